	.target	sm_90a

	.elftype	@"ET_EXEC"


//--------------------- .note.nv.tkinfo           --------------------------
	.section	.note.nv.tkinfo,"",@"SHT_NOTE"
	.sectionflags	@"SHF_NOTE_NV_TKINFO"
	.tkinfo
        /*0018*/ 	.word	0x00000002
        /*0030*/ 	.string	""
        /*0030*/ 	.string	"ptxas"
        /*0030*/ 	.string	"Cuda compilation tools, release 13.0, V13.0.88"
        /*0030*/ 	.string	"Build cuda_13.0.r13.0/compiler.36424714_0"
        /*0030*/ 	.string	"-arch sm_90a -m 64 "



//--------------------- .note.nv.cuinfo           --------------------------
	.section	.note.nv.cuinfo,"",@"SHT_NOTE"
	.sectionflags	@"SHF_NOTE_NV_CUINFO"
        /*0018*/ 	.short	0x0002
        /*001a*/ 	.short	0x005a
        /*001c*/ 	.short	0x0082
	.zero		2


//--------------------- .nv.info                  --------------------------
	.section	.nv.info,"",@"SHT_CUDA_INFO"
	.align	4


	//----- nvinfo : EIATTR_REGCOUNT
	.align		4
        /*0000*/ 	.byte	0x04, 0x2f
        /*0002*/ 	.short	(.L_20 - .L_19)
	.align		4
.L_19:
        /*0004*/ 	.word	index@(_ZN7cutlass13device_kernelIN5flash22FlashAttnBwdPreprocessIN4cute5tupleIJNS3_1CILi96EEENS5_ILi64EEEEEENS_6half_tEfNS_4arch4Sm90ELb1ELb1EEEEEvNT_6ParamsE)
        /*0008*/ 	.word	0x00000030


	//----- nvinfo : EIATTR_FRAME_SIZE
	.align		4
.L_20:
        /*000c*/ 	.byte	0x04, 0x11
        /*000e*/ 	.short	(.L_22 - .L_21)
	.align		4
.L_21:
        /*0010*/ 	.word	index@(_ZN7cutlass13device_kernelIN5flash22FlashAttnBwdPreprocessIN4cute5tupleIJNS3_1CILi96EEENS5_ILi64EEEEEENS_6half_tEfNS_4arch4Sm90ELb1ELb1EEEEEvNT_6ParamsE)
        /*0014*/ 	.word	0x00000000


	//----- nvinfo : EIATTR_REGCOUNT
	.align		4
.L_22:
        /*0018*/ 	.byte	0x04, 0x2f
        /*001a*/ 	.short	(.L_24 - .L_23)
	.align		4
.L_23:
        /*001c*/ 	.word	index@(_ZN7cutlass13device_kernelIN5flash11enable_sm90INS1_16FlashAttnBwdSm90INS1_25CollectiveMainloopBwdSm90ILi2ELi2ELi2EN4cute5tupleIJNS5_1CILi1EEES8_S8_EEENS6_IJNS7_ILi96EEENS7_ILi128EEENS7_ILi64EEEEEENS_6half_tEfNS_4arch4Sm90ELb1ELb0ELb1ELb1ELb1ELb1ELb0ELb1ELi2ELi1ELi2ELi2ELb0EEENS1_24CollectiveEpilogueBwdGQAISD_fSG_Li256ELb1ELb1EEENS1_25SingleTileBwdLPTSchedulerILb1ELi128ELb1EEEEEEEEEvNT_6ParamsE)
        /*0020*/ 	.word	0x000000a8


	//----- nvinfo : EIATTR_FRAME_SIZE
	.align		4
.L_24:
        /*0024*/ 	.byte	0x04, 0x11
        /*0026*/ 	.short	(.L_26 - .L_25)
	.align		4
.L_25:
        /*0028*/ 	.word	index@(_ZN7cutlass13device_kernelIN5flash11enable_sm90INS1_16FlashAttnBwdSm90INS1_25CollectiveMainloopBwdSm90ILi2ELi2ELi2EN4cute5tupleIJNS5_1CILi1EEES8_S8_EEENS6_IJNS7_ILi96EEENS7_ILi128EEENS7_ILi64EEEEEENS_6half_tEfNS_4arch4Sm90ELb1ELb0ELb1ELb1ELb1ELb1ELb0ELb1ELi2ELi1ELi2ELi2ELb0EEENS1_24CollectiveEpilogueBwdGQAISD_fSG_Li256ELb1ELb1EEENS1_25SingleTileBwdLPTSchedulerILb1ELi128ELb1EEEEEEEEEvNT_6ParamsE)
        /*002c*/ 	.word	0x00000030


	//----- nvinfo : EIATTR_REGCOUNT
	.align		4
.L_26:
        /*0030*/ 	.byte	0x04, 0x2f
        /*0032*/ 	.short	(.L_28 - .L_27)
	.align		4
.L_27:
        /*0034*/ 	.word	index@(_ZN7cutlass13device_kernelIN5flash32FlashAttnBwdPostprocessConvertdQIN4cute5tupleIJNS3_1CILi96EEENS5_ILi64EEEEEENS_6half_tEfNS_4arch4Sm90ELi256ENS3_8TiledMMAINS3_8MMA_AtomIJNS3_4SM904GMMA25MMA_64x16x16_F32F16F16_SSILNSF_5MajorE1ELSH_0ELNSF_7ScaleInE1ELSI_1EEEEEENS3_6LayoutINS4_IJNS5_ILi1EEENS5_ILi2EEESM_EEENS4_IJNS5_ILi0EEESM_SP_EEEEENS4_IJNS3_10UnderscoreESS_SS_EEEEELb1EEEEEvNT_6ParamsE)
        /*0038*/ 	.word	0x00000030


	//----- nvinfo : EIATTR_FRAME_SIZE
	.align		4
.L_28:
        /*003c*/ 	.byte	0x04, 0x11
        /*003e*/ 	.short	(.L_30 - .L_29)
	.align		4
.L_29:
        /*0040*/ 	.word	index@(_ZN7cutlass13device_kernelIN5flash32FlashAttnBwdPostprocessConvertdQIN4cute5tupleIJNS3_1CILi96EEENS5_ILi64EEEEEENS_6half_tEfNS_4arch4Sm90ELi256ENS3_8TiledMMAINS3_8MMA_AtomIJNS3_4SM904GMMA25MMA_64x16x16_F32F16F16_SSILNSF_5MajorE1ELSH_0ELNSF_7ScaleInE1ELSI_1EEEEEENS3_6LayoutINS4_IJNS5_ILi1EEENS5_ILi2EEESM_EEENS4_IJNS5_ILi0EEESM_SP_EEEEENS4_IJNS3_10UnderscoreESS_SS_EEEEELb1EEEEEvNT_6ParamsE)
        /*0044*/ 	.word	0x00000000


	//----- nvinfo : EIATTR_REGCOUNT
	.align		4
.L_30:
        /*0048*/ 	.byte	0x04, 0x2f
        /*004a*/ 	.short	(.L_32 - .L_31)
	.align		4
.L_31:
        /*004c*/ 	.word	index@(_ZN7cutlass13device_kernelIN5flash32FlashAttnBwdPostprocessConvertdQIN4cute5tupleIJNS3_1CILi128EEENS5_ILi64EEEEEENS_6half_tEfNS_4arch4Sm90ELi256ENS3_8TiledMMAINS3_8MMA_AtomIJNS3_4SM904GMMA25MMA_64x64x16_F32F16F16_RSILNSF_5MajorE0ELSH_1ELNSF_7ScaleInE1ELSI_1EEEEEENS3_6LayoutINS4_IJNS5_ILi2EEENS5_ILi1EEESN_EEENS4_IJSN_NS5_ILi0EEESP_EEEEENS4_IJNS3_10UnderscoreESS_SS_EEEEELb0EEEEEvNT_6ParamsE)
        /*0050*/ 	.word	0x00000037


	//----- nvinfo : EIATTR_FRAME_SIZE
	.align		4
.L_32:
        /*0054*/ 	.byte	0x04, 0x11
        /*0056*/ 	.short	(.L_34 - .L_33)
	.align		4
.L_33:
        /*0058*/ 	.word	index@(_ZN7cutlass13device_kernelIN5flash32FlashAttnBwdPostprocessConvertdQIN4cute5tupleIJNS3_1CILi128EEENS5_ILi64EEEEEENS_6half_tEfNS_4arch4Sm90ELi256ENS3_8TiledMMAINS3_8MMA_AtomIJNS3_4SM904GMMA25MMA_64x64x16_F32F16F16_RSILNSF_5MajorE0ELSH_1ELNSF_7ScaleInE1ELSI_1EEEEEENS3_6LayoutINS4_IJNS5_ILi2EEENS5_ILi1EEESN_EEENS4_IJSN_NS5_ILi0EEESP_EEEEENS4_IJNS3_10UnderscoreESS_SS_EEEEELb0EEEEEvNT_6ParamsE)
        /*005c*/ 	.word	0x00000000


	//----- nvinfo : EIATTR_REGCOUNT
	.align		4
.L_34:
        /*0060*/ 	.byte	0x04, 0x2f
        /*0062*/ 	.short	(.L_36 - .L_35)
	.align		4
.L_35:
        /*0064*/ 	.word	index@(_ZN7cutlass13device_kernelIN5flash11enable_sm90INS1_16FlashAttnBwdSm90INS1_25CollectiveMainloopBwdSm90ILi2ELi2ELi2EN4cute5tupleIJNS5_1CILi1EEES8_S8_EEENS6_IJNS7_ILi96EEENS7_ILi128EEENS7_ILi64EEEEEENS_6half_tEfNS_4arch4Sm90ELb1ELb0ELb1ELb1ELb0ELb1ELb0ELb1ELi2ELi1ELi2ELi2ELb0EEENS1_24CollectiveEpilogueBwdGQAISD_fSG_Li256ELb1ELb0EEENS1_25SingleTileBwdLPTSchedulerILb1ELi128ELb0EEEEEEEEEvNT_6ParamsE)
        /*0068*/ 	.word	0x000000a8


	//----- nvinfo : EIATTR_FRAME_SIZE
	.align		4
.L_36:
        /*006c*/ 	.byte	0x04, 0x11
        /*006e*/ 	.short	(.L_38 - .L_37)
	.align		4
.L_37:
        /*0070*/ 	.word	index@(_ZN7cutlass13device_kernelIN5flash11enable_sm90INS1_16FlashAttnBwdSm90INS1_25CollectiveMainloopBwdSm90ILi2ELi2ELi2EN4cute5tupleIJNS5_1CILi1EEES8_S8_EEENS6_IJNS7_ILi96EEENS7_ILi128EEENS7_ILi64EEEEEENS_6half_tEfNS_4arch4Sm90ELb1ELb0ELb1ELb1ELb0ELb1ELb0ELb1ELi2ELi1ELi2ELi2ELb0EEENS1_24CollectiveEpilogueBwdGQAISD_fSG_Li256ELb1ELb0EEENS1_25SingleTileBwdLPTSchedulerILb1ELi128ELb0EEEEEEEEEvNT_6ParamsE)
        /*0074*/ 	.word	0x00000050


	//----- nvinfo : EIATTR_REGCOUNT
	.align		4
.L_38:
        /*0078*/ 	.byte	0x04, 0x2f
        /*007a*/ 	.short	(.L_40 - .L_39)
	.align		4
.L_39:
        /*007c*/ 	.word	index@(_ZN7cutlass13device_kernelIN5flash11enable_sm90INS1_16FlashAttnBwdSm90INS1_25CollectiveMainloopBwdSm90ILi2ELi2ELi2EN4cute5tupleIJNS5_1CILi1EEES8_S8_EEENS6_IJNS7_ILi96EEENS7_ILi128EEENS7_ILi64EEEEEENS_6half_tEfNS_4arch4Sm90ELb1ELb0ELb1ELb1ELb1ELb1ELb0ELb1ELi2ELi1ELi2ELi2ELb0EEENS1_21CollectiveEpilogueBwdISD_SE_SG_Li256ELb1ELb0ELi1EEENS1_25SingleTileBwdLPTSchedulerILb1ELi128ELb1EEEEEEEEEvNT_6ParamsE)
        /*0080*/ 	.word	0x000000a8


	//----- nvinfo : EIATTR_FRAME_SIZE
	.align		4
.L_40:
        /*0084*/ 	.byte	0x04, 0x11
        /*0086*/ 	.short	(.L_42 - .L_41)
	.align		4
.L_41:
        /*0088*/ 	.word	index@(_ZN7cutlass13device_kernelIN5flash11enable_sm90INS1_16FlashAttnBwdSm90INS1_25CollectiveMainloopBwdSm90ILi2ELi2ELi2EN4cute5tupleIJNS5_1CILi1EEES8_S8_EEENS6_IJNS7_ILi96EEENS7_ILi128EEENS7_ILi64EEEEEENS_6half_tEfNS_4arch4Sm90ELb1ELb0ELb1ELb1ELb1ELb1ELb0ELb1ELi2ELi1ELi2ELi2ELb0EEENS1_21CollectiveEpilogueBwdISD_SE_SG_Li256ELb1ELb0ELi1EEENS1_25SingleTileBwdLPTSchedulerILb1ELi128ELb1EEEEEEEEEvNT_6ParamsE)
        /*008c*/ 	.word	0x00000030


	//----- nvinfo : EIATTR_REGCOUNT
	.align		4
.L_42:
        /*0090*/ 	.byte	0x04, 0x2f
        /*0092*/ 	.short	(.L_44 - .L_43)
	.align		4
.L_43:
        /*0094*/ 	.word	index@(_ZN7cutlass13device_kernelIN5flash11enable_sm90INS1_16FlashAttnBwdSm90INS1_25CollectiveMainloopBwdSm90ILi2ELi2ELi2EN4cute5tupleIJNS5_1CILi1EEES8_S8_EEENS6_IJNS7_ILi96EEENS7_ILi128EEENS7_ILi64EEEEEENS_6half_tEfNS_4arch4Sm90ELb1ELb0ELb1ELb1ELb0ELb1ELb0ELb1ELi2ELi1ELi2ELi2ELb0EEENS1_21CollectiveEpilogueBwdISD_SE_SG_Li256ELb1ELb0ELi1EEENS1_25SingleTileBwdLPTSchedulerILb1ELi128ELb0EEEEEEEEEvNT_6ParamsE)
        /*0098*/ 	.word	0x000000a8


	//----- nvinfo : EIATTR_FRAME_SIZE
	.align		4
.L_44:
        /*009c*/ 	.byte	0x04, 0x11
        /*009e*/ 	.short	(.L_46 - .L_45)
	.align		4
.L_45:
        /*00a0*/ 	.word	index@(_ZN7cutlass13device_kernelIN5flash11enable_sm90INS1_16FlashAttnBwdSm90INS1_25CollectiveMainloopBwdSm90ILi2ELi2ELi2EN4cute5tupleIJNS5_1CILi1EEES8_S8_EEENS6_IJNS7_ILi96EEENS7_ILi128EEENS7_ILi64EEEEEENS_6half_tEfNS_4arch4Sm90ELb1ELb0ELb1ELb1ELb0ELb1ELb0ELb1ELi2ELi1ELi2ELi2ELb0EEENS1_21CollectiveEpilogueBwdISD_SE_SG_Li256ELb1ELb0ELi1EEENS1_25SingleTileBwdLPTSchedulerILb1ELi128ELb0EEEEEEEEEvNT_6ParamsE)
        /*00a4*/ 	.word	0x00000030


	//----- nvinfo : EIATTR_REGCOUNT
	.align		4
.L_46:
        /*00a8*/ 	.byte	0x04, 0x2f
        /*00aa*/ 	.short	(.L_48 - .L_47)
	.align		4
.L_47:
        /*00ac*/ 	.word	index@(_ZN7cutlass13device_kernelIN5flash22FlashAttnBwdPreprocessIN4cute5tupleIJNS3_1CILi96EEENS5_ILi64EEEEEENS_6half_tEfNS_4arch4Sm90ELb1ELb0EEEEEvNT_6ParamsE)
        /*00b0*/ 	.word	0x00000038


	//----- nvinfo : EIATTR_FRAME_SIZE
	.align		4
.L_48:
        /*00b4*/ 	.byte	0x04, 0x11
        /*00b6*/ 	.short	(.L_50 - .L_49)
	.align		4
.L_49:
        /*00b8*/ 	.word	index@(_ZN7cutlass13device_kernelIN5flash22FlashAttnBwdPreprocessIN4cute5tupleIJNS3_1CILi96EEENS5_ILi64EEEEEENS_6half_tEfNS_4arch4Sm90ELb1ELb0EEEEEvNT_6ParamsE)
        /*00bc*/ 	.word	0x00000000


	//----- nvinfo : EIATTR_REGCOUNT
	.align		4
.L_50:
        /*00c0*/ 	.byte	0x04, 0x2f
        /*00c2*/ 	.short	(.L_52 - .L_51)
	.align		4
.L_51:
        /*00c4*/ 	.word	index@(_ZN7cutlass13device_kernelIN5flash11enable_sm90INS1_16FlashAttnBwdSm90INS1_25CollectiveMainloopBwdSm90ILi2ELi2ELi2EN4cute5tupleIJNS5_1CILi1EEES8_S8_EEENS6_IJNS7_ILi96EEENS7_ILi128EEENS7_ILi64EEEEEENS_6half_tEfNS_4arch4Sm90ELb1ELb0ELb1ELb0ELb1ELb1ELb0ELb1ELi2ELi1ELi2ELi2ELb0EEENS1_24CollectiveEpilogueBwdGQAISD_fSG_Li256ELb0ELb1EEENS1_25SingleTileBwdLPTSchedulerILb0ELi128ELb1EEEEEEEEEvNT_6ParamsE)
        /*00c8*/ 	.word	0x000000a8


	//----- nvinfo : EIATTR_FRAME_SIZE
	.align		4
.L_52:
        /*00cc*/ 	.byte	0x04, 0x11
        /*00ce*/ 	.short	(.L_54 - .L_53)
	.align		4
.L_53:
        /*00d0*/ 	.word	index@(_ZN7cutlass13device_kernelIN5flash11enable_sm90INS1_16FlashAttnBwdSm90INS1_25CollectiveMainloopBwdSm90ILi2ELi2ELi2EN4cute5tupleIJNS5_1CILi1EEES8_S8_EEENS6_IJNS7_ILi96EEENS7_ILi128EEENS7_ILi64EEEEEENS_6half_tEfNS_4arch4Sm90ELb1ELb0ELb1ELb0ELb1ELb1ELb0ELb1ELi2ELi1ELi2ELi2ELb0EEENS1_24CollectiveEpilogueBwdGQAISD_fSG_Li256ELb0ELb1EEENS1_25SingleTileBwdLPTSchedulerILb0ELi128ELb1EEEEEEEEEvNT_6ParamsE)
        /*00d4*/ 	.word	0x00000048


	//----- nvinfo : EIATTR_REGCOUNT
	.align		4
.L_54:
        /*00d8*/ 	.byte	0x04, 0x2f
        /*00da*/ 	.short	(.L_56 - .L_55)
	.align		4
.L_55:
        /*00dc*/ 	.word	index@(_ZN7cutlass13device_kernelIN5flash11enable_sm90INS1_16FlashAttnBwdSm90INS1_25CollectiveMainloopBwdSm90ILi2ELi2ELi2EN4cute5tupleIJNS5_1CILi1EEES8_S8_EEENS6_IJNS7_ILi96EEENS7_ILi128EEENS7_ILi64EEEEEENS_6half_tEfNS_4arch4Sm90ELb1ELb0ELb1ELb0ELb0ELb1ELb0ELb1ELi2ELi1ELi2ELi2ELb0EEENS1_24CollectiveEpilogueBwdGQAISD_fSG_Li256ELb0ELb0EEENS1_25SingleTileBwdLPTSchedulerILb0ELi128ELb0EEEEEEEEEvNT_6ParamsE)
        /*00e0*/ 	.word	0x000000a8


	//----- nvinfo : EIATTR_FRAME_SIZE
	.align		4
.L_56:
        /*00e4*/ 	.byte	0x04, 0x11
        /*00e6*/ 	.short	(.L_58 - .L_57)
	.align		4
.L_57:
        /*00e8*/ 	.word	index@(_ZN7cutlass13device_kernelIN5flash11enable_sm90INS1_16FlashAttnBwdSm90INS1_25CollectiveMainloopBwdSm90ILi2ELi2ELi2EN4cute5tupleIJNS5_1CILi1EEES8_S8_EEENS6_IJNS7_ILi96EEENS7_ILi128EEENS7_ILi64EEEEEENS_6half_tEfNS_4arch4Sm90ELb1ELb0ELb1ELb0ELb0ELb1ELb0ELb1ELi2ELi1ELi2ELi2ELb0EEENS1_24CollectiveEpilogueBwdGQAISD_fSG_Li256ELb0ELb0EEENS1_25SingleTileBwdLPTSchedulerILb0ELi128ELb0EEEEEEEEEvNT_6ParamsE)
        /*00ec*/ 	.word	0x00000050


	//----- nvinfo : EIATTR_REGCOUNT
	.align		4
.L_58:
        /*00f0*/ 	.byte	0x04, 0x2f
        /*00f2*/ 	.short	(.L_60 - .L_59)
	.align		4
.L_59:
        /*00f4*/ 	.word	index@(_ZN7cutlass13device_kernelIN5flash11enable_sm90INS1_16FlashAttnBwdSm90INS1_25CollectiveMainloopBwdSm90ILi2ELi2ELi2EN4cute5tupleIJNS5_1CILi1EEES8_S8_EEENS6_IJNS7_ILi96EEENS7_ILi128EEENS7_ILi64EEEEEENS_6half_tEfNS_4arch4Sm90ELb1ELb0ELb1ELb0ELb1ELb1ELb0ELb1ELi2ELi1ELi2ELi2ELb0EEENS1_21CollectiveEpilogueBwdISD_SE_SG_Li256ELb0ELb0ELi1EEENS1_25SingleTileBwdLPTSchedulerILb0ELi128ELb1EEEEEEEEEvNT_6ParamsE)
        /*00f8*/ 	.word	0x000000a8


	//----- nvinfo : EIATTR_FRAME_SIZE
	.align		4
.L_60:
        /*00fc*/ 	.byte	0x04, 0x11
        /*00fe*/ 	.short	(.L_62 - .L_61)
	.align		4
.L_61:
        /*0100*/ 	.word	index@(_ZN7cutlass13device_kernelIN5flash11enable_sm90INS1_16FlashAttnBwdSm90INS1_25CollectiveMainloopBwdSm90ILi2ELi2ELi2EN4cute5tupleIJNS5_1CILi1EEES8_S8_EEENS6_IJNS7_ILi96EEENS7_ILi128EEENS7_ILi64EEEEEENS_6half_tEfNS_4arch4Sm90ELb1ELb0ELb1ELb0ELb1ELb1ELb0ELb1ELi2ELi1ELi2ELi2ELb0EEENS1_21CollectiveEpilogueBwdISD_SE_SG_Li256ELb0ELb0ELi1EEENS1_25SingleTileBwdLPTSchedulerILb0ELi128ELb1EEEEEEEEEvNT_6ParamsE)
        /*0104*/ 	.word	0x00000040


	//----- nvinfo : EIATTR_REGCOUNT
	.align		4
.L_62:
        /*0108*/ 	.byte	0x04, 0x2f
        /*010a*/ 	.short	(.L_64 - .L_63)
	.align		4
.L_63:
        /*010c*/ 	.word	index@(_ZN7cutlass13device_kernelIN5flash11enable_sm90INS1_16FlashAttnBwdSm90INS1_25CollectiveMainloopBwdSm90ILi2ELi2ELi2EN4cute5tupleIJNS5_1CILi1EEES8_S8_EEENS6_IJNS7_ILi96EEENS7_ILi128EEENS7_ILi64EEEEEENS_6half_tEfNS_4arch4Sm90ELb1ELb0ELb1ELb0ELb0ELb1ELb0ELb1ELi2ELi1ELi2ELi2ELb0EEENS1_21CollectiveEpilogueBwdISD_SE_SG_Li256ELb0ELb0ELi1EEENS1_25SingleTileBwdLPTSchedulerILb0ELi128ELb0EEEEEEEEEvNT_6ParamsE)
        /*0110*/ 	.word	0x000000a8


	//----- nvinfo : EIATTR_FRAME_SIZE
	.align		4
.L_64:
        /*0114*/ 	.byte	0x04, 0x11
        /*0116*/ 	.short	(.L_66 - .L_65)
	.align		4
.L_65:
        /*0118*/ 	.word	index@(_ZN7cutlass13device_kernelIN5flash11enable_sm90INS1_16FlashAttnBwdSm90INS1_25CollectiveMainloopBwdSm90ILi2ELi2ELi2EN4cute5tupleIJNS5_1CILi1EEES8_S8_EEENS6_IJNS7_ILi96EEENS7_ILi128EEENS7_ILi64EEEEEENS_6half_tEfNS_4arch4Sm90ELb1ELb0ELb1ELb0ELb0ELb1ELb0ELb1ELi2ELi1ELi2ELi2ELb0EEENS1_21CollectiveEpilogueBwdISD_SE_SG_Li256ELb0ELb0ELi1EEENS1_25SingleTileBwdLPTSchedulerILb0ELi128ELb0EEEEEEEEEvNT_6ParamsE)
        /*011c*/ 	.word	0x00000040


	//----- nvinfo : EIATTR_REGCOUNT
	.align		4
.L_66:
        /*0120*/ 	.byte	0x04, 0x2f
        /*0122*/ 	.short	(.L_68 - .L_67)
	.align		4
.L_67:
        /*0124*/ 	.word	index@(_ZN7cutlass13device_kernelIN5flash22FlashAttnBwdPreprocessIN4cute5tupleIJNS3_1CILi128EEENS5_ILi64EEEEEENS_6half_tEfNS_4arch4Sm90ELb1ELb1EEEEEvNT_6ParamsE)
        /*0128*/ 	.word	0x00000040


	//----- nvinfo : EIATTR_FRAME_SIZE
	.align		4
.L_68:
        /*012c*/ 	.byte	0x04, 0x11
        /*012e*/ 	.short	(.L_70 - .L_69)
	.align		4
.L_69:
        /*0130*/ 	.word	index@(_ZN7cutlass13device_kernelIN5flash22FlashAttnBwdPreprocessIN4cute5tupleIJNS3_1CILi128EEENS5_ILi64EEEEEENS_6half_tEfNS_4arch4Sm90ELb1ELb1EEEEEvNT_6ParamsE)
        /*0134*/ 	.word	0x00000000


	//----- nvinfo : EIATTR_REGCOUNT
	.align		4
.L_70:
        /*0138*/ 	.byte	0x04, 0x2f
        /*013a*/ 	.short	(.L_72 - .L_71)
	.align		4
.L_71:
        /*013c*/ 	.word	index@(_ZN7cutlass13device_kernelIN5flash11enable_sm90INS1_16FlashAttnBwdSm90INS1_25CollectiveMainloopBwdSm90ILi2ELi2ELi2EN4cute5tupleIJNS5_1CILi1EEES8_S8_EEENS6_IJNS7_ILi128EEESA_NS7_ILi64EEEEEENS_6half_tEfNS_4arch4Sm90ELb0ELb1ELb1ELb1ELb1ELb1ELb0ELb0ELi2ELi1ELi2ELi2ELb0EEENS1_24CollectiveEpilogueBwdGQAISC_fSF_Li256ELb1ELb1EEENS1_19SingleTileSchedulerILb1ELb0ELb0ELi128EEEEEEEEEvNT_6ParamsE)
        /*0140*/ 	.word	0x000000a8


	//----- nvinfo : EIATTR_FRAME_SIZE
	.align		4
.L_72:
        /*0144*/ 	.byte	0x04, 0x11
        /*0146*/ 	.short	(.L_74 - .L_73)
	.align		4
.L_73:
        /*0148*/ 	.word	index@(_ZN7cutlass13device_kernelIN5flash11enable_sm90INS1_16FlashAttnBwdSm90INS1_25CollectiveMainloopBwdSm90ILi2ELi2ELi2EN4cute5tupleIJNS5_1CILi1EEES8_S8_EEENS6_IJNS7_ILi128EEESA_NS7_ILi64EEEEEENS_6half_tEfNS_4arch4Sm90ELb0ELb1ELb1ELb1ELb1ELb1ELb0ELb0ELi2ELi1ELi2ELi2ELb0EEENS1_24CollectiveEpilogueBwdGQAISC_fSF_Li256ELb1ELb1EEENS1_19SingleTileSchedulerILb1ELb0ELb0ELi128EEEEEEEEEvNT_6ParamsE)
        /*014c*/ 	.word	0x00000128


	//----- nvinfo : EIATTR_REGCOUNT
	.align		4
.L_74:
        /*0150*/ 	.byte	0x04, 0x2f
        /*0152*/ 	.short	(.L_76 - .L_75)
	.align		4
.L_75:
        /*0154*/ 	.word	index@(_ZN7cutlass13device_kernelIN5flash32FlashAttnBwdPostprocessConvertdQIN4cute5tupleIJNS3_1CILi128EEENS5_ILi64EEEEEENS_6half_tEfNS_4arch4Sm90ELi256ENS3_8TiledMMAINS3_8MMA_AtomIJNS3_4SM904GMMA25MMA_64x64x16_F32F16F16_SSILNSF_5MajorE0ELSH_1ELNSF_7ScaleInE1ELSI_1EEEEEENS3_6LayoutINS4_IJNS5_ILi2EEENS5_ILi1EEESN_EEENS4_IJSN_NS5_ILi0EEESP_EEEEENS4_IJNS3_10UnderscoreESS_SS_EEEEELb0EEEEEvNT_6ParamsE)
        /*0158*/ 	.word	0x00000037


	//----- nvinfo : EIATTR_FRAME_SIZE
	.align		4
.L_76:
        /*015c*/ 	.byte	0x04, 0x11
        /*015e*/ 	.short	(.L_78 - .L_77)
	.align		4
.L_77:
        /*0160*/ 	.word	index@(_ZN7cutlass13device_kernelIN5flash32FlashAttnBwdPostprocessConvertdQIN4cute5tupleIJNS3_1CILi128EEENS5_ILi64EEEEEENS_6half_tEfNS_4arch4Sm90ELi256ENS3_8TiledMMAINS3_8MMA_AtomIJNS3_4SM904GMMA25MMA_64x64x16_F32F16F16_SSILNSF_5MajorE0ELSH_1ELNSF_7ScaleInE1ELSI_1EEEEEENS3_6LayoutINS4_IJNS5_ILi2EEENS5_ILi1EEESN_EEENS4_IJSN_NS5_ILi0EEESP_EEEEENS4_IJNS3_10UnderscoreESS_SS_EEEEELb0EEEEEvNT_6ParamsE)
        /*0164*/ 	.word	0x00000000


	//----- nvinfo : EIATTR_REGCOUNT
	.align		4
.L_78:
        /*0168*/ 	.byte	0x04, 0x2f
        /*016a*/ 	.short	(.L_80 - .L_79)
	.align		4
.L_79:
        /*016c*/ 	.word	index@(_ZN7cutlass13device_kernelIN5flash11enable_sm90INS1_16FlashAttnBwdSm90INS1_25CollectiveMainloopBwdSm90ILi2ELi2ELi2EN4cute5tupleIJNS5_1CILi1EEES8_S8_EEENS6_IJNS7_ILi128EEESA_NS7_ILi64EEEEEENS_6half_tEfNS_4arch4Sm90ELb0ELb1ELb1ELb1ELb0ELb1ELb0ELb0ELi2ELi1ELi2ELi2ELb0EEENS1_24CollectiveEpilogueBwdGQAISC_fSF_Li256ELb1ELb0EEENS1_19SingleTileSchedulerILb1ELb0ELb0ELi128EEEEEEEEEvNT_6ParamsE)
        /*0170*/ 	.word	0x000000a8


	//----- nvinfo : EIATTR_FRAME_SIZE
	.align		4
.L_80:
        /*0174*/ 	.byte	0x04, 0x11
        /*0176*/ 	.short	(.L_82 - .L_81)
	.align		4
.L_81:
        /*0178*/ 	.word	index@(_ZN7cutlass13device_kernelIN5flash11enable_sm90INS1_16FlashAttnBwdSm90INS1_25CollectiveMainloopBwdSm90ILi2ELi2ELi2EN4cute5tupleIJNS5_1CILi1EEES8_S8_EEENS6_IJNS7_ILi128EEESA_NS7_ILi64EEEEEENS_6half_tEfNS_4arch4Sm90ELb0ELb1ELb1ELb1ELb0ELb1ELb0ELb0ELi2ELi1ELi2ELi2ELb0EEENS1_24CollectiveEpilogueBwdGQAISC_fSF_Li256ELb1ELb0EEENS1_19SingleTileSchedulerILb1ELb0ELb0ELi128EEEEEEEEEvNT_6ParamsE)
        /*017c*/ 	.word	0x00000140


	//----- nvinfo : EIATTR_REGCOUNT
	.align		4
.L_82:
        /*0180*/ 	.byte	0x04, 0x2f
        /*0182*/ 	.short	(.L_84 - .L_83)
	.align		4
.L_83:
        /*0184*/ 	.word	index@(_ZN7cutlass13device_kernelIN5flash11enable_sm90INS1_16FlashAttnBwdSm90INS1_25CollectiveMainloopBwdSm90ILi2ELi2ELi2EN4cute5tupleIJNS5_1CILi1EEES8_S8_EEENS6_IJNS7_ILi128EEESA_NS7_ILi64EEEEEENS_6half_tEfNS_4arch4Sm90ELb0ELb1ELb1ELb1ELb1ELb1ELb0ELb0ELi2ELi1ELi2ELi2ELb0EEENS1_21CollectiveEpilogueBwdISC_SD_SF_Li256ELb1ELb0ELi1EEENS1_19SingleTileSchedulerILb1ELb0ELb0ELi128EEEEEEEEEvNT_6ParamsE)
        /*0188*/ 	.word	0x000000a8


	//----- nvinfo : EIATTR_FRAME_SIZE
	.align		4
.L_84:
        /*018c*/ 	.byte	0x04, 0x11
        /*018e*/ 	.short	(.L_86 - .L_85)
	.align		4
.L_85:
        /*0190*/ 	.word	index@(_ZN7cutlass13device_kernelIN5flash11enable_sm90INS1_16FlashAttnBwdSm90INS1_25CollectiveMainloopBwdSm90ILi2ELi2ELi2EN4cute5tupleIJNS5_1CILi1EEES8_S8_EEENS6_IJNS7_ILi128EEESA_NS7_ILi64EEEEEENS_6half_tEfNS_4arch4Sm90ELb0ELb1ELb1ELb1ELb1ELb1ELb0ELb0ELi2ELi1ELi2ELi2ELb0EEENS1_21CollectiveEpilogueBwdISC_SD_SF_Li256ELb1ELb0ELi1EEENS1_19SingleTileSchedulerILb1ELb0ELb0ELi128EEEEEEEEEvNT_6ParamsE)
        /*0194*/ 	.word	0x00000128


	//----- nvinfo : EIATTR_REGCOUNT
	.align		4
.L_86:
        /*0198*/ 	.byte	0x04, 0x2f
        /*019a*/ 	.short	(.L_88 - .L_87)
	.align		4
.L_87:
        /*019c*/ 	.word	index@(_ZN7cutlass13device_kernelIN5flash11enable_sm90INS1_16FlashAttnBwdSm90INS1_25CollectiveMainloopBwdSm90ILi2ELi2ELi2EN4cute5tupleIJNS5_1CILi1EEES8_S8_EEENS6_IJNS7_ILi128EEESA_NS7_ILi64EEEEEENS_6half_tEfNS_4arch4Sm90ELb0ELb1ELb1ELb1ELb0ELb1ELb0ELb0ELi2ELi1ELi2ELi2ELb0EEENS1_21CollectiveEpilogueBwdISC_SD_SF_Li256ELb1ELb0ELi1EEENS1_19SingleTileSchedulerILb1ELb0ELb0ELi128EEEEEEEEEvNT_6ParamsE)
        /*01a0*/ 	.word	0x000000a8


	//----- nvinfo : EIATTR_FRAME_SIZE
	.align		4
.L_88:
        /*01a4*/ 	.byte	0x04, 0x11
        /*01a6*/ 	.short	(.L_90 - .L_89)
	.align		4
.L_89:
        /*01a8*/ 	.word	index@(_ZN7cutlass13device_kernelIN5flash11enable_sm90INS1_16FlashAttnBwdSm90INS1_25CollectiveMainloopBwdSm90ILi2ELi2ELi2EN4cute5tupleIJNS5_1CILi1EEES8_S8_EEENS6_IJNS7_ILi128EEESA_NS7_ILi64EEEEEENS_6half_tEfNS_4arch4Sm90ELb0ELb1ELb1ELb1ELb0ELb1ELb0ELb0ELi2ELi1ELi2ELi2ELb0EEENS1_21CollectiveEpilogueBwdISC_SD_SF_Li256ELb1ELb0ELi1EEENS1_19SingleTileSchedulerILb1ELb0ELb0ELi128EEEEEEEEEvNT_6ParamsE)
        /*01ac*/ 	.word	0x00000140


	//----- nvinfo : EIATTR_REGCOUNT
	.align		4
.L_90:
        /*01b0*/ 	.byte	0x04, 0x2f
        /*01b2*/ 	.short	(.L_92 - .L_91)
	.align		4
.L_91:
        /*01b4*/ 	.word	index@(_ZN7cutlass13device_kernelIN5flash22FlashAttnBwdPreprocessIN4cute5tupleIJNS3_1CILi128EEENS5_ILi64EEEEEENS_6half_tEfNS_4arch4Sm90ELb1ELb0EEEEEvNT_6ParamsE)
        /*01b8*/ 	.word	0x00000040


	//----- nvinfo : EIATTR_FRAME_SIZE
	.align		4
.L_92:
        /*01bc*/ 	.byte	0x04, 0x11
        /*01be*/ 	.short	(.L_94 - .L_93)
	.align		4
.L_93:
        /*01c0*/ 	.word	index@(_ZN7cutlass13device_kernelIN5flash22FlashAttnBwdPreprocessIN4cute5tupleIJNS3_1CILi128EEENS5_ILi64EEEEEENS_6half_tEfNS_4arch4Sm90ELb1ELb0EEEEEvNT_6ParamsE)
        /*01c4*/ 	.word	0x00000000


	//----- nvinfo : EIATTR_REGCOUNT
	.align		4
.L_94:
        /*01c8*/ 	.byte	0x04, 0x2f
        /*01ca*/ 	.short	(.L_96 - .L_95)
	.align		4
.L_95:
        /*01cc*/ 	.word	index@(_ZN7cutlass13device_kernelIN5flash11enable_sm90INS1_16FlashAttnBwdSm90INS1_25CollectiveMainloopBwdSm90ILi2ELi2ELi2EN4cute5tupleIJNS5_1CILi1EEES8_S8_EEENS6_IJNS7_ILi128EEESA_NS7_ILi64EEEEEENS_6half_tEfNS_4arch4Sm90ELb0ELb1ELb1ELb0ELb1ELb1ELb0ELb0ELi2ELi1ELi2ELi2ELb0EEENS1_24CollectiveEpilogueBwdGQAISC_fSF_Li256ELb0ELb1EEENS1_19SingleTileSchedulerILb0ELb0ELb0ELi128EEEEEEEEEvNT_6ParamsE)
        /*01d0*/ 	.word	0x000000a8


	//----- nvinfo : EIATTR_FRAME_SIZE
	.align		4
.L_96:
        /*01d4*/ 	.byte	0x04, 0x11
        /*01d6*/ 	.short	(.L_98 - .L_97)
	.align		4
.L_97:
        /*01d8*/ 	.word	index@(_ZN7cutlass13device_kernelIN5flash11enable_sm90INS1_16FlashAttnBwdSm90INS1_25CollectiveMainloopBwdSm90ILi2ELi2ELi2EN4cute5tupleIJNS5_1CILi1EEES8_S8_EEENS6_IJNS7_ILi128EEESA_NS7_ILi64EEEEEENS_6half_tEfNS_4arch4Sm90ELb0ELb1ELb1ELb0ELb1ELb1ELb0ELb0ELi2ELi1ELi2ELi2ELb0EEENS1_24CollectiveEpilogueBwdGQAISC_fSF_Li256ELb0ELb1EEENS1_19SingleTileSchedulerILb0ELb0ELb0ELi128EEEEEEEEEvNT_6ParamsE)
        /*01dc*/ 	.word	0x00000128


	//----- nvinfo : EIATTR_REGCOUNT
	.align		4
.L_98:
        /*01e0*/ 	.byte	0x04, 0x2f
        /*01e2*/ 	.short	(.L_100 - .L_99)
	.align		4
.L_99:
        /*01e4*/ 	.word	index@(_ZN7cutlass13device_kernelIN5flash11enable_sm90INS1_16FlashAttnBwdSm90INS1_25CollectiveMainloopBwdSm90ILi2ELi2ELi2EN4cute5tupleIJNS5_1CILi1EEES8_S8_EEENS6_IJNS7_ILi128EEESA_NS7_ILi64EEEEEENS_6half_tEfNS_4arch4Sm90ELb0ELb1ELb1ELb0ELb0ELb1ELb0ELb0ELi2ELi1ELi2ELi2ELb0EEENS1_24CollectiveEpilogueBwdGQAISC_fSF_Li256ELb0ELb0EEENS1_19SingleTileSchedulerILb0ELb0ELb0ELi128EEEEEEEEEvNT_6ParamsE)
        /*01e8*/ 	.word	0x000000a8


	//----- nvinfo : EIATTR_FRAME_SIZE
	.align		4
.L_100:
        /*01ec*/ 	.byte	0x04, 0x11
        /*01ee*/ 	.short	(.L_102 - .L_101)
	.align		4
.L_101:
        /*01f0*/ 	.word	index@(_ZN7cutlass13device_kernelIN5flash11enable_sm90INS1_16FlashAttnBwdSm90INS1_25CollectiveMainloopBwdSm90ILi2ELi2ELi2EN4cute5tupleIJNS5_1CILi1EEES8_S8_EEENS6_IJNS7_ILi128EEESA_NS7_ILi64EEEEEENS_6half_tEfNS_4arch4Sm90ELb0ELb1ELb1ELb0ELb0ELb1ELb0ELb0ELi2ELi1ELi2ELi2ELb0EEENS1_24CollectiveEpilogueBwdGQAISC_fSF_Li256ELb0ELb0EEENS1_19SingleTileSchedulerILb0ELb0ELb0ELi128EEEEEEEEEvNT_6ParamsE)
        /*01f4*/ 	.word	0x00000148


	//----- nvinfo : EIATTR_REGCOUNT
	.align		4
.L_102:
        /*01f8*/ 	.byte	0x04, 0x2f
        /*01fa*/ 	.short	(.L_104 - .L_103)
	.align		4
.L_103:
        /*01fc*/ 	.word	index@(_ZN7cutlass13device_kernelIN5flash11enable_sm90INS1_16FlashAttnBwdSm90INS1_25CollectiveMainloopBwdSm90ILi2ELi2ELi2EN4cute5tupleIJNS5_1CILi1EEES8_S8_EEENS6_IJNS7_ILi128EEESA_NS7_ILi64EEEEEENS_6half_tEfNS_4arch4Sm90ELb0ELb1ELb1ELb0ELb1ELb1ELb0ELb0ELi2ELi1ELi2ELi2ELb0EEENS1_21CollectiveEpilogueBwdISC_SD_SF_Li256ELb0ELb0ELi1EEENS1_19SingleTileSchedulerILb0ELb0ELb0ELi128EEEEEEEEEvNT_6ParamsE)
        /*0200*/ 	.word	0x000000a8


	//----- nvinfo : EIATTR_FRAME_SIZE
	.align		4
.L_104:
        /*0204*/ 	.byte	0x04, 0x11
        /*0206*/ 	.short	(.L_106 - .L_105)
	.align		4
.L_105:
        /*0208*/ 	.word	index@(_ZN7cutlass13device_kernelIN5flash11enable_sm90INS1_16FlashAttnBwdSm90INS1_25CollectiveMainloopBwdSm90ILi2ELi2ELi2EN4cute5tupleIJNS5_1CILi1EEES8_S8_EEENS6_IJNS7_ILi128EEESA_NS7_ILi64EEEEEENS_6half_tEfNS_4arch4Sm90ELb0ELb1ELb1ELb0ELb1ELb1ELb0ELb0ELi2ELi1ELi2ELi2ELb0EEENS1_21CollectiveEpilogueBwdISC_SD_SF_Li256ELb0ELb0ELi1EEENS1_19SingleTileSchedulerILb0ELb0ELb0ELi128EEEEEEEEEvNT_6ParamsE)
        /*020c*/ 	.word	0x00000128


	//----- nvinfo : EIATTR_REGCOUNT
	.align		4
.L_106:
        /*0210*/ 	.byte	0x04, 0x2f
        /*0212*/ 	.short	(.L_108 - .L_107)
	.align		4
.L_107:
        /*0214*/ 	.word	index@(_ZN7cutlass13device_kernelIN5flash11enable_sm90INS1_16FlashAttnBwdSm90INS1_25CollectiveMainloopBwdSm90ILi2ELi2ELi2EN4cute5tupleIJNS5_1CILi1EEES8_S8_EEENS6_IJNS7_ILi128EEESA_NS7_ILi64EEEEEENS_6half_tEfNS_4arch4Sm90ELb0ELb1ELb1ELb0ELb0ELb1ELb0ELb0ELi2ELi1ELi2ELi2ELb0EEENS1_21CollectiveEpilogueBwdISC_SD_SF_Li256ELb0ELb0ELi1EEENS1_19SingleTileSchedulerILb0ELb0ELb0ELi128EEEEEEEEEvNT_6ParamsE)
        /*0218*/ 	.word	0x000000a8


	//----- nvinfo : EIATTR_FRAME_SIZE
	.align		4
.L_108:
        /*021c*/ 	.byte	0x04, 0x11
        /*021e*/ 	.short	(.L_110 - .L_109)
	.align		4
.L_109:
        /*0220*/ 	.word	index@(_ZN7cutlass13device_kernelIN5flash11enable_sm90INS1_16FlashAttnBwdSm90INS1_25CollectiveMainloopBwdSm90ILi2ELi2ELi2EN4cute5tupleIJNS5_1CILi1EEES8_S8_EEENS6_IJNS7_ILi128EEESA_NS7_ILi64EEEEEENS_6half_tEfNS_4arch4Sm90ELb0ELb1ELb1ELb0ELb0ELb1ELb0ELb0ELi2ELi1ELi2ELi2ELb0EEENS1_21CollectiveEpilogueBwdISC_SD_SF_Li256ELb0ELb0ELi1EEENS1_19SingleTileSchedulerILb0ELb0ELb0ELi128EEEEEEEEEvNT_6ParamsE)
        /*0224*/ 	.word	0x00000148


	//----- nvinfo : EIATTR_REGCOUNT
	.align		4
.L_110:
        /*0228*/ 	.byte	0x04, 0x2f
        /*022a*/ 	.short	(.L_112 - .L_111)
	.align		4
.L_111:
        /*022c*/ 	.word	index@(_ZN7cutlass13device_kernelIN5flash11enable_sm90INS1_16FlashAttnBwdSm90INS1_25CollectiveMainloopBwdSm90ILi2ELi2ELi2EN4cute5tupleIJNS5_1CILi1EEES8_S8_EEENS6_IJNS7_ILi128EEESA_NS7_ILi64EEEEEENS_6half_tEfNS_4arch4Sm90ELb0ELb0ELb1ELb1ELb1ELb1ELb0ELb0ELi2ELi1ELi2ELi2ELb0EEENS1_24CollectiveEpilogueBwdGQAISC_fSF_Li256ELb1ELb1EEENS1_19SingleTileSchedulerILb1ELb0ELb0ELi128EEEEEEEEEvNT_6ParamsE)
        /*0230*/ 	.word	0x000000a8


	//----- nvinfo : EIATTR_FRAME_SIZE
	.align		4
.L_112:
        /*0234*/ 	.byte	0x04, 0x11
        /*0236*/ 	.short	(.L_114 - .L_113)
	.align		4
.L_113:
        /*0238*/ 	.word	index@(_ZN7cutlass13device_kernelIN5flash11enable_sm90INS1_16FlashAttnBwdSm90INS1_25CollectiveMainloopBwdSm90ILi2ELi2ELi2EN4cute5tupleIJNS5_1CILi1EEES8_S8_EEENS6_IJNS7_ILi128EEESA_NS7_ILi64EEEEEENS_6half_tEfNS_4arch4Sm90ELb0ELb0ELb1ELb1ELb1ELb1ELb0ELb0ELi2ELi1ELi2ELi2ELb0EEENS1_24CollectiveEpilogueBwdGQAISC_fSF_Li256ELb1ELb1EEENS1_19SingleTileSchedulerILb1ELb0ELb0ELi128EEEEEEEEEvNT_6ParamsE)
        /*023c*/ 	.word	0x00000048


	//----- nvinfo : EIATTR_REGCOUNT
	.align		4
.L_114:
        /*0240*/ 	.byte	0x04, 0x2f
        /*0242*/ 	.short	(.L_116 - .L_115)
	.align		4
.L_115:
        /*0244*/ 	.word	index@(_ZN7cutlass13device_kernelIN5flash11enable_sm90INS1_16FlashAttnBwdSm90INS1_25CollectiveMainloopBwdSm90ILi2ELi2ELi2EN4cute5tupleIJNS5_1CILi1EEES8_S8_EEENS6_IJNS7_ILi128EEESA_NS7_ILi64EEEEEENS_6half_tEfNS_4arch4Sm90ELb0ELb0ELb1ELb1ELb0ELb1ELb0ELb0ELi2ELi1ELi2ELi2ELb0EEENS1_24CollectiveEpilogueBwdGQAISC_fSF_Li256ELb1ELb0EEENS1_19SingleTileSchedulerILb1ELb0ELb0ELi128EEEEEEEEEvNT_6ParamsE)
        /*0248*/ 	.word	0x000000a8


	//----- nvinfo : EIATTR_FRAME_SIZE
	.align		4
.L_116:
        /*024c*/ 	.byte	0x04, 0x11
        /*024e*/ 	.short	(.L_118 - .L_117)
	.align		4
.L_117:
        /*0250*/ 	.word	index@(_ZN7cutlass13device_kernelIN5flash11enable_sm90INS1_16FlashAttnBwdSm90INS1_25CollectiveMainloopBwdSm90ILi2ELi2ELi2EN4cute5tupleIJNS5_1CILi1EEES8_S8_EEENS6_IJNS7_ILi128EEESA_NS7_ILi64EEEEEENS_6half_tEfNS_4arch4Sm90ELb0ELb0ELb1ELb1ELb0ELb1ELb0ELb0ELi2ELi1ELi2ELi2ELb0EEENS1_24CollectiveEpilogueBwdGQAISC_fSF_Li256ELb1ELb0EEENS1_19SingleTileSchedulerILb1ELb0ELb0ELi128EEEEEEEEEvNT_6ParamsE)
        /*0254*/ 	.word	0x00000050


	//----- nvinfo : EIATTR_REGCOUNT
	.align		4
.L_118:
        /*0258*/ 	.byte	0x04, 0x2f
        /*025a*/ 	.short	(.L_120 - .L_119)
	.align		4
.L_119:
        /*025c*/ 	.word	index@(_ZN7cutlass13device_kernelIN5flash11enable_sm90INS1_16FlashAttnBwdSm90INS1_25CollectiveMainloopBwdSm90ILi2ELi2ELi2EN4cute5tupleIJNS5_1CILi1EEES8_S8_EEENS6_IJNS7_ILi128EEESA_NS7_ILi64EEEEEENS_6half_tEfNS_4arch4Sm90ELb0ELb0ELb1ELb1ELb1ELb1ELb0ELb0ELi2ELi1ELi2ELi2ELb0EEENS1_21CollectiveEpilogueBwdISC_SD_SF_Li256ELb1ELb0ELi1EEENS1_19SingleTileSchedulerILb1ELb0ELb0ELi128EEEEEEEEEvNT_6ParamsE)
        /*0260*/ 	.word	0x000000a8


	//----- nvinfo : EIATTR_FRAME_SIZE
	.align		4
.L_120:
        /*0264*/ 	.byte	0x04, 0x11
        /*0266*/ 	.short	(.L_122 - .L_121)
	.align		4
.L_121:
        /*0268*/ 	.word	index@(_ZN7cutlass13device_kernelIN5flash11enable_sm90INS1_16FlashAttnBwdSm90INS1_25CollectiveMainloopBwdSm90ILi2ELi2ELi2EN4cute5tupleIJNS5_1CILi1EEES8_S8_EEENS6_IJNS7_ILi128EEESA_NS7_ILi64EEEEEENS_6half_tEfNS_4arch4Sm90ELb0ELb0ELb1ELb1ELb1ELb1ELb0ELb0ELi2ELi1ELi2ELi2ELb0EEENS1_21CollectiveEpilogueBwdISC_SD_SF_Li256ELb1ELb0ELi1EEENS1_19SingleTileSchedulerILb1ELb0ELb0ELi128EEEEEEEEEvNT_6ParamsE)
        /*026c*/ 	.word	0x00000048


	//----- nvinfo : EIATTR_REGCOUNT
	.align		4
.L_122:
        /*0270*/ 	.byte	0x04, 0x2f
        /*0272*/ 	.short	(.L_124 - .L_123)
	.align		4
.L_123:
        /*0274*/ 	.word	index@(_ZN7cutlass13device_kernelIN5flash11enable_sm90INS1_16FlashAttnBwdSm90INS1_25CollectiveMainloopBwdSm90ILi2ELi2ELi2EN4cute5tupleIJNS5_1CILi1EEES8_S8_EEENS6_IJNS7_ILi128EEESA_NS7_ILi64EEEEEENS_6half_tEfNS_4arch4Sm90ELb0ELb0ELb1ELb1ELb0ELb1ELb0ELb0ELi2ELi1ELi2ELi2ELb0EEENS1_21CollectiveEpilogueBwdISC_SD_SF_Li256ELb1ELb0ELi1EEENS1_19SingleTileSchedulerILb1ELb0ELb0ELi128EEEEEEEEEvNT_6ParamsE)
        /*0278*/ 	.word	0x000000a8


	//----- nvinfo : EIATTR_FRAME_SIZE
	.align		4
.L_124:
        /*027c*/ 	.byte	0x04, 0x11
        /*027e*/ 	.short	(.L_126 - .L_125)
	.align		4
.L_125:
        /*0280*/ 	.word	index@(_ZN7cutlass13device_kernelIN5flash11enable_sm90INS1_16FlashAttnBwdSm90INS1_25CollectiveMainloopBwdSm90ILi2ELi2ELi2EN4cute5tupleIJNS5_1CILi1EEES8_S8_EEENS6_IJNS7_ILi128EEESA_NS7_ILi64EEEEEENS_6half_tEfNS_4arch4Sm90ELb0ELb0ELb1ELb1ELb0ELb1ELb0ELb0ELi2ELi1ELi2ELi2ELb0EEENS1_21CollectiveEpilogueBwdISC_SD_SF_Li256ELb1ELb0ELi1EEENS1_19SingleTileSchedulerILb1ELb0ELb0ELi128EEEEEEEEEvNT_6ParamsE)
        /*0284*/ 	.word	0x00000050


	//----- nvinfo : EIATTR_REGCOUNT
	.align		4
.L_126:
        /*0288*/ 	.byte	0x04, 0x2f
        /*028a*/ 	.short	(.L_128 - .L_127)
	.align		4
.L_127:
        /*028c*/ 	.word	index@(_ZN7cutlass13device_kernelIN5flash11enable_sm90INS1_16FlashAttnBwdSm90INS1_25CollectiveMainloopBwdSm90ILi2ELi2ELi2EN4cute5tupleIJNS5_1CILi1EEES8_S8_EEENS6_IJNS7_ILi128EEESA_NS7_ILi64EEEEEENS_6half_tEfNS_4arch4Sm90ELb0ELb0ELb1ELb0ELb1ELb1ELb0ELb0ELi2ELi1ELi2ELi2ELb0EEENS1_24CollectiveEpilogueBwdGQAISC_fSF_Li256ELb0ELb1EEENS1_19SingleTileSchedulerILb0ELb0ELb0ELi128EEEEEEEEEvNT_6ParamsE)
        /*0290*/ 	.word	0x000000a8


	//----- nvinfo : EIATTR_FRAME_SIZE
	.align		4
.L_128:
        /*0294*/ 	.byte	0x04, 0x11
        /*0296*/ 	.short	(.L_130 - .L_129)
	.align		4
.L_129:
        /*0298*/ 	.word	index@(_ZN7cutlass13device_kernelIN5flash11enable_sm90INS1_16FlashAttnBwdSm90INS1_25CollectiveMainloopBwdSm90ILi2ELi2ELi2EN4cute5tupleIJNS5_1CILi1EEES8_S8_EEENS6_IJNS7_ILi128EEESA_NS7_ILi64EEEEEENS_6half_tEfNS_4arch4Sm90ELb0ELb0ELb1ELb0ELb1ELb1ELb0ELb0ELi2ELi1ELi2ELi2ELb0EEENS1_24CollectiveEpilogueBwdGQAISC_fSF_Li256ELb0ELb1EEENS1_19SingleTileSchedulerILb0ELb0ELb0ELi128EEEEEEEEEvNT_6ParamsE)
        /*029c*/ 	.word	0x000000b8


	//----- nvinfo : EIATTR_REGCOUNT
	.align		4
.L_130:
        /*02a0*/ 	.byte	0x04, 0x2f
        /*02a2*/ 	.short	(.L_132 - .L_131)
	.align		4
.L_131:
        /*02a4*/ 	.word	index@(_ZN7cutlass13device_kernelIN5flash11enable_sm90INS1_16FlashAttnBwdSm90INS1_25CollectiveMainloopBwdSm90ILi2ELi2ELi2EN4cute5tupleIJNS5_1CILi1EEES8_S8_EEENS6_IJNS7_ILi128EEESA_NS7_ILi64EEEEEENS_6half_tEfNS_4arch4Sm90ELb0ELb0ELb1ELb0ELb0ELb1ELb0ELb0ELi2ELi1ELi2ELi2ELb0EEENS1_24CollectiveEpilogueBwdGQAISC_fSF_Li256ELb0ELb0EEENS1_19SingleTileSchedulerILb0ELb0ELb0ELi128EEEEEEEEEvNT_6ParamsE)
        /*02a8*/ 	.word	0x000000a8


	//----- nvinfo : EIATTR_FRAME_SIZE
	.align		4
.L_132:
        /*02ac*/ 	.byte	0x04, 0x11
        /*02ae*/ 	.short	(.L_134 - .L_133)
	.align		4
.L_133:
        /*02b0*/ 	.word	index@(_ZN7cutlass13device_kernelIN5flash11enable_sm90INS1_16FlashAttnBwdSm90INS1_25CollectiveMainloopBwdSm90ILi2ELi2ELi2EN4cute5tupleIJNS5_1CILi1EEES8_S8_EEENS6_IJNS7_ILi128EEESA_NS7_ILi64EEEEEENS_6half_tEfNS_4arch4Sm90ELb0ELb0ELb1ELb0ELb0ELb1ELb0ELb0ELi2ELi1ELi2ELi2ELb0EEENS1_24CollectiveEpilogueBwdGQAISC_fSF_Li256ELb0ELb0EEENS1_19SingleTileSchedulerILb0ELb0ELb0ELi128EEEEEEEEEvNT_6ParamsE)
        /*02b4*/ 	.word	0x000000b8


	//----- nvinfo : EIATTR_REGCOUNT
	.align		4
.L_134:
        /*02b8*/ 	.byte	0x04, 0x2f
        /*02ba*/ 	.short	(.L_136 - .L_135)
	.align		4
.L_135:
        /*02bc*/ 	.word	index@(_ZN7cutlass13device_kernelIN5flash11enable_sm90INS1_16FlashAttnBwdSm90INS1_25CollectiveMainloopBwdSm90ILi2ELi2ELi2EN4cute5tupleIJNS5_1CILi1EEES8_S8_EEENS6_IJNS7_ILi128EEESA_NS7_ILi64EEEEEENS_6half_tEfNS_4arch4Sm90ELb0ELb0ELb1ELb0ELb1ELb1ELb0ELb0ELi2ELi1ELi2ELi2ELb0EEENS1_21CollectiveEpilogueBwdISC_SD_SF_Li256ELb0ELb0ELi1EEENS1_19SingleTileSchedulerILb0ELb0ELb0ELi128EEEEEEEEEvNT_6ParamsE)
        /*02c0*/ 	.word	0x000000a8


	//----- nvinfo : EIATTR_FRAME_SIZE
	.align		4
.L_136:
        /*02c4*/ 	.byte	0x04, 0x11
        /*02c6*/ 	.short	(.L_138 - .L_137)
	.align		4
.L_137:
        /*02c8*/ 	.word	index@(_ZN7cutlass13device_kernelIN5flash11enable_sm90INS1_16FlashAttnBwdSm90INS1_25CollectiveMainloopBwdSm90ILi2ELi2ELi2EN4cute5tupleIJNS5_1CILi1EEES8_S8_EEENS6_IJNS7_ILi128EEESA_NS7_ILi64EEEEEENS_6half_tEfNS_4arch4Sm90ELb0ELb0ELb1ELb0ELb1ELb1ELb0ELb0ELi2ELi1ELi2ELi2ELb0EEENS1_21CollectiveEpilogueBwdISC_SD_SF_Li256ELb0ELb0ELi1EEENS1_19SingleTileSchedulerILb0ELb0ELb0ELi128EEEEEEEEEvNT_6ParamsE)
        /*02cc*/ 	.word	0x000000b8


	//----- nvinfo : EIATTR_REGCOUNT
	.align		4
.L_138:
        /*02d0*/ 	.byte	0x04, 0x2f
        /*02d2*/ 	.short	(.L_140 - .L_139)
	.align		4
.L_139:
        /*02d4*/ 	.word	index@(_ZN7cutlass13device_kernelIN5flash11enable_sm90INS1_16FlashAttnBwdSm90INS1_25CollectiveMainloopBwdSm90ILi2ELi2ELi2EN4cute5tupleIJNS5_1CILi1EEES8_S8_EEENS6_IJNS7_ILi128EEESA_NS7_ILi64EEEEEENS_6half_tEfNS_4arch4Sm90ELb0ELb0ELb1ELb0ELb0ELb1ELb0ELb0ELi2ELi1ELi2ELi2ELb0EEENS1_21CollectiveEpilogueBwdISC_SD_SF_Li256ELb0ELb0ELi1EEENS1_19SingleTileSchedulerILb0ELb0ELb0ELi128EEEEEEEEEvNT_6ParamsE)
        /*02d8*/ 	.word	0x000000a8


	//----- nvinfo : EIATTR_FRAME_SIZE
	.align		4
.L_140:
        /*02dc*/ 	.byte	0x04, 0x11
        /*02de*/ 	.short	(.L_142 - .L_141)
	.align		4
.L_141:
        /*02e0*/ 	.word	index@(_ZN7cutlass13device_kernelIN5flash11enable_sm90INS1_16FlashAttnBwdSm90INS1_25CollectiveMainloopBwdSm90ILi2ELi2ELi2EN4cute5tupleIJNS5_1CILi1EEES8_S8_EEENS6_IJNS7_ILi128EEESA_NS7_ILi64EEEEEENS_6half_tEfNS_4arch4Sm90ELb0ELb0ELb1ELb0ELb0ELb1ELb0ELb0ELi2ELi1ELi2ELi2ELb0EEENS1_21CollectiveEpilogueBwdISC_SD_SF_Li256ELb0ELb0ELi1EEENS1_19SingleTileSchedulerILb0ELb0ELb0ELi128EEEEEEEEEvNT_6ParamsE)
        /*02e4*/ 	.word	0x000000b8


	//----- nvinfo : EIATTR_MIN_STACK_SIZE
	.align		4
.L_142:
        /*02e8*/ 	.byte	0x04, 0x12
        /*02ea*/ 	.short	(.L_144 - .L_143)
	.align		4
.L_143:
        /*02ec*/ 	.word	index@(_ZN7cutlass13device_kernelIN5flash11enable_sm90INS1_16FlashAttnBwdSm90INS1_25CollectiveMainloopBwdSm90ILi2ELi2ELi2EN4cute5tupleIJNS5_1CILi1EEES8_S8_EEENS6_IJNS7_ILi128EEESA_NS7_ILi64EEEEEENS_6half_tEfNS_4arch4Sm90ELb0ELb0ELb1ELb0ELb0ELb1ELb0ELb0ELi2ELi1ELi2ELi2ELb0EEENS1_21CollectiveEpilogueBwdISC_SD_SF_Li256ELb0ELb0ELi1EEENS1_19SingleTileSchedulerILb0ELb0ELb0ELi128EEEEEEEEEvNT_6ParamsE)
        /*02f0*/ 	.word	0x000000b8


	//----- nvinfo : EIATTR_MIN_STACK_SIZE
	.align		4
.L_144:
        /*02f4*/ 	.byte	0x04, 0x12
        /*02f6*/ 	.short	(.L_146 - .L_145)
	.align		4
.L_145:
        /*02f8*/ 	.word	index@(_ZN7cutlass13device_kernelIN5flash11enable_sm90INS1_16FlashAttnBwdSm90INS1_25CollectiveMainloopBwdSm90ILi2ELi2ELi2EN4cute5tupleIJNS5_1CILi1EEES8_S8_EEENS6_IJNS7_ILi128EEESA_NS7_ILi64EEEEEENS_6half_tEfNS_4arch4Sm90ELb0ELb0ELb1ELb0ELb1ELb1ELb0ELb0ELi2ELi1ELi2ELi2ELb0EEENS1_21CollectiveEpilogueBwdISC_SD_SF_Li256ELb0ELb0ELi1EEENS1_19SingleTileSchedulerILb0ELb0ELb0ELi128EEEEEEEEEvNT_6ParamsE)
        /*02fc*/ 	.word	0x000000b8


	//----- nvinfo : EIATTR_MIN_STACK_SIZE
	.align		4
.L_146:
        /*0300*/ 	.byte	0x04, 0x12
        /*0302*/ 	.short	(.L_148 - .L_147)
	.align		4
.L_147:
        /*0304*/ 	.word	index@(_ZN7cutlass13device_kernelIN5flash11enable_sm90INS1_16FlashAttnBwdSm90INS1_25CollectiveMainloopBwdSm90ILi2ELi2ELi2EN4cute5tupleIJNS5_1CILi1EEES8_S8_EEENS6_IJNS7_ILi128EEESA_NS7_ILi64EEEEEENS_6half_tEfNS_4arch4Sm90ELb0ELb0ELb1ELb0ELb0ELb1ELb0ELb0ELi2ELi1ELi2ELi2ELb0EEENS1_24CollectiveEpilogueBwdGQAISC_fSF_Li256ELb0ELb0EEENS1_19SingleTileSchedulerILb0ELb0ELb0ELi128EEEEEEEEEvNT_6ParamsE)
        /*0308*/ 	.word	0x000000b8


	//----- nvinfo : EIATTR_MIN_STACK_SIZE
	.align		4
.L_148:
        /*030c*/ 	.byte	0x04, 0x12
        /*030e*/ 	.short	(.L_150 - .L_149)
	.align		4
.L_149:
        /*0310*/ 	.word	index@(_ZN7cutlass13device_kernelIN5flash11enable_sm90INS1_16FlashAttnBwdSm90INS1_25CollectiveMainloopBwdSm90ILi2ELi2ELi2EN4cute5tupleIJNS5_1CILi1EEES8_S8_EEENS6_IJNS7_ILi128EEESA_NS7_ILi64EEEEEENS_6half_tEfNS_4arch4Sm90ELb0ELb0ELb1ELb0ELb1ELb1ELb0ELb0ELi2ELi1ELi2ELi2ELb0EEENS1_24CollectiveEpilogueBwdGQAISC_fSF_Li256ELb0ELb1EEENS1_19SingleTileSchedulerILb0ELb0ELb0ELi128EEEEEEEEEvNT_6ParamsE)
        /*0314*/ 	.word	0x000000b8


	//----- nvinfo : EIATTR_MIN_STACK_SIZE
	.align		4
.L_150:
        /*0318*/ 	.byte	0x04, 0x12
        /*031a*/ 	.short	(.L_152 - .L_151)
	.align		4
.L_151:
        /*031c*/ 	.word	index@(_ZN7cutlass13device_kernelIN5flash11enable_sm90INS1_16FlashAttnBwdSm90INS1_25CollectiveMainloopBwdSm90ILi2ELi2ELi2EN4cute5tupleIJNS5_1CILi1EEES8_S8_EEENS6_IJNS7_ILi128EEESA_NS7_ILi64EEEEEENS_6half_tEfNS_4arch4Sm90ELb0ELb0ELb1ELb1ELb0ELb1ELb0ELb0ELi2ELi1ELi2ELi2ELb0EEENS1_21CollectiveEpilogueBwdISC_SD_SF_Li256ELb1ELb0ELi1EEENS1_19SingleTileSchedulerILb1ELb0ELb0ELi128EEEEEEEEEvNT_6ParamsE)
        /*0320*/ 	.word	0x00000050


	//----- nvinfo : EIATTR_MIN_STACK_SIZE
	.align		4
.L_152:
        /*0324*/ 	.byte	0x04, 0x12
        /*0326*/ 	.short	(.L_154 - .L_153)
	.align		4
.L_153:
        /*0328*/ 	.word	index@(_ZN7cutlass13device_kernelIN5flash11enable_sm90INS1_16FlashAttnBwdSm90INS1_25CollectiveMainloopBwdSm90ILi2ELi2ELi2EN4cute5tupleIJNS5_1CILi1EEES8_S8_EEENS6_IJNS7_ILi128EEESA_NS7_ILi64EEEEEENS_6half_tEfNS_4arch4Sm90ELb0ELb0ELb1ELb1ELb1ELb1ELb0ELb0ELi2ELi1ELi2ELi2ELb0EEENS1_21CollectiveEpilogueBwdISC_SD_SF_Li256ELb1ELb0ELi1EEENS1_19SingleTileSchedulerILb1ELb0ELb0ELi128EEEEEEEEEvNT_6ParamsE)
        /*032c*/ 	.word	0x00000048


	//----- nvinfo : EIATTR_MIN_STACK_SIZE
	.align		4
.L_154:
        /*0330*/ 	.byte	0x04, 0x12
        /*0332*/ 	.short	(.L_156 - .L_155)
	.align		4
.L_155:
        /*0334*/ 	.word	index@(_ZN7cutlass13device_kernelIN5flash11enable_sm90INS1_16FlashAttnBwdSm90INS1_25CollectiveMainloopBwdSm90ILi2ELi2ELi2EN4cute5tupleIJNS5_1CILi1EEES8_S8_EEENS6_IJNS7_ILi128EEESA_NS7_ILi64EEEEEENS_6half_tEfNS_4arch4Sm90ELb0ELb0ELb1ELb1ELb0ELb1ELb0ELb0ELi2ELi1ELi2ELi2ELb0EEENS1_24CollectiveEpilogueBwdGQAISC_fSF_Li256ELb1ELb0EEENS1_19SingleTileSchedulerILb1ELb0ELb0ELi128EEEEEEEEEvNT_6ParamsE)
        /*0338*/ 	.word	0x00000050


	//----- nvinfo : EIATTR_MIN_STACK_SIZE
	.align		4
.L_156:
        /*033c*/ 	.byte	0x04, 0x12
        /*033e*/ 	.short	(.L_158 - .L_157)
	.align		4
.L_157:
        /*0340*/ 	.word	index@(_ZN7cutlass13device_kernelIN5flash11enable_sm90INS1_16FlashAttnBwdSm90INS1_25CollectiveMainloopBwdSm90ILi2ELi2ELi2EN4cute5tupleIJNS5_1CILi1EEES8_S8_EEENS6_IJNS7_ILi128EEESA_NS7_ILi64EEEEEENS_6half_tEfNS_4arch4Sm90ELb0ELb0ELb1ELb1ELb1ELb1ELb0ELb0ELi2ELi1ELi2ELi2ELb0EEENS1_24CollectiveEpilogueBwdGQAISC_fSF_Li256ELb1ELb1EEENS1_19SingleTileSchedulerILb1ELb0ELb0ELi128EEEEEEEEEvNT_6ParamsE)
        /*0344*/ 	.word	0x00000048


	//----- nvinfo : EIATTR_MIN_STACK_SIZE
	.align		4
.L_158:
        /*0348*/ 	.byte	0x04, 0x12
        /*034a*/ 	.short	(.L_160 - .L_159)
	.align		4
.L_159:
        /*034c*/ 	.word	index@(_ZN7cutlass13device_kernelIN5flash11enable_sm90INS1_16FlashAttnBwdSm90INS1_25CollectiveMainloopBwdSm90ILi2ELi2ELi2EN4cute5tupleIJNS5_1CILi1EEES8_S8_EEENS6_IJNS7_ILi128EEESA_NS7_ILi64EEEEEENS_6half_tEfNS_4arch4Sm90ELb0ELb1ELb1ELb0ELb0ELb1ELb0ELb0ELi2ELi1ELi2ELi2ELb0EEENS1_21CollectiveEpilogueBwdISC_SD_SF_Li256ELb0ELb0ELi1EEENS1_19SingleTileSchedulerILb0ELb0ELb0ELi128EEEEEEEEEvNT_6ParamsE)
        /*0350*/ 	.word	0x00000148


	//----- nvinfo : EIATTR_MIN_STACK_SIZE
	.align		4
.L_160:
        /*0354*/ 	.byte	0x04, 0x12
        /*0356*/ 	.short	(.L_162 - .L_161)
	.align		4
.L_161:
        /*0358*/ 	.word	index@(_ZN7cutlass13device_kernelIN5flash11enable_sm90INS1_16FlashAttnBwdSm90INS1_25CollectiveMainloopBwdSm90ILi2ELi2ELi2EN4cute5tupleIJNS5_1CILi1EEES8_S8_EEENS6_IJNS7_ILi128EEESA_NS7_ILi64EEEEEENS_6half_tEfNS_4arch4Sm90ELb0ELb1ELb1ELb0ELb1ELb1ELb0ELb0ELi2ELi1ELi2ELi2ELb0EEENS1_21CollectiveEpilogueBwdISC_SD_SF_Li256ELb0ELb0ELi1EEENS1_19SingleTileSchedulerILb0ELb0ELb0ELi128EEEEEEEEEvNT_6ParamsE)
        /*035c*/ 	.word	0x00000128


	//----- nvinfo : EIATTR_MIN_STACK_SIZE
	.align		4
.L_162:
        /*0360*/ 	.byte	0x04, 0x12
        /*0362*/ 	.short	(.L_164 - .L_163)
	.align		4
.L_163:
        /*0364*/ 	.word	index@(_ZN7cutlass13device_kernelIN5flash11enable_sm90INS1_16FlashAttnBwdSm90INS1_25CollectiveMainloopBwdSm90ILi2ELi2ELi2EN4cute5tupleIJNS5_1CILi1EEES8_S8_EEENS6_IJNS7_ILi128EEESA_NS7_ILi64EEEEEENS_6half_tEfNS_4arch4Sm90ELb0ELb1ELb1ELb0ELb0ELb1ELb0ELb0ELi2ELi1ELi2ELi2ELb0EEENS1_24CollectiveEpilogueBwdGQAISC_fSF_Li256ELb0ELb0EEENS1_19SingleTileSchedulerILb0ELb0ELb0ELi128EEEEEEEEEvNT_6ParamsE)
        /*0368*/ 	.word	0x00000148


	//----- nvinfo : EIATTR_MIN_STACK_SIZE
	.align		4
.L_164:
        /*036c*/ 	.byte	0x04, 0x12
        /*036e*/ 	.short	(.L_166 - .L_165)
	.align		4
.L_165:
        /*0370*/ 	.word	index@(_ZN7cutlass13device_kernelIN5flash11enable_sm90INS1_16FlashAttnBwdSm90INS1_25CollectiveMainloopBwdSm90ILi2ELi2ELi2EN4cute5tupleIJNS5_1CILi1EEES8_S8_EEENS6_IJNS7_ILi128EEESA_NS7_ILi64EEEEEENS_6half_tEfNS_4arch4Sm90ELb0ELb1ELb1ELb0ELb1ELb1ELb0ELb0ELi2ELi1ELi2ELi2ELb0EEENS1_24CollectiveEpilogueBwdGQAISC_fSF_Li256ELb0ELb1EEENS1_19SingleTileSchedulerILb0ELb0ELb0ELi128EEEEEEEEEvNT_6ParamsE)
        /*0374*/ 	.word	0x00000128


	//----- nvinfo : EIATTR_MIN_STACK_SIZE
	.align		4
.L_166:
        /*0378*/ 	.byte	0x04, 0x12
        /*037a*/ 	.short	(.L_168 - .L_167)
	.align		4
.L_167:
        /*037c*/ 	.word	index@(_ZN7cutlass13device_kernelIN5flash22FlashAttnBwdPreprocessIN4cute5tupleIJNS3_1CILi128EEENS5_ILi64EEEEEENS_6half_tEfNS_4arch4Sm90ELb1ELb0EEEEEvNT_6ParamsE)
        /*0380*/ 	.word	0x00000000


	//----- nvinfo : EIATTR_MIN_STACK_SIZE
	.align		4
.L_168:
        /*0384*/ 	.byte	0x04, 0x12
        /*0386*/ 	.short	(.L_170 - .L_169)
	.align		4
.L_169:
        /*0388*/ 	.word	index@(_ZN7cutlass13device_kernelIN5flash11enable_sm90INS1_16FlashAttnBwdSm90INS1_25CollectiveMainloopBwdSm90ILi2ELi2ELi2EN4cute5tupleIJNS5_1CILi1EEES8_S8_EEENS6_IJNS7_ILi128EEESA_NS7_ILi64EEEEEENS_6half_tEfNS_4arch4Sm90ELb0ELb1ELb1ELb1ELb0ELb1ELb0ELb0ELi2ELi1ELi2ELi2ELb0EEENS1_21CollectiveEpilogueBwdISC_SD_SF_Li256ELb1ELb0ELi1EEENS1_19SingleTileSchedulerILb1ELb0ELb0ELi128EEEEEEEEEvNT_6ParamsE)
        /*038c*/ 	.word	0x00000140


	//----- nvinfo : EIATTR_MIN_STACK_SIZE
	.align		4
.L_170:
        /*0390*/ 	.byte	0x04, 0x12
        /*0392*/ 	.short	(.L_172 - .L_171)
	.align		4
.L_171:
        /*0394*/ 	.word	index@(_ZN7cutlass13device_kernelIN5flash11enable_sm90INS1_16FlashAttnBwdSm90INS1_25CollectiveMainloopBwdSm90ILi2ELi2ELi2EN4cute5tupleIJNS5_1CILi1EEES8_S8_EEENS6_IJNS7_ILi128EEESA_NS7_ILi64EEEEEENS_6half_tEfNS_4arch4Sm90ELb0ELb1ELb1ELb1ELb1ELb1ELb0ELb0ELi2ELi1ELi2ELi2ELb0EEENS1_21CollectiveEpilogueBwdISC_SD_SF_Li256ELb1ELb0ELi1EEENS1_19SingleTileSchedulerILb1ELb0ELb0ELi128EEEEEEEEEvNT_6ParamsE)
        /*0398*/ 	.word	0x00000128


	//----- nvinfo : EIATTR_MIN_STACK_SIZE
	.align		4
.L_172:
        /*039c*/ 	.byte	0x04, 0x12
        /*039e*/ 	.short	(.L_174 - .L_173)
	.align		4
.L_173:
        /*03a0*/ 	.word	index@(_ZN7cutlass13device_kernelIN5flash11enable_sm90INS1_16FlashAttnBwdSm90INS1_25CollectiveMainloopBwdSm90ILi2ELi2ELi2EN4cute5tupleIJNS5_1CILi1EEES8_S8_EEENS6_IJNS7_ILi128EEESA_NS7_ILi64EEEEEENS_6half_tEfNS_4arch4Sm90ELb0ELb1ELb1ELb1ELb0ELb1ELb0ELb0ELi2ELi1ELi2ELi2ELb0EEENS1_24CollectiveEpilogueBwdGQAISC_fSF_Li256ELb1ELb0EEENS1_19SingleTileSchedulerILb1ELb0ELb0ELi128EEEEEEEEEvNT_6ParamsE)
        /*03a4*/ 	.word	0x00000140


	//----- nvinfo : EIATTR_MIN_STACK_SIZE
	.align		4
.L_174:
        /*03a8*/ 	.byte	0x04, 0x12
        /*03aa*/ 	.short	(.L_176 - .L_175)
	.align		4
.L_175:
        /*03ac*/ 	.word	index@(_ZN7cutlass13device_kernelIN5flash32FlashAttnBwdPostprocessConvertdQIN4cute5tupleIJNS3_1CILi128EEENS5_ILi64EEEEEENS_6half_tEfNS_4arch4Sm90ELi256ENS3_8TiledMMAINS3_8MMA_AtomIJNS3_4SM904GMMA25MMA_64x64x16_F32F16F16_SSILNSF_5MajorE0ELSH_1ELNSF_7ScaleInE1ELSI_1EEEEEENS3_6LayoutINS4_IJNS5_ILi2EEENS5_ILi1EEESN_EEENS4_IJSN_NS5_ILi0EEESP_EEEEENS4_IJNS3_10UnderscoreESS_SS_EEEEELb0EEEEEvNT_6ParamsE)
        /*03b0*/ 	.word	0x00000000


	//----- nvinfo : EIATTR_MIN_STACK_SIZE
	.align		4
.L_176:
        /*03b4*/ 	.byte	0x04, 0x12
        /*03b6*/ 	.short	(.L_178 - .L_177)
	.align		4
.L_177:
        /*03b8*/ 	.word	index@(_ZN7cutlass13device_kernelIN5flash11enable_sm90INS1_16FlashAttnBwdSm90INS1_25CollectiveMainloopBwdSm90ILi2ELi2ELi2EN4cute5tupleIJNS5_1CILi1EEES8_S8_EEENS6_IJNS7_ILi128EEESA_NS7_ILi64EEEEEENS_6half_tEfNS_4arch4Sm90ELb0ELb1ELb1ELb1ELb1ELb1ELb0ELb0ELi2ELi1ELi2ELi2ELb0EEENS1_24CollectiveEpilogueBwdGQAISC_fSF_Li256ELb1ELb1EEENS1_19SingleTileSchedulerILb1ELb0ELb0ELi128EEEEEEEEEvNT_6ParamsE)
        /*03bc*/ 	.word	0x00000128


	//----- nvinfo : EIATTR_MIN_STACK_SIZE
	.align		4
.L_178:
        /*03c0*/ 	.byte	0x04, 0x12
        /*03c2*/ 	.short	(.L_180 - .L_179)
	.align		4
.L_179:
        /*03c4*/ 	.word	index@(_ZN7cutlass13device_kernelIN5flash22FlashAttnBwdPreprocessIN4cute5tupleIJNS3_1CILi128EEENS5_ILi64EEEEEENS_6half_tEfNS_4arch4Sm90ELb1ELb1EEEEEvNT_6ParamsE)
        /*03c8*/ 	.word	0x00000000


	//----- nvinfo : EIATTR_MIN_STACK_SIZE
	.align		4
.L_180:
        /*03cc*/ 	.byte	0x04, 0x12
        /*03ce*/ 	.short	(.L_182 - .L_181)
	.align		4
.L_181:
        /*03d0*/ 	.word	index@(_ZN7cutlass13device_kernelIN5flash11enable_sm90INS1_16FlashAttnBwdSm90INS1_25CollectiveMainloopBwdSm90ILi2ELi2ELi2EN4cute5tupleIJNS5_1CILi1EEES8_S8_EEENS6_IJNS7_ILi96EEENS7_ILi128EEENS7_ILi64EEEEEENS_6half_tEfNS_4arch4Sm90ELb1ELb0ELb1ELb0ELb0ELb1ELb0ELb1ELi2ELi1ELi2ELi2ELb0EEENS1_21CollectiveEpilogueBwdISD_SE_SG_Li256ELb0ELb0ELi1EEENS1_25SingleTileBwdLPTSchedulerILb0ELi128ELb0EEEEEEEEEvNT_6ParamsE)
        /*03d4*/ 	.word	0x00000040


	//----- nvinfo : EIATTR_MIN_STACK_SIZE
	.align		4
.L_182:
        /*03d8*/ 	.byte	0x04, 0x12
        /*03da*/ 	.short	(.L_184 - .L_183)
	.align		4
.L_183:
        /*03dc*/ 	.word	index@(_ZN7cutlass13device_kernelIN5flash11enable_sm90INS1_16FlashAttnBwdSm90INS1_25CollectiveMainloopBwdSm90ILi2ELi2ELi2EN4cute5tupleIJNS5_1CILi1EEES8_S8_EEENS6_IJNS7_ILi96EEENS7_ILi128EEENS7_ILi64EEEEEENS_6half_tEfNS_4arch4Sm90ELb1ELb0ELb1ELb0ELb1ELb1ELb0ELb1ELi2ELi1ELi2ELi2ELb0EEENS1_21CollectiveEpilogueBwdISD_SE_SG_Li256ELb0ELb0ELi1EEENS1_25SingleTileBwdLPTSchedulerILb0ELi128ELb1EEEEEEEEEvNT_6ParamsE)
        /*03e0*/ 	.word	0x00000040


	//----- nvinfo : EIATTR_MIN_STACK_SIZE
	.align		4
.L_184:
        /*03e4*/ 	.byte	0x04, 0x12
        /*03e6*/ 	.short	(.L_186 - .L_185)
	.align		4
.L_185:
        /*03e8*/ 	.word	index@(_ZN7cutlass13device_kernelIN5flash11enable_sm90INS1_16FlashAttnBwdSm90INS1_25CollectiveMainloopBwdSm90ILi2ELi2ELi2EN4cute5tupleIJNS5_1CILi1EEES8_S8_EEENS6_IJNS7_ILi96EEENS7_ILi128EEENS7_ILi64EEEEEENS_6half_tEfNS_4arch4Sm90ELb1ELb0ELb1ELb0ELb0ELb1ELb0ELb1ELi2ELi1ELi2ELi2ELb0EEENS1_24CollectiveEpilogueBwdGQAISD_fSG_Li256ELb0ELb0EEENS1_25SingleTileBwdLPTSchedulerILb0ELi128ELb0EEEEEEEEEvNT_6ParamsE)
        /*03ec*/ 	.word	0x00000050


	//----- nvinfo : EIATTR_MIN_STACK_SIZE
	.align		4
.L_186:
        /*03f0*/ 	.byte	0x04, 0x12
        /*03f2*/ 	.short	(.L_188 - .L_187)
	.align		4
.L_187:
        /*03f4*/ 	.word	index@(_ZN7cutlass13device_kernelIN5flash11enable_sm90INS1_16FlashAttnBwdSm90INS1_25CollectiveMainloopBwdSm90ILi2ELi2ELi2EN4cute5tupleIJNS5_1CILi1EEES8_S8_EEENS6_IJNS7_ILi96EEENS7_ILi128EEENS7_ILi64EEEEEENS_6half_tEfNS_4arch4Sm90ELb1ELb0ELb1ELb0ELb1ELb1ELb0ELb1ELi2ELi1ELi2ELi2ELb0EEENS1_24CollectiveEpilogueBwdGQAISD_fSG_Li256ELb0ELb1EEENS1_25SingleTileBwdLPTSchedulerILb0ELi128ELb1EEEEEEEEEvNT_6ParamsE)
        /*03f8*/ 	.word	0x00000048


	//----- nvinfo : EIATTR_MIN_STACK_SIZE
	.align		4
.L_188:
        /*03fc*/ 	.byte	0x04, 0x12
        /*03fe*/ 	.short	(.L_190 - .L_189)
	.align		4
.L_189:
        /*0400*/ 	.word	index@(_ZN7cutlass13device_kernelIN5flash22FlashAttnBwdPreprocessIN4cute5tupleIJNS3_1CILi96EEENS5_ILi64EEEEEENS_6half_tEfNS_4arch4Sm90ELb1ELb0EEEEEvNT_6ParamsE)
        /*0404*/ 	.word	0x00000000


	//----- nvinfo : EIATTR_MIN_STACK_SIZE
	.align		4
.L_190:
        /*0408*/ 	.byte	0x04, 0x12
        /*040a*/ 	.short	(.L_192 - .L_191)
	.align		4
.L_191:
        /*040c*/ 	.word	index@(_ZN7cutlass13device_kernelIN5flash11enable_sm90INS1_16FlashAttnBwdSm90INS1_25CollectiveMainloopBwdSm90ILi2ELi2ELi2EN4cute5tupleIJNS5_1CILi1EEES8_S8_EEENS6_IJNS7_ILi96EEENS7_ILi128EEENS7_ILi64EEEEEENS_6half_tEfNS_4arch4Sm90ELb1ELb0ELb1ELb1ELb0ELb1ELb0ELb1ELi2ELi1ELi2ELi2ELb0EEENS1_21CollectiveEpilogueBwdISD_SE_SG_Li256ELb1ELb0ELi1EEENS1_25SingleTileBwdLPTSchedulerILb1ELi128ELb0EEEEEEEEEvNT_6ParamsE)
        /*0410*/ 	.word	0x00000030


	//----- nvinfo : EIATTR_MIN_STACK_SIZE
	.align		4
.L_192:
        /*0414*/ 	.byte	0x04, 0x12
        /*0416*/ 	.short	(.L_194 - .L_193)
	.align		4
.L_193:
        /*0418*/ 	.word	index@(_ZN7cutlass13device_kernelIN5flash11enable_sm90INS1_16FlashAttnBwdSm90INS1_25CollectiveMainloopBwdSm90ILi2ELi2ELi2EN4cute5tupleIJNS5_1CILi1EEES8_S8_EEENS6_IJNS7_ILi96EEENS7_ILi128EEENS7_ILi64EEEEEENS_6half_tEfNS_4arch4Sm90ELb1ELb0ELb1ELb1ELb1ELb1ELb0ELb1ELi2ELi1ELi2ELi2ELb0EEENS1_21CollectiveEpilogueBwdISD_SE_SG_Li256ELb1ELb0ELi1EEENS1_25SingleTileBwdLPTSchedulerILb1ELi128ELb1EEEEEEEEEvNT_6ParamsE)
        /*041c*/ 	.word	0x00000030


	//----- nvinfo : EIATTR_MIN_STACK_SIZE
	.align		4
.L_194:
        /*0420*/ 	.byte	0x04, 0x12
        /*0422*/ 	.short	(.L_196 - .L_195)
	.align		4
.L_195:
        /*0424*/ 	.word	index@(_ZN7cutlass13device_kernelIN5flash11enable_sm90INS1_16FlashAttnBwdSm90INS1_25CollectiveMainloopBwdSm90ILi2ELi2ELi2EN4cute5tupleIJNS5_1CILi1EEES8_S8_EEENS6_IJNS7_ILi96EEENS7_ILi128EEENS7_ILi64EEEEEENS_6half_tEfNS_4arch4Sm90ELb1ELb0ELb1ELb1ELb0ELb1ELb0ELb1ELi2ELi1ELi2ELi2ELb0EEENS1_24CollectiveEpilogueBwdGQAISD_fSG_Li256ELb1ELb0EEENS1_25SingleTileBwdLPTSchedulerILb1ELi128ELb0EEEEEEEEEvNT_6ParamsE)
        /*0428*/ 	.word	0x00000050


	//----- nvinfo : EIATTR_MIN_STACK_SIZE
	.align		4
.L_196:
        /*042c*/ 	.byte	0x04, 0x12
        /*042e*/ 	.short	(.L_198 - .L_197)
	.align		4
.L_197:
        /*0430*/ 	.word	index@(_ZN7cutlass13device_kernelIN5flash32FlashAttnBwdPostprocessConvertdQIN4cute5tupleIJNS3_1CILi128EEENS5_ILi64EEEEEENS_6half_tEfNS_4arch4Sm90ELi256ENS3_8TiledMMAINS3_8MMA_AtomIJNS3_4SM904GMMA25MMA_64x64x16_F32F16F16_RSILNSF_5MajorE0ELSH_1ELNSF_7ScaleInE1ELSI_1EEEEEENS3_6LayoutINS4_IJNS5_ILi2EEENS5_ILi1EEESN_EEENS4_IJSN_NS5_ILi0EEESP_EEEEENS4_IJNS3_10UnderscoreESS_SS_EEEEELb0EEEEEvNT_6ParamsE)
        /*0434*/ 	.word	0x00000000


	//----- nvinfo : EIATTR_MIN_STACK_SIZE
	.align		4
.L_198:
        /*0438*/ 	.byte	0x04, 0x12
        /*043a*/ 	.short	(.L_200 - .L_199)
	.align		4
.L_199:
        /*043c*/ 	.word	index@(_ZN7cutlass13device_kernelIN5flash32FlashAttnBwdPostprocessConvertdQIN4cute5tupleIJNS3_1CILi96EEENS5_ILi64EEEEEENS_6half_tEfNS_4arch4Sm90ELi256ENS3_8TiledMMAINS3_8MMA_AtomIJNS3_4SM904GMMA25MMA_64x16x16_F32F16F16_SSILNSF_5MajorE1ELSH_0ELNSF_7ScaleInE1ELSI_1EEEEEENS3_6LayoutINS4_IJNS5_ILi1EEENS5_ILi2EEESM_EEENS4_IJNS5_ILi0EEESM_SP_EEEEENS4_IJNS3_10UnderscoreESS_SS_EEEEELb1EEEEEvNT_6ParamsE)
        /*0440*/ 	.word	0x00000000


	//----- nvinfo : EIATTR_MIN_STACK_SIZE
	.align		4
.L_200:
        /*0444*/ 	.byte	0x04, 0x12
        /*0446*/ 	.short	(.L_202 - .L_201)
	.align		4
.L_201:
        /*0448*/ 	.word	index@(_ZN7cutlass13device_kernelIN5flash11enable_sm90INS1_16FlashAttnBwdSm90INS1_25CollectiveMainloopBwdSm90ILi2ELi2ELi2EN4cute5tupleIJNS5_1CILi1EEES8_S8_EEENS6_IJNS7_ILi96EEENS7_ILi128EEENS7_ILi64EEEEEENS_6half_tEfNS_4arch4Sm90ELb1ELb0ELb1ELb1ELb1ELb1ELb0ELb1ELi2ELi1ELi2ELi2ELb0EEENS1_24CollectiveEpilogueBwdGQAISD_fSG_Li256ELb1ELb1EEENS1_25SingleTileBwdLPTSchedulerILb1ELi128ELb1EEEEEEEEEvNT_6ParamsE)
        /*044c*/ 	.word	0x00000030


	//----- nvinfo : EIATTR_MIN_STACK_SIZE
	.align		4
.L_202:
        /*0450*/ 	.byte	0x04, 0x12
        /*0452*/ 	.short	(.L_204 - .L_203)
	.align		4
.L_203:
        /*0454*/ 	.word	index@(_ZN7cutlass13device_kernelIN5flash22FlashAttnBwdPreprocessIN4cute5tupleIJNS3_1CILi96EEENS5_ILi64EEEEEENS_6half_tEfNS_4arch4Sm90ELb1ELb1EEEEEvNT_6ParamsE)
        /*0458*/ 	.word	0x00000000
.L_204:


//--------------------- .nv.compat                --------------------------
	.section	.nv.compat,"",@"SHT_CUDA_COMPAT_INFO"
	.align	4
        /*0000*/ 	.byte	0x02, 0x09, 0x01, 0x00, 0x02, 0x02, 0x04, 0x00, 0x02, 0x05, 0x05, 0x00, 0x03, 0x07, 0x01, 0x01
        /*0010*/ 	.byte	0x02, 0x03, 0x01, 0x00, 0x02, 0x06, 0x01, 0x00, 0x04, 0x0b, 0x08, 0x00, 0x00, 0x00, 0x00, 0x00
        /*0020*/ 	.byte	0x00, 0x00, 0x00, 0x00


//--------------------- .nv.info._ZN7cutlass13device_kernelIN5flash11enable_sm90INS1_16FlashAttnBwdSm90INS1_25CollectiveMainloopBwdSm90ILi2ELi2ELi2EN4cute5tupleIJNS5_1CILi1EEES8_S8_EEENS6_IJNS7_ILi128EEESA_NS7_ILi64EEEEEENS_6half_tEfNS_4arch4Sm90ELb0ELb0ELb1ELb0ELb0ELb1ELb0ELb0ELi2ELi1ELi2ELi2ELb0EEENS1_21CollectiveEpilogueBwdISC_SD_SF_Li256ELb0ELb0ELi1EEENS1_19SingleTileSchedulerILb0ELb0ELb0ELi128EEEEEEEEEvNT_6ParamsE --------------------------
	.section	.nv.info._ZN7cutlass13device_kernelIN5flash11enable_sm90INS1_16FlashAttnBwdSm90INS1_25CollectiveMainloopBwdSm90ILi2ELi2ELi2EN4cute5tupleIJNS5_1CILi1EEES8_S8_EEENS6_IJNS7_ILi128EEESA_NS7_ILi64EEEEEENS_6half_tEfNS_4arch4Sm90ELb0ELb0ELb1ELb0ELb0ELb1ELb0ELb0ELi2ELi1ELi2ELi2ELb0EEENS1_21CollectiveEpilogueBwdISC_SD_SF_Li256ELb0ELb0ELi1EEENS1_19SingleTileSchedulerILb0ELb0ELb0ELi128EEEEEEEEEvNT_6ParamsE,"",@"SHT_CUDA_INFO"
	.sectionflags	@""
	.align	4


	//----- nvinfo : EIATTR_CUDA_API_VERSION
	.align		4
        /*0000*/ 	.byte	0x04, 0x37
        /*0002*/ 	.short	(.L_206 - .L_205)
.L_205:
        /*0004*/ 	.word	0x00000082


	//----- nvinfo : EIATTR_KPARAM_INFO
	.align		4
.L_206:
        /*0008*/ 	.byte	0x04, 0x17
        /*000a*/ 	.short	(.L_208 - .L_207)
.L_207:
        /*000c*/ 	.word	0x00000000
        /*0010*/ 	.short	0x0000
        /*0012*/ 	.short	0x0070
        /*0014*/ 	.byte	0x00, 0xf0, 0x01, 0x24


	//----- nvinfo : EIATTR_SPARSE_MMA_MASK
	.align		4
.L_208:
        /*0018*/ 	.byte	0x03, 0x50
        /*001a*/ 	.short	0x0000


	//----- nvinfo : EIATTR_MAXREG_COUNT
	.align		4
        /*001c*/ 	.byte	0x03, 0x1b
        /*001e*/ 	.short	0x00a8


	//----- nvinfo : EIATTR_NUM_BARRIERS
	.align		4
        /*0020*/ 	.byte	0x02, 0x4c
        /*0022*/ 	.byte	0x10
	.zero		1


	//----- nvinfo : EIATTR_EXTERNS
	.align		4
        /*0024*/ 	.byte	0x04, 0x0f
        /*0026*/ 	.short	(.L_210 - .L_209)


	//   ....[0]....
	.align		4
.L_209:
        /*0028*/ 	.word	index@(__assertfail)


	//----- nvinfo : EIATTR_ANNOTATIONS
	.align		4
.L_210:
        /*002c*/ 	.byte	0x04, 0x55
        /*002e*/ 	.short	(.L_212 - .L_211)


	//   ....[0]....
.L_211:
        /*0030*/ 	.word	0x00000001
        /*0034*/ 	.byte	0x80, 0x10, 0x00, 0x00, 0x01, 0x00, 0x00, 0x00, 0x20, 0x14, 0x00, 0x00, 0x01, 0x00, 0x00, 0x00
        /* <DEDUP_REMOVED lines=44> */
        /*0304*/ 	.byte	0x80, 0x48, 0x00, 0x00, 0x01, 0x00, 0x00, 0x00, 0xb0, 0x5a, 0x00, 0x00


	//----- nvinfo : EIATTR_MERCURY_ISA_VERSION
	.align		4
.L_212:
        /*0310*/ 	.byte	0x03, 0x5f
        /*0312*/ 	.short	0x0101


	//----- nvinfo : EIATTR_INT_WARP_WIDE_INSTR_OFFSETS
	.align		4
        /*0314*/ 	.byte	0x04, 0x31
        /*0316*/ 	.short	(.L_214 - .L_213)


	//   ....[0]....
.L_213:
        /*0318*/ 	.word	0x000001e0


	//   ....[1]....
        /*031c*/ 	.word	0x000002a0


	//----- nvinfo : EIATTR_COOP_GROUP_MASK_REGIDS
	.align		4
.L_214:
        /*0320*/ 	.byte	0x04, 0x29
        /*0322*/ 	.short	(.L_216 - .L_215)


	//   ....[0]....
.L_215:
        /*0324*/ 	.word	0xffffffff


	//   ....[1]....
        /*0328*/ 	.word	0xffffffff


	//   ....[2]....
        /*032c*/ 	.word	0xffffffff


	//   ....[3]....
        /*0330*/ 	.word	0xffffffff


	//   ....[4]....
        /*0334*/ 	.word	0xffffffff


	//   ....[5]....
        /*0338*/ 	.word	0xffffffff


	//   ....[6]....
        /*033c*/ 	.word	0xffffffff


	//   ....[7]....
        /*0340*/ 	.word	0xffffffff


	//   ....[8]....
        /*0344*/ 	.word	0xffffffff


	//   ....[9]....
        /*0348*/ 	.word	0xffffffff


	//   ....[10]....
        /*034c*/ 	.word	0xffffffff


	//   ....[11]....
        /*0350*/ 	.word	0xffffffff


	//   ....[12]....
        /*0354*/ 	.word	0xffffffff


	//   ....[13]....
        /*0358*/ 	.word	0xffffffff


	//   ....[14]....
        /*035c*/ 	.word	0xffffffff


	//   ....[15]....
        /*0360*/ 	.word	0xffffffff


	//   ....[16]....
        /*0364*/ 	.word	0xffffffff


	//   ....[17]....
        /*0368*/ 	.word	0xffffffff


	//   ....[18]....
        /*036c*/ 	.word	0xffffffff


	//   ....[19]....
        /*0370*/ 	.word	0xffffffff


	//   ....[20]....
        /*0374*/ 	.word	0xffffffff


	//   ....[21]....
        /*0378*/ 	.word	0xffffffff


	//   ....[22]....
        /*037c*/ 	.word	0xffffffff


	//   ....[23]....
        /*0380*/ 	.word	0xffffffff


	//   ....[24]....
        /*0384*/ 	.word	0xffffffff


	//   ....[25]....
        /*0388*/ 	.word	0xffffffff


	//   ....[26]....
        /*038c*/ 	.word	0xffffffff


	//   ....[27]....
        /*0390*/ 	.word	0xffffffff


	//   ....[28]....
        /*0394*/ 	.word	0xffffffff


	//   ....[29]....
        /*0398*/ 	.word	0xffffffff


	//   ....[30]....
        /*039c*/ 	.word	0xffffffff


	//   ....[31]....
        /*03a0*/ 	.word	0xffffffff


	//   ....[32]....
        /*03a4*/ 	.word	0xffffffff


	//   ....[33]....
        /*03a8*/ 	.word	0xffffffff


	//   ....[34]....
        /*03ac*/ 	.word	0xffffffff


	//   ....[35]....
        /*03b0*/ 	.word	0xffffffff


	//   ....[36]....
        /*03b4*/ 	.word	0xffffffff


	//   ....[37]....
        /*03b8*/ 	.word	0xffffffff


	//   ....[38]....
        /*03bc*/ 	.word	0xffffffff


	//   ....[39]....
        /*03c0*/ 	.word	0xffffffff


	//   ....[40]....
        /*03c4*/ 	.word	0xffffffff


	//   ....[41]....
        /*03c8*/ 	.word	0xffffffff


	//   ....[42]....
        /*03cc*/ 	.word	0xffffffff


	//   ....[43]....
        /*03d0*/ 	.word	0xffffffff


	//   ....[44]....
        /*03d4*/ 	.word	0xffffffff


	//   ....[45]....
        /*03d8*/ 	.word	0xffffffff


	//   ....[46]....
        /*03dc*/ 	.word	0xffffffff


	//   ....[47]....
        /*03e0*/ 	.word	0xffffffff


	//   ....[48]....
        /*03e4*/ 	.word	0xffffffff


	//   ....[49]....
        /*03e8*/ 	.word	0xffffffff


	//   ....[50]....
        /*03ec*/ 	.word	0xffffffff


	//   ....[51]....
        /*03f0*/ 	.word	0xffffffff


	//   ....[52]....
        /*03f4*/ 	.word	0xffffffff


	//   ....[53]....
        /*03f8*/ 	.word	0xffffffff


	//   ....[54]....
        /*03fc*/ 	.word	0xffffffff


	//   ....[55]....
        /*0400*/ 	.word	0xffffffff


	//   ....[56]....
        /*0404*/ 	.word	0xffffffff


	//   ....[57]....
        /*0408*/ 	.word	0xffffffff


	//   ....[58]....
        /*040c*/ 	.word	0xffffffff


	//   ....[59]....
        /*0410*/ 	.word	0xffffffff


	//   ....[60]....
        /*0414*/ 	.word	0xffffffff


	//   ....[61]....
        /*0418*/ 	.word	0xffffffff


	//   ....[62]....
        /*041c*/ 	.word	0xffffffff


	//   ....[63]....
        /*0420*/ 	.word	0xffffffff


	//   ....[64]....
        /*0424*/ 	.word	0xffffffff


	//   ....[65]....
        /*0428*/ 	.word	0xffffffff


	//   ....[66]....
        /*042c*/ 	.word	0xffffffff


	//   ....[67]....
        /*0430*/ 	.word	0xffffffff


	//   ....[68]....
        /*0434*/ 	.word	0xffffffff


	//   ....[69]....
        /*0438*/ 	.word	0xffffffff


	//   ....[70]....
        /*043c*/ 	.word	0xffffffff


	//   ....[71]....
        /*0440*/ 	.word	0xffffffff


	//   ....[72]....
        /*0444*/ 	.word	0x0500000f


	//----- nvinfo : EIATTR_COOP_GROUP_INSTR_OFFSETS
	.align		4
.L_216:
        /*0448*/ 	.byte	0x04, 0x28
        /*044a*/ 	.short	(.L_218 - .L_217)


	//   ....[0]....
.L_217:
        /*044c*/ 	.word	0x00000060


	//   ....[1]....
        /*0450*/ 	.word	0x000001f0


	//   ....[2]....
        /*0454*/ 	.word	0x00000280


	//   ....[3]....
        /*0458*/ 	.word	0x00000400


	//   ....[4]....
        /*045c*/ 	.word	0x00000640


	//   ....[5]....
        /*0460*/ 	.word	0x00000b90


	//   ....[6]....
        /*0464*/ 	.word	0x00001e40


	//   ....[7]....
        /*0468*/ 	.word	0x00002040


	//   ....[8]....
        /*046c*/ 	.word	0x000021c0


	//   ....[9]....
        /*0470*/ 	.word	0x00002400


	//   ....[10]....
        /*0474*/ 	.word	0x000024d0


	//   ....[11]....
        /*0478*/ 	.word	0x00002520


	//   ....[12]....
        /*047c*/ 	.word	0x00002540


	//   ....[13]....
        /*0480*/ 	.word	0x00002570


	//   ....[14]....
        /*0484*/ 	.word	0x000025a0


	//   ....[15]....
        /*0488*/ 	.word	0x000025b0


	//   ....[16]....
        /*048c*/ 	.word	0x00002620


	//   ....[17]....
        /*0490*/ 	.word	0x00002630


	//   ....[18]....
        /*0494*/ 	.word	0x00002650


	//   ....[19]....
        /*0498*/ 	.word	0x00002720


	//   ....[20]....
        /*049c*/ 	.word	0x00002750


	//   ....[21]....
        /*04a0*/ 	.word	0x000027b0


	//   ....[22]....
        /*04a4*/ 	.word	0x000028a0


	//   ....[23]....
        /*04a8*/ 	.word	0x000028e0


	//   ....[24]....
        /*04ac*/ 	.word	0x00002a40


	//   ....[25]....
        /*04b0*/ 	.word	0x00002ab0


	//   ....[26]....
        /*04b4*/ 	.word	0x00002ad0


	//   ....[27]....
        /*04b8*/ 	.word	0x00002c00


	//   ....[28]....
        /*04bc*/ 	.word	0x00002e10


	//   ....[29]....
        /*04c0*/ 	.word	0x00002e60


	//   ....[30]....
        /*04c4*/ 	.word	0x00002e80


	//   ....[31]....
        /*04c8*/ 	.word	0x00002fe0


	//   ....[32]....
        /*04cc*/ 	.word	0x00003000


	//   ....[33]....
        /*04d0*/ 	.word	0x000030c0


	//   ....[34]....
        /*04d4*/ 	.word	0x000030e0


	//   ....[35]....
        /*04d8*/ 	.word	0x000030f0


	//   ....[36]....
        /*04dc*/ 	.word	0x00003110


	//   ....[37]....
        /*04e0*/ 	.word	0x00003120


	//   ....[38]....
        /*04e4*/ 	.word	0x00003140


	//   ....[39]....
        /*04e8*/ 	.word	0x000031f0


	//   ....[40]....
        /*04ec*/ 	.word	0x00003230


	//   ....[41]....
        /*04f0*/ 	.word	0x000032b0


	//   ....[42]....
        /*04f4*/ 	.word	0x00003310


	//   ....[43]....
        /*04f8*/ 	.word	0x000033c0


	//   ....[44]....
        /*04fc*/ 	.word	0x00003460


	//   ....[45]....
        /*0500*/ 	.word	0x000034a0


	//   ....[46]....
        /*0504*/ 	.word	0x000034e0


	//   ....[47]....
        /*0508*/ 	.word	0x000036b0


	//   ....[48]....
        /*050c*/ 	.word	0x00003790


	//   ....[49]....
        /*0510*/ 	.word	0x00003830


	//   ....[50]....
        /*0514*/ 	.word	0x00003870


	//   ....[51]....
        /*0518*/ 	.word	0x000038a0


	//   ....[52]....
        /*051c*/ 	.word	0x000038e0


	//   ....[53]....
        /*0520*/ 	.word	0x00003910


	//   ....[54]....
        /*0524*/ 	.word	0x00003a90


	//   ....[55]....
        /*0528*/ 	.word	0x00003af0


	//   ....[56]....
        /*052c*/ 	.word	0x00003b40


	//   ....[57]....
        /*0530*/ 	.word	0x00003c60


	//   ....[58]....
        /*0534*/ 	.word	0x00003d60


	//   ....[59]....
        /*0538*/ 	.word	0x00003da0


	//   ....[60]....
        /*053c*/ 	.word	0x00003db0


	//   ....[61]....
        /*0540*/ 	.word	0x00003e10


	//   ....[62]....
        /*0544*/ 	.word	0x000040f0


	//   ....[63]....
        /*0548*/ 	.word	0x00004100


	//   ....[64]....
        /*054c*/ 	.word	0x00004120


	//   ....[65]....
        /*0550*/ 	.word	0x00004150


	//   ....[66]....
        /*0554*/ 	.word	0x00004180


	//   ....[67]....
        /*0558*/ 	.word	0x000041b0


	//   ....[68]....
        /*055c*/ 	.word	0x00004220


	//   ....[69]....
        /*0560*/ 	.word	0x00004250


	//   ....[70]....
        /*0564*/ 	.word	0x00006500


	//   ....[71]....
        /*0568*/ 	.word	0x00006950


	//   ....[72]....
        /*056c*/ 	.word	0x00008da0


	//----- nvinfo : EIATTR_REG_RECONFIG
	.align		4
.L_218:
        /*0570*/ 	.byte	0x01, 0x54
	.zero		2


	//----- nvinfo : EIATTR_SYSCALL_OFFSETS
	.align		4
        /*0574*/ 	.byte	0x04, 0x46
        /*0576*/ 	.short	(.L_220 - .L_219)


	//   ....[0]....
.L_219:
        /*0578*/ 	.word	0x000007f0


	//   ....[1]....
        /*057c*/ 	.word	0x000008e0


	//   ....[2]....
        /*0580*/ 	.word	0x00000a40


	//   ....[3]....
        /*0584*/ 	.word	0x00000b30


	//   ....[4]....
        /*0588*/ 	.word	0x00005e90


	//   ....[5]....
        /*058c*/ 	.word	0x00005fc0


	//   ....[6]....
        /*0590*/ 	.word	0x000060e0


	//   ....[7]....
        /*0594*/ 	.word	0x00006200


	//----- nvinfo : EIATTR_MBARRIER_INSTR_OFFSETS
	.align		4
.L_220:
        /*0598*/ 	.byte	0x04, 0x39
        /*059a*/ 	.short	(.L_222 - .L_221)


	//   ....[0]....
.L_221:
        /*059c*/ 	.word	0x000002c0
        /*05a0*/ 	.word	0x000000ff
        /*05a4*/ 	.word	0x00030c00
        /*05a8*/ 	.short	0x0100
        /*05aa*/ 	.byte	0x06
	.zero		1


	//   ....[1]....
        /*05ac*/ 	.word	0x000003b0
        /*05b0*/ 	.word	0x000000ff
        /*05b4*/ 	.word	0x00030c10
        /*05b8*/ 	.short	0x0100
        /*05ba*/ 	.byte	0x08
	.zero		1


	//   ....[2]....
        /*05bc*/ 	.word	0x000003c0
        /*05c0*/ 	.word	0x000000ff
        /*05c4*/ 	.word	0x00030c20
        /*05c8*/ 	.short	0x0100
        /*05ca*/ 	.byte	0x08
	.zero		1


	//   ....[3]....
        /*05cc*/ 	.word	0x000003d0
        /*05d0*/ 	.word	0x000000ff
        /*05d4*/ 	.word	0x00030c18
        /*05d8*/ 	.short	0x0100
        /*05da*/ 	.byte	0x08
	.zero		1


	//   ....[4]....
        /*05dc*/ 	.word	0x000003e0
        /*05e0*/ 	.word	0x000000ff
        /*05e4*/ 	.word	0x00030c28
        /*05e8*/ 	.short	0x0100
        /*05ea*/ 	.byte	0x08
	.zero		1


	//   ....[5]....
        /*05ec*/ 	.word	0x00000510
        /*05f0*/ 	.word	0x000000ff
        /*05f4*/ 	.word	0x00030c30
        /*05f8*/ 	.short	0x0100
        /*05fa*/ 	.byte	0x08
	.zero		1


	//   ....[6]....
        /*05fc*/ 	.word	0x00000520
        /*0600*/ 	.word	0x000000ff
        /*0604*/ 	.word	0x00030c40
        /*0608*/ 	.short	0x0100
        /*060a*/ 	.byte	0x08
	.zero		1


	//   ....[7]....
        /*060c*/ 	.word	0x00000530
        /*0610*/ 	.word	0x000000ff
        /*0614*/ 	.word	0x00030c38
        /*0618*/ 	.short	0x0100
        /*061a*/ 	.byte	0x08
	.zero		1


	//   ....[8]....
        /*061c*/ 	.word	0x00000540
        /*0620*/ 	.word	0x000000ff
        /*0624*/ 	.word	0x00030c48
        /*0628*/ 	.short	0x0100
        /*062a*/ 	.byte	0x08
	.zero		1


	//   ....[9]....
        /*062c*/ 	.word	0x00000bc0
        /*0630*/ 	.word	0x00000002
        /*0634*/ 	.word	0x00030c00
        /*0638*/ 	.short	0x010a
        /*063a*/ 	.byte	0x3f
	.zero		1


	//   ....[10]....
        /*063c*/ 	.word	0x00000c50
        /*0640*/ 	.word	0x00000002
        /*0644*/ 	.word	0x00030c00
        /*0648*/ 	.short	0x010a
        /*064a*/ 	.byte	0x3f
	.zero		1


	//   ....[11]....
        /*064c*/ 	.word	0x00001520
        /*0650*/ 	.word	0x00000003
        /*0654*/ 	.word	0x00030c10
        /*0658*/ 	.short	0x010a
        /*065a*/ 	.byte	0x3f
	.zero		1


	//   ....[12]....
        /*065c*/ 	.word	0x00001590
        /*0660*/ 	.word	0x00000003
        /*0664*/ 	.word	0x00030c10
        /*0668*/ 	.short	0x010a
        /*066a*/ 	.byte	0x3f
	.zero		1


	//   ....[13]....
        /*066c*/ 	.word	0x000019b0
        /*0670*/ 	.word	0x00000003
        /*0674*/ 	.word	0x00030c30
        /*0678*/ 	.short	0x010a
        /*067a*/ 	.byte	0x3f
	.zero		1


	//   ....[14]....
        /*067c*/ 	.word	0x000019f0
        /*0680*/ 	.word	0x00000003
        /*0684*/ 	.word	0x00030c30
        /*0688*/ 	.short	0x010a
        /*068a*/ 	.byte	0x3f
	.zero		1


	//   ....[15]....
        /*068c*/ 	.word	0x000056d0
        /*0690*/ 	.word	0x00000000
        /*0694*/ 	.word	0x00000000
        /*0698*/ 	.short	0x0101
        /*069a*/ 	.byte	0x3f
	.zero		1


	//   ....[16]....
        /*069c*/ 	.word	0x00005b10
        /*06a0*/ 	.word	0x00000003
        /*06a4*/ 	.word	0x00000000
        /*06a8*/ 	.short	0x0101
        /*06aa*/ 	.byte	0x3f
	.zero		1


	//   ....[17]....
        /*06ac*/ 	.word	0x00007790
        /*06b0*/ 	.word	0x0000000b
        /*06b4*/ 	.word	0x00030c20
        /*06b8*/ 	.short	0x010a
        /*06ba*/ 	.byte	0x3f
	.zero		1


	//   ....[18]....
        /*06bc*/ 	.word	0x00007c60
        /*06c0*/ 	.word	0x0000000b
        /*06c4*/ 	.word	0x00030c40
        /*06c8*/ 	.short	0x010a
        /*06ca*/ 	.byte	0x3f
	.zero		1


	//   ....[19]....
        /*06cc*/ 	.word	0x00007e90
        /*06d0*/ 	.word	0x0000000b
        /*06d4*/ 	.word	0x00030c28
        /*06d8*/ 	.short	0x010a
        /*06da*/ 	.byte	0x3f
	.zero		1


	//   ....[20]....
        /*06dc*/ 	.word	0x00008030
        /*06e0*/ 	.word	0x0000000b
        /*06e4*/ 	.word	0x00030c48
        /*06e8*/ 	.short	0x010a
        /*06ea*/ 	.byte	0x3f
	.zero		1


	//   ....[21]....
        /*06ec*/ 	.word	0x00008240
        /*06f0*/ 	.word	0x0000000b
        /*06f4*/ 	.word	0x00030c20
        /*06f8*/ 	.short	0x010a
        /*06fa*/ 	.byte	0x3f
	.zero		1


	//   ....[22]....
        /*06fc*/ 	.word	0x00008450
        /*0700*/ 	.word	0x0000000b
        /*0704*/ 	.word	0x00030c40
        /*0708*/ 	.short	0x010a
        /*070a*/ 	.byte	0x3f
	.zero		1


	//   ....[23]....
        /*070c*/ 	.word	0x00008650
        /*0710*/ 	.word	0x0000000b
        /*0714*/ 	.word	0x00030c28
        /*0718*/ 	.short	0x010a
        /*071a*/ 	.byte	0x3f
	.zero		1


	//   ....[24]....
        /*071c*/ 	.word	0x00008850
        /*0720*/ 	.word	0x0000000d
        /*0724*/ 	.word	0x00030c40
        /*0728*/ 	.short	0x010a
        /*072a*/ 	.byte	0x3f
	.zero		1


	//   ....[25]....
        /*072c*/ 	.word	0x00008c10
        /*0730*/ 	.word	0x00000006
        /*0734*/ 	.word	0x00000000
        /*0738*/ 	.short	0x010a
        /*073a*/ 	.byte	0x3f
	.zero		1


	//   ....[26]....
        /*073c*/ 	.word	0x00008c70
        /*0740*/ 	.word	0x00000003
        /*0744*/ 	.word	0x00000000
        /*0748*/ 	.short	0x010a
        /*074a*/ 	.byte	0x3f
	.zero		1


	//   ....[27]....
        /*074c*/ 	.word	0x00008cd0
        /*0750*/ 	.word	0x00000000
        /*0754*/ 	.word	0x00000000
        /*0758*/ 	.short	0x010a
        /*075a*/ 	.byte	0x3f
	.zero		1


	//   ....[28]....
        /*075c*/ 	.word	0x00008d00
        /*0760*/ 	.word	0x00000003
        /*0764*/ 	.word	0x00000000
        /*0768*/ 	.short	0x010a
        /*076a*/ 	.byte	0x3f
	.zero		1


	//   ....[29]....
        /*076c*/ 	.word	0x00008dd0
        /*0770*/ 	.word	0x00000002
        /*0774*/ 	.word	0x00030c00
        /*0778*/ 	.short	0x010a
        /*077a*/ 	.byte	0x3f
	.zero		1


	//   ....[30]....
        /*077c*/ 	.word	0x00008e20
        /*0780*/ 	.word	0x00000003
        /*0784*/ 	.word	0x00030c10
        /*0788*/ 	.short	0x010a
        /*078a*/ 	.byte	0x3f
	.zero		1


	//   ....[31]....
        /*078c*/ 	.word	0x00008e70
        /*0790*/ 	.word	0x00000003
        /*0794*/ 	.word	0x00030c30
        /*0798*/ 	.short	0x010a
        /*079a*/ 	.byte	0x3f
	.zero		1


	//   ....[32]....
        /*079c*/ 	.word	0x00008ec0
        /*07a0*/ 	.word	0x0000000b
        /*07a4*/ 	.word	0x00030c20
        /*07a8*/ 	.short	0x010a
        /*07aa*/ 	.byte	0x3f
	.zero		1


	//   ....[33]....
        /*07ac*/ 	.word	0x00008f10
        /*07b0*/ 	.word	0x0000000b
        /*07b4*/ 	.word	0x00030c40
        /*07b8*/ 	.short	0x010a
        /*07ba*/ 	.byte	0x3f
	.zero		1


	//   ....[34]....
        /*07bc*/ 	.word	0x00008f60
        /*07c0*/ 	.word	0x0000000b
        /*07c4*/ 	.word	0x00030c28
        /*07c8*/ 	.short	0x010a
        /*07ca*/ 	.byte	0x3f
	.zero		1


	//   ....[35]....
        /*07cc*/ 	.word	0x00008fb0
        /*07d0*/ 	.word	0x0000000b
        /*07d4*/ 	.word	0x00030c48
        /*07d8*/ 	.short	0x010a
        /*07da*/ 	.byte	0x3f
	.zero		1


	//   ....[36]....
        /*07dc*/ 	.word	0x00009010
        /*07e0*/ 	.word	0x0000000b
        /*07e4*/ 	.word	0x00030c20
        /*07e8*/ 	.short	0x010a
        /*07ea*/ 	.byte	0x3f
	.zero		1


	//   ....[37]....
        /*07ec*/ 	.word	0x00009060
        /*07f0*/ 	.word	0x0000000b
        /*07f4*/ 	.word	0x00030c40
        /*07f8*/ 	.short	0x010a
        /*07fa*/ 	.byte	0x3f
	.zero		1


	//   ....[38]....
        /*07fc*/ 	.word	0x000090b0
        /*0800*/ 	.word	0x0000000b
        /*0804*/ 	.word	0x00030c28
        /*0808*/ 	.short	0x010a
        /*080a*/ 	.byte	0x3f
	.zero		1


	//   ....[39]....
        /*080c*/ 	.word	0x00009100
        /*0810*/ 	.word	0x0000000d
        /*0814*/ 	.word	0x00030c40
        /*0818*/ 	.short	0x010a
        /*081a*/ 	.byte	0x3f
	.zero		1


	//   ....[40]....
        /*081c*/ 	.word	0x000091e0
        /*0820*/ 	.word	0x00000006
        /*0824*/ 	.word	0x00000000
        /*0828*/ 	.short	0x010a
        /*082a*/ 	.byte	0x3f
	.zero		1


	//   ....[41]....
        /*082c*/ 	.word	0x00009230
        /*0830*/ 	.word	0x00000003
        /*0834*/ 	.word	0x00000000
        /*0838*/ 	.short	0x010a
        /*083a*/ 	.byte	0x3f
	.zero		1


	//   ....[42]....
        /*083c*/ 	.word	0x00009280
        /*0840*/ 	.word	0x00000000
        /*0844*/ 	.word	0x00000000
        /*0848*/ 	.short	0x010a
        /*084a*/ 	.byte	0x3f
	.zero		1


	//----- nvinfo : EIATTR_NUM_MBARRIERS
	.align		4
.L_222:
        /*084c*/ 	.byte	0x03, 0x38
        /*084e*/ 	.short	0x0009


	//----- nvinfo : EIATTR_EXIT_INSTR_OFFSETS
	.align		4
        /*0850*/ 	.byte	0x04, 0x1c
        /*0852*/ 	.short	(.L_224 - .L_223)


	//   ....[0]....
.L_223:
        /*0854*/ 	.word	0x00008d50


	//----- nvinfo : EIATTR_MAX_THREADS
	.align		4
.L_224:
        /*0858*/ 	.byte	0x04, 0x05
        /*085a*/ 	.short	(.L_226 - .L_225)
.L_225:
        /*085c*/ 	.word	0x00000180
        /*0860*/ 	.word	0x00000001
        /*0864*/ 	.word	0x00000001


	//----- nvinfo : EIATTR_CRS_STACK_SIZE
	.align		4
.L_226:
        /*0868*/ 	.byte	0x04, 0x1e
        /*086a*/ 	.short	(.L_228 - .L_227)
.L_227:
        /*086c*/ 	.word	0x00000000


	//----- nvinfo : EIATTR_CBANK_PARAM_SIZE
	.align		4
.L_228:
        /*0870*/ 	.byte	0x03, 0x19
        /*0872*/ 	.short	0x0970


	//----- nvinfo : EIATTR_PARAM_CBANK
	.align		4
        /*0874*/ 	.byte	0x04, 0x0a
        /*0876*/ 	.short	(.L_230 - .L_229)
	.align		4
.L_229:
        /*0878*/ 	.word	index@(.nv.constant0._ZN7cutlass13device_kernelIN5flash11enable_sm90INS1_16FlashAttnBwdSm90INS1_25CollectiveMainloopBwdSm90ILi2ELi2ELi2EN4cute5tupleIJNS5_1CILi1EEES8_S8_EEENS6_IJNS7_ILi128EEESA_NS7_ILi64EEEEEENS_6half_tEfNS_4arch4Sm90ELb0ELb0ELb1ELb0ELb0ELb1ELb0ELb0ELi2ELi1ELi2ELi2ELb0EEENS1_21CollectiveEpilogueBwdISC_SD_SF_Li256ELb0ELb0ELi1EEENS1_19SingleTileSchedulerILb0ELb0ELb0ELi128EEEEEEEEEvNT_6ParamsE)
        /*087c*/ 	.short	0x0210
        /*087e*/ 	.short	0x0970


	//----- nvinfo : EIATTR_SW_WAR
	.align		4
.L_230:
        /*0880*/ 	.byte	0x04, 0x36
        /*0882*/ 	.short	(.L_232 - .L_231)
.L_231:
        /*0884*/ 	.word	0x00000008
.L_232:


//--------------------- .nv.info._ZN7cutlass13device_kernelIN5flash11enable_sm90INS1_16FlashAttnBwdSm90INS1_25CollectiveMainloopBwdSm90ILi2ELi2ELi2EN4cute5tupleIJNS5_1CILi1EEES8_S8_EEENS6_IJNS7_ILi128EEESA_NS7_ILi64EEEEEENS_6half_tEfNS_4arch4Sm90ELb0ELb0ELb1ELb0ELb1ELb1ELb0ELb0ELi2ELi1ELi2ELi2ELb0EEENS1_21CollectiveEpilogueBwdISC_SD_SF_Li256ELb0ELb0ELi1EEENS1_19SingleTileSchedulerILb0ELb0ELb0ELi128EEEEEEEEEvNT_6ParamsE --------------------------
	.section	.nv.info._ZN7cutlass13device_kernelIN5flash11enable_sm90INS1_16FlashAttnBwdSm90INS1_25CollectiveMainloopBwdSm90ILi2ELi2ELi2EN4cute5tupleIJNS5_1CILi1EEES8_S8_EEENS6_IJNS7_ILi128EEESA_NS7_ILi64EEEEEENS_6half_tEfNS_4arch4Sm90ELb0ELb0ELb1ELb0ELb1ELb1ELb0ELb0ELi2ELi1ELi2ELi2ELb0EEENS1_21CollectiveEpilogueBwdISC_SD_SF_Li256ELb0ELb0ELi1EEENS1_19SingleTileSchedulerILb0ELb0ELb0ELi128EEEEEEEEEvNT_6ParamsE,"",@"SHT_CUDA_INFO"
	.sectionflags	@""
	.align	4


	//----- nvinfo : EIATTR_CUDA_API_VERSION
	.align		4
        /*0000*/ 	.byte	0x04, 0x37
        /*0002*/ 	.short	(.L_234 - .L_233)
.L_233:
        /*0004*/ 	.word	0x00000082


	//----- nvinfo : EIATTR_KPARAM_INFO
	.align		4
.L_234:
        /*0008*/ 	.byte	0x04, 0x17
        /*000a*/ 	.short	(.L_236 - .L_235)
.L_235:
        /*000c*/ 	.word	0x00000000
        /*0010*/ 	.short	0x0000
        /*0012*/ 	.short	0x0070
        /*0014*/ 	.byte	0x00, 0xf0, 0x01, 0x24


	//----- nvinfo : EIATTR_SPARSE_MMA_MASK
	.align		4
.L_236:
        /*0018*/ 	.byte	0x03, 0x50
        /*001a*/ 	.short	0x0000


	//----- nvinfo : EIATTR_MAXREG_COUNT
	.align		4
        /*001c*/ 	.byte	0x03, 0x1b
        /*001e*/ 	.short	0x00a8


	//----- nvinfo : EIATTR_NUM_BARRIERS
	.align		4
        /*0020*/ 	.byte	0x02, 0x4c
        /*0022*/ 	.byte	0x10
	.zero		1


	//----- nvinfo : EIATTR_EXTERNS
	.align		4
        /*0024*/ 	.byte	0x04, 0x0f
        /*0026*/ 	.short	(.L_238 - .L_237)


	//   ....[0]....
	.align		4
.L_237:
        /*0028*/ 	.word	index@(__assertfail)


	//----- nvinfo : EIATTR_ANNOTATIONS
	.align		4
.L_238:
        /*002c*/ 	.byte	0x04, 0x55
        /*002e*/ 	.short	(.L_240 - .L_239)


	//   ....[0]....
.L_239:
        /* <DEDUP_REMOVED lines=46> */


	//----- nvinfo : EIATTR_MERCURY_ISA_VERSION
	.align		4
.L_240:
        /*0300*/ 	.byte	0x03, 0x5f
        /*0302*/ 	.short	0x0101


	//----- nvinfo : EIATTR_INT_WARP_WIDE_INSTR_OFFSETS
	.align		4
        /*0304*/ 	.byte	0x04, 0x31
        /*0306*/ 	.short	(.L_242 - .L_241)


	//   ....[0]....
.L_241:
        /*0308*/ 	.word	0x000001e0


	//   ....[1]....
        /*030c*/ 	.word	0x000002a0


	//   ....[2]....
        /*0310*/ 	.word	0x000071b0


	//   ....[3]....
        /*0314*/ 	.word	0x00007620


	//   ....[4]....
        /*0318*/ 	.word	0x00007bf0


	//----- nvinfo : EIATTR_COOP_GROUP_MASK_REGIDS
	.align		4
.L_242:
        /*031c*/ 	.byte	0x04, 0x29
        /*031e*/ 	.short	(.L_244 - .L_243)


	//   ....[0]....
.L_243:
        /*0320*/ 	.word	0xffffffff


	//   ....[1]....
        /*0324*/ 	.word	0xffffffff


	//   ....[2]....
        /*0328*/ 	.word	0xffffffff


	//   ....[3]....
        /*032c*/ 	.word	0xffffffff


	//   ....[4]....
        /*0330*/ 	.word	0xffffffff


	//   ....[5]....
        /*0334*/ 	.word	0xffffffff


	//   ....[6]....
        /*0338*/ 	.word	0xffffffff


	//   ....[7]....
        /*033c*/ 	.word	0xffffffff


	//   ....[8]....
        /*0340*/ 	.word	0xffffffff


	//   ....[9]....
        /*0344*/ 	.word	0xffffffff


	//   ....[10]....
        /*0348*/ 	.word	0xffffffff


	//   ....[11]....
        /*034c*/ 	.word	0xffffffff


	//   ....[12]....
        /*0350*/ 	.word	0xffffffff


	//   ....[13]....
        /*0354*/ 	.word	0xffffffff


	//   ....[14]....
        /*0358*/ 	.word	0xffffffff


	//   ....[15]....
        /*035c*/ 	.word	0xffffffff


	//   ....[16]....
        /*0360*/ 	.word	0xffffffff


	//   ....[17]....
        /*0364*/ 	.word	0xffffffff


	//   ....[18]....
        /*0368*/ 	.word	0xffffffff


	//   ....[19]....
        /*036c*/ 	.word	0xffffffff


	//   ....[20]....
        /*0370*/ 	.word	0xffffffff


	//   ....[21]....
        /*0374*/ 	.word	0xffffffff


	//   ....[22]....
        /*0378*/ 	.word	0xffffffff


	//   ....[23]....
        /*037c*/ 	.word	0xffffffff


	//   ....[24]....
        /*0380*/ 	.word	0xffffffff


	//   ....[25]....
        /*0384*/ 	.word	0xffffffff


	//   ....[26]....
        /*0388*/ 	.word	0xffffffff


	//   ....[27]....
        /*038c*/ 	.word	0xffffffff


	//   ....[28]....
        /*0390*/ 	.word	0xffffffff


	//   ....[29]....
        /*0394*/ 	.word	0xffffffff


	//   ....[30]....
        /*0398*/ 	.word	0xffffffff


	//   ....[31]....
        /*039c*/ 	.word	0xffffffff


	//   ....[32]....
        /*03a0*/ 	.word	0xffffffff


	//   ....[33]....
        /*03a4*/ 	.word	0xffffffff


	//   ....[34]....
        /*03a8*/ 	.word	0xffffffff


	//   ....[35]....
        /*03ac*/ 	.word	0xffffffff


	//   ....[36]....
        /*03b0*/ 	.word	0xffffffff


	//   ....[37]....
        /*03b4*/ 	.word	0xffffffff


	//   ....[38]....
        /*03b8*/ 	.word	0xffffffff


	//   ....[39]....
        /*03bc*/ 	.word	0xffffffff


	//   ....[40]....
        /*03c0*/ 	.word	0xffffffff


	//   ....[41]....
        /*03c4*/ 	.word	0xffffffff


	//   ....[42]....
        /*03c8*/ 	.word	0xffffffff


	//   ....[43]....
        /*03cc*/ 	.word	0xffffffff


	//   ....[44]....
        /*03d0*/ 	.word	0xffffffff


	//   ....[45]....
        /*03d4*/ 	.word	0xffffffff


	//   ....[46]....
        /*03d8*/ 	.word	0xffffffff


	//   ....[47]....
        /*03dc*/ 	.word	0xffffffff


	//   ....[48]....
        /*03e0*/ 	.word	0xffffffff


	//   ....[49]....
        /*03e4*/ 	.word	0xffffffff


	//   ....[50]....
        /*03e8*/ 	.word	0xffffffff


	//   ....[51]....
        /*03ec*/ 	.word	0xffffffff


	//   ....[52]....
        /*03f0*/ 	.word	0xffffffff


	//   ....[53]....
        /*03f4*/ 	.word	0xffffffff


	//   ....[54]....
        /*03f8*/ 	.word	0xffffffff


	//   ....[55]....
        /*03fc*/ 	.word	0xffffffff


	//   ....[56]....
        /*0400*/ 	.word	0xffffffff


	//   ....[57]....
        /*0404*/ 	.word	0xffffffff


	//   ....[58]....
        /*0408*/ 	.word	0xffffffff


	//   ....[59]....
        /*040c*/ 	.word	0xffffffff


	//   ....[60]....
        /*0410*/ 	.word	0xffffffff


	//   ....[61]....
        /*0414*/ 	.word	0xffffffff


	//   ....[62]....
        /*0418*/ 	.word	0xffffffff


	//   ....[63]....
        /*041c*/ 	.word	0xffffffff


	//   ....[64]....
        /*0420*/ 	.word	0xffffffff


	//   ....[65]....
        /*0424*/ 	.word	0xffffffff


	//   ....[66]....
        /*0428*/ 	.word	0xffffffff


	//   ....[67]....
        /*042c*/ 	.word	0xffffffff


	//   ....[68]....
        /*0430*/ 	.word	0xffffffff


	//   ....[69]....
        /*0434*/ 	.word	0xffffffff


	//   ....[70]....
        /*0438*/ 	.word	0xffffffff


	//   ....[71]....
        /*043c*/ 	.word	0xffffffff


	//   ....[72]....
        /*0440*/ 	.word	0xffffffff


	//   ....[73]....
        /*0444*/ 	.word	0xffffffff


	//   ....[74]....
        /*0448*/ 	.word	0xffffffff


	//   ....[75]....
        /*044c*/ 	.word	0xffffffff


	//   ....[76]....
        /*0450*/ 	.word	0xffffffff


	//   ....[77]....
        /*0454*/ 	.word	0xffffffff


	//   ....[78]....
        /*0458*/ 	.word	0x0500000f


	//   ....[79]....
        /*045c*/ 	.word	0x0500000f


	//   ....[80]....
        /*0460*/ 	.word	0x0500000f


	//   ....[81]....
        /*0464*/ 	.word	0x0500000f


	//----- nvinfo : EIATTR_COOP_GROUP_INSTR_OFFSETS
	.align		4
.L_244:
        /*0468*/ 	.byte	0x04, 0x28
        /*046a*/ 	.short	(.L_246 - .L_245)


	//   ....[0]....
.L_245:
        /*046c*/ 	.word	0x00000060


	//   ....[1]....
        /*0470*/ 	.word	0x000001f0


	//   ....[2]....
        /*0474*/ 	.word	0x00000280


	//   ....[3]....
        /*0478*/ 	.word	0x00000400


	//   ....[4]....
        /*047c*/ 	.word	0x00000640


	//   ....[5]....
        /*0480*/ 	.word	0x00000b90


	//   ....[6]....
        /*0484*/ 	.word	0x00001f00


	//   ....[7]....
        /*0488*/ 	.word	0x00002080


	//   ....[8]....
        /*048c*/ 	.word	0x00002200


	//   ....[9]....
        /*0490*/ 	.word	0x00002240


	//   ....[10]....
        /*0494*/ 	.word	0x00002380


	//   ....[11]....
        /*0498*/ 	.word	0x000024e0


	//   ....[12]....
        /*049c*/ 	.word	0x00002540


	//   ....[13]....
        /*04a0*/ 	.word	0x00002560


	//   ....[14]....
        /*04a4*/ 	.word	0x000025e0


	//   ....[15]....
        /*04a8*/ 	.word	0x000025f0


	//   ....[16]....
        /*04ac*/ 	.word	0x00002610


	//   ....[17]....
        /*04b0*/ 	.word	0x00002650


	//   ....[18]....
        /*04b4*/ 	.word	0x000026a0


	//   ....[19]....
        /*04b8*/ 	.word	0x00002730


	//   ....[20]....
        /*04bc*/ 	.word	0x00002760


	//   ....[21]....
        /*04c0*/ 	.word	0x00002870


	//   ....[22]....
        /*04c4*/ 	.word	0x00002890


	//   ....[23]....
        /*04c8*/ 	.word	0x000029e0


	//   ....[24]....
        /*04cc*/ 	.word	0x00002a40


	//   ....[25]....
        /*04d0*/ 	.word	0x00002ac0


	//   ....[26]....
        /*04d4*/ 	.word	0x00002ae0


	//   ....[27]....
        /*04d8*/ 	.word	0x00002c70


	//   ....[28]....
        /*04dc*/ 	.word	0x00002ca0


	//   ....[29]....
        /*04e0*/ 	.word	0x00002d00


	//   ....[30]....
        /*04e4*/ 	.word	0x00002ed0


	//   ....[31]....
        /*04e8*/ 	.word	0x00003000


	//   ....[32]....
        /*04ec*/ 	.word	0x00003020


	//   ....[33]....
        /*04f0*/ 	.word	0x00003030


	//   ....[34]....
        /*04f4*/ 	.word	0x00003050


	//   ....[35]....
        /*04f8*/ 	.word	0x00003060


	//   ....[36]....
        /*04fc*/ 	.word	0x00003090


	//   ....[37]....
        /*0500*/ 	.word	0x000030b0


	//   ....[38]....
        /*0504*/ 	.word	0x000030f0


	//   ....[39]....
        /*0508*/ 	.word	0x000031f0


	//   ....[40]....
        /*050c*/ 	.word	0x00003230


	//   ....[41]....
        /*0510*/ 	.word	0x00003270


	//   ....[42]....
        /*0514*/ 	.word	0x000032b0


	//   ....[43]....
        /*0518*/ 	.word	0x00003390


	//   ....[44]....
        /*051c*/ 	.word	0x000033e0


	//   ....[45]....
        /*0520*/ 	.word	0x00003530


	//   ....[46]....
        /*0524*/ 	.word	0x000035c0


	//   ....[47]....
        /*0528*/ 	.word	0x00003740


	//   ....[48]....
        /*052c*/ 	.word	0x00003780


	//   ....[49]....
        /*0530*/ 	.word	0x000037d0


	//   ....[50]....
        /*0534*/ 	.word	0x00003800


	//   ....[51]....
        /*0538*/ 	.word	0x00003810


	//   ....[52]....
        /*053c*/ 	.word	0x000038c0


	//   ....[53]....
        /*0540*/ 	.word	0x00003940


	//   ....[54]....
        /*0544*/ 	.word	0x00003c50


	//   ....[55]....
        /*0548*/ 	.word	0x00003c60


	//   ....[56]....
        /*054c*/ 	.word	0x00003cd0


	//   ....[57]....
        /*0550*/ 	.word	0x00003d00


	//   ....[58]....
        /*0554*/ 	.word	0x00003d10


	//   ....[59]....
        /*0558*/ 	.word	0x00003d30


	//   ....[60]....
        /*055c*/ 	.word	0x00003d40


	//   ....[61]....
        /*0560*/ 	.word	0x00003d60


	//   ....[62]....
        /*0564*/ 	.word	0x00004050


	//   ....[63]....
        /*0568*/ 	.word	0x00004060


	//   ....[64]....
        /*056c*/ 	.word	0x00004070


	//   ....[65]....
        /*0570*/ 	.word	0x00004080


	//   ....[66]....
        /*0574*/ 	.word	0x00004090


	//   ....[67]....
        /*0578*/ 	.word	0x000040b0


	//   ....[68]....
        /*057c*/ 	.word	0x000040e0


	//   ....[69]....
        /*0580*/ 	.word	0x00004120


	//   ....[70]....
        /*0584*/ 	.word	0x00006510


	//   ....[71]....
        /*0588*/ 	.word	0x00006940


	//   ....[72]....
        /*058c*/ 	.word	0x00006e50


	//   ....[73]....
        /*0590*/ 	.word	0x000070e0


	//   ....[74]....
        /*0594*/ 	.word	0x00007320


	//   ....[75]....
        /*0598*/ 	.word	0x00007550


	//   ....[76]....
        /*059c*/ 	.word	0x00007800


	//   ....[77]....
        /*05a0*/ 	.word	0x00007b30


	//   ....[78]....
        /*05a4*/ 	.word	0x000095b0


	//   ....[79]....
        /*05a8*/ 	.word	0x00009700


	//   ....[80]....
        /*05ac*/ 	.word	0x00009770


	//   ....[81]....
        /*05b0*/ 	.word	0x000097e0


	//----- nvinfo : EIATTR_REG_RECONFIG
	.align		4
.L_246:
        /*05b4*/ 	.byte	0x01, 0x54
	.zero		2


	//----- nvinfo : EIATTR_SYSCALL_OFFSETS
	.align		4
        /*05b8*/ 	.byte	0x04, 0x46
        /*05ba*/ 	.short	(.L_248 - .L_247)


	//   ....[0]....
.L_247:
        /*05bc*/ 	.word	0x000007f0


	//   ....[1]....
        /*05c0*/ 	.word	0x000008e0


	//   ....[2]....
        /*05c4*/ 	.word	0x00000a40


	//   ....[3]....
        /*05c8*/ 	.word	0x00000b30


	//   ....[4]....
        /*05cc*/ 	.word	0x00005e80


	//   ....[5]....
        /*05d0*/ 	.word	0x00005fb0


	//   ....[6]....
        /*05d4*/ 	.word	0x000060d0


	//   ....[7]....
        /*05d8*/ 	.word	0x000061f0


	//----- nvinfo : EIATTR_MBARRIER_INSTR_OFFSETS
	.align		4
.L_248:
        /*05dc*/ 	.byte	0x04, 0x39
        /*05de*/ 	.short	(.L_250 - .L_249)


	//   ....[0]....
.L_249:
        /*05e0*/ 	.word	0x000002c0
        /*05e4*/ 	.word	0x000000ff
        /*05e8*/ 	.word	0x00030c00
        /*05ec*/ 	.short	0x0100
        /*05ee*/ 	.byte	0x06
	.zero		1


	//   ....[1]....
        /*05f0*/ 	.word	0x000003b0
        /*05f4*/ 	.word	0x000000ff
        /*05f8*/ 	.word	0x00030c10
        /*05fc*/ 	.short	0x0100
        /*05fe*/ 	.byte	0x08
	.zero		1


	//   ....[2]....
        /*0600*/ 	.word	0x000003c0
        /*0604*/ 	.word	0x000000ff
        /*0608*/ 	.word	0x00030c20
        /*060c*/ 	.short	0x0100
        /*060e*/ 	.byte	0x08
	.zero		1


	//   ....[3]....
        /*0610*/ 	.word	0x000003d0
        /*0614*/ 	.word	0x000000ff
        /*0618*/ 	.word	0x00030c18
        /*061c*/ 	.short	0x0100
        /*061e*/ 	.byte	0x08
	.zero		1


	//   ....[4]....
        /*0620*/ 	.word	0x000003e0
        /*0624*/ 	.word	0x000000ff
        /*0628*/ 	.word	0x00030c28
        /*062c*/ 	.short	0x0100
        /*062e*/ 	.byte	0x08
	.zero		1


	//   ....[5]....
        /*0630*/ 	.word	0x00000510
        /*0634*/ 	.word	0x000000ff
        /*0638*/ 	.word	0x00030c30
        /*063c*/ 	.short	0x0100
        /*063e*/ 	.byte	0x08
	.zero		1


	//   ....[6]....
        /*0640*/ 	.word	0x00000520
        /*0644*/ 	.word	0x000000ff
        /*0648*/ 	.word	0x00030c40
        /*064c*/ 	.short	0x0100
        /*064e*/ 	.byte	0x08
	.zero		1


	//   ....[7]....
        /*0650*/ 	.word	0x00000530
        /*0654*/ 	.word	0x000000ff
        /*0658*/ 	.word	0x00030c38
        /*065c*/ 	.short	0x0100
        /*065e*/ 	.byte	0x08
	.zero		1


	//   ....[8]....
        /*0660*/ 	.word	0x00000540
        /*0664*/ 	.word	0x000000ff
        /*0668*/ 	.word	0x00030c48
        /*066c*/ 	.short	0x0100
        /*066e*/ 	.byte	0x08
	.zero		1


	//   ....[9]....
        /*0670*/ 	.word	0x00000bc0
        /*0674*/ 	.word	0x00000002
        /*0678*/ 	.word	0x00030c00
        /*067c*/ 	.short	0x010a
        /*067e*/ 	.byte	0x3f
	.zero		1


	//   ....[10]....
        /*0680*/ 	.word	0x00000c50
        /*0684*/ 	.word	0x00000002
        /*0688*/ 	.word	0x00030c00
        /*068c*/ 	.short	0x010a
        /*068e*/ 	.byte	0x3f
	.zero		1


	//   ....[11]....
        /*0690*/ 	.word	0x00001520
        /*0694*/ 	.word	0x00000015
        /*0698*/ 	.word	0x00030c10
        /*069c*/ 	.short	0x010a
        /*069e*/ 	.byte	0x3f
	.zero		1


	//   ....[12]....
        /*06a0*/ 	.word	0x00001590
        /*06a4*/ 	.word	0x00000015
        /*06a8*/ 	.word	0x00030c10
        /*06ac*/ 	.short	0x010a
        /*06ae*/ 	.byte	0x3f
	.zero		1


	//   ....[13]....
        /*06b0*/ 	.word	0x000019b0
        /*06b4*/ 	.word	0x00000015
        /*06b8*/ 	.word	0x00030c30
        /*06bc*/ 	.short	0x010a
        /*06be*/ 	.byte	0x3f
	.zero		1


	//   ....[14]....
        /*06c0*/ 	.word	0x000019f0
        /*06c4*/ 	.word	0x00000015
        /*06c8*/ 	.word	0x00030c30
        /*06cc*/ 	.short	0x010a
        /*06ce*/ 	.byte	0x3f
	.zero		1


	//   ....[15]....
        /*06d0*/ 	.word	0x000056c0
        /*06d4*/ 	.word	0x00000000
        /*06d8*/ 	.word	0x00000000
        /*06dc*/ 	.short	0x0101
        /*06de*/ 	.byte	0x3f
	.zero		1


	//   ....[16]....
        /*06e0*/ 	.word	0x00005b00
        /*06e4*/ 	.word	0x00000000
        /*06e8*/ 	.word	0x00000000
        /*06ec*/ 	.short	0x0101
        /*06ee*/ 	.byte	0x3f
	.zero		1


	//   ....[17]....
        /*06f0*/ 	.word	0x00007fa0
        /*06f4*/ 	.word	0x0000000b
        /*06f8*/ 	.word	0x00030c20
        /*06fc*/ 	.short	0x010a
        /*06fe*/ 	.byte	0x3f
	.zero		1


	//   ....[18]....
        /*0700*/ 	.word	0x00008470
        /*0704*/ 	.word	0x0000000b
        /*0708*/ 	.word	0x00030c40
        /*070c*/ 	.short	0x010a
        /*070e*/ 	.byte	0x3f
	.zero		1


	//   ....[19]....
        /*0710*/ 	.word	0x000086a0
        /*0714*/ 	.word	0x0000000b
        /*0718*/ 	.word	0x00030c28
        /*071c*/ 	.short	0x010a
        /*071e*/ 	.byte	0x3f
	.zero		1


	//   ....[20]....
        /*0720*/ 	.word	0x00008840
        /*0724*/ 	.word	0x0000000b
        /*0728*/ 	.word	0x00030c48
        /*072c*/ 	.short	0x010a
        /*072e*/ 	.byte	0x3f
	.zero		1


	//   ....[21]....
        /*0730*/ 	.word	0x00008a50
        /*0734*/ 	.word	0x0000000b
        /*0738*/ 	.word	0x00030c20
        /*073c*/ 	.short	0x010a
        /*073e*/ 	.byte	0x3f
	.zero		1


	//   ....[22]....
        /*0740*/ 	.word	0x00008c60
        /*0744*/ 	.word	0x0000000b
        /*0748*/ 	.word	0x00030c40
        /*074c*/ 	.short	0x010a
        /*074e*/ 	.byte	0x3f
	.zero		1


	//   ....[23]....
        /*0750*/ 	.word	0x00008e60
        /*0754*/ 	.word	0x0000000b
        /*0758*/ 	.word	0x00030c28
        /*075c*/ 	.short	0x010a
        /*075e*/ 	.byte	0x3f
	.zero		1


	//   ....[24]....
        /*0760*/ 	.word	0x00009060
        /*0764*/ 	.word	0x0000000d
        /*0768*/ 	.word	0x00030c40
        /*076c*/ 	.short	0x010a
        /*076e*/ 	.byte	0x3f
	.zero		1


	//   ....[25]....
        /*0770*/ 	.word	0x00009420
        /*0774*/ 	.word	0x00000006
        /*0778*/ 	.word	0x00000000
        /*077c*/ 	.short	0x010a
        /*077e*/ 	.byte	0x3f
	.zero		1


	//   ....[26]....
        /*0780*/ 	.word	0x00009480
        /*0784*/ 	.word	0x00000003
        /*0788*/ 	.word	0x00000000
        /*078c*/ 	.short	0x010a
        /*078e*/ 	.byte	0x3f
	.zero		1


	//   ....[27]....
        /*0790*/ 	.word	0x000094e0
        /*0794*/ 	.word	0x00000000
        /*0798*/ 	.word	0x00000000
        /*079c*/ 	.short	0x010a
        /*079e*/ 	.byte	0x3f
	.zero		1


	//   ....[28]....
        /*07a0*/ 	.word	0x00009510
        /*07a4*/ 	.word	0x00000003
        /*07a8*/ 	.word	0x00000000
        /*07ac*/ 	.short	0x010a
        /*07ae*/ 	.byte	0x3f
	.zero		1


	//   ....[29]....
        /*07b0*/ 	.word	0x000095e0
        /*07b4*/ 	.word	0x00000002
        /*07b8*/ 	.word	0x00030c00
        /*07bc*/ 	.short	0x010a
        /*07be*/ 	.byte	0x3f
	.zero		1


	//   ....[30]....
        /*07c0*/ 	.word	0x00009630
        /*07c4*/ 	.word	0x00000015
        /*07c8*/ 	.word	0x00030c10
        /*07cc*/ 	.short	0x010a
        /*07ce*/ 	.byte	0x3f
	.zero		1


	//   ....[31]....
        /*07d0*/ 	.word	0x00009680
        /*07d4*/ 	.word	0x00000015
        /*07d8*/ 	.word	0x00030c30
        /*07dc*/ 	.short	0x010a
        /*07de*/ 	.byte	0x3f
	.zero		1


	//   ....[32]....
        /*07e0*/ 	.word	0x00009820
        /*07e4*/ 	.word	0x0000000b
        /*07e8*/ 	.word	0x00030c20
        /*07ec*/ 	.short	0x010a
        /*07ee*/ 	.byte	0x3f
	.zero		1


	//   ....[33]....
        /*07f0*/ 	.word	0x00009870
        /*07f4*/ 	.word	0x0000000b
        /*07f8*/ 	.word	0x00030c40
        /*07fc*/ 	.short	0x010a
        /*07fe*/ 	.byte	0x3f
	.zero		1


	//   ....[34]....
        /*0800*/ 	.word	0x000098c0
        /*0804*/ 	.word	0x0000000b
        /*0808*/ 	.word	0x00030c28
        /*080c*/ 	.short	0x010a
        /*080e*/ 	.byte	0x3f
	.zero		1


	//   ....[35]....
        /*0810*/ 	.word	0x00009910
        /*0814*/ 	.word	0x0000000b
        /*0818*/ 	.word	0x00030c48
        /*081c*/ 	.short	0x010a
        /*081e*/ 	.byte	0x3f
	.zero		1


	//   ....[36]....
        /*0820*/ 	.word	0x00009970
        /*0824*/ 	.word	0x0000000b
        /*0828*/ 	.word	0x00030c20
        /*082c*/ 	.short	0x010a
        /*082e*/ 	.byte	0x3f
	.zero		1


	//   ....[37]....
        /*0830*/ 	.word	0x000099c0
        /*0834*/ 	.word	0x0000000b
        /*0838*/ 	.word	0x00030c40
        /*083c*/ 	.short	0x010a
        /*083e*/ 	.byte	0x3f
	.zero		1


	//   ....[38]....
        /*0840*/ 	.word	0x00009a10
        /*0844*/ 	.word	0x0000000b
        /*0848*/ 	.word	0x00030c28
        /*084c*/ 	.short	0x010a
        /*084e*/ 	.byte	0x3f
	.zero		1


	//   ....[39]....
        /*0850*/ 	.word	0x00009a60
        /*0854*/ 	.word	0x0000000d
        /*0858*/ 	.word	0x00030c40
        /*085c*/ 	.short	0x010a
        /*085e*/ 	.byte	0x3f
	.zero		1


	//   ....[40]....
        /*0860*/ 	.word	0x00009b40
        /*0864*/ 	.word	0x00000006
        /*0868*/ 	.word	0x00000000
        /*086c*/ 	.short	0x010a
        /*086e*/ 	.byte	0x3f
	.zero		1


	//   ....[41]....
        /*0870*/ 	.word	0x00009b90
        /*0874*/ 	.word	0x00000003
        /*0878*/ 	.word	0x00000000
        /*087c*/ 	.short	0x010a
        /*087e*/ 	.byte	0x3f
	.zero		1


	//   ....[42]....
        /*0880*/ 	.word	0x00009be0
        /*0884*/ 	.word	0x00000000
        /*0888*/ 	.word	0x00000000
        /*088c*/ 	.short	0x010a
        /*088e*/ 	.byte	0x3f
	.zero		1


	//----- nvinfo : EIATTR_NUM_MBARRIERS
	.align		4
.L_250:
        /*0890*/ 	.byte	0x03, 0x38
        /*0892*/ 	.short	0x0009


	//----- nvinfo : EIATTR_EXIT_INSTR_OFFSETS
	.align		4
        /*0894*/ 	.byte	0x04, 0x1c
        /*0896*/ 	.short	(.L_252 - .L_251)


	//   ....[0]....
.L_251:
        /*0898*/ 	.word	0x00009560


	//----- nvinfo : EIATTR_MAX_THREADS
	.align		4
.L_252:
        /*089c*/ 	.byte	0x04, 0x05
        /*089e*/ 	.short	(.L_254 - .L_253)
.L_253:
        /*08a0*/ 	.word	0x00000180
        /*08a4*/ 	.word	0x00000001
        /*08a8*/ 	.word	0x00000001


	//----- nvinfo : EIATTR_CRS_STACK_SIZE
	.align		4
.L_254:
        /*08ac*/ 	.byte	0x04, 0x1e
        /*08ae*/ 	.short	(.L_256 - .L_255)
.L_255:
        /*08b0*/ 	.word	0x00000000


	//----- nvinfo : EIATTR_CBANK_PARAM_SIZE
	.align		4
.L_256:
        /*08b4*/ 	.byte	0x03, 0x19
        /*08b6*/ 	.short	0x0970


	//----- nvinfo : EIATTR_PARAM_CBANK
	.align		4
        /*08b8*/ 	.byte	0x04, 0x0a
        /*08ba*/ 	.short	(.L_258 - .L_257)
	.align		4
.L_257:
        /*08bc*/ 	.word	index@(.nv.constant0._ZN7cutlass13device_kernelIN5flash11enable_sm90INS1_16FlashAttnBwdSm90INS1_25CollectiveMainloopBwdSm90ILi2ELi2ELi2EN4cute5tupleIJNS5_1CILi1EEES8_S8_EEENS6_IJNS7_ILi128EEESA_NS7_ILi64EEEEEENS_6half_tEfNS_4arch4Sm90ELb0ELb0ELb1ELb0ELb1ELb1ELb0ELb0ELi2ELi1ELi2ELi2ELb0EEENS1_21CollectiveEpilogueBwdISC_SD_SF_Li256ELb0ELb0ELi1EEENS1_19SingleTileSchedulerILb0ELb0ELb0ELi128EEEEEEEEEvNT_6ParamsE)
        /*08c0*/ 	.short	0x0210
        /*08c2*/ 	.short	0x0970


	//----- nvinfo : EIATTR_SW_WAR
	.align		4
.L_258:
        /*08c4*/ 	.byte	0x04, 0x36
        /*08c6*/ 	.short	(.L_260 - .L_259)
.L_259:
        /*08c8*/ 	.word	0x00000008
.L_260:


//--------------------- .nv.info._ZN7cutlass13device_kernelIN5flash11enable_sm90INS1_16FlashAttnBwdSm90INS1_25CollectiveMainloopBwdSm90ILi2ELi2ELi2EN4cute5tupleIJNS5_1CILi1EEES8_S8_EEENS6_IJNS7_ILi128EEESA_NS7_ILi64EEEEEENS_6half_tEfNS_4arch4Sm90ELb0ELb0ELb1ELb0ELb0ELb1ELb0ELb0ELi2ELi1ELi2ELi2ELb0EEENS1_24CollectiveEpilogueBwdGQAISC_fSF_Li256ELb0ELb0EEENS1_19SingleTileSchedulerILb0ELb0ELb0ELi128EEEEEEEEEvNT_6ParamsE --------------------------
	.section	.nv.info._ZN7cutlass13device_kernelIN5flash11enable_sm90INS1_16FlashAttnBwdSm90INS1_25CollectiveMainloopBwdSm90ILi2ELi2ELi2EN4cute5tupleIJNS5_1CILi1EEES8_S8_EEENS6_IJNS7_ILi128EEESA_NS7_ILi64EEEEEENS_6half_tEfNS_4arch4Sm90ELb0ELb0ELb1ELb0ELb0ELb1ELb0ELb0ELi2ELi1ELi2ELi2ELb0EEENS1_24CollectiveEpilogueBwdGQAISC_fSF_Li256ELb0ELb0EEENS1_19SingleTileSchedulerILb0ELb0ELb0ELi128EEEEEEEEEvNT_6ParamsE,"",@"SHT_CUDA_INFO"
	.sectionflags	@""
	.align	4


	//----- nvinfo : EIATTR_CUDA_API_VERSION
	.align		4
        /*0000*/ 	.byte	0x04, 0x37
        /*0002*/ 	.short	(.L_262 - .L_261)
.L_261:
        /*0004*/ 	.word	0x00000082


	//----- nvinfo : EIATTR_KPARAM_INFO
	.align		4
.L_262:
        /*0008*/ 	.byte	0x04, 0x17
        /*000a*/ 	.short	(.L_264 - .L_263)
.L_263:
        /*000c*/ 	.word	0x00000000
        /*0010*/ 	.short	0x0000
        /*0012*/ 	.short	0x0070
        /*0014*/ 	.byte	0x00, 0xf0, 0x01, 0x1a


	//----- nvinfo : EIATTR_SPARSE_MMA_MASK
	.align		4
.L_264:
        /*0018*/ 	.byte	0x03, 0x50
        /*001a*/ 	.short	0x0000


	//----- nvinfo : EIATTR_MAXREG_COUNT
	.align		4
        /*001c*/ 	.byte	0x03, 0x1b
        /*001e*/ 	.short	0x00a8


	//----- nvinfo : EIATTR_NUM_BARRIERS
	.align		4
        /*0020*/ 	.byte	0x02, 0x4c
        /*0022*/ 	.byte	0x10
	.zero		1


	//----- nvinfo : EIATTR_EXTERNS
	.align		4
        /*0024*/ 	.byte	0x04, 0x0f
        /*0026*/ 	.short	(.L_266 - .L_265)


	//   ....[0]....
	.align		4
.L_265:
        /*0028*/ 	.word	index@(__assertfail)


	//----- nvinfo : EIATTR_ANNOTATIONS
	.align		4
.L_266:
        /*002c*/ 	.byte	0x04, 0x55
        /*002e*/ 	.short	(.L_268 - .L_267)


	//   ....[0]....
.L_267:
        /* <DEDUP_REMOVED lines=47> */


	//----- nvinfo : EIATTR_MERCURY_ISA_VERSION
	.align		4
.L_268:
        /*0310*/ 	.byte	0x03, 0x5f
        /*0312*/ 	.short	0x0101


	//----- nvinfo : EIATTR_INT_WARP_WIDE_INSTR_OFFSETS
	.align		4
        /*0314*/ 	.byte	0x04, 0x31
        /*0316*/ 	.short	(.L_270 - .L_269)


	//   ....[0]....
.L_269:
        /*0318*/ 	.word	0x00000180


	//   ....[1]....
        /*031c*/ 	.word	0x00000240


	//----- nvinfo : EIATTR_COOP_GROUP_MASK_REGIDS
	.align		4
.L_270:
        /*0320*/ 	.byte	0x04, 0x29
        /*0322*/ 	.short	(.L_272 - .L_271)


	//   ....[0]....
.L_271:
        /*0324*/ 	.word	0xffffffff


	//   ....[1]....
        /*0328*/ 	.word	0xffffffff


	//   ....[2]....
        /*032c*/ 	.word	0xffffffff


	//   ....[3]....
        /*0330*/ 	.word	0xffffffff


	//   ....[4]....
        /*0334*/ 	.word	0xffffffff


	//   ....[5]....
        /*0338*/ 	.word	0xffffffff


	//   ....[6]....
        /*033c*/ 	.word	0xffffffff


	//   ....[7]....
        /*0340*/ 	.word	0xffffffff


	//   ....[8]....
        /*0344*/ 	.word	0xffffffff


	//   ....[9]....
        /*0348*/ 	.word	0xffffffff


	//   ....[10]....
        /*034c*/ 	.word	0xffffffff


	//   ....[11]....
        /*0350*/ 	.word	0xffffffff


	//   ....[12]....
        /*0354*/ 	.word	0xffffffff


	//   ....[13]....
        /*0358*/ 	.word	0xffffffff


	//   ....[14]....
        /*035c*/ 	.word	0xffffffff


	//   ....[15]....
        /*0360*/ 	.word	0xffffffff


	//   ....[16]....
        /*0364*/ 	.word	0xffffffff


	//   ....[17]....
        /*0368*/ 	.word	0xffffffff


	//   ....[18]....
        /*036c*/ 	.word	0xffffffff


	//   ....[19]....
        /*0370*/ 	.word	0xffffffff


	//   ....[20]....
        /*0374*/ 	.word	0xffffffff


	//   ....[21]....
        /*0378*/ 	.word	0xffffffff


	//   ....[22]....
        /*037c*/ 	.word	0xffffffff


	//   ....[23]....
        /*0380*/ 	.word	0xffffffff


	//   ....[24]....
        /*0384*/ 	.word	0xffffffff


	//   ....[25]....
        /*0388*/ 	.word	0xffffffff


	//   ....[26]....
        /*038c*/ 	.word	0xffffffff


	//   ....[27]....
        /*0390*/ 	.word	0xffffffff


	//   ....[28]....
        /*0394*/ 	.word	0xffffffff


	//   ....[29]....
        /*0398*/ 	.word	0xffffffff


	//   ....[30]....
        /*039c*/ 	.word	0xffffffff


	//   ....[31]....
        /*03a0*/ 	.word	0xffffffff


	//   ....[32]....
        /*03a4*/ 	.word	0xffffffff


	//   ....[33]....
        /*03a8*/ 	.word	0xffffffff


	//   ....[34]....
        /*03ac*/ 	.word	0xffffffff


	//   ....[35]....
        /*03b0*/ 	.word	0xffffffff


	//   ....[36]....
        /*03b4*/ 	.word	0xffffffff


	//   ....[37]....
        /*03b8*/ 	.word	0xffffffff


	//   ....[38]....
        /*03bc*/ 	.word	0xffffffff


	//   ....[39]....
        /*03c0*/ 	.word	0xffffffff


	//   ....[40]....
        /*03c4*/ 	.word	0xffffffff


	//   ....[41]....
        /*03c8*/ 	.word	0xffffffff


	//   ....[42]....
        /*03cc*/ 	.word	0xffffffff


	//   ....[43]....
        /*03d0*/ 	.word	0xffffffff


	//   ....[44]....
        /*03d4*/ 	.word	0xffffffff


	//   ....[45]....
        /*03d8*/ 	.word	0xffffffff


	//   ....[46]....
        /*03dc*/ 	.word	0xffffffff


	//   ....[47]....
        /*03e0*/ 	.word	0xffffffff


	//   ....[48]....
        /*03e4*/ 	.word	0xffffffff


	//   ....[49]....
        /*03e8*/ 	.word	0xffffffff


	//   ....[50]....
        /*03ec*/ 	.word	0xffffffff


	//   ....[51]....
        /*03f0*/ 	.word	0xffffffff


	//   ....[52]....
        /*03f4*/ 	.word	0xffffffff


	//   ....[53]....
        /*03f8*/ 	.word	0xffffffff


	//   ....[54]....
        /*03fc*/ 	.word	0xffffffff


	//   ....[55]....
        /*0400*/ 	.word	0xffffffff


	//   ....[56]....
        /*0404*/ 	.word	0xffffffff


	//   ....[57]....
        /*0408*/ 	.word	0xffffffff


	//   ....[58]....
        /*040c*/ 	.word	0xffffffff


	//   ....[59]....
        /*0410*/ 	.word	0xffffffff


	//   ....[60]....
        /*0414*/ 	.word	0xffffffff


	//   ....[61]....
        /*0418*/ 	.word	0xffffffff


	//   ....[62]....
        /*041c*/ 	.word	0xffffffff


	//   ....[63]....
        /*0420*/ 	.word	0xffffffff


	//   ....[64]....
        /*0424*/ 	.word	0xffffffff


	//   ....[65]....
        /*0428*/ 	.word	0xffffffff


	//   ....[66]....
        /*042c*/ 	.word	0xffffffff


	//   ....[67]....
        /*0430*/ 	.word	0xffffffff


	//   ....[68]....
        /*0434*/ 	.word	0xffffffff


	//   ....[69]....
        /*0438*/ 	.word	0xffffffff


	//   ....[70]....
        /*043c*/ 	.word	0xffffffff


	//   ....[71]....
        /*0440*/ 	.word	0x0500000f


	//----- nvinfo : EIATTR_COOP_GROUP_INSTR_OFFSETS
	.align		4
.L_272:
        /*0444*/ 	.byte	0x04, 0x28
        /*0446*/ 	.short	(.L_274 - .L_273)


	//   ....[0]....
.L_273:
        /*0448*/ 	.word	0x00000060


	//   ....[1]....
        /*044c*/ 	.word	0x00000190


	//   ....[2]....
        /*0450*/ 	.word	0x00000220


	//   ....[3]....
        /*0454*/ 	.word	0x000003a0


	//   ....[4]....
        /*0458*/ 	.word	0x000005e0


	//   ....[5]....
        /*045c*/ 	.word	0x00000b30


	//   ....[6]....
        /*0460*/ 	.word	0x00001fb0


	//   ....[7]....
        /*0464*/ 	.word	0x000021b0


	//   ....[8]....
        /*0468*/ 	.word	0x00002340


	//   ....[9]....
        /*046c*/ 	.word	0x00002580


	//   ....[10]....
        /*0470*/ 	.word	0x00002650


	//   ....[11]....
        /*0474*/ 	.word	0x000026a0


	//   ....[12]....
        /*0478*/ 	.word	0x000026c0


	//   ....[13]....
        /*047c*/ 	.word	0x000026f0


	//   ....[14]....
        /*0480*/ 	.word	0x00002720


	//   ....[15]....
        /*0484*/ 	.word	0x00002730


	//   ....[16]....
        /*0488*/ 	.word	0x000027a0


	//   ....[17]....
        /*048c*/ 	.word	0x000027b0


	//   ....[18]....
        /*0490*/ 	.word	0x000027d0


	//   ....[19]....
        /*0494*/ 	.word	0x000028a0


	//   ....[20]....
        /*0498*/ 	.word	0x000028d0


	//   ....[21]....
        /*049c*/ 	.word	0x00002930


	//   ....[22]....
        /*04a0*/ 	.word	0x00002a30


	//   ....[23]....
        /*04a4*/ 	.word	0x00002a60


	//   ....[24]....
        /*04a8*/ 	.word	0x00002bc0


	//   ....[25]....
        /*04ac*/ 	.word	0x00002c30


	//   ....[26]....
        /*04b0*/ 	.word	0x00002c50


	//   ....[27]....
        /*04b4*/ 	.word	0x00002d80


	//   ....[28]....
        /*04b8*/ 	.word	0x00002f90


	//   ....[29]....
        /*04bc*/ 	.word	0x00002fe0


	//   ....[30]....
        /*04c0*/ 	.word	0x00003000


	//   ....[31]....
        /*04c4*/ 	.word	0x00003160


	//   ....[32]....
        /*04c8*/ 	.word	0x00003180


	//   ....[33]....
        /*04cc*/ 	.word	0x00003240


	//   ....[34]....
        /*04d0*/ 	.word	0x00003260


	//   ....[35]....
        /*04d4*/ 	.word	0x00003270


	//   ....[36]....
        /*04d8*/ 	.word	0x00003290


	//   ....[37]....
        /*04dc*/ 	.word	0x000032a0


	//   ....[38]....
        /*04e0*/ 	.word	0x000032c0


	//   ....[39]....
        /*04e4*/ 	.word	0x00003370


	//   ....[40]....
        /*04e8*/ 	.word	0x000033b0


	//   ....[41]....
        /*04ec*/ 	.word	0x00003430


	//   ....[42]....
        /*04f0*/ 	.word	0x00003490


	//   ....[43]....
        /*04f4*/ 	.word	0x00003540


	//   ....[44]....
        /*04f8*/ 	.word	0x000035e0


	//   ....[45]....
        /*04fc*/ 	.word	0x00003620


	//   ....[46]....
        /*0500*/ 	.word	0x00003660


	//   ....[47]....
        /*0504*/ 	.word	0x00003830


	//   ....[48]....
        /*0508*/ 	.word	0x00003910


	//   ....[49]....
        /*050c*/ 	.word	0x000039b0


	//   ....[50]....
        /*0510*/ 	.word	0x000039f0


	//   ....[51]....
        /*0514*/ 	.word	0x00003a20


	//   ....[52]....
        /*0518*/ 	.word	0x00003a60


	//   ....[53]....
        /*051c*/ 	.word	0x00003a90


	//   ....[54]....
        /*0520*/ 	.word	0x00003c10


	//   ....[55]....
        /*0524*/ 	.word	0x00003c70


	//   ....[56]....
        /*0528*/ 	.word	0x00003cc0


	//   ....[57]....
        /*052c*/ 	.word	0x00003de0


	//   ....[58]....
        /*0530*/ 	.word	0x00003ee0


	//   ....[59]....
        /*0534*/ 	.word	0x00003f20


	//   ....[60]....
        /*0538*/ 	.word	0x00003f30


	//   ....[61]....
        /*053c*/ 	.word	0x00003f90


	//   ....[62]....
        /*0540*/ 	.word	0x00004270


	//   ....[63]....
        /*0544*/ 	.word	0x00004280


	//   ....[64]....
        /*0548*/ 	.word	0x000042a0


	//   ....[65]....
        /*054c*/ 	.word	0x000042d0


	//   ....[66]....
        /*0550*/ 	.word	0x00004300


	//   ....[67]....
        /*0554*/ 	.word	0x00004330


	//   ....[68]....
        /*0558*/ 	.word	0x000043a0


	//   ....[69]....
        /*055c*/ 	.word	0x000043d0


	//   ....[70]....
        /*0560*/ 	.word	0x00006650


	//   ....[71]....
        /*0564*/ 	.word	0x00008aa0


	//----- nvinfo : EIATTR_REG_RECONFIG
	.align		4
.L_274:
        /*0568*/ 	.byte	0x01, 0x54
	.zero		2


	//----- nvinfo : EIATTR_SYSCALL_OFFSETS
	.align		4
        /*056c*/ 	.byte	0x04, 0x46
        /*056e*/ 	.short	(.L_276 - .L_275)


	//   ....[0]....
.L_275:
        /*0570*/ 	.word	0x00000790


	//   ....[1]....
        /*0574*/ 	.word	0x00000880


	//   ....[2]....
        /*0578*/ 	.word	0x000009e0


	//   ....[3]....
        /*057c*/ 	.word	0x00000ad0


	//----- nvinfo : EIATTR_MBARRIER_INSTR_OFFSETS
	.align		4
.L_276:
        /*0580*/ 	.byte	0x04, 0x39
        /*0582*/ 	.short	(.L_278 - .L_277)


	//   ....[0]....
.L_277:
        /*0584*/ 	.word	0x00000260
        /*0588*/ 	.word	0x000000ff
        /*058c*/ 	.word	0x00030c00
        /*0590*/ 	.short	0x0100
        /*0592*/ 	.byte	0x06
	.zero		1


	//   ....[1]....
        /*0594*/ 	.word	0x00000350
        /*0598*/ 	.word	0x000000ff
        /*059c*/ 	.word	0x00030c10
        /*05a0*/ 	.short	0x0100
        /*05a2*/ 	.byte	0x08
	.zero		1


	//   ....[2]....
        /*05a4*/ 	.word	0x00000360
        /*05a8*/ 	.word	0x000000ff
        /*05ac*/ 	.word	0x00030c20
        /*05b0*/ 	.short	0x0100
        /*05b2*/ 	.byte	0x08
	.zero		1


	//   ....[3]....
        /*05b4*/ 	.word	0x00000370
        /*05b8*/ 	.word	0x000000ff
        /*05bc*/ 	.word	0x00030c18
        /*05c0*/ 	.short	0x0100
        /*05c2*/ 	.byte	0x08
	.zero		1


	//   ....[4]....
        /*05c4*/ 	.word	0x00000380
        /*05c8*/ 	.word	0x000000ff
        /*05cc*/ 	.word	0x00030c28
        /*05d0*/ 	.short	0x0100
        /*05d2*/ 	.byte	0x08
	.zero		1


	//   ....[5]....
        /*05d4*/ 	.word	0x000004b0
        /*05d8*/ 	.word	0x000000ff
        /*05dc*/ 	.word	0x00030c30
        /*05e0*/ 	.short	0x0100
        /*05e2*/ 	.byte	0x08
	.zero		1


	//   ....[6]....
        /*05e4*/ 	.word	0x000004c0
        /*05e8*/ 	.word	0x000000ff
        /*05ec*/ 	.word	0x00030c40
        /*05f0*/ 	.short	0x0100
        /*05f2*/ 	.byte	0x08
	.zero		1


	//   ....[7]....
        /*05f4*/ 	.word	0x000004d0
        /*05f8*/ 	.word	0x000000ff
        /*05fc*/ 	.word	0x00030c38
        /*0600*/ 	.short	0x0100
        /*0602*/ 	.byte	0x08
	.zero		1


	//   ....[8]....
        /*0604*/ 	.word	0x000004e0
        /*0608*/ 	.word	0x000000ff
        /*060c*/ 	.word	0x00030c48
        /*0610*/ 	.short	0x0100
        /*0612*/ 	.byte	0x08
	.zero		1


	//   ....[9]....
        /*0614*/ 	.word	0x00000b60
        /*0618*/ 	.word	0x00000002
        /*061c*/ 	.word	0x00030c00
        /*0620*/ 	.short	0x010a
        /*0622*/ 	.byte	0x3f
	.zero		1


	//   ....[10]....
        /*0624*/ 	.word	0x00000bb0
        /*0628*/ 	.word	0x00000002
        /*062c*/ 	.word	0x00030c00
        /*0630*/ 	.short	0x010a
        /*0632*/ 	.byte	0x3f
	.zero		1


	//   ....[11]....
        /*0634*/ 	.word	0x000016a0
        /*0638*/ 	.word	0x00000003
        /*063c*/ 	.word	0x00030c10
        /*0640*/ 	.short	0x010a
        /*0642*/ 	.byte	0x3f
	.zero		1


	//   ....[12]....
        /*0644*/ 	.word	0x00001710
        /*0648*/ 	.word	0x00000003
        /*064c*/ 	.word	0x00030c10
        /*0650*/ 	.short	0x010a
        /*0652*/ 	.byte	0x3f
	.zero		1


	//   ....[13]....
        /*0654*/ 	.word	0x00001b30
        /*0658*/ 	.word	0x00000003
        /*065c*/ 	.word	0x00030c30
        /*0660*/ 	.short	0x010a
        /*0662*/ 	.byte	0x3f
	.zero		1


	//   ....[14]....
        /*0664*/ 	.word	0x00001b70
        /*0668*/ 	.word	0x00000003
        /*066c*/ 	.word	0x00030c30
        /*0670*/ 	.short	0x010a
        /*0672*/ 	.byte	0x3f
	.zero		1


	//   ....[15]....
        /*0674*/ 	.word	0x00005850
        /*0678*/ 	.word	0x00000000
        /*067c*/ 	.word	0x00000000
        /*0680*/ 	.short	0x0101
        /*0682*/ 	.byte	0x3f
	.zero		1


	//   ....[16]....
        /*0684*/ 	.word	0x00005ca0
        /*0688*/ 	.word	0x00000003
        /*068c*/ 	.word	0x00000000
        /*0690*/ 	.short	0x0101
        /*0692*/ 	.byte	0x3f
	.zero		1


	//   ....[17]....
        /*0694*/ 	.word	0x00007490
        /*0698*/ 	.word	0x0000000b
        /*069c*/ 	.word	0x00030c20
        /*06a0*/ 	.short	0x010a
        /*06a2*/ 	.byte	0x3f
	.zero		1


	//   ....[18]....
        /*06a4*/ 	.word	0x00007960
        /*06a8*/ 	.word	0x0000000b
        /*06ac*/ 	.word	0x00030c40
        /*06b0*/ 	.short	0x010a
        /*06b2*/ 	.byte	0x3f
	.zero		1


	//   ....[19]....
        /*06b4*/ 	.word	0x00007b90
        /*06b8*/ 	.word	0x0000000b
        /*06bc*/ 	.word	0x00030c28
        /*06c0*/ 	.short	0x010a
        /*06c2*/ 	.byte	0x3f
	.zero		1


	//   ....[20]....
        /*06c4*/ 	.word	0x00007d30
        /*06c8*/ 	.word	0x0000000b
        /*06cc*/ 	.word	0x00030c48
        /*06d0*/ 	.short	0x010a
        /*06d2*/ 	.byte	0x3f
	.zero		1


	//   ....[21]....
        /*06d4*/ 	.word	0x00007f40
        /*06d8*/ 	.word	0x0000000b
        /*06dc*/ 	.word	0x00030c20
        /*06e0*/ 	.short	0x010a
        /*06e2*/ 	.byte	0x3f
	.zero		1


	//   ....[22]....
        /*06e4*/ 	.word	0x00008150
        /*06e8*/ 	.word	0x0000000b
        /*06ec*/ 	.word	0x00030c40
        /*06f0*/ 	.short	0x010a
        /*06f2*/ 	.byte	0x3f
	.zero		1


	//   ....[23]....
        /*06f4*/ 	.word	0x00008350
        /*06f8*/ 	.word	0x0000000b
        /*06fc*/ 	.word	0x00030c28
        /*0700*/ 	.short	0x010a
        /*0702*/ 	.byte	0x3f
	.zero		1


	//   ....[24]....
        /*0704*/ 	.word	0x00008550
        /*0708*/ 	.word	0x0000000d
        /*070c*/ 	.word	0x00030c40
        /*0710*/ 	.short	0x010a
        /*0712*/ 	.byte	0x3f
	.zero		1


	//   ....[25]....
        /*0714*/ 	.word	0x00008910
        /*0718*/ 	.word	0x00000006
        /*071c*/ 	.word	0x00000000
        /*0720*/ 	.short	0x010a
        /*0722*/ 	.byte	0x3f
	.zero		1


	//   ....[26]....
        /*0724*/ 	.word	0x00008970
        /*0728*/ 	.word	0x00000003
        /*072c*/ 	.word	0x00000000
        /*0730*/ 	.short	0x010a
        /*0732*/ 	.byte	0x3f
	.zero		1


	//   ....[27]....
        /*0734*/ 	.word	0x000089d0
        /*0738*/ 	.word	0x00000000
        /*073c*/ 	.word	0x00000000
        /*0740*/ 	.short	0x010a
        /*0742*/ 	.byte	0x3f
	.zero		1


	//   ....[28]....
        /*0744*/ 	.word	0x00008a00
        /*0748*/ 	.word	0x00000003
        /*074c*/ 	.word	0x00000000
        /*0750*/ 	.short	0x010a
        /*0752*/ 	.byte	0x3f
	.zero		1


	//   ....[29]....
        /*0754*/ 	.word	0x00008ad0
        /*0758*/ 	.word	0x00000002
        /*075c*/ 	.word	0x00030c00
        /*0760*/ 	.short	0x010a
        /*0762*/ 	.byte	0x3f
	.zero		1


	//   ....[30]....
        /*0764*/ 	.word	0x00008b20
        /*0768*/ 	.word	0x00000003
        /*076c*/ 	.word	0x00030c10
        /*0770*/ 	.short	0x010a
        /*0772*/ 	.byte	0x3f
	.zero		1


	//   ....[31]....
        /*0774*/ 	.word	0x00008b70
        /*0778*/ 	.word	0x00000003
        /*077c*/ 	.word	0x00030c30
        /*0780*/ 	.short	0x010a
        /*0782*/ 	.byte	0x3f
	.zero		1


	//   ....[32]....
        /*0784*/ 	.word	0x00008bc0
        /*0788*/ 	.word	0x0000000b
        /*078c*/ 	.word	0x00030c20
        /*0790*/ 	.short	0x010a
        /*0792*/ 	.byte	0x3f
	.zero		1


	//   ....[33]....
        /*0794*/ 	.word	0x00008c10
        /*0798*/ 	.word	0x0000000b
        /*079c*/ 	.word	0x00030c40
        /*07a0*/ 	.short	0x010a
        /*07a2*/ 	.byte	0x3f
	.zero		1


	//   ....[34]....
        /*07a4*/ 	.word	0x00008c60
        /*07a8*/ 	.word	0x0000000b
        /*07ac*/ 	.word	0x00030c28
        /*07b0*/ 	.short	0x010a
        /*07b2*/ 	.byte	0x3f
	.zero		1


	//   ....[35]....
        /*07b4*/ 	.word	0x00008cb0
        /*07b8*/ 	.word	0x0000000b
        /*07bc*/ 	.word	0x00030c48
        /*07c0*/ 	.short	0x010a
        /*07c2*/ 	.byte	0x3f
	.zero		1


	//   ....[36]....
        /*07c4*/ 	.word	0x00008d10
        /*07c8*/ 	.word	0x0000000b
        /*07cc*/ 	.word	0x00030c20
        /*07d0*/ 	.short	0x010a
        /*07d2*/ 	.byte	0x3f
	.zero		1


	//   ....[37]....
        /*07d4*/ 	.word	0x00008d60
        /*07d8*/ 	.word	0x0000000b
        /*07dc*/ 	.word	0x00030c40
        /*07e0*/ 	.short	0x010a
        /*07e2*/ 	.byte	0x3f
	.zero		1


	//   ....[38]....
        /*07e4*/ 	.word	0x00008db0
        /*07e8*/ 	.word	0x0000000b
        /*07ec*/ 	.word	0x00030c28
        /*07f0*/ 	.short	0x010a
        /*07f2*/ 	.byte	0x3f
	.zero		1


	//   ....[39]....
        /*07f4*/ 	.word	0x00008e00
        /*07f8*/ 	.word	0x0000000d
        /*07fc*/ 	.word	0x00030c40
        /*0800*/ 	.short	0x010a
        /*0802*/ 	.byte	0x3f
	.zero		1


	//   ....[40]....
        /*0804*/ 	.word	0x00008ee0
        /*0808*/ 	.word	0x00000006
        /*080c*/ 	.word	0x00000000
        /*0810*/ 	.short	0x010a
        /*0812*/ 	.byte	0x3f
	.zero		1


	//   ....[41]....
        /*0814*/ 	.word	0x00008f30
        /*0818*/ 	.word	0x00000003
        /*081c*/ 	.word	0x00000000
        /*0820*/ 	.short	0x010a
        /*0822*/ 	.byte	0x3f
	.zero		1


	//   ....[42]....
        /*0824*/ 	.word	0x00008f80
        /*0828*/ 	.word	0x00000000
        /*082c*/ 	.word	0x00000000
        /*0830*/ 	.short	0x010a
        /*0832*/ 	.byte	0x3f
	.zero		1


	//----- nvinfo : EIATTR_NUM_MBARRIERS
	.align		4
.L_278:
        /*0834*/ 	.byte	0x03, 0x38
        /*0836*/ 	.short	0x0009


	//----- nvinfo : EIATTR_EXIT_INSTR_OFFSETS
	.align		4
        /*0838*/ 	.byte	0x04, 0x1c
        /*083a*/ 	.short	(.L_280 - .L_279)


	//   ....[0]....
.L_279:
        /*083c*/ 	.word	0x00008a50


	//----- nvinfo : EIATTR_MAX_THREADS
	.align		4
.L_280:
        /*0840*/ 	.byte	0x04, 0x05
        /*0842*/ 	.short	(.L_282 - .L_281)
.L_281:
        /*0844*/ 	.word	0x00000180
        /*0848*/ 	.word	0x00000001
        /*084c*/ 	.word	0x00000001


	//----- nvinfo : EIATTR_CRS_STACK_SIZE
	.align		4
.L_282:
        /*0850*/ 	.byte	0x04, 0x1e
        /*0852*/ 	.short	(.L_284 - .L_283)
.L_283:
        /*0854*/ 	.word	0x00000000


	//----- nvinfo : EIATTR_CBANK_PARAM_SIZE
	.align		4
.L_284:
        /*0858*/ 	.byte	0x03, 0x19
        /*085a*/ 	.short	0x06f0


	//----- nvinfo : EIATTR_PARAM_CBANK
	.align		4
        /*085c*/ 	.byte	0x04, 0x0a
        /*085e*/ 	.short	(.L_286 - .L_285)
	.align		4
.L_285:
        /*0860*/ 	.word	index@(.nv.constant0._ZN7cutlass13device_kernelIN5flash11enable_sm90INS1_16FlashAttnBwdSm90INS1_25CollectiveMainloopBwdSm90ILi2ELi2ELi2EN4cute5tupleIJNS5_1CILi1EEES8_S8_EEENS6_IJNS7_ILi128EEESA_NS7_ILi64EEEEEENS_6half_tEfNS_4arch4Sm90ELb0ELb0ELb1ELb0ELb0ELb1ELb0ELb0ELi2ELi1ELi2ELi2ELb0EEENS1_24CollectiveEpilogueBwdGQAISC_fSF_Li256ELb0ELb0EEENS1_19SingleTileSchedulerILb0ELb0ELb0ELi128EEEEEEEEEvNT_6ParamsE)
        /*0864*/ 	.short	0x0210
        /*0866*/ 	.short	0x06f0


	//----- nvinfo : EIATTR_SW_WAR
	.align		4
.L_286:
        /*0868*/ 	.byte	0x04, 0x36
        /*086a*/ 	.short	(.L_288 - .L_287)
.L_287:
        /*086c*/ 	.word	0x00000008
.L_288:


//--------------------- .nv.info._ZN7cutlass13device_kernelIN5flash11enable_sm90INS1_16FlashAttnBwdSm90INS1_25CollectiveMainloopBwdSm90ILi2ELi2ELi2EN4cute5tupleIJNS5_1CILi1EEES8_S8_EEENS6_IJNS7_ILi128EEESA_NS7_ILi64EEEEEENS_6half_tEfNS_4arch4Sm90ELb0ELb0ELb1ELb0ELb1ELb1ELb0ELb0ELi2ELi1ELi2ELi2ELb0EEENS1_24CollectiveEpilogueBwdGQAISC_fSF_Li256ELb0ELb1EEENS1_19SingleTileSchedulerILb0ELb0ELb0ELi128EEEEEEEEEvNT_6ParamsE --------------------------
	.section	.nv.info._ZN7cutlass13device_kernelIN5flash11enable_sm90INS1_16FlashAttnBwdSm90INS1_25CollectiveMainloopBwdSm90ILi2ELi2ELi2EN4cute5tupleIJNS5_1CILi1EEES8_S8_EEENS6_IJNS7_ILi128EEESA_NS7_ILi64EEEEEENS_6half_tEfNS_4arch4Sm90ELb0ELb0ELb1ELb0ELb1ELb1ELb0ELb0ELi2ELi1ELi2ELi2ELb0EEENS1_24CollectiveEpilogueBwdGQAISC_fSF_Li256ELb0ELb1EEENS1_19SingleTileSchedulerILb0ELb0ELb0ELi128EEEEEEEEEvNT_6ParamsE,"",@"SHT_CUDA_INFO"
	.sectionflags	@""
	.align	4


	//----- nvinfo : EIATTR_CUDA_API_VERSION
	.align		4
        /*0000*/ 	.byte	0x04, 0x37
        /*0002*/ 	.short	(.L_290 - .L_289)
.L_289:
        /*0004*/ 	.word	0x00000082


	//----- nvinfo : EIATTR_KPARAM_INFO
	.align		4
.L_290:
        /*0008*/ 	.byte	0x04, 0x17
        /*000a*/ 	.short	(.L_292 - .L_291)
.L_291:
        /*000c*/ 	.word	0x00000000
        /*0010*/ 	.short	0x0000
        /*0012*/ 	.short	0x0070
        /*0014*/ 	.byte	0x00, 0xf0, 0x01, 0x1a


	//----- nvinfo : EIATTR_SPARSE_MMA_MASK
	.align		4
.L_292:
        /*0018*/ 	.byte	0x03, 0x50
        /*001a*/ 	.short	0x0000


	//----- nvinfo : EIATTR_MAXREG_COUNT
	.align		4
        /*001c*/ 	.byte	0x03, 0x1b
        /*001e*/ 	.short	0x00a8


	//----- nvinfo : EIATTR_NUM_BARRIERS
	.align		4
        /*0020*/ 	.byte	0x02, 0x4c
        /*0022*/ 	.byte	0x10
	.zero		1


	//----- nvinfo : EIATTR_EXTERNS
	.align		4
        /*0024*/ 	.byte	0x04, 0x0f
        /*0026*/ 	.short	(.L_294 - .L_293)


	//   ....[0]....
	.align		4
.L_293:
        /*0028*/ 	.word	index@(__assertfail)


	//----- nvinfo : EIATTR_ANNOTATIONS
	.align		4
.L_294:
        /*002c*/ 	.byte	0x04, 0x55
        /*002e*/ 	.short	(.L_296 - .L_295)


	//   ....[0]....
.L_295:
        /* <DEDUP_REMOVED lines=46> */


	//----- nvinfo : EIATTR_MERCURY_ISA_VERSION
	.align		4
.L_296:
        /*0300*/ 	.byte	0x03, 0x5f
        /*0302*/ 	.short	0x0101


	//----- nvinfo : EIATTR_INT_WARP_WIDE_INSTR_OFFSETS
	.align		4
        /*0304*/ 	.byte	0x04, 0x31
        /*0306*/ 	.short	(.L_298 - .L_297)


	//   ....[0]....
.L_297:
        /*0308*/ 	.word	0x00000180


	//   ....[1]....
        /*030c*/ 	.word	0x00000240


	//   ....[2]....
        /*0310*/ 	.word	0x000072f0


	//   ....[3]....
        /*0314*/ 	.word	0x00007760


	//   ....[4]....
        /*0318*/ 	.word	0x00007d30


	//----- nvinfo : EIATTR_COOP_GROUP_MASK_REGIDS
	.align		4
.L_298:
        /*031c*/ 	.byte	0x04, 0x29
        /*031e*/ 	.short	(.L_300 - .L_299)


	//   ....[0]....
.L_299:
        /*0320*/ 	.word	0xffffffff


	//   ....[1]....
        /*0324*/ 	.word	0xffffffff


	//   ....[2]....
        /*0328*/ 	.word	0xffffffff


	//   ....[3]....
        /*032c*/ 	.word	0xffffffff


	//   ....[4]....
        /*0330*/ 	.word	0xffffffff


	//   ....[5]....
        /*0334*/ 	.word	0xffffffff


	//   ....[6]....
        /*0338*/ 	.word	0xffffffff


	//   ....[7]....
        /*033c*/ 	.word	0xffffffff


	//   ....[8]....
        /*0340*/ 	.word	0xffffffff


	//   ....[9]....
        /*0344*/ 	.word	0xffffffff


	//   ....[10]....
        /*0348*/ 	.word	0xffffffff


	//   ....[11]....
        /*034c*/ 	.word	0xffffffff


	//   ....[12]....
        /*0350*/ 	.word	0xffffffff


	//   ....[13]....
        /*0354*/ 	.word	0xffffffff


	//   ....[14]....
        /*0358*/ 	.word	0xffffffff


	//   ....[15]....
        /*035c*/ 	.word	0xffffffff


	//   ....[16]....
        /*0360*/ 	.word	0xffffffff


	//   ....[17]....
        /*0364*/ 	.word	0xffffffff


	//   ....[18]....
        /*0368*/ 	.word	0xffffffff


	//   ....[19]....
        /*036c*/ 	.word	0xffffffff


	//   ....[20]....
        /*0370*/ 	.word	0xffffffff


	//   ....[21]....
        /*0374*/ 	.word	0xffffffff


	//   ....[22]....
        /*0378*/ 	.word	0xffffffff


	//   ....[23]....
        /*037c*/ 	.word	0xffffffff


	//   ....[24]....
        /*0380*/ 	.word	0xffffffff


	//   ....[25]....
        /*0384*/ 	.word	0xffffffff


	//   ....[26]....
        /*0388*/ 	.word	0xffffffff


	//   ....[27]....
        /*038c*/ 	.word	0xffffffff


	//   ....[28]....
        /*0390*/ 	.word	0xffffffff


	//   ....[29]....
        /*0394*/ 	.word	0xffffffff


	//   ....[30]....
        /*0398*/ 	.word	0xffffffff


	//   ....[31]....
        /*039c*/ 	.word	0xffffffff


	//   ....[32]....
        /*03a0*/ 	.word	0xffffffff


	//   ....[33]....
        /*03a4*/ 	.word	0xffffffff


	//   ....[34]....
        /*03a8*/ 	.word	0xffffffff


	//   ....[35]....
        /*03ac*/ 	.word	0xffffffff


	//   ....[36]....
        /*03b0*/ 	.word	0xffffffff


	//   ....[37]....
        /*03b4*/ 	.word	0xffffffff


	//   ....[38]....
        /*03b8*/ 	.word	0xffffffff


	//   ....[39]....
        /*03bc*/ 	.word	0xffffffff


	//   ....[40]....
        /*03c0*/ 	.word	0xffffffff


	//   ....[41]....
        /*03c4*/ 	.word	0xffffffff


	//   ....[42]....
        /*03c8*/ 	.word	0xffffffff


	//   ....[43]....
        /*03cc*/ 	.word	0xffffffff


	//   ....[44]....
        /*03d0*/ 	.word	0xffffffff


	//   ....[45]....
        /*03d4*/ 	.word	0xffffffff


	//   ....[46]....
        /*03d8*/ 	.word	0xffffffff


	//   ....[47]....
        /*03dc*/ 	.word	0xffffffff


	//   ....[48]....
        /*03e0*/ 	.word	0xffffffff


	//   ....[49]....
        /*03e4*/ 	.word	0xffffffff


	//   ....[50]....
        /*03e8*/ 	.word	0xffffffff


	//   ....[51]....
        /*03ec*/ 	.word	0xffffffff


	//   ....[52]....
        /*03f0*/ 	.word	0xffffffff


	//   ....[53]....
        /*03f4*/ 	.word	0xffffffff


	//   ....[54]....
        /*03f8*/ 	.word	0xffffffff


	//   ....[55]....
        /*03fc*/ 	.word	0xffffffff


	//   ....[56]....
        /*0400*/ 	.word	0xffffffff


	//   ....[57]....
        /*0404*/ 	.word	0xffffffff


	//   ....[58]....
        /*0408*/ 	.word	0xffffffff


	//   ....[59]....
        /*040c*/ 	.word	0xffffffff


	//   ....[60]....
        /*0410*/ 	.word	0xffffffff


	//   ....[61]....
        /*0414*/ 	.word	0xffffffff


	//   ....[62]....
        /*0418*/ 	.word	0xffffffff


	//   ....[63]....
        /*041c*/ 	.word	0xffffffff


	//   ....[64]....
        /*0420*/ 	.word	0xffffffff


	//   ....[65]....
        /*0424*/ 	.word	0xffffffff


	//   ....[66]....
        /*0428*/ 	.word	0xffffffff


	//   ....[67]....
        /*042c*/ 	.word	0xffffffff


	//   ....[68]....
        /*0430*/ 	.word	0xffffffff


	//   ....[69]....
        /*0434*/ 	.word	0xffffffff


	//   ....[70]....
        /*0438*/ 	.word	0xffffffff


	//   ....[71]....
        /*043c*/ 	.word	0xffffffff


	//   ....[72]....
        /*0440*/ 	.word	0xffffffff


	//   ....[73]....
        /*0444*/ 	.word	0xffffffff


	//   ....[74]....
        /*0448*/ 	.word	0xffffffff


	//   ....[75]....
        /*044c*/ 	.word	0xffffffff


	//   ....[76]....
        /*0450*/ 	.word	0xffffffff


	//   ....[77]....
        /*0454*/ 	.word	0xffffffff


	//   ....[78]....
        /*0458*/ 	.word	0xffffffff


	//   ....[79]....
        /*045c*/ 	.word	0xffffffff


	//   ....[80]....
        /*0460*/ 	.word	0xffffffff


	//   ....[81]....
        /*0464*/ 	.word	0x0500000f


	//   ....[82]....
        /*0468*/ 	.word	0x0500000f


	//   ....[83]....
        /*046c*/ 	.word	0x0500000f


	//   ....[84]....
        /*0470*/ 	.word	0x0500000f


	//   ....[85]....
        /*0474*/ 	.word	0x0500000f


	//   ....[86]....
        /*0478*/ 	.word	0x0500000f


	//----- nvinfo : EIATTR_COOP_GROUP_INSTR_OFFSETS
	.align		4
.L_300:
        /*047c*/ 	.byte	0x04, 0x28
        /*047e*/ 	.short	(.L_302 - .L_301)


	//   ....[0]....
.L_301:
        /*0480*/ 	.word	0x00000060


	//   ....[1]....
        /*0484*/ 	.word	0x00000190


	//   ....[2]....
        /*0488*/ 	.word	0x00000220


	//   ....[3]....
        /*048c*/ 	.word	0x000003a0


	//   ....[4]....
        /*0490*/ 	.word	0x000005f0


	//   ....[5]....
        /*0494*/ 	.word	0x00000b40


	//   ....[6]....
        /*0498*/ 	.word	0x00002080


	//   ....[7]....
        /*049c*/ 	.word	0x000021d0


	//   ....[8]....
        /*04a0*/ 	.word	0x00002350


	//   ....[9]....
        /*04a4*/ 	.word	0x00002390


	//   ....[10]....
        /*04a8*/ 	.word	0x00002500


	//   ....[11]....
        /*04ac*/ 	.word	0x00002680


	//   ....[12]....
        /*04b0*/ 	.word	0x000026d0


	//   ....[13]....
        /*04b4*/ 	.word	0x00002710


	//   ....[14]....
        /*04b8*/ 	.word	0x00002780


	//   ....[15]....
        /*04bc*/ 	.word	0x00002790


	//   ....[16]....
        /*04c0*/ 	.word	0x000027c0


	//   ....[17]....
        /*04c4*/ 	.word	0x000027f0


	//   ....[18]....
        /*04c8*/ 	.word	0x00002820


	//   ....[19]....
        /*04cc*/ 	.word	0x000028c0


	//   ....[20]....
        /*04d0*/ 	.word	0x000028f0


	//   ....[21]....
        /*04d4*/ 	.word	0x000029b0


	//   ....[22]....
        /*04d8*/ 	.word	0x00002a20


	//   ....[23]....
        /*04dc*/ 	.word	0x00002b70


	//   ....[24]....
        /*04e0*/ 	.word	0x00002bd0


	//   ....[25]....
        /*04e4*/ 	.word	0x00002c50


	//   ....[26]....
        /*04e8*/ 	.word	0x00002c70


	//   ....[27]....
        /*04ec*/ 	.word	0x00002e00


	//   ....[28]....
        /*04f0*/ 	.word	0x00002e30


	//   ....[29]....
        /*04f4*/ 	.word	0x00002e90


	//   ....[30]....
        /*04f8*/ 	.word	0x00003060


	//   ....[31]....
        /*04fc*/ 	.word	0x000031a0


	//   ....[32]....
        /*0500*/ 	.word	0x000031b0


	//   ....[33]....
        /*0504*/ 	.word	0x000031d0


	//   ....[34]....
        /*0508*/ 	.word	0x000031f0


	//   ....[35]....
        /*050c*/ 	.word	0x00003210


	//   ....[36]....
        /*0510*/ 	.word	0x00003230


	//   ....[37]....
        /*0514*/ 	.word	0x00003240


	//   ....[38]....
        /*0518*/ 	.word	0x000032b0


	//   ....[39]....
        /*051c*/ 	.word	0x00003340


	//   ....[40]....
        /*0520*/ 	.word	0x00003380


	//   ....[41]....
        /*0524*/ 	.word	0x000033c0


	//   ....[42]....
        /*0528*/ 	.word	0x00003400


	//   ....[43]....
        /*052c*/ 	.word	0x000034d0


	//   ....[44]....
        /*0530*/ 	.word	0x00003530


	//   ....[45]....
        /*0534*/ 	.word	0x000036a0


	//   ....[46]....
        /*0538*/ 	.word	0x00003730


	//   ....[47]....
        /*053c*/ 	.word	0x000038b0


	//   ....[48]....
        /*0540*/ 	.word	0x000038f0


	//   ....[49]....
        /*0544*/ 	.word	0x00003940


	//   ....[50]....
        /*0548*/ 	.word	0x00003970


	//   ....[51]....
        /*054c*/ 	.word	0x00003980


	//   ....[52]....
        /*0550*/ 	.word	0x00003a30


	//   ....[53]....
        /*0554*/ 	.word	0x00003b80


	//   ....[54]....
        /*0558*/ 	.word	0x00003e40


	//   ....[55]....
        /*055c*/ 	.word	0x00003e50


	//   ....[56]....
        /*0560*/ 	.word	0x00003e80


	//   ....[57]....
        /*0564*/ 	.word	0x00003e90


	//   ....[58]....
        /*0568*/ 	.word	0x00003eb0


	//   ....[59]....
        /*056c*/ 	.word	0x00003ec0


	//   ....[60]....
        /*0570*/ 	.word	0x00003ee0


	//   ....[61]....
        /*0574*/ 	.word	0x00003ef0


	//   ....[62]....
        /*0578*/ 	.word	0x000042a0


	//   ....[63]....
        /*057c*/ 	.word	0x000042b0


	//   ....[64]....
        /*0580*/ 	.word	0x000042c0


	//   ....[65]....
        /*0584*/ 	.word	0x000042d0


	//   ....[66]....
        /*0588*/ 	.word	0x000042e0


	//   ....[67]....
        /*058c*/ 	.word	0x00004300


	//   ....[68]....
        /*0590*/ 	.word	0x00004320


	//   ....[69]....
        /*0594*/ 	.word	0x000043a0


	//   ....[70]....
        /*0598*/ 	.word	0x000063e0


	//   ....[71]....
        /*059c*/ 	.word	0x00006580


	//   ....[72]....
        /*05a0*/ 	.word	0x000067d0


	//   ....[73]....
        /*05a4*/ 	.word	0x00006970


	//   ....[74]....
        /*05a8*/ 	.word	0x00006a90


	//   ....[75]....
        /*05ac*/ 	.word	0x00006f90


	//   ....[76]....
        /*05b0*/ 	.word	0x00007220


	//   ....[77]....
        /*05b4*/ 	.word	0x00007460


	//   ....[78]....
        /*05b8*/ 	.word	0x00007690


	//   ....[79]....
        /*05bc*/ 	.word	0x00007940


	//   ....[80]....
        /*05c0*/ 	.word	0x00007c70


	//   ....[81]....
        /*05c4*/ 	.word	0x000096f0


	//   ....[82]....
        /*05c8*/ 	.word	0x00009840


	//   ....[83]....
        /*05cc*/ 	.word	0x000098b0


	//   ....[84]....
        /*05d0*/ 	.word	0x00009920


	//   ....[85]....
        /*05d4*/ 	.word	0x00009990


	//   ....[86]....
        /*05d8*/ 	.word	0x00009a00


	//----- nvinfo : EIATTR_REG_RECONFIG
	.align		4
.L_302:
        /*05dc*/ 	.byte	0x01, 0x54
	.zero		2


	//----- nvinfo : EIATTR_SYSCALL_OFFSETS
	.align		4
        /*05e0*/ 	.byte	0x04, 0x46
        /*05e2*/ 	.short	(.L_304 - .L_303)


	//   ....[0]....
.L_303:
        /*05e4*/ 	.word	0x000007a0


	//   ....[1]....
        /*05e8*/ 	.word	0x00000890


	//   ....[2]....
        /*05ec*/ 	.word	0x000009f0


	//   ....[3]....
        /*05f0*/ 	.word	0x00000ae0


	//----- nvinfo : EIATTR_MBARRIER_INSTR_OFFSETS
	.align		4
.L_304:
        /*05f4*/ 	.byte	0x04, 0x39
        /*05f6*/ 	.short	(.L_306 - .L_305)


	//   ....[0]....
.L_305:
        /*05f8*/ 	.word	0x00000260
        /*05fc*/ 	.word	0x000000ff
        /*0600*/ 	.word	0x00030c00
        /*0604*/ 	.short	0x0100
        /*0606*/ 	.byte	0x06
	.zero		1


	//   ....[1]....
        /*0608*/ 	.word	0x00000350
        /*060c*/ 	.word	0x000000ff
        /*0610*/ 	.word	0x00030c10
        /*0614*/ 	.short	0x0100
        /*0616*/ 	.byte	0x08
	.zero		1


	//   ....[2]....
        /*0618*/ 	.word	0x00000360
        /*061c*/ 	.word	0x000000ff
        /*0620*/ 	.word	0x00030c20
        /*0624*/ 	.short	0x0100
        /*0626*/ 	.byte	0x08
	.zero		1


	//   ....[3]....
        /*0628*/ 	.word	0x00000370
        /*062c*/ 	.word	0x000000ff
        /*0630*/ 	.word	0x00030c18
        /*0634*/ 	.short	0x0100
        /*0636*/ 	.byte	0x08
	.zero		1


	//   ....[4]....
        /*0638*/ 	.word	0x00000380
        /*063c*/ 	.word	0x000000ff
        /*0640*/ 	.word	0x00030c28
        /*0644*/ 	.short	0x0100
        /*0646*/ 	.byte	0x08
	.zero		1


	//   ....[5]....
        /*0648*/ 	.word	0x000004b0
        /*064c*/ 	.word	0x000000ff
        /*0650*/ 	.word	0x00030c30
        /*0654*/ 	.short	0x0100
        /*0656*/ 	.byte	0x08
	.zero		1


	//   ....[6]....
        /*0658*/ 	.word	0x000004c0
        /*065c*/ 	.word	0x000000ff
        /*0660*/ 	.word	0x00030c40
        /*0664*/ 	.short	0x0100
        /*0666*/ 	.byte	0x08
	.zero		1


	//   ....[7]....
        /*0668*/ 	.word	0x000004d0
        /*066c*/ 	.word	0x000000ff
        /*0670*/ 	.word	0x00030c38
        /*0674*/ 	.short	0x0100
        /*0676*/ 	.byte	0x08
	.zero		1


	//   ....[8]....
        /*0678*/ 	.word	0x000004e0
        /*067c*/ 	.word	0x000000ff
        /*0680*/ 	.word	0x00030c48
        /*0684*/ 	.short	0x0100
        /*0686*/ 	.byte	0x08
	.zero		1


	//   ....[9]....
        /*0688*/ 	.word	0x00000b70
        /*068c*/ 	.word	0x00000002
        /*0690*/ 	.word	0x00030c00
        /*0694*/ 	.short	0x010a
        /*0696*/ 	.byte	0x3f
	.zero		1


	//   ....[10]....
        /*0698*/ 	.word	0x00000bc0
        /*069c*/ 	.word	0x00000002
        /*06a0*/ 	.word	0x00030c00
        /*06a4*/ 	.short	0x010a
        /*06a6*/ 	.byte	0x3f
	.zero		1


	//   ....[11]....
        /*06a8*/ 	.word	0x000016b0
        /*06ac*/ 	.word	0x00000015
        /*06b0*/ 	.word	0x00030c10
        /*06b4*/ 	.short	0x010a
        /*06b6*/ 	.byte	0x3f
	.zero		1


	//   ....[12]....
        /*06b8*/ 	.word	0x00001720
        /*06bc*/ 	.word	0x00000015
        /*06c0*/ 	.word	0x00030c10
        /*06c4*/ 	.short	0x010a
        /*06c6*/ 	.byte	0x3f
	.zero		1


	//   ....[13]....
        /*06c8*/ 	.word	0x00001b40
        /*06cc*/ 	.word	0x00000015
        /*06d0*/ 	.word	0x00030c30
        /*06d4*/ 	.short	0x010a
        /*06d6*/ 	.byte	0x3f
	.zero		1


	//   ....[14]....
        /*06d8*/ 	.word	0x00001b80
        /*06dc*/ 	.word	0x00000015
        /*06e0*/ 	.word	0x00030c30
        /*06e4*/ 	.short	0x010a
        /*06e6*/ 	.byte	0x3f
	.zero		1


	//   ....[15]....
        /*06e8*/ 	.word	0x00005850
        /*06ec*/ 	.word	0x00000003
        /*06f0*/ 	.word	0x00000000
        /*06f4*/ 	.short	0x0101
        /*06f6*/ 	.byte	0x3f
	.zero		1


	//   ....[16]....
        /*06f8*/ 	.word	0x00005c90
        /*06fc*/ 	.word	0x00000003
        /*0700*/ 	.word	0x00000000
        /*0704*/ 	.short	0x0101
        /*0706*/ 	.byte	0x3f
	.zero		1


	//   ....[17]....
        /*0708*/ 	.word	0x000080e0
        /*070c*/ 	.word	0x0000000b
        /*0710*/ 	.word	0x00030c20
        /*0714*/ 	.short	0x010a
        /*0716*/ 	.byte	0x3f
	.zero		1


	//   ....[18]....
        /*0718*/ 	.word	0x000085b0
        /*071c*/ 	.word	0x0000000b
        /*0720*/ 	.word	0x00030c40
        /*0724*/ 	.short	0x010a
        /*0726*/ 	.byte	0x3f
	.zero		1


	//   ....[19]....
        /*0728*/ 	.word	0x000087e0
        /*072c*/ 	.word	0x0000000b
        /*0730*/ 	.word	0x00030c28
        /*0734*/ 	.short	0x010a
        /*0736*/ 	.byte	0x3f
	.zero		1


	//   ....[20]....
        /*0738*/ 	.word	0x00008980
        /*073c*/ 	.word	0x0000000b
        /*0740*/ 	.word	0x00030c48
        /*0744*/ 	.short	0x010a
        /*0746*/ 	.byte	0x3f
	.zero		1


	//   ....[21]....
        /*0748*/ 	.word	0x00008b90
        /*074c*/ 	.word	0x0000000b
        /*0750*/ 	.word	0x00030c20
        /*0754*/ 	.short	0x010a
        /*0756*/ 	.byte	0x3f
	.zero		1


	//   ....[22]....
        /*0758*/ 	.word	0x00008da0
        /*075c*/ 	.word	0x0000000b
        /*0760*/ 	.word	0x00030c40
        /*0764*/ 	.short	0x010a
        /*0766*/ 	.byte	0x3f
	.zero		1


	//   ....[23]....
        /*0768*/ 	.word	0x00008fa0
        /*076c*/ 	.word	0x0000000b
        /*0770*/ 	.word	0x00030c28
        /*0774*/ 	.short	0x010a
        /*0776*/ 	.byte	0x3f
	.zero		1


	//   ....[24]....
        /*0778*/ 	.word	0x000091a0
        /*077c*/ 	.word	0x0000000d
        /*0780*/ 	.word	0x00030c40
        /*0784*/ 	.short	0x010a
        /*0786*/ 	.byte	0x3f
	.zero		1


	//   ....[25]....
        /*0788*/ 	.word	0x00009560
        /*078c*/ 	.word	0x00000006
        /*0790*/ 	.word	0x00000000
        /*0794*/ 	.short	0x010a
        /*0796*/ 	.byte	0x3f
	.zero		1


	//   ....[26]....
        /*0798*/ 	.word	0x000095c0
        /*079c*/ 	.word	0x00000003
        /*07a0*/ 	.word	0x00000000
        /*07a4*/ 	.short	0x010a
        /*07a6*/ 	.byte	0x3f
	.zero		1


	//   ....[27]....
        /*07a8*/ 	.word	0x00009620
        /*07ac*/ 	.word	0x00000000
        /*07b0*/ 	.word	0x00000000
        /*07b4*/ 	.short	0x010a
        /*07b6*/ 	.byte	0x3f
	.zero		1


	//   ....[28]....
        /*07b8*/ 	.word	0x00009650
        /*07bc*/ 	.word	0x00000003
        /*07c0*/ 	.word	0x00000000
        /*07c4*/ 	.short	0x010a
        /*07c6*/ 	.byte	0x3f
	.zero		1


	//   ....[29]....
        /*07c8*/ 	.word	0x00009720
        /*07cc*/ 	.word	0x00000002
        /*07d0*/ 	.word	0x00030c00
        /*07d4*/ 	.short	0x010a
        /*07d6*/ 	.byte	0x3f
	.zero		1


	//   ....[30]....
        /*07d8*/ 	.word	0x00009770
        /*07dc*/ 	.word	0x00000015
        /*07e0*/ 	.word	0x00030c10
        /*07e4*/ 	.short	0x010a
        /*07e6*/ 	.byte	0x3f
	.zero		1


	//   ....[31]....
        /*07e8*/ 	.word	0x000097c0
        /*07ec*/ 	.word	0x00000015
        /*07f0*/ 	.word	0x00030c30
        /*07f4*/ 	.short	0x010a
        /*07f6*/ 	.byte	0x3f
	.zero		1


	//   ....[32]....
        /*07f8*/ 	.word	0x00009a40
        /*07fc*/ 	.word	0x0000000b
        /*0800*/ 	.word	0x00030c20
        /*0804*/ 	.short	0x010a
        /*0806*/ 	.byte	0x3f
	.zero		1


	//   ....[33]....
        /*0808*/ 	.word	0x00009a90
        /*080c*/ 	.word	0x0000000b
        /*0810*/ 	.word	0x00030c40
        /*0814*/ 	.short	0x010a
        /*0816*/ 	.byte	0x3f
	.zero		1


	//   ....[34]....
        /*0818*/ 	.word	0x00009ae0
        /*081c*/ 	.word	0x0000000b
        /*0820*/ 	.word	0x00030c28
        /*0824*/ 	.short	0x010a
        /*0826*/ 	.byte	0x3f
	.zero		1


	//   ....[35]....
        /*0828*/ 	.word	0x00009b30
        /*082c*/ 	.word	0x0000000b
        /*0830*/ 	.word	0x00030c48
        /*0834*/ 	.short	0x010a
        /*0836*/ 	.byte	0x3f
	.zero		1


	//   ....[36]....
        /*0838*/ 	.word	0x00009b90
        /*083c*/ 	.word	0x0000000b
        /*0840*/ 	.word	0x00030c20
        /*0844*/ 	.short	0x010a
        /*0846*/ 	.byte	0x3f
	.zero		1


	//   ....[37]....
        /*0848*/ 	.word	0x00009be0
        /*084c*/ 	.word	0x0000000b
        /*0850*/ 	.word	0x00030c40
        /*0854*/ 	.short	0x010a
        /*0856*/ 	.byte	0x3f
	.zero		1


	//   ....[38]....
        /*0858*/ 	.word	0x00009c30
        /*085c*/ 	.word	0x0000000b
        /*0860*/ 	.word	0x00030c28
        /*0864*/ 	.short	0x010a
        /*0866*/ 	.byte	0x3f
	.zero		1


	//   ....[39]....
        /*0868*/ 	.word	0x00009c80
        /*086c*/ 	.word	0x0000000d
        /*0870*/ 	.word	0x00030c40
        /*0874*/ 	.short	0x010a
        /*0876*/ 	.byte	0x3f
	.zero		1


	//   ....[40]....
        /*0878*/ 	.word	0x00009d60
        /*087c*/ 	.word	0x00000006
        /*0880*/ 	.word	0x00000000
        /*0884*/ 	.short	0x010a
        /*0886*/ 	.byte	0x3f
	.zero		1


	//   ....[41]....
        /*0888*/ 	.word	0x00009db0
        /*088c*/ 	.word	0x00000003
        /*0890*/ 	.word	0x00000000
        /*0894*/ 	.short	0x010a
        /*0896*/ 	.byte	0x3f
	.zero		1


	//   ....[42]....
        /*0898*/ 	.word	0x00009e00
        /*089c*/ 	.word	0x00000000
        /*08a0*/ 	.word	0x00000000
        /*08a4*/ 	.short	0x010a
        /*08a6*/ 	.byte	0x3f
	.zero		1


	//----- nvinfo : EIATTR_NUM_MBARRIERS
	.align		4
.L_306:
        /*08a8*/ 	.byte	0x03, 0x38
        /*08aa*/ 	.short	0x0009


	//----- nvinfo : EIATTR_EXIT_INSTR_OFFSETS
	.align		4
        /*08ac*/ 	.byte	0x04, 0x1c
        /*08ae*/ 	.short	(.L_308 - .L_307)


	//   ....[0]....
.L_307:
        /*08b0*/ 	.word	0x000096a0


	//----- nvinfo : EIATTR_MAX_THREADS
	.align		4
.L_308:
        /*08b4*/ 	.byte	0x04, 0x05
        /*08b6*/ 	.short	(.L_310 - .L_309)
.L_309:
        /*08b8*/ 	.word	0x00000180
        /*08bc*/ 	.word	0x00000001
        /*08c0*/ 	.word	0x00000001


	//----- nvinfo : EIATTR_CRS_STACK_SIZE
	.align		4
.L_310:
        /*08c4*/ 	.byte	0x04, 0x1e
        /*08c6*/ 	.short	(.L_312 - .L_311)
.L_311:
        /*08c8*/ 	.word	0x00000000


	//----- nvinfo : EIATTR_CBANK_PARAM_SIZE
	.align		4
.L_312:
        /*08cc*/ 	.byte	0x03, 0x19
        /*08ce*/ 	.short	0x06f0


	//----- nvinfo : EIATTR_PARAM_CBANK
	.align		4
        /*08d0*/ 	.byte	0x04, 0x0a
        /*08d2*/ 	.short	(.L_314 - .L_313)
	.align		4
.L_313:
        /*08d4*/ 	.word	index@(.nv.constant0._ZN7cutlass13device_kernelIN5flash11enable_sm90INS1_16FlashAttnBwdSm90INS1_25CollectiveMainloopBwdSm90ILi2ELi2ELi2EN4cute5tupleIJNS5_1CILi1EEES8_S8_EEENS6_IJNS7_ILi128EEESA_NS7_ILi64EEEEEENS_6half_tEfNS_4arch4Sm90ELb0ELb0ELb1ELb0ELb1ELb1ELb0ELb0ELi2ELi1ELi2ELi2ELb0EEENS1_24CollectiveEpilogueBwdGQAISC_fSF_Li256ELb0ELb1EEENS1_19SingleTileSchedulerILb0ELb0ELb0ELi128EEEEEEEEEvNT_6ParamsE)
        /*08d8*/ 	.short	0x0210
        /*08da*/ 	.short	0x06f0


	//----- nvinfo : EIATTR_SW_WAR
	.align		4
.L_314:
        /*08dc*/ 	.byte	0x04, 0x36
        /*08de*/ 	.short	(.L_316 - .L_315)
.L_315:
        /*08e0*/ 	.word	0x00000008
.L_316:


//--------------------- .nv.info._ZN7cutlass13device_kernelIN5flash11enable_sm90INS1_16FlashAttnBwdSm90INS1_25CollectiveMainloopBwdSm90ILi2ELi2ELi2EN4cute5tupleIJNS5_1CILi1EEES8_S8_EEENS6_IJNS7_ILi128EEESA_NS7_ILi64EEEEEENS_6half_tEfNS_4arch4Sm90ELb0ELb0ELb1ELb1ELb0ELb1ELb0ELb0ELi2ELi1ELi2ELi2ELb0EEENS1_21CollectiveEpilogueBwdISC_SD_SF_Li256ELb1ELb0ELi1EEENS1_19SingleTileSchedulerILb1ELb0ELb0ELi128EEEEEEEEEvNT_6ParamsE --------------------------
	.section	.nv.info._ZN7cutlass13device_kernelIN5flash11enable_sm90INS1_16FlashAttnBwdSm90INS1_25CollectiveMainloopBwdSm90ILi2ELi2ELi2EN4cute5tupleIJNS5_1CILi1EEES8_S8_EEENS6_IJNS7_ILi128EEESA_NS7_ILi64EEEEEENS_6half_tEfNS_4arch4Sm90ELb0ELb0ELb1ELb1ELb0ELb1ELb0ELb0ELi2ELi1ELi2ELi2ELb0EEENS1_21CollectiveEpilogueBwdISC_SD_SF_Li256ELb1ELb0ELi1EEENS1_19SingleTileSchedulerILb1ELb0ELb0ELi128EEEEEEEEEvNT_6ParamsE,"",@"SHT_CUDA_INFO"
	.sectionflags	@""
	.align	4


	//----- nvinfo : EIATTR_CUDA_API_VERSION
	.align		4
        /*0000*/ 	.byte	0x04, 0x37
        /*0002*/ 	.short	(.L_318 - .L_317)
.L_317:
        /*0004*/ 	.word	0x00000082


	//----- nvinfo : EIATTR_KPARAM_INFO
	.align		4
.L_318:
        /*0008*/ 	.byte	0x04, 0x17
        /*000a*/ 	.short	(.L_320 - .L_319)
.L_319:
        /*000c*/ 	.word	0x00000000
        /*0010*/ 	.short	0x0000
        /*0012*/ 	.short	0x0070
        /*0014*/ 	.byte	0x00, 0xf0, 0x01, 0x1a


	//----- nvinfo : EIATTR_SPARSE_MMA_MASK
	.align		4
.L_320:
        /*0018*/ 	.byte	0x03, 0x50
        /*001a*/ 	.short	0x0000


	//----- nvinfo : EIATTR_MAXREG_COUNT
	.align		4
        /*001c*/ 	.byte	0x03, 0x1b
        /*001e*/ 	.short	0x00a8


	//----- nvinfo : EIATTR_NUM_BARRIERS
	.align		4
        /*0020*/ 	.byte	0x02, 0x4c
        /*0022*/ 	.byte	0x10
	.zero		1


	//----- nvinfo : EIATTR_EXTERNS
	.align		4
        /*0024*/ 	.byte	0x04, 0x0f
        /*0026*/ 	.short	(.L_322 - .L_321)


	//   ....[0]....
	.align		4
.L_321:
        /*0028*/ 	.word	index@(__assertfail)


	//----- nvinfo : EIATTR_ANNOTATIONS
	.align		4
.L_322:
        /*002c*/ 	.byte	0x04, 0x55
        /*002e*/ 	.short	(.L_324 - .L_323)


	//   ....[0]....
.L_323:
        /* <DEDUP_REMOVED lines=23> */


	//----- nvinfo : EIATTR_MERCURY_ISA_VERSION
	.align		4
.L_324:
        /*0190*/ 	.byte	0x03, 0x5f
        /*0192*/ 	.short	0x0101


	//----- nvinfo : EIATTR_INT_WARP_WIDE_INSTR_OFFSETS
	.align		4
        /*0194*/ 	.byte	0x04, 0x31
        /*0196*/ 	.short	(.L_326 - .L_325)


	//   ....[0]....
.L_325:
        /*0198*/ 	.word	0x00000180


	//   ....[1]....
        /*019c*/ 	.word	0x00000240


	//   ....[2]....
        /*01a0*/ 	.word	0x000090e0


	//----- nvinfo : EIATTR_COOP_GROUP_MASK_REGIDS
	.align		4
.L_326:
        /*01a4*/ 	.byte	0x04, 0x29
        /*01a6*/ 	.short	(.L_328 - .L_327)


	//   ....[0]....
.L_327:
        /*01a8*/ 	.word	0xffffffff


	//   ....[1]....
        /*01ac*/ 	.word	0xffffffff


	//   ....[2]....
        /*01b0*/ 	.word	0xffffffff


	//   ....[3]....
        /*01b4*/ 	.word	0xffffffff


	//   ....[4]....
        /*01b8*/ 	.word	0xffffffff


	//   ....[5]....
        /*01bc*/ 	.word	0xffffffff


	//   ....[6]....
        /*01c0*/ 	.word	0xffffffff


	//   ....[7]....
        /*01c4*/ 	.word	0xffffffff


	//   ....[8]....
        /*01c8*/ 	.word	0xffffffff


	//   ....[9]....
        /*01cc*/ 	.word	0xffffffff


	//   ....[10]....
        /*01d0*/ 	.word	0xffffffff


	//   ....[11]....
        /*01d4*/ 	.word	0xffffffff


	//   ....[12]....
        /*01d8*/ 	.word	0xffffffff


	//   ....[13]....
        /*01dc*/ 	.word	0xffffffff


	//   ....[14]....
        /*01e0*/ 	.word	0xffffffff


	//   ....[15]....
        /*01e4*/ 	.word	0xffffffff


	//   ....[16]....
        /*01e8*/ 	.word	0xffffffff


	//   ....[17]....
        /*01ec*/ 	.word	0xffffffff


	//   ....[18]....
        /*01f0*/ 	.word	0xffffffff


	//   ....[19]....
        /*01f4*/ 	.word	0xffffffff


	//   ....[20]....
        /*01f8*/ 	.word	0xffffffff


	//   ....[21]....
        /*01fc*/ 	.word	0xffffffff


	//   ....[22]....
        /*0200*/ 	.word	0xffffffff


	//   ....[23]....
        /*0204*/ 	.word	0xffffffff


	//   ....[24]....
        /*0208*/ 	.word	0xffffffff


	//   ....[25]....
        /*020c*/ 	.word	0xffffffff


	//   ....[26]....
        /*0210*/ 	.word	0xffffffff


	//   ....[27]....
        /*0214*/ 	.word	0xffffffff


	//   ....[28]....
        /*0218*/ 	.word	0xffffffff


	//   ....[29]....
        /*021c*/ 	.word	0xffffffff


	//   ....[30]....
        /*0220*/ 	.word	0xffffffff


	//   ....[31]....
        /*0224*/ 	.word	0xffffffff


	//   ....[32]....
        /*0228*/ 	.word	0xffffffff


	//   ....[33]....
        /*022c*/ 	.word	0xffffffff


	//   ....[34]....
        /*0230*/ 	.word	0xffffffff


	//   ....[35]....
        /*0234*/ 	.word	0xffffffff


	//   ....[36]....
        /*0238*/ 	.word	0xffffffff


	//   ....[37]....
        /*023c*/ 	.word	0xffffffff


	//   ....[38]....
        /*0240*/ 	.word	0xffffffff


	//   ....[39]....
        /*0244*/ 	.word	0xffffffff


	//   ....[40]....
        /*0248*/ 	.word	0xffffffff


	//   ....[41]....
        /*024c*/ 	.word	0xffffffff


	//   ....[42]....
        /*0250*/ 	.word	0xffffffff


	//   ....[43]....
        /*0254*/ 	.word	0xffffffff


	//   ....[44]....
        /*0258*/ 	.word	0xffffffff


	//   ....[45]....
        /*025c*/ 	.word	0xffffffff


	//   ....[46]....
        /*0260*/ 	.word	0xffffffff


	//   ....[47]....
        /*0264*/ 	.word	0xffffffff


	//   ....[48]....
        /*0268*/ 	.word	0xffffffff


	//   ....[49]....
        /*026c*/ 	.word	0xffffffff


	//   ....[50]....
        /*0270*/ 	.word	0xffffffff


	//   ....[51]....
        /*0274*/ 	.word	0xffffffff


	//   ....[52]....
        /*0278*/ 	.word	0xffffffff


	//   ....[53]....
        /*027c*/ 	.word	0xffffffff


	//   ....[54]....
        /*0280*/ 	.word	0xffffffff


	//   ....[55]....
        /*0284*/ 	.word	0xffffffff


	//   ....[56]....
        /*0288*/ 	.word	0xffffffff


	//   ....[57]....
        /*028c*/ 	.word	0xffffffff


	//   ....[58]....
        /*0290*/ 	.word	0xffffffff


	//   ....[59]....
        /*0294*/ 	.word	0xffffffff


	//   ....[60]....
        /*0298*/ 	.word	0xffffffff


	//   ....[61]....
        /*029c*/ 	.word	0xffffffff


	//   ....[62]....
        /*02a0*/ 	.word	0xffffffff


	//   ....[63]....
        /*02a4*/ 	.word	0xffffffff


	//   ....[64]....
        /*02a8*/ 	.word	0xffffffff


	//   ....[65]....
        /*02ac*/ 	.word	0xffffffff


	//   ....[66]....
        /*02b0*/ 	.word	0xffffffff


	//   ....[67]....
        /*02b4*/ 	.word	0xffffffff


	//   ....[68]....
        /*02b8*/ 	.word	0xffffffff


	//   ....[69]....
        /*02bc*/ 	.word	0xffffffff


	//   ....[70]....
        /*02c0*/ 	.word	0xffffffff


	//   ....[71]....
        /*02c4*/ 	.word	0x0500000f


	//----- nvinfo : EIATTR_COOP_GROUP_INSTR_OFFSETS
	.align		4
.L_328:
        /*02c8*/ 	.byte	0x04, 0x28
        /*02ca*/ 	.short	(.L_330 - .L_329)


	//   ....[0]....
.L_329:
        /*02cc*/ 	.word	0x00000060


	//   ....[1]....
        /*02d0*/ 	.word	0x00000190


	//   ....[2]....
        /*02d4*/ 	.word	0x00000220


	//   ....[3]....
        /*02d8*/ 	.word	0x000003a0


	//   ....[4]....
        /*02dc*/ 	.word	0x00000610


	//   ....[5]....
        /*02e0*/ 	.word	0x00001170


	//   ....[6]....
        /*02e4*/ 	.word	0x000021d0


	//   ....[7]....
        /*02e8*/ 	.word	0x000022d0


	//   ....[8]....
        /*02ec*/ 	.word	0x00002410


	//   ....[9]....
        /*02f0*/ 	.word	0x00002590


	//   ....[10]....
        /*02f4*/ 	.word	0x000026f0


	//   ....[11]....
        /*02f8*/ 	.word	0x00002730


	//   ....[12]....
        /*02fc*/ 	.word	0x00002790


	//   ....[13]....
        /*0300*/ 	.word	0x000027d0


	//   ....[14]....
        /*0304*/ 	.word	0x000027e0


	//   ....[15]....
        /*0308*/ 	.word	0x00002820


	//   ....[16]....
        /*030c*/ 	.word	0x00002900


	//   ....[17]....
        /*0310*/ 	.word	0x000029c0


	//   ....[18]....
        /*0314*/ 	.word	0x00002f10


	//   ....[19]....
        /*0318*/ 	.word	0x00002f20


	//   ....[20]....
        /*031c*/ 	.word	0x00002f40


	//   ....[21]....
        /*0320*/ 	.word	0x00002f50


	//   ....[22]....
        /*0324*/ 	.word	0x00002f70


	//   ....[23]....
        /*0328*/ 	.word	0x00002f80


	//   ....[24]....
        /*032c*/ 	.word	0x00002fd0


	//   ....[25]....
        /*0330*/ 	.word	0x00003130


	//   ....[26]....
        /*0334*/ 	.word	0x00003230


	//   ....[27]....
        /*0338*/ 	.word	0x00003290


	//   ....[28]....
        /*033c*/ 	.word	0x000032e0


	//   ....[29]....
        /*0340*/ 	.word	0x00003370


	//   ....[30]....
        /*0344*/ 	.word	0x00003570


	//   ....[31]....
        /*0348*/ 	.word	0x000035e0


	//   ....[32]....
        /*034c*/ 	.word	0x00003640


	//   ....[33]....
        /*0350*/ 	.word	0x00003680


	//   ....[34]....
        /*0354*/ 	.word	0x000036c0


	//   ....[35]....
        /*0358*/ 	.word	0x00003700


	//   ....[36]....
        /*035c*/ 	.word	0x00003740


	//   ....[37]....
        /*0360*/ 	.word	0x00003780


	//   ....[38]....
        /*0364*/ 	.word	0x000037f0


	//   ....[39]....
        /*0368*/ 	.word	0x00003830


	//   ....[40]....
        /*036c*/ 	.word	0x000038f0


	//   ....[41]....
        /*0370*/ 	.word	0x00003930


	//   ....[42]....
        /*0374*/ 	.word	0x00003970


	//   ....[43]....
        /*0378*/ 	.word	0x000039f0


	//   ....[44]....
        /*037c*/ 	.word	0x00003a40


	//   ....[45]....
        /*0380*/ 	.word	0x00003bb0


	//   ....[46]....
        /*0384*/ 	.word	0x00003c30


	//   ....[47]....
        /*0388*/ 	.word	0x00003c70


	//   ....[48]....
        /*038c*/ 	.word	0x00003cc0


	//   ....[49]....
        /*0390*/ 	.word	0x00003d30


	//   ....[50]....
        /*0394*/ 	.word	0x00003d80


	//   ....[51]....
        /*0398*/ 	.word	0x00003ec0


	//   ....[52]....
        /*039c*/ 	.word	0x00003f00


	//   ....[53]....
        /*03a0*/ 	.word	0x00004030


	//   ....[54]....
        /*03a4*/ 	.word	0x00004070


	//   ....[55]....
        /*03a8*/ 	.word	0x000040b0


	//   ....[56]....
        /*03ac*/ 	.word	0x000040f0


	//   ....[57]....
        /*03b0*/ 	.word	0x00004100


	//   ....[58]....
        /*03b4*/ 	.word	0x00004150


	//   ....[59]....
        /*03b8*/ 	.word	0x000041a0


	//   ....[60]....
        /*03bc*/ 	.word	0x00004270


	//   ....[61]....
        /*03c0*/ 	.word	0x00004300


	//   ....[62]....
        /*03c4*/ 	.word	0x000045d0


	//   ....[63]....
        /*03c8*/ 	.word	0x000045f0


	//   ....[64]....
        /*03cc*/ 	.word	0x00004600


	//   ....[65]....
        /*03d0*/ 	.word	0x00004610


	//   ....[66]....
        /*03d4*/ 	.word	0x00004620


	//   ....[67]....
        /*03d8*/ 	.word	0x00004660


	//   ....[68]....
        /*03dc*/ 	.word	0x00004690


	//   ....[69]....
        /*03e0*/ 	.word	0x000046b0


	//   ....[70]....
        /*03e4*/ 	.word	0x00007e40


	//   ....[71]....
        /*03e8*/ 	.word	0x0000ac50


	//----- nvinfo : EIATTR_REG_RECONFIG
	.align		4
.L_330:
        /*03ec*/ 	.byte	0x01, 0x54
	.zero		2


	//----- nvinfo : EIATTR_SYSCALL_OFFSETS
	.align		4
        /*03f0*/ 	.byte	0x04, 0x46
        /*03f2*/ 	.short	(.L_332 - .L_331)


	//   ....[0]....
.L_331:
        /*03f4*/ 	.word	0x00000dd0


	//   ....[1]....
        /*03f8*/ 	.word	0x00000ec0


	//   ....[2]....
        /*03fc*/ 	.word	0x00001020


	//   ....[3]....
        /*0400*/ 	.word	0x00001110


	//----- nvinfo : EIATTR_MBARRIER_INSTR_OFFSETS
	.align		4
.L_332:
        /*0404*/ 	.byte	0x04, 0x39
        /*0406*/ 	.short	(.L_334 - .L_333)


	//   ....[0]....
.L_333:
        /*0408*/ 	.word	0x00000260
        /*040c*/ 	.word	0x000000ff
        /*0410*/ 	.word	0x00030c00
        /*0414*/ 	.short	0x0100
        /*0416*/ 	.byte	0x06
	.zero		1


	//   ....[1]....
        /*0418*/ 	.word	0x00000350
        /*041c*/ 	.word	0x000000ff
        /*0420*/ 	.word	0x00030c10
        /*0424*/ 	.short	0x0100
        /*0426*/ 	.byte	0x08
	.zero		1


	//   ....[2]....
        /*0428*/ 	.word	0x00000360
        /*042c*/ 	.word	0x000000ff
        /*0430*/ 	.word	0x00030c20
        /*0434*/ 	.short	0x0100
        /*0436*/ 	.byte	0x08
	.zero		1


	//   ....[3]....
        /*0438*/ 	.word	0x00000370
        /*043c*/ 	.word	0x000000ff
        /*0440*/ 	.word	0x00030c18
        /*0444*/ 	.short	0x0100
        /*0446*/ 	.byte	0x08
	.zero		1


	//   ....[4]....
        /*0448*/ 	.word	0x00000380
        /*044c*/ 	.word	0x000000ff
        /*0450*/ 	.word	0x00030c28
        /*0454*/ 	.short	0x0100
        /*0456*/ 	.byte	0x08
	.zero		1


	//   ....[5]....
        /*0458*/ 	.word	0x000004b0
        /*045c*/ 	.word	0x000000ff
        /*0460*/ 	.word	0x00030c30
        /*0464*/ 	.short	0x0100
        /*0466*/ 	.byte	0x08
	.zero		1


	//   ....[6]....
        /*0468*/ 	.word	0x000004c0
        /*046c*/ 	.word	0x000000ff
        /*0470*/ 	.word	0x00030c40
        /*0474*/ 	.short	0x0100
        /*0476*/ 	.byte	0x08
	.zero		1


	//   ....[7]....
        /*0478*/ 	.word	0x000004d0
        /*047c*/ 	.word	0x000000ff
        /*0480*/ 	.word	0x00030c38
        /*0484*/ 	.short	0x0100
        /*0486*/ 	.byte	0x08
	.zero		1


	//   ....[8]....
        /*0488*/ 	.word	0x000004e0
        /*048c*/ 	.word	0x000000ff
        /*0490*/ 	.word	0x00030c48
        /*0494*/ 	.short	0x0100
        /*0496*/ 	.byte	0x08
	.zero		1


	//   ....[9]....
        /*0498*/ 	.word	0x000011c0
        /*049c*/ 	.word	0x00000002
        /*04a0*/ 	.word	0x00030c00
        /*04a4*/ 	.short	0x010a
        /*04a6*/ 	.byte	0x3f
	.zero		1


	//   ....[10]....
        /*04a8*/ 	.word	0x00001340
        /*04ac*/ 	.word	0x00000002
        /*04b0*/ 	.word	0x00030c00
        /*04b4*/ 	.short	0x010a
        /*04b6*/ 	.byte	0x3f
	.zero		1


	//   ....[11]....
        /*04b8*/ 	.word	0x00001aa0
        /*04bc*/ 	.word	0x00000003
        /*04c0*/ 	.word	0x00030c10
        /*04c4*/ 	.short	0x010a
        /*04c6*/ 	.byte	0x3f
	.zero		1


	//   ....[12]....
        /*04c8*/ 	.word	0x00001b10
        /*04cc*/ 	.word	0x00000003
        /*04d0*/ 	.word	0x00030c10
        /*04d4*/ 	.short	0x010a
        /*04d6*/ 	.byte	0x3f
	.zero		1


	//   ....[13]....
        /*04d8*/ 	.word	0x00001f30
        /*04dc*/ 	.word	0x00000003
        /*04e0*/ 	.word	0x00030c30
        /*04e4*/ 	.short	0x010a
        /*04e6*/ 	.byte	0x3f
	.zero		1


	//   ....[14]....
        /*04e8*/ 	.word	0x00001fb0
        /*04ec*/ 	.word	0x00000003
        /*04f0*/ 	.word	0x00030c30
        /*04f4*/ 	.short	0x010a
        /*04f6*/ 	.byte	0x3f
	.zero		1


	//   ....[15]....
        /*04f8*/ 	.word	0x00005870
        /*04fc*/ 	.word	0x00000000
        /*0500*/ 	.word	0x00000000
        /*0504*/ 	.short	0x0101
        /*0506*/ 	.byte	0x3f
	.zero		1


	//   ....[16]....
        /*0508*/ 	.word	0x00005cc0
        /*050c*/ 	.word	0x00000003
        /*0510*/ 	.word	0x00000000
        /*0514*/ 	.short	0x0101
        /*0516*/ 	.byte	0x3f
	.zero		1


	//   ....[17]....
        /*0518*/ 	.word	0x000095e0
        /*051c*/ 	.word	0x0000000c
        /*0520*/ 	.word	0x00030c20
        /*0524*/ 	.short	0x010a
        /*0526*/ 	.byte	0x3f
	.zero		1


	//   ....[18]....
        /*0528*/ 	.word	0x00009a90
        /*052c*/ 	.word	0x0000000c
        /*0530*/ 	.word	0x00030c40
        /*0534*/ 	.short	0x010a
        /*0536*/ 	.byte	0x3f
	.zero		1


	//   ....[19]....
        /*0538*/ 	.word	0x00009cd0
        /*053c*/ 	.word	0x0000000c
        /*0540*/ 	.word	0x00030c28
        /*0544*/ 	.short	0x010a
        /*0546*/ 	.byte	0x3f
	.zero		1


	//   ....[20]....
        /*0548*/ 	.word	0x00009e90
        /*054c*/ 	.word	0x0000000c
        /*0550*/ 	.word	0x00030c48
        /*0554*/ 	.short	0x010a
        /*0556*/ 	.byte	0x3f
	.zero		1


	//   ....[21]....
        /*0558*/ 	.word	0x0000a0a0
        /*055c*/ 	.word	0x0000000c
        /*0560*/ 	.word	0x00030c20
        /*0564*/ 	.short	0x010a
        /*0566*/ 	.byte	0x3f
	.zero		1


	//   ....[22]....
        /*0568*/ 	.word	0x0000a2c0
        /*056c*/ 	.word	0x0000000c
        /*0570*/ 	.word	0x00030c40
        /*0574*/ 	.short	0x010a
        /*0576*/ 	.byte	0x3f
	.zero		1


	//   ....[23]....
        /*0578*/ 	.word	0x0000a4d0
        /*057c*/ 	.word	0x0000000c
        /*0580*/ 	.word	0x00030c28
        /*0584*/ 	.short	0x010a
        /*0586*/ 	.byte	0x3f
	.zero		1


	//   ....[24]....
        /*0588*/ 	.word	0x0000a6e0
        /*058c*/ 	.word	0x0000000d
        /*0590*/ 	.word	0x00030c40
        /*0594*/ 	.short	0x010a
        /*0596*/ 	.byte	0x3f
	.zero		1


	//   ....[25]....
        /*0598*/ 	.word	0x0000aad0
        /*059c*/ 	.word	0x00000007
        /*05a0*/ 	.word	0x00000000
        /*05a4*/ 	.short	0x010a
        /*05a6*/ 	.byte	0x3f
	.zero		1


	//   ....[26]....
        /*05a8*/ 	.word	0x0000ab20
        /*05ac*/ 	.word	0x0000000b
        /*05b0*/ 	.word	0x00000000
        /*05b4*/ 	.short	0x010a
        /*05b6*/ 	.byte	0x3f
	.zero		1


	//   ....[27]....
        /*05b8*/ 	.word	0x0000ab80
        /*05bc*/ 	.word	0x00000009
        /*05c0*/ 	.word	0x00000000
        /*05c4*/ 	.short	0x010a
        /*05c6*/ 	.byte	0x3f
	.zero		1


	//   ....[28]....
        /*05c8*/ 	.word	0x0000abb0
        /*05cc*/ 	.word	0x00000003
        /*05d0*/ 	.word	0x00000000
        /*05d4*/ 	.short	0x010a
        /*05d6*/ 	.byte	0x3f
	.zero		1


	//   ....[29]....
        /*05d8*/ 	.word	0x0000ac80
        /*05dc*/ 	.word	0x00000002
        /*05e0*/ 	.word	0x00030c00
        /*05e4*/ 	.short	0x010a
        /*05e6*/ 	.byte	0x3f
	.zero		1


	//   ....[30]....
        /*05e8*/ 	.word	0x0000acd0
        /*05ec*/ 	.word	0x00000003
        /*05f0*/ 	.word	0x00030c10
        /*05f4*/ 	.short	0x010a
        /*05f6*/ 	.byte	0x3f
	.zero		1


	//   ....[31]....
        /*05f8*/ 	.word	0x0000ad20
        /*05fc*/ 	.word	0x00000003
        /*0600*/ 	.word	0x00030c30
        /*0604*/ 	.short	0x010a
        /*0606*/ 	.byte	0x3f
	.zero		1


	//   ....[32]....
        /*0608*/ 	.word	0x0000ad70
        /*060c*/ 	.word	0x0000000c
        /*0610*/ 	.word	0x00030c20
        /*0614*/ 	.short	0x010a
        /*0616*/ 	.byte	0x3f
	.zero		1


	//   ....[33]....
        /*0618*/ 	.word	0x0000adc0
        /*061c*/ 	.word	0x0000000c
        /*0620*/ 	.word	0x00030c40
        /*0624*/ 	.short	0x010a
        /*0626*/ 	.byte	0x3f
	.zero		1


	//   ....[34]....
        /*0628*/ 	.word	0x0000ae10
        /*062c*/ 	.word	0x0000000c
        /*0630*/ 	.word	0x00030c28
        /*0634*/ 	.short	0x010a
        /*0636*/ 	.byte	0x3f
	.zero		1


	//   ....[35]....
        /*0638*/ 	.word	0x0000ae60
        /*063c*/ 	.word	0x0000000c
        /*0640*/ 	.word	0x00030c48
        /*0644*/ 	.short	0x010a
        /*0646*/ 	.byte	0x3f
	.zero		1


	//   ....[36]....
        /*0648*/ 	.word	0x0000aec0
        /*064c*/ 	.word	0x0000000c
        /*0650*/ 	.word	0x00030c20
        /*0654*/ 	.short	0x010a
        /*0656*/ 	.byte	0x3f
	.zero		1


	//   ....[37]....
        /*0658*/ 	.word	0x0000af10
        /*065c*/ 	.word	0x0000000c
        /*0660*/ 	.word	0x00030c40
        /*0664*/ 	.short	0x010a
        /*0666*/ 	.byte	0x3f
	.zero		1


	//   ....[38]....
        /*0668*/ 	.word	0x0000af60
        /*066c*/ 	.word	0x0000000c
        /*0670*/ 	.word	0x00030c28
        /*0674*/ 	.short	0x010a
        /*0676*/ 	.byte	0x3f
	.zero		1


	//   ....[39]....
        /*0678*/ 	.word	0x0000afb0
        /*067c*/ 	.word	0x0000000d
        /*0680*/ 	.word	0x00030c40
        /*0684*/ 	.short	0x010a
        /*0686*/ 	.byte	0x3f
	.zero		1


	//   ....[40]....
        /*0688*/ 	.word	0x0000b080
        /*068c*/ 	.word	0x00000007
        /*0690*/ 	.word	0x00000000
        /*0694*/ 	.short	0x010a
        /*0696*/ 	.byte	0x3f
	.zero		1


	//   ....[41]....
        /*0698*/ 	.word	0x0000b0d0
        /*069c*/ 	.word	0x0000000b
        /*06a0*/ 	.word	0x00000000
        /*06a4*/ 	.short	0x010a
        /*06a6*/ 	.byte	0x3f
	.zero		1


	//   ....[42]....
        /*06a8*/ 	.word	0x0000b120
        /*06ac*/ 	.word	0x00000009
        /*06b0*/ 	.word	0x00000000
        /*06b4*/ 	.short	0x010a
        /*06b6*/ 	.byte	0x3f
	.zero		1


	//----- nvinfo : EIATTR_NUM_MBARRIERS
	.align		4
.L_334:
        /*06b8*/ 	.byte	0x03, 0x38
        /*06ba*/ 	.short	0x0009


	//----- nvinfo : EIATTR_EXIT_INSTR_OFFSETS
	.align		4
        /*06bc*/ 	.byte	0x04, 0x1c
        /*06be*/ 	.short	(.L_336 - .L_335)


	//   ....[0]....
.L_335:
        /*06c0*/ 	.word	0x0000ac00


	//----- nvinfo : EIATTR_MAX_THREADS
	.align		4
.L_336:
        /*06c4*/ 	.byte	0x04, 0x05
        /*06c6*/ 	.short	(.L_338 - .L_337)
.L_337:
        /*06c8*/ 	.word	0x00000180
        /*06cc*/ 	.word	0x00000001
        /*06d0*/ 	.word	0x00000001


	//----- nvinfo : EIATTR_CRS_STACK_SIZE
	.align		4
.L_338:
        /*06d4*/ 	.byte	0x04, 0x1e
        /*06d6*/ 	.short	(.L_340 - .L_339)
.L_339:
        /*06d8*/ 	.word	0x00000000


	//----- nvinfo : EIATTR_CBANK_PARAM_SIZE
	.align		4
.L_340:
        /*06dc*/ 	.byte	0x03, 0x19
        /*06de*/ 	.short	0x06f0


	//----- nvinfo : EIATTR_PARAM_CBANK
	.align		4
        /*06e0*/ 	.byte	0x04, 0x0a
        /*06e2*/ 	.short	(.L_342 - .L_341)
	.align		4
.L_341:
        /*06e4*/ 	.word	index@(.nv.constant0._ZN7cutlass13device_kernelIN5flash11enable_sm90INS1_16FlashAttnBwdSm90INS1_25CollectiveMainloopBwdSm90ILi2ELi2ELi2EN4cute5tupleIJNS5_1CILi1EEES8_S8_EEENS6_IJNS7_ILi128EEESA_NS7_ILi64EEEEEENS_6half_tEfNS_4arch4Sm90ELb0ELb0ELb1ELb1ELb0ELb1ELb0ELb0ELi2ELi1ELi2ELi2ELb0EEENS1_21CollectiveEpilogueBwdISC_SD_SF_Li256ELb1ELb0ELi1EEENS1_19SingleTileSchedulerILb1ELb0ELb0ELi128EEEEEEEEEvNT_6ParamsE)
        /*06e8*/ 	.short	0x0210
        /*06ea*/ 	.short	0x06f0


	//----- nvinfo : EIATTR_SW_WAR
	.align		4
.L_342:
        /*06ec*/ 	.byte	0x04, 0x36
        /*06ee*/ 	.short	(.L_344 - .L_343)
.L_343:
        /*06f0*/ 	.word	0x00000008
.L_344:


//--------------------- .nv.info._ZN7cutlass13device_kernelIN5flash11enable_sm90INS1_16FlashAttnBwdSm90INS1_25CollectiveMainloopBwdSm90ILi2ELi2ELi2EN4cute5tupleIJNS5_1CILi1EEES8_S8_EEENS6_IJNS7_ILi128EEESA_NS7_ILi64EEEEEENS_6half_tEfNS_4arch4Sm90ELb0ELb0ELb1ELb1ELb1ELb1ELb0ELb0ELi2ELi1ELi2ELi2ELb0EEENS1_21CollectiveEpilogueBwdISC_SD_SF_Li256ELb1ELb0ELi1EEENS1_19SingleTileSchedulerILb1ELb0ELb0ELi128EEEEEEEEEvNT_6ParamsE --------------------------
	.section	.nv.info._ZN7cutlass13device_kernelIN5flash11enable_sm90INS1_16FlashAttnBwdSm90INS1_25CollectiveMainloopBwdSm90ILi2ELi2ELi2EN4cute5tupleIJNS5_1CILi1EEES8_S8_EEENS6_IJNS7_ILi128EEESA_NS7_ILi64EEEEEENS_6half_tEfNS_4arch4Sm90ELb0ELb0ELb1ELb1ELb1ELb1ELb0ELb0ELi2ELi1ELi2ELi2ELb0EEENS1_21CollectiveEpilogueBwdISC_SD_SF_Li256ELb1ELb0ELi1EEENS1_19SingleTileSchedulerILb1ELb0ELb0ELi128EEEEEEEEEvNT_6ParamsE,"",@"SHT_CUDA_INFO"
	.sectionflags	@""
	.align	4


	//----- nvinfo : EIATTR_CUDA_API_VERSION
	.align		4
        /*0000*/ 	.byte	0x04, 0x37
        /*0002*/ 	.short	(.L_346 - .L_345)
.L_345:
        /*0004*/ 	.word	0x00000082


	//----- nvinfo : EIATTR_KPARAM_INFO
	.align		4
.L_346:
        /*0008*/ 	.byte	0x04, 0x17
        /*000a*/ 	.short	(.L_348 - .L_347)
.L_347:
        /*000c*/ 	.word	0x00000000
        /*0010*/ 	.short	0x0000
        /*0012*/ 	.short	0x0070
        /*0014*/ 	.byte	0x00, 0xf0, 0x01, 0x1a


	//----- nvinfo : EIATTR_SPARSE_MMA_MASK
	.align		4
.L_348:
        /*0018*/ 	.byte	0x03, 0x50
        /*001a*/ 	.short	0x0000


	//----- nvinfo : EIATTR_MAXREG_COUNT
	.align		4
        /*001c*/ 	.byte	0x03, 0x1b
        /*001e*/ 	.short	0x00a8


	//----- nvinfo : EIATTR_NUM_BARRIERS
	.align		4
        /*0020*/ 	.byte	0x02, 0x4c
        /*0022*/ 	.byte	0x10
	.zero		1


	//----- nvinfo : EIATTR_EXTERNS
	.align		4
        /*0024*/ 	.byte	0x04, 0x0f
        /*0026*/ 	.short	(.L_350 - .L_349)


	//   ....[0]....
	.align		4
.L_349:
        /*0028*/ 	.word	index@(__assertfail)


	//----- nvinfo : EIATTR_ANNOTATIONS
	.align		4
.L_350:
        /*002c*/ 	.byte	0x04, 0x55
        /*002e*/ 	.short	(.L_352 - .L_351)


	//   ....[0]....
.L_351:
        /* <DEDUP_REMOVED lines=21> */


	//----- nvinfo : EIATTR_MERCURY_ISA_VERSION
	.align		4
.L_352:
        /*0170*/ 	.byte	0x03, 0x5f
        /*0172*/ 	.short	0x0101


	//----- nvinfo : EIATTR_INT_WARP_WIDE_INSTR_OFFSETS
	.align		4
        /*0174*/ 	.byte	0x04, 0x31
        /*0176*/ 	.short	(.L_354 - .L_353)


	//   ....[0]....
.L_353:
        /*0178*/ 	.word	0x00000180


	//   ....[1]....
        /*017c*/ 	.word	0x00000240


	//   ....[2]....
        /*0180*/ 	.word	0x00008af0


	//   ....[3]....
        /*0184*/ 	.word	0x00008f60


	//   ....[4]....
        /*0188*/ 	.word	0x00009530


	//   ....[5]....
        /*018c*/ 	.word	0x000098b0


	//----- nvinfo : EIATTR_COOP_GROUP_MASK_REGIDS
	.align		4
.L_354:
        /*0190*/ 	.byte	0x04, 0x29
        /*0192*/ 	.short	(.L_356 - .L_355)


	//   ....[0]....
.L_355:
        /*0194*/ 	.word	0xffffffff


	//   ....[1]....
        /*0198*/ 	.word	0xffffffff


	//   ....[2]....
        /*019c*/ 	.word	0xffffffff


	//   ....[3]....
        /*01a0*/ 	.word	0xffffffff


	//   ....[4]....
        /*01a4*/ 	.word	0xffffffff


	//   ....[5]....
        /*01a8*/ 	.word	0xffffffff


	//   ....[6]....
        /*01ac*/ 	.word	0xffffffff


	//   ....[7]....
        /*01b0*/ 	.word	0xffffffff


	//   ....[8]....
        /*01b4*/ 	.word	0xffffffff


	//   ....[9]....
        /*01b8*/ 	.word	0xffffffff


	//   ....[10]....
        /*01bc*/ 	.word	0xffffffff


	//   ....[11]....
        /*01c0*/ 	.word	0xffffffff


	//   ....[12]....
        /*01c4*/ 	.word	0xffffffff


	//   ....[13]....
        /*01c8*/ 	.word	0xffffffff


	//   ....[14]....
        /*01cc*/ 	.word	0xffffffff


	//   ....[15]....
        /*01d0*/ 	.word	0xffffffff


	//   ....[16]....
        /*01d4*/ 	.word	0xffffffff


	//   ....[17]....
        /*01d8*/ 	.word	0xffffffff


	//   ....[18]....
        /*01dc*/ 	.word	0xffffffff


	//   ....[19]....
        /*01e0*/ 	.word	0xffffffff


	//   ....[20]....
        /*01e4*/ 	.word	0xffffffff


	//   ....[21]....
        /*01e8*/ 	.word	0xffffffff


	//   ....[22]....
        /*01ec*/ 	.word	0xffffffff


	//   ....[23]....
        /*01f0*/ 	.word	0xffffffff


	//   ....[24]....
        /*01f4*/ 	.word	0xffffffff


	//   ....[25]....
        /*01f8*/ 	.word	0xffffffff


	//   ....[26]....
        /*01fc*/ 	.word	0xffffffff


	//   ....[27]....
        /*0200*/ 	.word	0xffffffff


	//   ....[28]....
        /*0204*/ 	.word	0xffffffff


	//   ....[29]....
        /*0208*/ 	.word	0xffffffff


	//   ....[30]....
        /*020c*/ 	.word	0xffffffff


	//   ....[31]....
        /*0210*/ 	.word	0xffffffff


	//   ....[32]....
        /*0214*/ 	.word	0xffffffff


	//   ....[33]....
        /*0218*/ 	.word	0xffffffff


	//   ....[34]....
        /*021c*/ 	.word	0xffffffff


	//   ....[35]....
        /*0220*/ 	.word	0xffffffff


	//   ....[36]....
        /*0224*/ 	.word	0xffffffff


	//   ....[37]....
        /*0228*/ 	.word	0xffffffff


	//   ....[38]....
        /*022c*/ 	.word	0xffffffff


	//   ....[39]....
        /*0230*/ 	.word	0xffffffff


	//   ....[40]....
        /*0234*/ 	.word	0xffffffff


	//   ....[41]....
        /*0238*/ 	.word	0xffffffff


	//   ....[42]....
        /*023c*/ 	.word	0xffffffff


	//   ....[43]....
        /*0240*/ 	.word	0xffffffff


	//   ....[44]....
        /*0244*/ 	.word	0xffffffff


	//   ....[45]....
        /*0248*/ 	.word	0xffffffff


	//   ....[46]....
        /*024c*/ 	.word	0xffffffff


	//   ....[47]....
        /*0250*/ 	.word	0xffffffff


	//   ....[48]....
        /*0254*/ 	.word	0xffffffff


	//   ....[49]....
        /*0258*/ 	.word	0xffffffff


	//   ....[50]....
        /*025c*/ 	.word	0xffffffff


	//   ....[51]....
        /*0260*/ 	.word	0xffffffff


	//   ....[52]....
        /*0264*/ 	.word	0xffffffff


	//   ....[53]....
        /*0268*/ 	.word	0xffffffff


	//   ....[54]....
        /*026c*/ 	.word	0xffffffff


	//   ....[55]....
        /*0270*/ 	.word	0xffffffff


	//   ....[56]....
        /*0274*/ 	.word	0xffffffff


	//   ....[57]....
        /*0278*/ 	.word	0xffffffff


	//   ....[58]....
        /*027c*/ 	.word	0xffffffff


	//   ....[59]....
        /*0280*/ 	.word	0xffffffff


	//   ....[60]....
        /*0284*/ 	.word	0xffffffff


	//   ....[61]....
        /*0288*/ 	.word	0xffffffff


	//   ....[62]....
        /*028c*/ 	.word	0xffffffff


	//   ....[63]....
        /*0290*/ 	.word	0xffffffff


	//   ....[64]....
        /*0294*/ 	.word	0xffffffff


	//   ....[65]....
        /*0298*/ 	.word	0xffffffff


	//   ....[66]....
        /*029c*/ 	.word	0xffffffff


	//   ....[67]....
        /*02a0*/ 	.word	0xffffffff


	//   ....[68]....
        /*02a4*/ 	.word	0xffffffff


	//   ....[69]....
        /*02a8*/ 	.word	0xffffffff


	//   ....[70]....
        /*02ac*/ 	.word	0xffffffff


	//   ....[71]....
        /*02b0*/ 	.word	0xffffffff


	//   ....[72]....
        /*02b4*/ 	.word	0xffffffff


	//   ....[73]....
        /*02b8*/ 	.word	0xffffffff


	//   ....[74]....
        /*02bc*/ 	.word	0xffffffff


	//   ....[75]....
        /*02c0*/ 	.word	0xffffffff


	//   ....[76]....
        /*02c4*/ 	.word	0xffffffff


	//   ....[77]....
        /*02c8*/ 	.word	0x0500000f


	//   ....[78]....
        /*02cc*/ 	.word	0x0500000f


	//   ....[79]....
        /*02d0*/ 	.word	0x0500000f


	//   ....[80]....
        /*02d4*/ 	.word	0x0500000f


	//----- nvinfo : EIATTR_COOP_GROUP_INSTR_OFFSETS
	.align		4
.L_356:
        /*02d8*/ 	.byte	0x04, 0x28
        /*02da*/ 	.short	(.L_358 - .L_357)


	//   ....[0]....
.L_357:
        /*02dc*/ 	.word	0x00000060


	//   ....[1]....
        /*02e0*/ 	.word	0x00000190


	//   ....[2]....
        /*02e4*/ 	.word	0x00000220


	//   ....[3]....
        /*02e8*/ 	.word	0x000003a0


	//   ....[4]....
        /*02ec*/ 	.word	0x00000610


	//   ....[5]....
        /*02f0*/ 	.word	0x00001170


	//   ....[6]....
        /*02f4*/ 	.word	0x00002120


	//   ....[7]....
        /*02f8*/ 	.word	0x00002240


	//   ....[8]....
        /*02fc*/ 	.word	0x00002360


	//   ....[9]....
        /*0300*/ 	.word	0x000024e0


	//   ....[10]....
        /*0304*/ 	.word	0x00002620


	//   ....[11]....
        /*0308*/ 	.word	0x00002670


	//   ....[12]....
        /*030c*/ 	.word	0x000026e0


	//   ....[13]....
        /*0310*/ 	.word	0x00002730


	//   ....[14]....
        /*0314*/ 	.word	0x00002750


	//   ....[15]....
        /*0318*/ 	.word	0x00002800


	//   ....[16]....
        /*031c*/ 	.word	0x00002930


	//   ....[17]....
        /*0320*/ 	.word	0x00002970


	//   ....[18]....
        /*0324*/ 	.word	0x00002f70


	//   ....[19]....
        /*0328*/ 	.word	0x00002f90


	//   ....[20]....
        /*032c*/ 	.word	0x00002fa0


	//   ....[21]....
        /*0330*/ 	.word	0x00002fc0


	//   ....[22]....
        /*0334*/ 	.word	0x00002fd0


	//   ....[23]....
        /*0338*/ 	.word	0x00002ff0


	//   ....[24]....
        /*033c*/ 	.word	0x00003030


	//   ....[25]....
        /*0340*/ 	.word	0x000030b0


	//   ....[26]....
        /*0344*/ 	.word	0x000032c0


	//   ....[27]....
        /*0348*/ 	.word	0x000033c0


	//   ....[28]....
        /*034c*/ 	.word	0x00003400


	//   ....[29]....
        /*0350*/ 	.word	0x00003480


	//   ....[30]....
        /*0354*/ 	.word	0x000034f0


	//   ....[31]....
        /*0358*/ 	.word	0x00003530


	//   ....[32]....
        /*035c*/ 	.word	0x00003570


	//   ....[33]....
        /*0360*/ 	.word	0x000035b0


	//   ....[34]....
        /*0364*/ 	.word	0x000035c0


	//   ....[35]....
        /*0368*/ 	.word	0x000036e0


	//   ....[36]....
        /*036c*/ 	.word	0x00003720


	//   ....[37]....
        /*0370*/ 	.word	0x00003770


	//   ....[38]....
        /*0374*/ 	.word	0x000037b0


	//   ....[39]....
        /*0378*/ 	.word	0x000037f0


	//   ....[40]....
        /*037c*/ 	.word	0x00003880


	//   ....[41]....
        /*0380*/ 	.word	0x000038c0


	//   ....[42]....
        /*0384*/ 	.word	0x00003920


	//   ....[43]....
        /*0388*/ 	.word	0x00003960


	//   ....[44]....
        /*038c*/ 	.word	0x000039e0


	//   ....[45]....
        /*0390*/ 	.word	0x00003ad0


	//   ....[46]....
        /*0394*/ 	.word	0x00003b10


	//   ....[47]....
        /*0398*/ 	.word	0x00003c20


	//   ....[48]....
        /*039c*/ 	.word	0x00003d40


	//   ....[49]....
        /*03a0*/ 	.word	0x00003e00


	//   ....[50]....
        /*03a4*/ 	.word	0x00003ec0


	//   ....[51]....
        /*03a8*/ 	.word	0x00003f20


	//   ....[52]....
        /*03ac*/ 	.word	0x00003f60


	//   ....[53]....
        /*03b0*/ 	.word	0x00003fa0


	//   ....[54]....
        /*03b4*/ 	.word	0x00003fd0


	//   ....[55]....
        /*03b8*/ 	.word	0x00004020


	//   ....[56]....
        /*03bc*/ 	.word	0x00004060


	//   ....[57]....
        /*03c0*/ 	.word	0x000040a0


	//   ....[58]....
        /*03c4*/ 	.word	0x000040e0


	//   ....[59]....
        /*03c8*/ 	.word	0x00004120


	//   ....[60]....
        /*03cc*/ 	.word	0x00004160


	//   ....[61]....
        /*03d0*/ 	.word	0x00004270


	//   ....[62]....
        /*03d4*/ 	.word	0x00004540


	//   ....[63]....
        /*03d8*/ 	.word	0x00004550


	//   ....[64]....
        /*03dc*/ 	.word	0x00004560


	//   ....[65]....
        /*03e0*/ 	.word	0x00004570


	//   ....[66]....
        /*03e4*/ 	.word	0x00004580


	//   ....[67]....
        /*03e8*/ 	.word	0x00004590


	//   ....[68]....
        /*03ec*/ 	.word	0x00004820


	//   ....[69]....
        /*03f0*/ 	.word	0x00004830


	//   ....[70]....
        /*03f4*/ 	.word	0x00007e10


	//   ....[71]....
        /*03f8*/ 	.word	0x00008790


	//   ....[72]....
        /*03fc*/ 	.word	0x00008a20


	//   ....[73]....
        /*0400*/ 	.word	0x00008c60


	//   ....[74]....
        /*0404*/ 	.word	0x00008e90


	//   ....[75]....
        /*0408*/ 	.word	0x00009140


	//   ....[76]....
        /*040c*/ 	.word	0x00009470


	//   ....[77]....
        /*0410*/ 	.word	0x0000b420


	//   ....[78]....
        /*0414*/ 	.word	0x0000b570


	//   ....[79]....
        /*0418*/ 	.word	0x0000b5e0


	//   ....[80]....
        /*041c*/ 	.word	0x0000b650


	//----- nvinfo : EIATTR_REG_RECONFIG
	.align		4
.L_358:
        /*0420*/ 	.byte	0x01, 0x54
	.zero		2


	//----- nvinfo : EIATTR_SYSCALL_OFFSETS
	.align		4
        /*0424*/ 	.byte	0x04, 0x46
        /*0426*/ 	.short	(.L_360 - .L_359)


	//   ....[0]....
.L_359:
        /*0428*/ 	.word	0x00000dd0


	//   ....[1]....
        /*042c*/ 	.word	0x00000ec0


	//   ....[2]....
        /*0430*/ 	.word	0x00001020


	//   ....[3]....
        /*0434*/ 	.word	0x00001110


	//----- nvinfo : EIATTR_MBARRIER_INSTR_OFFSETS
	.align		4
.L_360:
        /*0438*/ 	.byte	0x04, 0x39
        /*043a*/ 	.short	(.L_362 - .L_361)


	//   ....[0]....
.L_361:
        /*043c*/ 	.word	0x00000260
        /*0440*/ 	.word	0x000000ff
        /*0444*/ 	.word	0x00030c00
        /*0448*/ 	.short	0x0100
        /*044a*/ 	.byte	0x06
	.zero		1


	//   ....[1]....
        /*044c*/ 	.word	0x00000350
        /*0450*/ 	.word	0x000000ff
        /*0454*/ 	.word	0x00030c10
        /*0458*/ 	.short	0x0100
        /*045a*/ 	.byte	0x08
	.zero		1


	//   ....[2]....
        /*045c*/ 	.word	0x00000360
        /*0460*/ 	.word	0x000000ff
        /*0464*/ 	.word	0x00030c20
        /*0468*/ 	.short	0x0100
        /*046a*/ 	.byte	0x08
	.zero		1


	//   ....[3]....
        /*046c*/ 	.word	0x00000370
        /*0470*/ 	.word	0x000000ff
        /*0474*/ 	.word	0x00030c18
        /*0478*/ 	.short	0x0100
        /*047a*/ 	.byte	0x08
	.zero		1


	//   ....[4]....
        /*047c*/ 	.word	0x00000380
        /*0480*/ 	.word	0x000000ff
        /*0484*/ 	.word	0x00030c28
        /*0488*/ 	.short	0x0100
        /*048a*/ 	.byte	0x08
	.zero		1


	//   ....[5]....
        /*048c*/ 	.word	0x000004b0
        /*0490*/ 	.word	0x000000ff
        /*0494*/ 	.word	0x00030c30
        /*0498*/ 	.short	0x0100
        /*049a*/ 	.byte	0x08
	.zero		1


	//   ....[6]....
        /*049c*/ 	.word	0x000004c0
        /*04a0*/ 	.word	0x000000ff
        /*04a4*/ 	.word	0x00030c40
        /*04a8*/ 	.short	0x0100
        /*04aa*/ 	.byte	0x08
	.zero		1


	//   ....[7]....
        /*04ac*/ 	.word	0x000004d0
        /*04b0*/ 	.word	0x000000ff
        /*04b4*/ 	.word	0x00030c38
        /*04b8*/ 	.short	0x0100
        /*04ba*/ 	.byte	0x08
	.zero		1


	//   ....[8]....
        /*04bc*/ 	.word	0x000004e0
        /*04c0*/ 	.word	0x000000ff
        /*04c4*/ 	.word	0x00030c48
        /*04c8*/ 	.short	0x0100
        /*04ca*/ 	.byte	0x08
	.zero		1


	//   ....[9]....
        /*04cc*/ 	.word	0x000011c0
        /*04d0*/ 	.word	0x00000002
        /*04d4*/ 	.word	0x00030c00
        /*04d8*/ 	.short	0x010a
        /*04da*/ 	.byte	0x3f
	.zero		1


	//   ....[10]....
        /*04dc*/ 	.word	0x00001340
        /*04e0*/ 	.word	0x00000002
        /*04e4*/ 	.word	0x00030c00
        /*04e8*/ 	.short	0x010a
        /*04ea*/ 	.byte	0x3f
	.zero		1


	//   ....[11]....
        /*04ec*/ 	.word	0x00001aa0
        /*04f0*/ 	.word	0x00000019
        /*04f4*/ 	.word	0x00030c10
        /*04f8*/ 	.short	0x010a
        /*04fa*/ 	.byte	0x3f
	.zero		1


	//   ....[12]....
        /*04fc*/ 	.word	0x00001b10
        /*0500*/ 	.word	0x00000019
        /*0504*/ 	.word	0x00030c10
        /*0508*/ 	.short	0x010a
        /*050a*/ 	.byte	0x3f
	.zero		1


	//   ....[13]....
        /*050c*/ 	.word	0x00001f30
        /*0510*/ 	.word	0x00000019
        /*0514*/ 	.word	0x00030c30
        /*0518*/ 	.short	0x010a
        /*051a*/ 	.byte	0x3f
	.zero		1


	//   ....[14]....
        /*051c*/ 	.word	0x00001fb0
        /*0520*/ 	.word	0x00000019
        /*0524*/ 	.word	0x00030c30
        /*0528*/ 	.short	0x010a
        /*052a*/ 	.byte	0x3f
	.zero		1


	//   ....[15]....
        /*052c*/ 	.word	0x00005840
        /*0530*/ 	.word	0x00000000
        /*0534*/ 	.word	0x00000000
        /*0538*/ 	.short	0x0101
        /*053a*/ 	.byte	0x3f
	.zero		1


	//   ....[16]....
        /*053c*/ 	.word	0x00005c80
        /*0540*/ 	.word	0x00000000
        /*0544*/ 	.word	0x00000000
        /*0548*/ 	.short	0x0101
        /*054a*/ 	.byte	0x3f
	.zero		1


	//   ....[17]....
        /*054c*/ 	.word	0x00009db0
        /*0550*/ 	.word	0x0000000c
        /*0554*/ 	.word	0x00030c20
        /*0558*/ 	.short	0x010a
        /*055a*/ 	.byte	0x3f
	.zero		1


	//   ....[18]....
        /*055c*/ 	.word	0x0000a260
        /*0560*/ 	.word	0x0000000c
        /*0564*/ 	.word	0x00030c40
        /*0568*/ 	.short	0x010a
        /*056a*/ 	.byte	0x3f
	.zero		1


	//   ....[19]....
        /*056c*/ 	.word	0x0000a4a0
        /*0570*/ 	.word	0x0000000c
        /*0574*/ 	.word	0x00030c28
        /*0578*/ 	.short	0x010a
        /*057a*/ 	.byte	0x3f
	.zero		1


	//   ....[20]....
        /*057c*/ 	.word	0x0000a660
        /*0580*/ 	.word	0x0000000c
        /*0584*/ 	.word	0x00030c48
        /*0588*/ 	.short	0x010a
        /*058a*/ 	.byte	0x3f
	.zero		1


	//   ....[21]....
        /*058c*/ 	.word	0x0000a870
        /*0590*/ 	.word	0x0000000c
        /*0594*/ 	.word	0x00030c20
        /*0598*/ 	.short	0x010a
        /*059a*/ 	.byte	0x3f
	.zero		1


	//   ....[22]....
        /*059c*/ 	.word	0x0000aa90
        /*05a0*/ 	.word	0x0000000c
        /*05a4*/ 	.word	0x00030c40
        /*05a8*/ 	.short	0x010a
        /*05aa*/ 	.byte	0x3f
	.zero		1


	//   ....[23]....
        /*05ac*/ 	.word	0x0000aca0
        /*05b0*/ 	.word	0x0000000c
        /*05b4*/ 	.word	0x00030c28
        /*05b8*/ 	.short	0x010a
        /*05ba*/ 	.byte	0x3f
	.zero		1


	//   ....[24]....
        /*05bc*/ 	.word	0x0000aeb0
        /*05c0*/ 	.word	0x0000000d
        /*05c4*/ 	.word	0x00030c40
        /*05c8*/ 	.short	0x010a
        /*05ca*/ 	.byte	0x3f
	.zero		1


	//   ....[25]....
        /*05cc*/ 	.word	0x0000b2a0
        /*05d0*/ 	.word	0x00000007
        /*05d4*/ 	.word	0x00000000
        /*05d8*/ 	.short	0x010a
        /*05da*/ 	.byte	0x3f
	.zero		1


	//   ....[26]....
        /*05dc*/ 	.word	0x0000b2f0
        /*05e0*/ 	.word	0x0000000b
        /*05e4*/ 	.word	0x00000000
        /*05e8*/ 	.short	0x010a
        /*05ea*/ 	.byte	0x3f
	.zero		1


	//   ....[27]....
        /*05ec*/ 	.word	0x0000b350
        /*05f0*/ 	.word	0x00000009
        /*05f4*/ 	.word	0x00000000
        /*05f8*/ 	.short	0x010a
        /*05fa*/ 	.byte	0x3f
	.zero		1


	//   ....[28]....
        /*05fc*/ 	.word	0x0000b380
        /*0600*/ 	.word	0x00000003
        /*0604*/ 	.word	0x00000000
        /*0608*/ 	.short	0x010a
        /*060a*/ 	.byte	0x3f
	.zero		1


	//   ....[29]....
        /*060c*/ 	.word	0x0000b450
        /*0610*/ 	.word	0x00000002
        /*0614*/ 	.word	0x00030c00
        /*0618*/ 	.short	0x010a
        /*061a*/ 	.byte	0x3f
	.zero		1


	//   ....[30]....
        /*061c*/ 	.word	0x0000b4a0
        /*0620*/ 	.word	0x00000019
        /*0624*/ 	.word	0x00030c10
        /*0628*/ 	.short	0x010a
        /*062a*/ 	.byte	0x3f
	.zero		1


	//   ....[31]....
        /*062c*/ 	.word	0x0000b4f0
        /*0630*/ 	.word	0x00000019
        /*0634*/ 	.word	0x00030c30
        /*0638*/ 	.short	0x010a
        /*063a*/ 	.byte	0x3f
	.zero		1


	//   ....[32]....
        /*063c*/ 	.word	0x0000b690
        /*0640*/ 	.word	0x0000000c
        /*0644*/ 	.word	0x00030c20
        /*0648*/ 	.short	0x010a
        /*064a*/ 	.byte	0x3f
	.zero		1


	//   ....[33]....
        /*064c*/ 	.word	0x0000b6e0
        /*0650*/ 	.word	0x0000000c
        /*0654*/ 	.word	0x00030c40
        /*0658*/ 	.short	0x010a
        /*065a*/ 	.byte	0x3f
	.zero		1


	//   ....[34]....
        /*065c*/ 	.word	0x0000b730
        /*0660*/ 	.word	0x0000000c
        /*0664*/ 	.word	0x00030c28
        /*0668*/ 	.short	0x010a
        /*066a*/ 	.byte	0x3f
	.zero		1


	//   ....[35]....
        /*066c*/ 	.word	0x0000b780
        /*0670*/ 	.word	0x0000000c
        /*0674*/ 	.word	0x00030c48
        /*0678*/ 	.short	0x010a
        /*067a*/ 	.byte	0x3f
	.zero		1


	//   ....[36]....
        /*067c*/ 	.word	0x0000b7e0
        /*0680*/ 	.word	0x0000000c
        /*0684*/ 	.word	0x00030c20
        /*0688*/ 	.short	0x010a
        /*068a*/ 	.byte	0x3f
	.zero		1


	//   ....[37]....
        /*068c*/ 	.word	0x0000b830
        /*0690*/ 	.word	0x0000000c
        /*0694*/ 	.word	0x00030c40
        /*0698*/ 	.short	0x010a
        /*069a*/ 	.byte	0x3f
	.zero		1


	//   ....[38]....
        /*069c*/ 	.word	0x0000b880
        /*06a0*/ 	.word	0x0000000c
        /*06a4*/ 	.word	0x00030c28
        /*06a8*/ 	.short	0x010a
        /*06aa*/ 	.byte	0x3f
	.zero		1


	//   ....[39]....
        /*06ac*/ 	.word	0x0000b8d0
        /*06b0*/ 	.word	0x0000000d
        /*06b4*/ 	.word	0x00030c40
        /*06b8*/ 	.short	0x010a
        /*06ba*/ 	.byte	0x3f
	.zero		1


	//   ....[40]....
        /*06bc*/ 	.word	0x0000b9a0
        /*06c0*/ 	.word	0x00000007
        /*06c4*/ 	.word	0x00000000
        /*06c8*/ 	.short	0x010a
        /*06ca*/ 	.byte	0x3f
	.zero		1


	//   ....[41]....
        /*06cc*/ 	.word	0x0000b9f0
        /*06d0*/ 	.word	0x0000000b
        /*06d4*/ 	.word	0x00000000
        /*06d8*/ 	.short	0x010a
        /*06da*/ 	.byte	0x3f
	.zero		1


	//   ....[42]....
        /*06dc*/ 	.word	0x0000ba40
        /*06e0*/ 	.word	0x00000009
        /*06e4*/ 	.word	0x00000000
        /*06e8*/ 	.short	0x010a
        /*06ea*/ 	.byte	0x3f
	.zero		1


	//----- nvinfo : EIATTR_NUM_MBARRIERS
	.align		4
.L_362:
        /*06ec*/ 	.byte	0x03, 0x38
        /*06ee*/ 	.short	0x0009


	//----- nvinfo : EIATTR_EXIT_INSTR_OFFSETS
	.align		4
        /*06f0*/ 	.byte	0x04, 0x1c
        /*06f2*/ 	.short	(.L_364 - .L_363)


	//   ....[0]....
.L_363:
        /*06f4*/ 	.word	0x0000b3d0


	//----- nvinfo : EIATTR_MAX_THREADS
	.align		4
.L_364:
        /*06f8*/ 	.byte	0x04, 0x05
        /*06fa*/ 	.short	(.L_366 - .L_365)
.L_365:
        /*06fc*/ 	.word	0x00000180
        /*0700*/ 	.word	0x00000001
        /*0704*/ 	.word	0x00000001


	//----- nvinfo : EIATTR_CRS_STACK_SIZE
	.align		4
.L_366:
        /*0708*/ 	.byte	0x04, 0x1e
        /*070a*/ 	.short	(.L_368 - .L_367)
.L_367:
        /*070c*/ 	.word	0x00000000


	//----- nvinfo : EIATTR_CBANK_PARAM_SIZE
	.align		4
.L_368:
        /*0710*/ 	.byte	0x03, 0x19
        /*0712*/ 	.short	0x06f0


	//----- nvinfo : EIATTR_PARAM_CBANK
	.align		4
        /*0714*/ 	.byte	0x04, 0x0a
        /*0716*/ 	.short	(.L_370 - .L_369)
	.align		4
.L_369:
        /*0718*/ 	.word	index@(.nv.constant0._ZN7cutlass13device_kernelIN5flash11enable_sm90INS1_16FlashAttnBwdSm90INS1_25CollectiveMainloopBwdSm90ILi2ELi2ELi2EN4cute5tupleIJNS5_1CILi1EEES8_S8_EEENS6_IJNS7_ILi128EEESA_NS7_ILi64EEEEEENS_6half_tEfNS_4arch4Sm90ELb0ELb0ELb1ELb1ELb1ELb1ELb0ELb0ELi2ELi1ELi2ELi2ELb0EEENS1_21CollectiveEpilogueBwdISC_SD_SF_Li256ELb1ELb0ELi1EEENS1_19SingleTileSchedulerILb1ELb0ELb0ELi128EEEEEEEEEvNT_6ParamsE)
        /*071c*/ 	.short	0x0210
        /*071e*/ 	.short	0x06f0


	//----- nvinfo : EIATTR_SW_WAR
	.align		4
.L_370:
        /*0720*/ 	.byte	0x04, 0x36
        /*0722*/ 	.short	(.L_372 - .L_371)
.L_371:
        /*0724*/ 	.word	0x00000008
.L_372:


//--------------------- .nv.info._ZN7cutlass13device_kernelIN5flash11enable_sm90INS1_16FlashAttnBwdSm90INS1_25CollectiveMainloopBwdSm90ILi2ELi2ELi2EN4cute5tupleIJNS5_1CILi1EEES8_S8_EEENS6_IJNS7_ILi128EEESA_NS7_ILi64EEEEEENS_6half_tEfNS_4arch4Sm90ELb0ELb0ELb1ELb1ELb0ELb1ELb0ELb0ELi2ELi1ELi2ELi2ELb0EEENS1_24CollectiveEpilogueBwdGQAISC_fSF_Li256ELb1ELb0EEENS1_19SingleTileSchedulerILb1ELb0ELb0ELi128EEEEEEEEEvNT_6ParamsE --------------------------
	.section	.nv.info._ZN7cutlass13device_kernelIN5flash11enable_sm90INS1_16FlashAttnBwdSm90INS1_25CollectiveMainloopBwdSm90ILi2ELi2ELi2EN4cute5tupleIJNS5_1CILi1EEES8_S8_EEENS6_IJNS7_ILi128EEESA_NS7_ILi64EEEEEENS_6half_tEfNS_4arch4Sm90ELb0ELb0ELb1ELb1ELb0ELb1ELb0ELb0ELi2ELi1ELi2ELi2ELb0EEENS1_24CollectiveEpilogueBwdGQAISC_fSF_Li256ELb1ELb0EEENS1_19SingleTileSchedulerILb1ELb0ELb0ELi128EEEEEEEEEvNT_6ParamsE,"",@"SHT_CUDA_INFO"
	.sectionflags	@""
	.align	4


	//----- nvinfo : EIATTR_CUDA_API_VERSION
	.align		4
        /*0000*/ 	.byte	0x04, 0x37
        /*0002*/ 	.short	(.L_374 - .L_373)
.L_373:
        /*0004*/ 	.word	0x00000082


	//----- nvinfo : EIATTR_KPARAM_INFO
	.align		4
.L_374:
        /*0008*/ 	.byte	0x04, 0x17
        /*000a*/ 	.short	(.L_376 - .L_375)
.L_375:
        /*000c*/ 	.word	0x00000000
        /*0010*/ 	.short	0x0000
        /*0012*/ 	.short	0x0070
        /*0014*/ 	.byte	0x00, 0xf0, 0x01, 0x1a


	//----- nvinfo : EIATTR_SPARSE_MMA_MASK
	.align		4
.L_376:
        /*0018*/ 	.byte	0x03, 0x50
        /*001a*/ 	.short	0x0000


	//----- nvinfo : EIATTR_MAXREG_COUNT
	.align		4
        /*001c*/ 	.byte	0x03, 0x1b
        /*001e*/ 	.short	0x00a8


	//----- nvinfo : EIATTR_NUM_BARRIERS
	.align		4
        /*0020*/ 	.byte	0x02, 0x4c
        /*0022*/ 	.byte	0x10
	.zero		1


	//----- nvinfo : EIATTR_EXTERNS
	.align		4
        /*0024*/ 	.byte	0x04, 0x0f
        /*0026*/ 	.short	(.L_378 - .L_377)


	//   ....[0]....
	.align		4
.L_377:
        /*0028*/ 	.word	index@(__assertfail)


	//----- nvinfo : EIATTR_ANNOTATIONS
	.align		4
.L_378:
        /*002c*/ 	.byte	0x04, 0x55
        /*002e*/ 	.short	(.L_380 - .L_379)


	//   ....[0]....
.L_379:
        /* <DEDUP_REMOVED lines=22> */
        /*0184*/ 	.byte	0x60, 0x93, 0x00, 0x00


	//----- nvinfo : EIATTR_MERCURY_ISA_VERSION
	.align		4
.L_380:
        /*0188*/ 	.byte	0x03, 0x5f
        /*018a*/ 	.short	0x0101


	//----- nvinfo : EIATTR_INT_WARP_WIDE_INSTR_OFFSETS
	.align		4
        /*018c*/ 	.byte	0x04, 0x31
        /*018e*/ 	.short	(.L_382 - .L_381)


	//   ....[0]....
.L_381:
        /*0190*/ 	.word	0x00000180


	//   ....[1]....
        /*0194*/ 	.word	0x00000240


	//   ....[2]....
        /*0198*/ 	.word	0x00007a60


	//----- nvinfo : EIATTR_COOP_GROUP_MASK_REGIDS
	.align		4
.L_382:
        /*019c*/ 	.byte	0x04, 0x29
        /*019e*/ 	.short	(.L_384 - .L_383)


	//   ....[0]....
.L_383:
        /*01a0*/ 	.word	0xffffffff


	//   ....[1]....
        /*01a4*/ 	.word	0xffffffff


	//   ....[2]....
        /*01a8*/ 	.word	0xffffffff


	//   ....[3]....
        /*01ac*/ 	.word	0xffffffff


	//   ....[4]....
        /*01b0*/ 	.word	0xffffffff


	//   ....[5]....
        /*01b4*/ 	.word	0xffffffff


	//   ....[6]....
        /*01b8*/ 	.word	0xffffffff


	//   ....[7]....
        /*01bc*/ 	.word	0xffffffff


	//   ....[8]....
        /*01c0*/ 	.word	0xffffffff


	//   ....[9]....
        /*01c4*/ 	.word	0xffffffff


	//   ....[10]....
        /*01c8*/ 	.word	0xffffffff


	//   ....[11]....
        /*01cc*/ 	.word	0xffffffff


	//   ....[12]....
        /*01d0*/ 	.word	0xffffffff


	//   ....[13]....
        /*01d4*/ 	.word	0xffffffff


	//   ....[14]....
        /*01d8*/ 	.word	0xffffffff


	//   ....[15]....
        /*01dc*/ 	.word	0xffffffff


	//   ....[16]....
        /*01e0*/ 	.word	0xffffffff


	//   ....[17]....
        /*01e4*/ 	.word	0xffffffff


	//   ....[18]....
        /*01e8*/ 	.word	0xffffffff


	//   ....[19]....
        /*01ec*/ 	.word	0xffffffff


	//   ....[20]....
        /*01f0*/ 	.word	0xffffffff


	//   ....[21]....
        /*01f4*/ 	.word	0xffffffff


	//   ....[22]....
        /*01f8*/ 	.word	0xffffffff


	//   ....[23]....
        /*01fc*/ 	.word	0xffffffff


	//   ....[24]....
        /*0200*/ 	.word	0xffffffff


	//   ....[25]....
        /*0204*/ 	.word	0xffffffff


	//   ....[26]....
        /*0208*/ 	.word	0xffffffff


	//   ....[27]....
        /*020c*/ 	.word	0xffffffff


	//   ....[28]....
        /*0210*/ 	.word	0xffffffff


	//   ....[29]....
        /*0214*/ 	.word	0xffffffff


	//   ....[30]....
        /*0218*/ 	.word	0xffffffff


	//   ....[31]....
        /*021c*/ 	.word	0xffffffff


	//   ....[32]....
        /*0220*/ 	.word	0xffffffff


	//   ....[33]....
        /*0224*/ 	.word	0xffffffff


	//   ....[34]....
        /*0228*/ 	.word	0xffffffff


	//   ....[35]....
        /*022c*/ 	.word	0xffffffff


	//   ....[36]....
        /*0230*/ 	.word	0xffffffff


	//   ....[37]....
        /*0234*/ 	.word	0xffffffff


	//   ....[38]....
        /*0238*/ 	.word	0xffffffff


	//   ....[39]....
        /*023c*/ 	.word	0xffffffff


	//   ....[40]....
        /*0240*/ 	.word	0xffffffff


	//   ....[41]....
        /*0244*/ 	.word	0xffffffff


	//   ....[42]....
        /*0248*/ 	.word	0xffffffff


	//   ....[43]....
        /*024c*/ 	.word	0xffffffff


	//   ....[44]....
        /*0250*/ 	.word	0xffffffff


	//   ....[45]....
        /*0254*/ 	.word	0xffffffff


	//   ....[46]....
        /*0258*/ 	.word	0xffffffff


	//   ....[47]....
        /*025c*/ 	.word	0xffffffff


	//   ....[48]....
        /*0260*/ 	.word	0xffffffff


	//   ....[49]....
        /*0264*/ 	.word	0xffffffff


	//   ....[50]....
        /*0268*/ 	.word	0xffffffff


	//   ....[51]....
        /*026c*/ 	.word	0xffffffff


	//   ....[52]....
        /*0270*/ 	.word	0xffffffff


	//   ....[53]....
        /*0274*/ 	.word	0xffffffff


	//   ....[54]....
        /*0278*/ 	.word	0xffffffff


	//   ....[55]....
        /*027c*/ 	.word	0xffffffff


	//   ....[56]....
        /*0280*/ 	.word	0xffffffff


	//   ....[57]....
        /*0284*/ 	.word	0xffffffff


	//   ....[58]....
        /*0288*/ 	.word	0xffffffff


	//   ....[59]....
        /*028c*/ 	.word	0xffffffff


	//   ....[60]....
        /*0290*/ 	.word	0xffffffff


	//   ....[61]....
        /*0294*/ 	.word	0xffffffff


	//   ....[62]....
        /*0298*/ 	.word	0xffffffff


	//   ....[63]....
        /*029c*/ 	.word	0xffffffff


	//   ....[64]....
        /*02a0*/ 	.word	0xffffffff


	//   ....[65]....
        /*02a4*/ 	.word	0xffffffff


	//   ....[66]....
        /*02a8*/ 	.word	0xffffffff


	//   ....[67]....
        /*02ac*/ 	.word	0xffffffff


	//   ....[68]....
        /*02b0*/ 	.word	0xffffffff


	//   ....[69]....
        /*02b4*/ 	.word	0xffffffff


	//   ....[70]....
        /*02b8*/ 	.word	0xffffffff


	//   ....[71]....
        /*02bc*/ 	.word	0x0500000f


	//----- nvinfo : EIATTR_COOP_GROUP_INSTR_OFFSETS
	.align		4
.L_384:
        /*02c0*/ 	.byte	0x04, 0x28
        /*02c2*/ 	.short	(.L_386 - .L_385)


	//   ....[0]....
.L_385:
        /*02c4*/ 	.word	0x00000060


	//   ....[1]....
        /*02c8*/ 	.word	0x00000190


	//   ....[2]....
        /*02cc*/ 	.word	0x00000220


	//   ....[3]....
        /*02d0*/ 	.word	0x000003a0


	//   ....[4]....
        /*02d4*/ 	.word	0x00000610


	//   ....[5]....
        /*02d8*/ 	.word	0x00001170


	//   ....[6]....
        /*02dc*/ 	.word	0x000021d0


	//   ....[7]....
        /*02e0*/ 	.word	0x000022d0


	//   ....[8]....
        /*02e4*/ 	.word	0x00002410


	//   ....[9]....
        /*02e8*/ 	.word	0x00002590


	//   ....[10]....
        /*02ec*/ 	.word	0x000026f0


	//   ....[11]....
        /*02f0*/ 	.word	0x00002730


	//   ....[12]....
        /*02f4*/ 	.word	0x00002790


	//   ....[13]....
        /*02f8*/ 	.word	0x000027d0


	//   ....[14]....
        /*02fc*/ 	.word	0x000027e0


	//   ....[15]....
        /*0300*/ 	.word	0x00002820


	//   ....[16]....
        /*0304*/ 	.word	0x00002900


	//   ....[17]....
        /*0308*/ 	.word	0x000029c0


	//   ....[18]....
        /*030c*/ 	.word	0x00002f10


	//   ....[19]....
        /*0310*/ 	.word	0x00002f20


	//   ....[20]....
        /*0314*/ 	.word	0x00002f40


	//   ....[21]....
        /*0318*/ 	.word	0x00002f50


	//   ....[22]....
        /*031c*/ 	.word	0x00002f70


	//   ....[23]....
        /*0320*/ 	.word	0x00002f80


	//   ....[24]....
        /*0324*/ 	.word	0x00002fd0


	//   ....[25]....
        /*0328*/ 	.word	0x00003130


	//   ....[26]....
        /*032c*/ 	.word	0x00003230


	//   ....[27]....
        /*0330*/ 	.word	0x00003290


	//   ....[28]....
        /*0334*/ 	.word	0x000032e0


	//   ....[29]....
        /*0338*/ 	.word	0x00003370


	//   ....[30]....
        /*033c*/ 	.word	0x00003570


	//   ....[31]....
        /*0340*/ 	.word	0x000035e0


	//   ....[32]....
        /*0344*/ 	.word	0x00003640


	//   ....[33]....
        /*0348*/ 	.word	0x00003680


	//   ....[34]....
        /*034c*/ 	.word	0x000036c0


	//   ....[35]....
        /*0350*/ 	.word	0x00003700


	//   ....[36]....
        /*0354*/ 	.word	0x00003740


	//   ....[37]....
        /*0358*/ 	.word	0x00003780


	//   ....[38]....
        /*035c*/ 	.word	0x000037f0


	//   ....[39]....
        /*0360*/ 	.word	0x00003830


	//   ....[40]....
        /*0364*/ 	.word	0x000038f0


	//   ....[41]....
        /*0368*/ 	.word	0x00003930


	//   ....[42]....
        /*036c*/ 	.word	0x00003970


	//   ....[43]....
        /*0370*/ 	.word	0x000039f0


	//   ....[44]....
        /*0374*/ 	.word	0x00003a40


	//   ....[45]....
        /*0378*/ 	.word	0x00003bb0


	//   ....[46]....
        /*037c*/ 	.word	0x00003c30


	//   ....[47]....
        /*0380*/ 	.word	0x00003c70


	//   ....[48]....
        /*0384*/ 	.word	0x00003cc0


	//   ....[49]....
        /*0388*/ 	.word	0x00003d30


	//   ....[50]....
        /*038c*/ 	.word	0x00003d80


	//   ....[51]....
        /*0390*/ 	.word	0x00003ec0


	//   ....[52]....
        /*0394*/ 	.word	0x00003f00


	//   ....[53]....
        /*0398*/ 	.word	0x00004030


	//   ....[54]....
        /*039c*/ 	.word	0x00004070


	//   ....[55]....
        /*03a0*/ 	.word	0x000040b0


	//   ....[56]....
        /*03a4*/ 	.word	0x000040f0


	//   ....[57]....
        /*03a8*/ 	.word	0x00004100


	//   ....[58]....
        /*03ac*/ 	.word	0x00004150


	//   ....[59]....
        /*03b0*/ 	.word	0x000041a0


	//   ....[60]....
        /*03b4*/ 	.word	0x00004270


	//   ....[61]....
        /*03b8*/ 	.word	0x00004300


	//   ....[62]....
        /*03bc*/ 	.word	0x000045d0


	//   ....[63]....
        /*03c0*/ 	.word	0x000045f0


	//   ....[64]....
        /*03c4*/ 	.word	0x00004600


	//   ....[65]....
        /*03c8*/ 	.word	0x00004610


	//   ....[66]....
        /*03cc*/ 	.word	0x00004620


	//   ....[67]....
        /*03d0*/ 	.word	0x00004660


	//   ....[68]....
        /*03d4*/ 	.word	0x00004690


	//   ....[69]....
        /*03d8*/ 	.word	0x000046b0


	//   ....[70]....
        /*03dc*/ 	.word	0x000067c0


	//   ....[71]....
        /*03e0*/ 	.word	0x000095d0


	//----- nvinfo : EIATTR_REG_RECONFIG
	.align		4
.L_386:
        /*03e4*/ 	.byte	0x01, 0x54
	.zero		2


	//----- nvinfo : EIATTR_SYSCALL_OFFSETS
	.align		4
        /*03e8*/ 	.byte	0x04, 0x46
        /*03ea*/ 	.short	(.L_388 - .L_387)


	//   ....[0]....
.L_387:
        /*03ec*/ 	.word	0x00000dd0


	//   ....[1]....
        /*03f0*/ 	.word	0x00000ec0


	//   ....[2]....
        /*03f4*/ 	.word	0x00001020


	//   ....[3]....
        /*03f8*/ 	.word	0x00001110


	//----- nvinfo : EIATTR_MBARRIER_INSTR_OFFSETS
	.align		4
.L_388:
        /*03fc*/ 	.byte	0x04, 0x39
        /*03fe*/ 	.short	(.L_390 - .L_389)


	//   ....[0]....
.L_389:
        /*0400*/ 	.word	0x00000260
        /*0404*/ 	.word	0x000000ff
        /*0408*/ 	.word	0x00030c00
        /*040c*/ 	.short	0x0100
        /*040e*/ 	.byte	0x06
	.zero		1


	//   ....[1]....
        /*0410*/ 	.word	0x00000350
        /*0414*/ 	.word	0x000000ff
        /*0418*/ 	.word	0x00030c10
        /*041c*/ 	.short	0x0100
        /*041e*/ 	.byte	0x08
	.zero		1


	//   ....[2]....
        /*0420*/ 	.word	0x00000360
        /*0424*/ 	.word	0x000000ff
        /*0428*/ 	.word	0x00030c20
        /*042c*/ 	.short	0x0100
        /*042e*/ 	.byte	0x08
	.zero		1


	//   ....[3]....
        /*0430*/ 	.word	0x00000370
        /*0434*/ 	.word	0x000000ff
        /*0438*/ 	.word	0x00030c18
        /*043c*/ 	.short	0x0100
        /*043e*/ 	.byte	0x08
	.zero		1


	//   ....[4]....
        /*0440*/ 	.word	0x00000380
        /*0444*/ 	.word	0x000000ff
        /*0448*/ 	.word	0x00030c28
        /*044c*/ 	.short	0x0100
        /*044e*/ 	.byte	0x08
	.zero		1


	//   ....[5]....
        /*0450*/ 	.word	0x000004b0
        /*0454*/ 	.word	0x000000ff
        /*0458*/ 	.word	0x00030c30
        /*045c*/ 	.short	0x0100
        /*045e*/ 	.byte	0x08
	.zero		1


	//   ....[6]....
        /*0460*/ 	.word	0x000004c0
        /*0464*/ 	.word	0x000000ff
        /*0468*/ 	.word	0x00030c40
        /*046c*/ 	.short	0x0100
        /*046e*/ 	.byte	0x08
	.zero		1


	//   ....[7]....
        /*0470*/ 	.word	0x000004d0
        /*0474*/ 	.word	0x000000ff
        /*0478*/ 	.word	0x00030c38
        /*047c*/ 	.short	0x0100
        /*047e*/ 	.byte	0x08
	.zero		1


	//   ....[8]....
        /*0480*/ 	.word	0x000004e0
        /*0484*/ 	.word	0x000000ff
        /*0488*/ 	.word	0x00030c48
        /*048c*/ 	.short	0x0100
        /*048e*/ 	.byte	0x08
	.zero		1


	//   ....[9]....
        /*0490*/ 	.word	0x000011c0
        /*0494*/ 	.word	0x00000002
        /*0498*/ 	.word	0x00030c00
        /*049c*/ 	.short	0x010a
        /*049e*/ 	.byte	0x3f
	.zero		1


	//   ....[10]....
        /*04a0*/ 	.word	0x00001340
        /*04a4*/ 	.word	0x00000002
        /*04a8*/ 	.word	0x00030c00
        /*04ac*/ 	.short	0x010a
        /*04ae*/ 	.byte	0x3f
	.zero		1


	//   ....[11]....
        /*04b0*/ 	.word	0x00001aa0
        /*04b4*/ 	.word	0x00000003
        /*04b8*/ 	.word	0x00030c10
        /*04bc*/ 	.short	0x010a
        /*04be*/ 	.byte	0x3f
	.zero		1


	//   ....[12]....
        /*04c0*/ 	.word	0x00001b10
        /*04c4*/ 	.word	0x00000003
        /*04c8*/ 	.word	0x00030c10
        /*04cc*/ 	.short	0x010a
        /*04ce*/ 	.byte	0x3f
	.zero		1


	//   ....[13]....
        /*04d0*/ 	.word	0x00001f30
        /*04d4*/ 	.word	0x00000003
        /*04d8*/ 	.word	0x00030c30
        /*04dc*/ 	.short	0x010a
        /*04de*/ 	.byte	0x3f
	.zero		1


	//   ....[14]....
        /*04e0*/ 	.word	0x00001fb0
        /*04e4*/ 	.word	0x00000003
        /*04e8*/ 	.word	0x00030c30
        /*04ec*/ 	.short	0x010a
        /*04ee*/ 	.byte	0x3f
	.zero		1


	//   ....[15]....
        /*04f0*/ 	.word	0x00005870
        /*04f4*/ 	.word	0x00000000
        /*04f8*/ 	.word	0x00000000
        /*04fc*/ 	.short	0x0101
        /*04fe*/ 	.byte	0x3f
	.zero		1


	//   ....[16]....
        /*0500*/ 	.word	0x00005cb0
        /*0504*/ 	.word	0x00000003
        /*0508*/ 	.word	0x00000000
        /*050c*/ 	.short	0x0101
        /*050e*/ 	.byte	0x3f
	.zero		1


	//   ....[17]....
        /*0510*/ 	.word	0x00007f60
        /*0514*/ 	.word	0x0000000c
        /*0518*/ 	.word	0x00030c20
        /*051c*/ 	.short	0x010a
        /*051e*/ 	.byte	0x3f
	.zero		1


	//   ....[18]....
        /*0520*/ 	.word	0x00008410
        /*0524*/ 	.word	0x0000000c
        /*0528*/ 	.word	0x00030c40
        /*052c*/ 	.short	0x010a
        /*052e*/ 	.byte	0x3f
	.zero		1


	//   ....[19]....
        /*0530*/ 	.word	0x00008650
        /*0534*/ 	.word	0x0000000c
        /*0538*/ 	.word	0x00030c28
        /*053c*/ 	.short	0x010a
        /*053e*/ 	.byte	0x3f
	.zero		1


	//   ....[20]....
        /*0540*/ 	.word	0x00008810
        /*0544*/ 	.word	0x0000000c
        /*0548*/ 	.word	0x00030c48
        /*054c*/ 	.short	0x010a
        /*054e*/ 	.byte	0x3f
	.zero		1


	//   ....[21]....
        /*0550*/ 	.word	0x00008a20
        /*0554*/ 	.word	0x0000000c
        /*0558*/ 	.word	0x00030c20
        /*055c*/ 	.short	0x010a
        /*055e*/ 	.byte	0x3f
	.zero		1


	//   ....[22]....
        /*0560*/ 	.word	0x00008c40
        /*0564*/ 	.word	0x0000000c
        /*0568*/ 	.word	0x00030c40
        /*056c*/ 	.short	0x010a
        /*056e*/ 	.byte	0x3f
	.zero		1


	//   ....[23]....
        /*0570*/ 	.word	0x00008e50
        /*0574*/ 	.word	0x0000000c
        /*0578*/ 	.word	0x00030c28
        /*057c*/ 	.short	0x010a
        /*057e*/ 	.byte	0x3f
	.zero		1


	//   ....[24]....
        /*0580*/ 	.word	0x00009060
        /*0584*/ 	.word	0x0000000d
        /*0588*/ 	.word	0x00030c40
        /*058c*/ 	.short	0x010a
        /*058e*/ 	.byte	0x3f
	.zero		1


	//   ....[25]....
        /*0590*/ 	.word	0x00009450
        /*0594*/ 	.word	0x00000007
        /*0598*/ 	.word	0x00000000
        /*059c*/ 	.short	0x010a
        /*059e*/ 	.byte	0x3f
	.zero		1


	//   ....[26]....
        /*05a0*/ 	.word	0x000094a0
        /*05a4*/ 	.word	0x0000000b
        /*05a8*/ 	.word	0x00000000
        /*05ac*/ 	.short	0x010a
        /*05ae*/ 	.byte	0x3f
	.zero		1


	//   ....[27]....
        /*05b0*/ 	.word	0x00009500
        /*05b4*/ 	.word	0x00000009
        /*05b8*/ 	.word	0x00000000
        /*05bc*/ 	.short	0x010a
        /*05be*/ 	.byte	0x3f
	.zero		1


	//   ....[28]....
        /*05c0*/ 	.word	0x00009530
        /*05c4*/ 	.word	0x00000003
        /*05c8*/ 	.word	0x00000000
        /*05cc*/ 	.short	0x010a
        /*05ce*/ 	.byte	0x3f
	.zero		1


	//   ....[29]....
        /*05d0*/ 	.word	0x00009600
        /*05d4*/ 	.word	0x00000002
        /*05d8*/ 	.word	0x00030c00
        /*05dc*/ 	.short	0x010a
        /*05de*/ 	.byte	0x3f
	.zero		1


	//   ....[30]....
        /*05e0*/ 	.word	0x00009650
        /*05e4*/ 	.word	0x00000003
        /*05e8*/ 	.word	0x00030c10
        /*05ec*/ 	.short	0x010a
        /*05ee*/ 	.byte	0x3f
	.zero		1


	//   ....[31]....
        /*05f0*/ 	.word	0x000096a0
        /*05f4*/ 	.word	0x00000003
        /*05f8*/ 	.word	0x00030c30
        /*05fc*/ 	.short	0x010a
        /*05fe*/ 	.byte	0x3f
	.zero		1


	//   ....[32]....
        /*0600*/ 	.word	0x000096f0
        /*0604*/ 	.word	0x0000000c
        /*0608*/ 	.word	0x00030c20
        /*060c*/ 	.short	0x010a
        /*060e*/ 	.byte	0x3f
	.zero		1


	//   ....[33]....
        /*0610*/ 	.word	0x00009740
        /*0614*/ 	.word	0x0000000c
        /*0618*/ 	.word	0x00030c40
        /*061c*/ 	.short	0x010a
        /*061e*/ 	.byte	0x3f
	.zero		1


	//   ....[34]....
        /*0620*/ 	.word	0x00009790
        /*0624*/ 	.word	0x0000000c
        /*0628*/ 	.word	0x00030c28
        /*062c*/ 	.short	0x010a
        /*062e*/ 	.byte	0x3f
	.zero		1


	//   ....[35]....
        /*0630*/ 	.word	0x000097e0
        /*0634*/ 	.word	0x0000000c
        /*0638*/ 	.word	0x00030c48
        /*063c*/ 	.short	0x010a
        /*063e*/ 	.byte	0x3f
	.zero		1


	//   ....[36]....
        /*0640*/ 	.word	0x00009840
        /*0644*/ 	.word	0x0000000c
        /*0648*/ 	.word	0x00030c20
        /*064c*/ 	.short	0x010a
        /*064e*/ 	.byte	0x3f
	.zero		1


	//   ....[37]....
        /*0650*/ 	.word	0x00009890
        /*0654*/ 	.word	0x0000000c
        /*0658*/ 	.word	0x00030c40
        /*065c*/ 	.short	0x010a
        /*065e*/ 	.byte	0x3f
	.zero		1


	//   ....[38]....
        /*0660*/ 	.word	0x000098e0
        /*0664*/ 	.word	0x0000000c
        /*0668*/ 	.word	0x00030c28
        /*066c*/ 	.short	0x010a
        /*066e*/ 	.byte	0x3f
	.zero		1


	//   ....[39]....
        /*0670*/ 	.word	0x00009930
        /*0674*/ 	.word	0x0000000d
        /*0678*/ 	.word	0x00030c40
        /*067c*/ 	.short	0x010a
        /*067e*/ 	.byte	0x3f
	.zero		1


	//   ....[40]....
        /*0680*/ 	.word	0x00009a10
        /*0684*/ 	.word	0x00000007
        /*0688*/ 	.word	0x00000000
        /*068c*/ 	.short	0x010a
        /*068e*/ 	.byte	0x3f
	.zero		1


	//   ....[41]....
        /*0690*/ 	.word	0x00009a60
        /*0694*/ 	.word	0x0000000b
        /*0698*/ 	.word	0x00000000
        /*069c*/ 	.short	0x010a
        /*069e*/ 	.byte	0x3f
	.zero		1


	//   ....[42]....
        /*06a0*/ 	.word	0x00009ab0
        /*06a4*/ 	.word	0x00000009
        /*06a8*/ 	.word	0x00000000
        /*06ac*/ 	.short	0x010a
        /*06ae*/ 	.byte	0x3f
	.zero		1


	//----- nvinfo : EIATTR_NUM_MBARRIERS
	.align		4
.L_390:
        /*06b0*/ 	.byte	0x03, 0x38
        /*06b2*/ 	.short	0x0009


	//----- nvinfo : EIATTR_EXIT_INSTR_OFFSETS
	.align		4
        /*06b4*/ 	.byte	0x04, 0x1c
        /*06b6*/ 	.short	(.L_392 - .L_391)


	//   ....[0]....
.L_391:
        /*06b8*/ 	.word	0x00009580


	//----- nvinfo : EIATTR_MAX_THREADS
	.align		4
.L_392:
        /*06bc*/ 	.byte	0x04, 0x05
        /*06be*/ 	.short	(.L_394 - .L_393)
.L_393:
        /*06c0*/ 	.word	0x00000180
        /*06c4*/ 	.word	0x00000001
        /*06c8*/ 	.word	0x00000001


	//----- nvinfo : EIATTR_CRS_STACK_SIZE
	.align		4
.L_394:
        /*06cc*/ 	.byte	0x04, 0x1e
        /*06ce*/ 	.short	(.L_396 - .L_395)
.L_395:
        /*06d0*/ 	.word	0x00000000


	//----- nvinfo : EIATTR_CBANK_PARAM_SIZE
	.align		4
.L_396:
        /*06d4*/ 	.byte	0x03, 0x19
        /*06d6*/ 	.short	0x06f0


	//----- nvinfo : EIATTR_PARAM_CBANK
	.align		4
        /*06d8*/ 	.byte	0x04, 0x0a
        /*06da*/ 	.short	(.L_398 - .L_397)
	.align		4
.L_397:
        /*06dc*/ 	.word	index@(.nv.constant0._ZN7cutlass13device_kernelIN5flash11enable_sm90INS1_16FlashAttnBwdSm90INS1_25CollectiveMainloopBwdSm90ILi2ELi2ELi2EN4cute5tupleIJNS5_1CILi1EEES8_S8_EEENS6_IJNS7_ILi128EEESA_NS7_ILi64EEEEEENS_6half_tEfNS_4arch4Sm90ELb0ELb0ELb1ELb1ELb0ELb1ELb0ELb0ELi2ELi1ELi2ELi2ELb0EEENS1_24CollectiveEpilogueBwdGQAISC_fSF_Li256ELb1ELb0EEENS1_19SingleTileSchedulerILb1ELb0ELb0ELi128EEEEEEEEEvNT_6ParamsE)
        /*06e0*/ 	.short	0x0210
        /*06e2*/ 	.short	0x06f0


	//----- nvinfo : EIATTR_SW_WAR
	.align		4
.L_398:
        /*06e4*/ 	.byte	0x04, 0x36
        /*06e6*/ 	.short	(.L_400 - .L_399)
.L_399:
        /*06e8*/ 	.word	0x00000008
.L_400:


//--------------------- .nv.info._ZN7cutlass13device_kernelIN5flash11enable_sm90INS1_16FlashAttnBwdSm90INS1_25CollectiveMainloopBwdSm90ILi2ELi2ELi2EN4cute5tupleIJNS5_1CILi1EEES8_S8_EEENS6_IJNS7_ILi128EEESA_NS7_ILi64EEEEEENS_6half_tEfNS_4arch4Sm90ELb0ELb0ELb1ELb1ELb1ELb1ELb0ELb0ELi2ELi1ELi2ELi2ELb0EEENS1_24CollectiveEpilogueBwdGQAISC_fSF_Li256ELb1ELb1EEENS1_19SingleTileSchedulerILb1ELb0ELb0ELi128EEEEEEEEEvNT_6ParamsE --------------------------
	.section	.nv.info._ZN7cutlass13device_kernelIN5flash11enable_sm90INS1_16FlashAttnBwdSm90INS1_25CollectiveMainloopBwdSm90ILi2ELi2ELi2EN4cute5tupleIJNS5_1CILi1EEES8_S8_EEENS6_IJNS7_ILi128EEESA_NS7_ILi64EEEEEENS_6half_tEfNS_4arch4Sm90ELb0ELb0ELb1ELb1ELb1ELb1ELb0ELb0ELi2ELi1ELi2ELi2ELb0EEENS1_24CollectiveEpilogueBwdGQAISC_fSF_Li256ELb1ELb1EEENS1_19SingleTileSchedulerILb1ELb0ELb0ELi128EEEEEEEEEvNT_6ParamsE,"",@"SHT_CUDA_INFO"
	.sectionflags	@""
	.align	4


	//----- nvinfo : EIATTR_CUDA_API_VERSION
	.align		4
        /*0000*/ 	.byte	0x04, 0x37
        /*0002*/ 	.short	(.L_402 - .L_401)
.L_401:
        /*0004*/ 	.word	0x00000082


	//----- nvinfo : EIATTR_KPARAM_INFO
	.align		4
.L_402:
        /*0008*/ 	.byte	0x04, 0x17
        /*000a*/ 	.short	(.L_404 - .L_403)
.L_403:
        /*000c*/ 	.word	0x00000000
        /*0010*/ 	.short	0x0000
        /*0012*/ 	.short	0x0070
        /*0014*/ 	.byte	0x00, 0xf0, 0x01, 0x1a


	//----- nvinfo : EIATTR_SPARSE_MMA_MASK
	.align		4
.L_404:
        /*0018*/ 	.byte	0x03, 0x50
        /*001a*/ 	.short	0x0000


	//----- nvinfo : EIATTR_MAXREG_COUNT
	.align		4
        /*001c*/ 	.byte	0x03, 0x1b
        /*001e*/ 	.short	0x00a8


	//----- nvinfo : EIATTR_NUM_BARRIERS
	.align		4
        /*0020*/ 	.byte	0x02, 0x4c
        /*0022*/ 	.byte	0x10
	.zero		1


	//----- nvinfo : EIATTR_EXTERNS
	.align		4
        /*0024*/ 	.byte	0x04, 0x0f
        /*0026*/ 	.short	(.L_406 - .L_405)


	//   ....[0]....
	.align		4
.L_405:
        /*0028*/ 	.word	index@(__assertfail)


	//----- nvinfo : EIATTR_ANNOTATIONS
	.align		4
.L_406:
        /*002c*/ 	.byte	0x04, 0x55
        /*002e*/ 	.short	(.L_408 - .L_407)


	//   ....[0]....
.L_407:
        /* <DEDUP_REMOVED lines=21> */


	//----- nvinfo : EIATTR_MERCURY_ISA_VERSION
	.align		4
.L_408:
        /*0168*/ 	.byte	0x03, 0x5f
        /*016a*/ 	.short	0x0101


	//----- nvinfo : EIATTR_INT_WARP_WIDE_INSTR_OFFSETS
	.align		4
        /*016c*/ 	.byte	0x04, 0x31
        /*016e*/ 	.short	(.L_410 - .L_409)


	//   ....[0]....
.L_409:
        /*0170*/ 	.word	0x00000180


	//   ....[1]....
        /*0174*/ 	.word	0x00000240


	//   ....[2]....
        /*0178*/ 	.word	0x00007910


	//   ....[3]....
        /*017c*/ 	.word	0x00007d80


	//   ....[4]....
        /*0180*/ 	.word	0x00008350


	//   ....[5]....
        /*0184*/ 	.word	0x000086d0


	//----- nvinfo : EIATTR_COOP_GROUP_MASK_REGIDS
	.align		4
.L_410:
        /*0188*/ 	.byte	0x04, 0x29
        /*018a*/ 	.short	(.L_412 - .L_411)


	//   ....[0]....
.L_411:
        /*018c*/ 	.word	0xffffffff


	//   ....[1]....
        /*0190*/ 	.word	0xffffffff


	//   ....[2]....
        /*0194*/ 	.word	0xffffffff


	//   ....[3]....
        /*0198*/ 	.word	0xffffffff


	//   ....[4]....
        /*019c*/ 	.word	0xffffffff


	//   ....[5]....
        /*01a0*/ 	.word	0xffffffff


	//   ....[6]....
        /*01a4*/ 	.word	0xffffffff


	//   ....[7]....
        /*01a8*/ 	.word	0xffffffff


	//   ....[8]....
        /*01ac*/ 	.word	0xffffffff


	//   ....[9]....
        /*01b0*/ 	.word	0xffffffff


	//   ....[10]....
        /*01b4*/ 	.word	0xffffffff


	//   ....[11]....
        /*01b8*/ 	.word	0xffffffff


	//   ....[12]....
        /*01bc*/ 	.word	0xffffffff


	//   ....[13]....
        /*01c0*/ 	.word	0xffffffff


	//   ....[14]....
        /*01c4*/ 	.word	0xffffffff


	//   ....[15]....
        /*01c8*/ 	.word	0xffffffff


	//   ....[16]....
        /*01cc*/ 	.word	0xffffffff


	//   ....[17]....
        /*01d0*/ 	.word	0xffffffff


	//   ....[18]....
        /*01d4*/ 	.word	0xffffffff


	//   ....[19]....
        /*01d8*/ 	.word	0xffffffff


	//   ....[20]....
        /*01dc*/ 	.word	0xffffffff


	//   ....[21]....
        /*01e0*/ 	.word	0xffffffff


	//   ....[22]....
        /*01e4*/ 	.word	0xffffffff


	//   ....[23]....
        /*01e8*/ 	.word	0xffffffff


	//   ....[24]....
        /*01ec*/ 	.word	0xffffffff


	//   ....[25]....
        /*01f0*/ 	.word	0xffffffff


	//   ....[26]....
        /*01f4*/ 	.word	0xffffffff


	//   ....[27]....
        /*01f8*/ 	.word	0xffffffff


	//   ....[28]....
        /*01fc*/ 	.word	0xffffffff


	//   ....[29]....
        /*0200*/ 	.word	0xffffffff


	//   ....[30]....
        /*0204*/ 	.word	0xffffffff


	//   ....[31]....
        /*0208*/ 	.word	0xffffffff


	//   ....[32]....
        /*020c*/ 	.word	0xffffffff


	//   ....[33]....
        /*0210*/ 	.word	0xffffffff


	//   ....[34]....
        /*0214*/ 	.word	0xffffffff


	//   ....[35]....
        /*0218*/ 	.word	0xffffffff


	//   ....[36]....
        /*021c*/ 	.word	0xffffffff


	//   ....[37]....
        /*0220*/ 	.word	0xffffffff


	//   ....[38]....
        /*0224*/ 	.word	0xffffffff


	//   ....[39]....
        /*0228*/ 	.word	0xffffffff


	//   ....[40]....
        /*022c*/ 	.word	0xffffffff


	//   ....[41]....
        /*0230*/ 	.word	0xffffffff


	//   ....[42]....
        /*0234*/ 	.word	0xffffffff


	//   ....[43]....
        /*0238*/ 	.word	0xffffffff


	//   ....[44]....
        /*023c*/ 	.word	0xffffffff


	//   ....[45]....
        /*0240*/ 	.word	0xffffffff


	//   ....[46]....
        /*0244*/ 	.word	0xffffffff


	//   ....[47]....
        /*0248*/ 	.word	0xffffffff


	//   ....[48]....
        /*024c*/ 	.word	0xffffffff


	//   ....[49]....
        /*0250*/ 	.word	0xffffffff


	//   ....[50]....
        /*0254*/ 	.word	0xffffffff


	//   ....[51]....
        /*0258*/ 	.word	0xffffffff


	//   ....[52]....
        /*025c*/ 	.word	0xffffffff


	//   ....[53]....
        /*0260*/ 	.word	0xffffffff


	//   ....[54]....
        /*0264*/ 	.word	0xffffffff


	//   ....[55]....
        /*0268*/ 	.word	0xffffffff


	//   ....[56]....
        /*026c*/ 	.word	0xffffffff


	//   ....[57]....
        /*0270*/ 	.word	0xffffffff


	//   ....[58]....
        /*0274*/ 	.word	0xffffffff


	//   ....[59]....
        /*0278*/ 	.word	0xffffffff


	//   ....[60]....
        /*027c*/ 	.word	0xffffffff


	//   ....[61]....
        /*0280*/ 	.word	0xffffffff


	//   ....[62]....
        /*0284*/ 	.word	0xffffffff


	//   ....[63]....
        /*0288*/ 	.word	0xffffffff


	//   ....[64]....
        /*028c*/ 	.word	0xffffffff


	//   ....[65]....
        /*0290*/ 	.word	0xffffffff


	//   ....[66]....
        /*0294*/ 	.word	0xffffffff


	//   ....[67]....
        /*0298*/ 	.word	0xffffffff


	//   ....[68]....
        /*029c*/ 	.word	0xffffffff


	//   ....[69]....
        /*02a0*/ 	.word	0xffffffff


	//   ....[70]....
        /*02a4*/ 	.word	0xffffffff


	//   ....[71]....
        /*02a8*/ 	.word	0xffffffff


	//   ....[72]....
        /*02ac*/ 	.word	0xffffffff


	//   ....[73]....
        /*02b0*/ 	.word	0xffffffff


	//   ....[74]....
        /*02b4*/ 	.word	0xffffffff


	//   ....[75]....
        /*02b8*/ 	.word	0xffffffff


	//   ....[76]....
        /*02bc*/ 	.word	0xffffffff


	//   ....[77]....
        /*02c0*/ 	.word	0xffffffff


	//   ....[78]....
        /*02c4*/ 	.word	0xffffffff


	//   ....[79]....
        /*02c8*/ 	.word	0xffffffff


	//   ....[80]....
        /*02cc*/ 	.word	0xffffffff


	//   ....[81]....
        /*02d0*/ 	.word	0x0500000f


	//   ....[82]....
        /*02d4*/ 	.word	0x0500000f


	//   ....[83]....
        /*02d8*/ 	.word	0x0500000f


	//   ....[84]....
        /*02dc*/ 	.word	0x0500000f


	//   ....[85]....
        /*02e0*/ 	.word	0x0500000f


	//   ....[86]....
        /*02e4*/ 	.word	0x0500000f


	//----- nvinfo : EIATTR_COOP_GROUP_INSTR_OFFSETS
	.align		4
.L_412:
        /*02e8*/ 	.byte	0x04, 0x28
        /*02ea*/ 	.short	(.L_414 - .L_413)


	//   ....[0]....
.L_413:
        /*02ec*/ 	.word	0x00000060


	//   ....[1]....
        /*02f0*/ 	.word	0x00000190


	//   ....[2]....
        /*02f4*/ 	.word	0x00000220


	//   ....[3]....
        /*02f8*/ 	.word	0x000003a0


	//   ....[4]....
        /*02fc*/ 	.word	0x00000610


	//   ....[5]....
        /*0300*/ 	.word	0x00001170


	//   ....[6]....
        /*0304*/ 	.word	0x00002120


	//   ....[7]....
        /*0308*/ 	.word	0x00002240


	//   ....[8]....
        /*030c*/ 	.word	0x00002360


	//   ....[9]....
        /*0310*/ 	.word	0x000024e0


	//   ....[10]....
        /*0314*/ 	.word	0x00002620


	//   ....[11]....
        /*0318*/ 	.word	0x00002670


	//   ....[12]....
        /*031c*/ 	.word	0x000026e0


	//   ....[13]....
        /*0320*/ 	.word	0x00002730


	//   ....[14]....
        /*0324*/ 	.word	0x00002750


	//   ....[15]....
        /*0328*/ 	.word	0x00002800


	//   ....[16]....
        /*032c*/ 	.word	0x00002930


	//   ....[17]....
        /*0330*/ 	.word	0x00002970


	//   ....[18]....
        /*0334*/ 	.word	0x00002f70


	//   ....[19]....
        /*0338*/ 	.word	0x00002f90


	//   ....[20]....
        /*033c*/ 	.word	0x00002fa0


	//   ....[21]....
        /*0340*/ 	.word	0x00002fc0


	//   ....[22]....
        /*0344*/ 	.word	0x00002fd0


	//   ....[23]....
        /*0348*/ 	.word	0x00002ff0


	//   ....[24]....
        /*034c*/ 	.word	0x00003030


	//   ....[25]....
        /*0350*/ 	.word	0x000030b0


	//   ....[26]....
        /*0354*/ 	.word	0x000032c0


	//   ....[27]....
        /*0358*/ 	.word	0x000033c0


	//   ....[28]....
        /*035c*/ 	.word	0x00003400


	//   ....[29]....
        /*0360*/ 	.word	0x00003480


	//   ....[30]....
        /*0364*/ 	.word	0x000034f0


	//   ....[31]....
        /*0368*/ 	.word	0x00003530


	//   ....[32]....
        /*036c*/ 	.word	0x00003570


	//   ....[33]....
        /*0370*/ 	.word	0x000035b0


	//   ....[34]....
        /*0374*/ 	.word	0x000035c0


	//   ....[35]....
        /*0378*/ 	.word	0x000036e0


	//   ....[36]....
        /*037c*/ 	.word	0x00003720


	//   ....[37]....
        /*0380*/ 	.word	0x00003770


	//   ....[38]....
        /*0384*/ 	.word	0x000037b0


	//   ....[39]....
        /*0388*/ 	.word	0x000037f0


	//   ....[40]....
        /*038c*/ 	.word	0x00003880


	//   ....[41]....
        /*0390*/ 	.word	0x000038c0


	//   ....[42]....
        /*0394*/ 	.word	0x00003920


	//   ....[43]....
        /*0398*/ 	.word	0x00003960


	//   ....[44]....
        /*039c*/ 	.word	0x000039e0


	//   ....[45]....
        /*03a0*/ 	.word	0x00003ad0


	//   ....[46]....
        /*03a4*/ 	.word	0x00003b10


	//   ....[47]....
        /*03a8*/ 	.word	0x00003c20


	//   ....[48]....
        /*03ac*/ 	.word	0x00003d40


	//   ....[49]....
        /*03b0*/ 	.word	0x00003e00


	//   ....[50]....
        /*03b4*/ 	.word	0x00003ec0


	//   ....[51]....
        /*03b8*/ 	.word	0x00003f20


	//   ....[52]....
        /*03bc*/ 	.word	0x00003f60


	//   ....[53]....
        /*03c0*/ 	.word	0x00003fa0


	//   ....[54]....
        /*03c4*/ 	.word	0x00003fd0


	//   ....[55]....
        /*03c8*/ 	.word	0x00004020


	//   ....[56]....
        /*03cc*/ 	.word	0x00004060


	//   ....[57]....
        /*03d0*/ 	.word	0x000040a0


	//   ....[58]....
        /*03d4*/ 	.word	0x000040e0


	//   ....[59]....
        /*03d8*/ 	.word	0x00004120


	//   ....[60]....
        /*03dc*/ 	.word	0x00004160


	//   ....[61]....
        /*03e0*/ 	.word	0x00004270


	//   ....[62]....
        /*03e4*/ 	.word	0x00004540


	//   ....[63]....
        /*03e8*/ 	.word	0x00004550


	//   ....[64]....
        /*03ec*/ 	.word	0x00004560


	//   ....[65]....
        /*03f0*/ 	.word	0x00004570


	//   ....[66]....
        /*03f4*/ 	.word	0x00004580


	//   ....[67]....
        /*03f8*/ 	.word	0x00004590


	//   ....[68]....
        /*03fc*/ 	.word	0x00004820


	//   ....[69]....
        /*0400*/ 	.word	0x00004830


	//   ....[70]....
        /*0404*/ 	.word	0x000065b0


	//   ....[71]....
        /*0408*/ 	.word	0x00006740


	//   ....[72]....
        /*040c*/ 	.word	0x00006990


	//   ....[73]....
        /*0410*/ 	.word	0x00006b20


	//   ....[74]....
        /*0414*/ 	.word	0x00006c30


	//   ....[75]....
        /*0418*/ 	.word	0x000075b0


	//   ....[76]....
        /*041c*/ 	.word	0x00007840


	//   ....[77]....
        /*0420*/ 	.word	0x00007a80


	//   ....[78]....
        /*0424*/ 	.word	0x00007cb0


	//   ....[79]....
        /*0428*/ 	.word	0x00007f60


	//   ....[80]....
        /*042c*/ 	.word	0x00008290


	//   ....[81]....
        /*0430*/ 	.word	0x0000a240


	//   ....[82]....
        /*0434*/ 	.word	0x0000a390


	//   ....[83]....
        /*0438*/ 	.word	0x0000a400


	//   ....[84]....
        /*043c*/ 	.word	0x0000a470


	//   ....[85]....
        /*0440*/ 	.word	0x0000a4e0


	//   ....[86]....
        /*0444*/ 	.word	0x0000a550


	//----- nvinfo : EIATTR_REG_RECONFIG
	.align		4
.L_414:
        /*0448*/ 	.byte	0x01, 0x54
	.zero		2


	//----- nvinfo : EIATTR_SYSCALL_OFFSETS
	.align		4
        /*044c*/ 	.byte	0x04, 0x46
        /*044e*/ 	.short	(.L_416 - .L_415)


	//   ....[0]....
.L_415:
        /*0450*/ 	.word	0x00000dd0


	//   ....[1]....
        /*0454*/ 	.word	0x00000ec0


	//   ....[2]....
        /*0458*/ 	.word	0x00001020


	//   ....[3]....
        /*045c*/ 	.word	0x00001110


	//----- nvinfo : EIATTR_MBARRIER_INSTR_OFFSETS
	.align		4
.L_416:
        /*0460*/ 	.byte	0x04, 0x39
        /*0462*/ 	.short	(.L_418 - .L_417)


	//   ....[0]....
.L_417:
        /*0464*/ 	.word	0x00000260
        /*0468*/ 	.word	0x000000ff
        /*046c*/ 	.word	0x00030c00
        /*0470*/ 	.short	0x0100
        /*0472*/ 	.byte	0x06
	.zero		1


	//   ....[1]....
        /*0474*/ 	.word	0x00000350
        /*0478*/ 	.word	0x000000ff
        /*047c*/ 	.word	0x00030c10
        /*0480*/ 	.short	0x0100
        /*0482*/ 	.byte	0x08
	.zero		1


	//   ....[2]....
        /*0484*/ 	.word	0x00000360
        /*0488*/ 	.word	0x000000ff
        /*048c*/ 	.word	0x00030c20
        /*0490*/ 	.short	0x0100
        /*0492*/ 	.byte	0x08
	.zero		1


	//   ....[3]....
        /*0494*/ 	.word	0x00000370
        /*0498*/ 	.word	0x000000ff
        /*049c*/ 	.word	0x00030c18
        /*04a0*/ 	.short	0x0100
        /*04a2*/ 	.byte	0x08
	.zero		1


	//   ....[4]....
        /*04a4*/ 	.word	0x00000380
        /*04a8*/ 	.word	0x000000ff
        /*04ac*/ 	.word	0x00030c28
        /*04b0*/ 	.short	0x0100
        /*04b2*/ 	.byte	0x08
	.zero		1


	//   ....[5]....
        /*04b4*/ 	.word	0x000004b0
        /*04b8*/ 	.word	0x000000ff
        /*04bc*/ 	.word	0x00030c30
        /*04c0*/ 	.short	0x0100
        /*04c2*/ 	.byte	0x08
	.zero		1


	//   ....[6]....
        /*04c4*/ 	.word	0x000004c0
        /*04c8*/ 	.word	0x000000ff
        /*04cc*/ 	.word	0x00030c40
        /*04d0*/ 	.short	0x0100
        /*04d2*/ 	.byte	0x08
	.zero		1


	//   ....[7]....
        /*04d4*/ 	.word	0x000004d0
        /*04d8*/ 	.word	0x000000ff
        /*04dc*/ 	.word	0x00030c38
        /*04e0*/ 	.short	0x0100
        /*04e2*/ 	.byte	0x08
	.zero		1


	//   ....[8]....
        /*04e4*/ 	.word	0x000004e0
        /*04e8*/ 	.word	0x000000ff
        /*04ec*/ 	.word	0x00030c48
        /*04f0*/ 	.short	0x0100
        /*04f2*/ 	.byte	0x08
	.zero		1


	//   ....[9]....
        /*04f4*/ 	.word	0x000011c0
        /*04f8*/ 	.word	0x00000002
        /*04fc*/ 	.word	0x00030c00
        /*0500*/ 	.short	0x010a
        /*0502*/ 	.byte	0x3f
	.zero		1


	//   ....[10]....
        /*0504*/ 	.word	0x00001340
        /*0508*/ 	.word	0x00000002
        /*050c*/ 	.word	0x00030c00
        /*0510*/ 	.short	0x010a
        /*0512*/ 	.byte	0x3f
	.zero		1


	//   ....[11]....
        /*0514*/ 	.word	0x00001aa0
        /*0518*/ 	.word	0x00000019
        /*051c*/ 	.word	0x00030c10
        /*0520*/ 	.short	0x010a
        /*0522*/ 	.byte	0x3f
	.zero		1


	//   ....[12]....
        /*0524*/ 	.word	0x00001b10
        /*0528*/ 	.word	0x00000019
        /*052c*/ 	.word	0x00030c10
        /*0530*/ 	.short	0x010a
        /*0532*/ 	.byte	0x3f
	.zero		1


	//   ....[13]....
        /*0534*/ 	.word	0x00001f30
        /*0538*/ 	.word	0x00000019
        /*053c*/ 	.word	0x00030c30
        /*0540*/ 	.short	0x010a
        /*0542*/ 	.byte	0x3f
	.zero		1


	//   ....[14]....
        /*0544*/ 	.word	0x00001fb0
        /*0548*/ 	.word	0x00000019
        /*054c*/ 	.word	0x00030c30
        /*0550*/ 	.short	0x010a
        /*0552*/ 	.byte	0x3f
	.zero		1


	//   ....[15]....
        /*0554*/ 	.word	0x00005840
        /*0558*/ 	.word	0x00000000
        /*055c*/ 	.word	0x00000000
        /*0560*/ 	.short	0x0101
        /*0562*/ 	.byte	0x3f
	.zero		1


	//   ....[16]....
        /*0564*/ 	.word	0x00005c80
        /*0568*/ 	.word	0x00000000
        /*056c*/ 	.word	0x00000000
        /*0570*/ 	.short	0x0101
        /*0572*/ 	.byte	0x3f
	.zero		1


	//   ....[17]....
        /*0574*/ 	.word	0x00008bd0
        /*0578*/ 	.word	0x0000000c
        /*057c*/ 	.word	0x00030c20
        /*0580*/ 	.short	0x010a
        /*0582*/ 	.byte	0x3f
	.zero		1


	//   ....[18]....
        /*0584*/ 	.word	0x00009080
        /*0588*/ 	.word	0x0000000c
        /*058c*/ 	.word	0x00030c40
        /*0590*/ 	.short	0x010a
        /*0592*/ 	.byte	0x3f
	.zero		1


	//   ....[19]....
        /*0594*/ 	.word	0x000092c0
        /*0598*/ 	.word	0x0000000c
        /*059c*/ 	.word	0x00030c28
        /*05a0*/ 	.short	0x010a
        /*05a2*/ 	.byte	0x3f
	.zero		1


	//   ....[20]....
        /*05a4*/ 	.word	0x00009480
        /*05a8*/ 	.word	0x0000000c
        /*05ac*/ 	.word	0x00030c48
        /*05b0*/ 	.short	0x010a
        /*05b2*/ 	.byte	0x3f
	.zero		1


	//   ....[21]....
        /*05b4*/ 	.word	0x00009690
        /*05b8*/ 	.word	0x0000000c
        /*05bc*/ 	.word	0x00030c20
        /*05c0*/ 	.short	0x010a
        /*05c2*/ 	.byte	0x3f
	.zero		1


	//   ....[22]....
        /*05c4*/ 	.word	0x000098b0
        /*05c8*/ 	.word	0x0000000c
        /*05cc*/ 	.word	0x00030c40
        /*05d0*/ 	.short	0x010a
        /*05d2*/ 	.byte	0x3f
	.zero		1


	//   ....[23]....
        /*05d4*/ 	.word	0x00009ac0
        /*05d8*/ 	.word	0x0000000c
        /*05dc*/ 	.word	0x00030c28
        /*05e0*/ 	.short	0x010a
        /*05e2*/ 	.byte	0x3f
	.zero		1


	//   ....[24]....
        /*05e4*/ 	.word	0x00009cd0
        /*05e8*/ 	.word	0x0000000d
        /*05ec*/ 	.word	0x00030c40
        /*05f0*/ 	.short	0x010a
        /*05f2*/ 	.byte	0x3f
	.zero		1


	//   ....[25]....
        /*05f4*/ 	.word	0x0000a0c0
        /*05f8*/ 	.word	0x00000007
        /*05fc*/ 	.word	0x00000000
        /*0600*/ 	.short	0x010a
        /*0602*/ 	.byte	0x3f
	.zero		1


	//   ....[26]....
        /*0604*/ 	.word	0x0000a110
        /*0608*/ 	.word	0x0000000b
        /*060c*/ 	.word	0x00000000
        /*0610*/ 	.short	0x010a
        /*0612*/ 	.byte	0x3f
	.zero		1


	//   ....[27]....
        /*0614*/ 	.word	0x0000a170
        /*0618*/ 	.word	0x00000009
        /*061c*/ 	.word	0x00000000
        /*0620*/ 	.short	0x010a
        /*0622*/ 	.byte	0x3f
	.zero		1


	//   ....[28]....
        /*0624*/ 	.word	0x0000a1a0
        /*0628*/ 	.word	0x00000003
        /*062c*/ 	.word	0x00000000
        /*0630*/ 	.short	0x010a
        /*0632*/ 	.byte	0x3f
	.zero		1


	//   ....[29]....
        /*0634*/ 	.word	0x0000a270
        /*0638*/ 	.word	0x00000002
        /*063c*/ 	.word	0x00030c00
        /*0640*/ 	.short	0x010a
        /*0642*/ 	.byte	0x3f
	.zero		1


	//   ....[30]....
        /*0644*/ 	.word	0x0000a2c0
        /*0648*/ 	.word	0x00000019
        /*064c*/ 	.word	0x00030c10
        /*0650*/ 	.short	0x010a
        /*0652*/ 	.byte	0x3f
	.zero		1


	//   ....[31]....
        /*0654*/ 	.word	0x0000a310
        /*0658*/ 	.word	0x00000019
        /*065c*/ 	.word	0x00030c30
        /*0660*/ 	.short	0x010a
        /*0662*/ 	.byte	0x3f
	.zero		1


	//   ....[32]....
        /*0664*/ 	.word	0x0000a590
        /*0668*/ 	.word	0x0000000c
        /*066c*/ 	.word	0x00030c20
        /*0670*/ 	.short	0x010a
        /*0672*/ 	.byte	0x3f
	.zero		1


	//   ....[33]....
        /*0674*/ 	.word	0x0000a5e0
        /*0678*/ 	.word	0x0000000c
        /*067c*/ 	.word	0x00030c40
        /*0680*/ 	.short	0x010a
        /*0682*/ 	.byte	0x3f
	.zero		1


	//   ....[34]....
        /*0684*/ 	.word	0x0000a630
        /*0688*/ 	.word	0x0000000c
        /*068c*/ 	.word	0x00030c28
        /*0690*/ 	.short	0x010a
        /*0692*/ 	.byte	0x3f
	.zero		1


	//   ....[35]....
        /*0694*/ 	.word	0x0000a680
        /*0698*/ 	.word	0x0000000c
        /*069c*/ 	.word	0x00030c48
        /*06a0*/ 	.short	0x010a
        /*06a2*/ 	.byte	0x3f
	.zero		1


	//   ....[36]....
        /*06a4*/ 	.word	0x0000a6e0
        /*06a8*/ 	.word	0x0000000c
        /*06ac*/ 	.word	0x00030c20
        /*06b0*/ 	.short	0x010a
        /*06b2*/ 	.byte	0x3f
	.zero		1


	//   ....[37]....
        /*06b4*/ 	.word	0x0000a730
        /*06b8*/ 	.word	0x0000000c
        /*06bc*/ 	.word	0x00030c40
        /*06c0*/ 	.short	0x010a
        /*06c2*/ 	.byte	0x3f
	.zero		1


	//   ....[38]....
        /*06c4*/ 	.word	0x0000a780
        /*06c8*/ 	.word	0x0000000c
        /*06cc*/ 	.word	0x00030c28
        /*06d0*/ 	.short	0x010a
        /*06d2*/ 	.byte	0x3f
	.zero		1


	//   ....[39]....
        /*06d4*/ 	.word	0x0000a7d0
        /*06d8*/ 	.word	0x0000000d
        /*06dc*/ 	.word	0x00030c40
        /*06e0*/ 	.short	0x010a
        /*06e2*/ 	.byte	0x3f
	.zero		1


	//   ....[40]....
        /*06e4*/ 	.word	0x0000a8b0
        /*06e8*/ 	.word	0x00000007
        /*06ec*/ 	.word	0x00000000
        /*06f0*/ 	.short	0x010a
        /*06f2*/ 	.byte	0x3f
	.zero		1


	//   ....[41]....
        /*06f4*/ 	.word	0x0000a900
        /*06f8*/ 	.word	0x0000000b
        /*06fc*/ 	.word	0x00000000
        /*0700*/ 	.short	0x010a
        /*0702*/ 	.byte	0x3f
	.zero		1


	//   ....[42]....
        /*0704*/ 	.word	0x0000a950
        /*0708*/ 	.word	0x00000009
        /*070c*/ 	.word	0x00000000
        /*0710*/ 	.short	0x010a
        /*0712*/ 	.byte	0x3f
	.zero		1


	//----- nvinfo : EIATTR_NUM_MBARRIERS
	.align		4
.L_418:
        /*0714*/ 	.byte	0x03, 0x38
        /*0716*/ 	.short	0x0009


	//----- nvinfo : EIATTR_EXIT_INSTR_OFFSETS
	.align		4
        /*0718*/ 	.byte	0x04, 0x1c
        /*071a*/ 	.short	(.L_420 - .L_419)


	//   ....[0]....
.L_419:
        /*071c*/ 	.word	0x0000a1f0


	//----- nvinfo : EIATTR_MAX_THREADS
	.align		4
.L_420:
        /*0720*/ 	.byte	0x04, 0x05
        /*0722*/ 	.short	(.L_422 - .L_421)
.L_421:
        /*0724*/ 	.word	0x00000180
        /*0728*/ 	.word	0x00000001
        /*072c*/ 	.word	0x00000001


	//----- nvinfo : EIATTR_CRS_STACK_SIZE
	.align		4
.L_422:
        /*0730*/ 	.byte	0x04, 0x1e
        /*0732*/ 	.short	(.L_424 - .L_423)
.L_423:
        /*0734*/ 	.word	0x00000000


	//----- nvinfo : EIATTR_CBANK_PARAM_SIZE
	.align		4
.L_424:
        /*0738*/ 	.byte	0x03, 0x19
        /*073a*/ 	.short	0x06f0


	//----- nvinfo : EIATTR_PARAM_CBANK
	.align		4
        /*073c*/ 	.byte	0x04, 0x0a
        /*073e*/ 	.short	(.L_426 - .L_425)
	.align		4
.L_425:
        /*0740*/ 	.word	index@(.nv.constant0._ZN7cutlass13device_kernelIN5flash11enable_sm90INS1_16FlashAttnBwdSm90INS1_25CollectiveMainloopBwdSm90ILi2ELi2ELi2EN4cute5tupleIJNS5_1CILi1EEES8_S8_EEENS6_IJNS7_ILi128EEESA_NS7_ILi64EEEEEENS_6half_tEfNS_4arch4Sm90ELb0ELb0ELb1ELb1ELb1ELb1ELb0ELb0ELi2ELi1ELi2ELi2ELb0EEENS1_24CollectiveEpilogueBwdGQAISC_fSF_Li256ELb1ELb1EEENS1_19SingleTileSchedulerILb1ELb0ELb0ELi128EEEEEEEEEvNT_6ParamsE)
        /*0744*/ 	.short	0x0210
        /*0746*/ 	.short	0x06f0


	//----- nvinfo : EIATTR_SW_WAR
	.align		4
.L_426:
        /*0748*/ 	.byte	0x04, 0x36
        /*074a*/ 	.short	(.L_428 - .L_427)
.L_427:
        /*074c*/ 	.word	0x00000008
.L_428:


//--------------------- .nv.info._ZN7cutlass13device_kernelIN5flash11enable_sm90INS1_16FlashAttnBwdSm90INS1_25CollectiveMainloopBwdSm90ILi2ELi2ELi2EN4cute5tupleIJNS5_1CILi1EEES8_S8_EEENS6_IJNS7_ILi128EEESA_NS7_ILi64EEEEEENS_6half_tEfNS_4arch4Sm90ELb0ELb1ELb1ELb0ELb0ELb1ELb0ELb0ELi2ELi1ELi2ELi2ELb0EEENS1_21CollectiveEpilogueBwdISC_SD_SF_Li256ELb0ELb0ELi1EEENS1_19SingleTileSchedulerILb0ELb0ELb0ELi128EEEEEEEEEvNT_6ParamsE --------------------------
	.section	.nv.info._ZN7cutlass13device_kernelIN5flash11enable_sm90INS1_16FlashAttnBwdSm90INS1_25CollectiveMainloopBwdSm90ILi2ELi2ELi2EN4cute5tupleIJNS5_1CILi1EEES8_S8_EEENS6_IJNS7_ILi128EEESA_NS7_ILi64EEEEEENS_6half_tEfNS_4arch4Sm90ELb0ELb1ELb1ELb0ELb0ELb1ELb0ELb0ELi2ELi1ELi2ELi2ELb0EEENS1_21CollectiveEpilogueBwdISC_SD_SF_Li256ELb0ELb0ELi1EEENS1_19SingleTileSchedulerILb0ELb0ELb0ELi128EEEEEEEEEvNT_6ParamsE,"",@"SHT_CUDA_INFO"
	.sectionflags	@""
	.align	4


	//----- nvinfo : EIATTR_CUDA_API_VERSION
	.align		4
        /*0000*/ 	.byte	0x04, 0x37
        /*0002*/ 	.short	(.L_430 - .L_429)
.L_429:
        /*0004*/ 	.word	0x00000082


	//----- nvinfo : EIATTR_KPARAM_INFO
	.align		4
.L_430:
        /*0008*/ 	.byte	0x04, 0x17
        /*000a*/ 	.short	(.L_432 - .L_431)
.L_431:
        /*000c*/ 	.word	0x00000000
        /*0010*/ 	.short	0x0000
        /*0012*/ 	.short	0x0070
        /*0014*/ 	.byte	0x00, 0xf0, 0x01, 0x24


	//----- nvinfo : EIATTR_SPARSE_MMA_MASK
	.align		4
.L_432:
        /*0018*/ 	.byte	0x03, 0x50
        /*001a*/ 	.short	0x0000


	//----- nvinfo : EIATTR_MAXREG_COUNT
	.align		4
        /*001c*/ 	.byte	0x03, 0x1b
        /*001e*/ 	.short	0x00a8


	//----- nvinfo : EIATTR_NUM_BARRIERS
	.align		4
        /*0020*/ 	.byte	0x02, 0x4c
        /*0022*/ 	.byte	0x10
	.zero		1


	//----- nvinfo : EIATTR_EXTERNS
	.align		4
        /*0024*/ 	.byte	0x04, 0x0f
        /*0026*/ 	.short	(.L_434 - .L_433)


	//   ....[0]....
	.align		4
.L_433:
        /*0028*/ 	.word	index@(__assertfail)


	//----- nvinfo : EIATTR_ANNOTATIONS
	.align		4
.L_434:
        /*002c*/ 	.byte	0x04, 0x55
        /*002e*/ 	.short	(.L_436 - .L_435)


	//   ....[0]....
.L_435:
        /* <DEDUP_REMOVED lines=158> */


	//----- nvinfo : EIATTR_MERCURY_ISA_VERSION
	.align		4
.L_436:
        /*0a00*/ 	.byte	0x03, 0x5f
        /*0a02*/ 	.short	0x0101


	//----- nvinfo : EIATTR_INT_WARP_WIDE_INSTR_OFFSETS
	.align		4
        /*0a04*/ 	.byte	0x04, 0x31
        /*0a06*/ 	.short	(.L_438 - .L_437)


	//   ....[0]....
.L_437:
        /*0a08*/ 	.word	0x000001f0


	//   ....[1]....
        /*0a0c*/ 	.word	0x00000220


	//----- nvinfo : EIATTR_COOP_GROUP_MASK_REGIDS
	.align		4
.L_438:
        /*0a10*/ 	.byte	0x04, 0x29
        /*0a12*/ 	.short	(.L_440 - .L_439)


	//   ....[0]....
.L_439:
        /*0a14*/ 	.word	0xffffffff


	//   ....[1]....
        /*0a18*/ 	.word	0xffffffff


	//   ....[2]....
        /*0a1c*/ 	.word	0xffffffff


	//   ....[3]....
        /*0a20*/ 	.word	0xffffffff


	//   ....[4]....
        /*0a24*/ 	.word	0xffffffff


	//   ....[5]....
        /*0a28*/ 	.word	0xffffffff


	//   ....[6]....
        /*0a2c*/ 	.word	0xffffffff


	//   ....[7]....
        /*0a30*/ 	.word	0xffffffff


	//   ....[8]....
        /*0a34*/ 	.word	0xffffffff


	//   ....[9]....
        /*0a38*/ 	.word	0xffffffff


	//   ....[10]....
        /*0a3c*/ 	.word	0xffffffff


	//   ....[11]....
        /*0a40*/ 	.word	0xffffffff


	//   ....[12]....
        /*0a44*/ 	.word	0xffffffff


	//   ....[13]....
        /*0a48*/ 	.word	0xffffffff


	//   ....[14]....
        /*0a4c*/ 	.word	0xffffffff


	//   ....[15]....
        /*0a50*/ 	.word	0xffffffff


	//   ....[16]....
        /*0a54*/ 	.word	0xffffffff


	//   ....[17]....
        /*0a58*/ 	.word	0xffffffff


	//   ....[18]....
        /*0a5c*/ 	.word	0xffffffff


	//   ....[19]....
        /*0a60*/ 	.word	0xffffffff


	//   ....[20]....
        /*0a64*/ 	.word	0xffffffff


	//   ....[21]....
        /*0a68*/ 	.word	0xffffffff


	//   ....[22]....
        /*0a6c*/ 	.word	0xffffffff


	//   ....[23]....
        /*0a70*/ 	.word	0xffffffff


	//   ....[24]....
        /*0a74*/ 	.word	0xffffffff


	//   ....[25]....
        /*0a78*/ 	.word	0xffffffff


	//   ....[26]....
        /*0a7c*/ 	.word	0xffffffff


	//   ....[27]....
        /*0a80*/ 	.word	0xffffffff


	//   ....[28]....
        /*0a84*/ 	.word	0xffffffff


	//   ....[29]....
        /*0a88*/ 	.word	0xffffffff


	//   ....[30]....
        /*0a8c*/ 	.word	0xffffffff


	//   ....[31]....
        /*0a90*/ 	.word	0xffffffff


	//   ....[32]....
        /*0a94*/ 	.word	0xffffffff


	//   ....[33]....
        /*0a98*/ 	.word	0xffffffff


	//   ....[34]....
        /*0a9c*/ 	.word	0xffffffff


	//   ....[35]....
        /*0aa0*/ 	.word	0xffffffff


	//   ....[36]....
        /*0aa4*/ 	.word	0xffffffff


	//   ....[37]....
        /*0aa8*/ 	.word	0xffffffff


	//   ....[38]....
        /*0aac*/ 	.word	0xffffffff


	//   ....[39]....
        /*0ab0*/ 	.word	0xffffffff


	//   ....[40]....
        /*0ab4*/ 	.word	0xffffffff


	//   ....[41]....
        /*0ab8*/ 	.word	0xffffffff


	//   ....[42]....
        /*0abc*/ 	.word	0xffffffff


	//   ....[43]....
        /*0ac0*/ 	.word	0xffffffff


	//   ....[44]....
        /*0ac4*/ 	.word	0xffffffff


	//   ....[45]....
        /*0ac8*/ 	.word	0xffffffff


	//   ....[46]....
        /*0acc*/ 	.word	0xffffffff


	//   ....[47]....
        /*0ad0*/ 	.word	0xffffffff


	//   ....[48]....
        /*0ad4*/ 	.word	0xffffffff


	//   ....[49]....
        /*0ad8*/ 	.word	0xffffffff


	//   ....[50]....
        /*0adc*/ 	.word	0xffffffff


	//   ....[51]....
        /*0ae0*/ 	.word	0xffffffff


	//   ....[52]....
        /*0ae4*/ 	.word	0xffffffff


	//   ....[53]....
        /*0ae8*/ 	.word	0xffffffff


	//   ....[54]....
        /*0aec*/ 	.word	0xffffffff


	//   ....[55]....
        /*0af0*/ 	.word	0xffffffff


	//   ....[56]....
        /*0af4*/ 	.word	0xffffffff


	//   ....[57]....
        /*0af8*/ 	.word	0xffffffff


	//   ....[58]....
        /*0afc*/ 	.word	0xffffffff


	//   ....[59]....
        /*0b00*/ 	.word	0xffffffff


	//   ....[60]....
        /*0b04*/ 	.word	0xffffffff


	//   ....[61]....
        /*0b08*/ 	.word	0xffffffff


	//   ....[62]....
        /*0b0c*/ 	.word	0xffffffff


	//   ....[63]....
        /*0b10*/ 	.word	0xffffffff


	//   ....[64]....
        /*0b14*/ 	.word	0xffffffff


	//   ....[65]....
        /*0b18*/ 	.word	0xffffffff


	//   ....[66]....
        /*0b1c*/ 	.word	0xffffffff


	//   ....[67]....
        /*0b20*/ 	.word	0xffffffff


	//   ....[68]....
        /*0b24*/ 	.word	0xffffffff


	//   ....[69]....
        /*0b28*/ 	.word	0xffffffff


	//   ....[70]....
        /*0b2c*/ 	.word	0xffffffff


	//   ....[71]....
        /*0b30*/ 	.word	0xffffffff


	//   ....[72]....
        /*0b34*/ 	.word	0xffffffff


	//   ....[73]....
        /*0b38*/ 	.word	0xffffffff


	//   ....[74]....
        /*0b3c*/ 	.word	0xffffffff


	//   ....[75]....
        /*0b40*/ 	.word	0xffffffff


	//   ....[76]....
        /*0b44*/ 	.word	0xffffffff


	//   ....[77]....
        /*0b48*/ 	.word	0xffffffff


	//   ....[78]....
        /*0b4c*/ 	.word	0xffffffff


	//   ....[79]....
        /*0b50*/ 	.word	0xffffffff


	//   ....[80]....
        /*0b54*/ 	.word	0xffffffff


	//   ....[81]....
        /*0b58*/ 	.word	0xffffffff


	//   ....[82]....
        /*0b5c*/ 	.word	0xffffffff


	//   ....[83]....
        /*0b60*/ 	.word	0xffffffff


	//   ....[84]....
        /*0b64*/ 	.word	0xffffffff


	//   ....[85]....
        /*0b68*/ 	.word	0xffffffff


	//   ....[86]....
        /*0b6c*/ 	.word	0xffffffff


	//   ....[87]....
        /*0b70*/ 	.word	0xffffffff


	//   ....[88]....
        /*0b74*/ 	.word	0xffffffff


	//   ....[89]....
        /*0b78*/ 	.word	0xffffffff


	//   ....[90]....
        /*0b7c*/ 	.word	0xffffffff


	//   ....[91]....
        /*0b80*/ 	.word	0xffffffff


	//   ....[92]....
        /*0b84*/ 	.word	0xffffffff


	//   ....[93]....
        /*0b88*/ 	.word	0xffffffff


	//   ....[94]....
        /*0b8c*/ 	.word	0xffffffff


	//   ....[95]....
        /*0b90*/ 	.word	0xffffffff


	//   ....[96]....
        /*0b94*/ 	.word	0xffffffff


	//   ....[97]....
        /*0b98*/ 	.word	0xffffffff


	//   ....[98]....
        /*0b9c*/ 	.word	0xffffffff


	//   ....[99]....
        /*0ba0*/ 	.word	0xffffffff


	//   ....[100]....
        /*0ba4*/ 	.word	0xffffffff


	//   ....[101]....
        /*0ba8*/ 	.word	0xffffffff


	//   ....[102]....
        /*0bac*/ 	.word	0xffffffff


	//   ....[103]....
        /*0bb0*/ 	.word	0xffffffff


	//   ....[104]....
        /*0bb4*/ 	.word	0xffffffff


	//   ....[105]....
        /*0bb8*/ 	.word	0xffffffff


	//   ....[106]....
        /*0bbc*/ 	.word	0xffffffff


	//   ....[107]....
        /*0bc0*/ 	.word	0xffffffff


	//   ....[108]....
        /*0bc4*/ 	.word	0xffffffff


	//   ....[109]....
        /*0bc8*/ 	.word	0xffffffff


	//   ....[110]....
        /*0bcc*/ 	.word	0xffffffff


	//   ....[111]....
        /*0bd0*/ 	.word	0xffffffff


	//   ....[112]....
        /*0bd4*/ 	.word	0xffffffff


	//   ....[113]....
        /*0bd8*/ 	.word	0xffffffff


	//   ....[114]....
        /*0bdc*/ 	.word	0xffffffff


	//   ....[115]....
        /*0be0*/ 	.word	0xffffffff


	//   ....[116]....
        /*0be4*/ 	.word	0xffffffff


	//   ....[117]....
        /*0be8*/ 	.word	0xffffffff


	//   ....[118]....
        /*0bec*/ 	.word	0xffffffff


	//   ....[119]....
        /*0bf0*/ 	.word	0xffffffff


	//   ....[120]....
        /*0bf4*/ 	.word	0xffffffff


	//   ....[121]....
        /*0bf8*/ 	.word	0xffffffff


	//   ....[122]....
        /*0bfc*/ 	.word	0xffffffff


	//   ....[123]....
        /*0c00*/ 	.word	0xffffffff


	//   ....[124]....
        /*0c04*/ 	.word	0xffffffff


	//   ....[125]....
        /*0c08*/ 	.word	0xffffffff


	//   ....[126]....
        /*0c0c*/ 	.word	0xffffffff


	//   ....[127]....
        /*0c10*/ 	.word	0xffffffff


	//   ....[128]....
        /*0c14*/ 	.word	0xffffffff


	//   ....[129]....
        /*0c18*/ 	.word	0xffffffff


	//   ....[130]....
        /*0c1c*/ 	.word	0xffffffff


	//   ....[131]....
        /*0c20*/ 	.word	0xffffffff


	//   ....[132]....
        /*0c24*/ 	.word	0xffffffff


	//   ....[133]....
        /*0c28*/ 	.word	0xffffffff


	//   ....[134]....
        /*0c2c*/ 	.word	0xffffffff


	//   ....[135]....
        /*0c30*/ 	.word	0xffffffff


	//   ....[136]....
        /*0c34*/ 	.word	0xffffffff


	//   ....[137]....
        /*0c38*/ 	.word	0xffffffff


	//   ....[138]....
        /*0c3c*/ 	.word	0xffffffff


	//   ....[139]....
        /*0c40*/ 	.word	0xffffffff


	//   ....[140]....
        /*0c44*/ 	.word	0xffffffff


	//   ....[141]....
        /*0c48*/ 	.word	0xffffffff


	//   ....[142]....
        /*0c4c*/ 	.word	0xffffffff


	//   ....[143]....
        /*0c50*/ 	.word	0xffffffff


	//   ....[144]....
        /*0c54*/ 	.word	0xffffffff


	//   ....[145]....
        /*0c58*/ 	.word	0xffffffff


	//   ....[146]....
        /*0c5c*/ 	.word	0xffffffff


	//   ....[147]....
        /*0c60*/ 	.word	0xffffffff


	//   ....[148]....
        /*0c64*/ 	.word	0xffffffff


	//   ....[149]....
        /*0c68*/ 	.word	0xffffffff


	//   ....[150]....
        /*0c6c*/ 	.word	0xffffffff


	//   ....[151]....
        /*0c70*/ 	.word	0xffffffff


	//   ....[152]....
        /*0c74*/ 	.word	0xffffffff


	//   ....[153]....
        /*0c78*/ 	.word	0xffffffff


	//   ....[154]....
        /*0c7c*/ 	.word	0xffffffff


	//   ....[155]....
        /*0c80*/ 	.word	0xffffffff


	//   ....[156]....
        /*0c84*/ 	.word	0xffffffff


	//   ....[157]....
        /*0c88*/ 	.word	0xffffffff


	//   ....[158]....
        /*0c8c*/ 	.word	0xffffffff


	//   ....[159]....
        /*0c90*/ 	.word	0xffffffff


	//   ....[160]....
        /*0c94*/ 	.word	0xffffffff


	//   ....[161]....
        /*0c98*/ 	.word	0xffffffff


	//   ....[162]....
        /*0c9c*/ 	.word	0xffffffff


	//   ....[163]....
        /*0ca0*/ 	.word	0xffffffff


	//   ....[164]....
        /*0ca4*/ 	.word	0xffffffff


	//   ....[165]....
        /*0ca8*/ 	.word	0xffffffff


	//   ....[166]....
        /*0cac*/ 	.word	0xffffffff


	//   ....[167]....
        /*0cb0*/ 	.word	0xffffffff


	//   ....[168]....
        /*0cb4*/ 	.word	0xffffffff


	//   ....[169]....
        /*0cb8*/ 	.word	0xffffffff


	//   ....[170]....
        /*0cbc*/ 	.word	0xffffffff


	//   ....[171]....
        /*0cc0*/ 	.word	0xffffffff


	//   ....[172]....
        /*0cc4*/ 	.word	0xffffffff


	//   ....[173]....
        /*0cc8*/ 	.word	0xffffffff


	//   ....[174]....
        /*0ccc*/ 	.word	0xffffffff


	//   ....[175]....
        /*0cd0*/ 	.word	0xffffffff


	//   ....[176]....
        /*0cd4*/ 	.word	0xffffffff


	//   ....[177]....
        /*0cd8*/ 	.word	0xffffffff


	//   ....[178]....
        /*0cdc*/ 	.word	0xffffffff


	//   ....[179]....
        /*0ce0*/ 	.word	0xffffffff


	//   ....[180]....
        /*0ce4*/ 	.word	0xffffffff


	//   ....[181]....
        /*0ce8*/ 	.word	0xffffffff


	//   ....[182]....
        /*0cec*/ 	.word	0xffffffff


	//   ....[183]....
        /*0cf0*/ 	.word	0xffffffff


	//   ....[184]....
        /*0cf4*/ 	.word	0xffffffff


	//   ....[185]....
        /*0cf8*/ 	.word	0xffffffff


	//   ....[186]....
        /*0cfc*/ 	.word	0xffffffff


	//   ....[187]....
        /*0d00*/ 	.word	0xffffffff


	//   ....[188]....
        /*0d04*/ 	.word	0xffffffff


	//   ....[189]....
        /*0d08*/ 	.word	0xffffffff


	//   ....[190]....
        /*0d0c*/ 	.word	0xffffffff


	//   ....[191]....
        /*0d10*/ 	.word	0xffffffff


	//   ....[192]....
        /*0d14*/ 	.word	0xffffffff


	//   ....[193]....
        /*0d18*/ 	.word	0xffffffff


	//   ....[194]....
        /*0d1c*/ 	.word	0xffffffff


	//   ....[195]....
        /*0d20*/ 	.word	0xffffffff


	//   ....[196]....
        /*0d24*/ 	.word	0xffffffff


	//   ....[197]....
        /*0d28*/ 	.word	0xffffffff


	//   ....[198]....
        /*0d2c*/ 	.word	0xffffffff


	//   ....[199]....
        /*0d30*/ 	.word	0xffffffff


	//   ....[200]....
        /*0d34*/ 	.word	0x0500000f


	//----- nvinfo : EIATTR_COOP_GROUP_INSTR_OFFSETS
	.align		4
.L_440:
        /*0d38*/ 	.byte	0x04, 0x28
        /*0d3a*/ 	.short	(.L_442 - .L_441)


	//   ....[0]....
.L_441:
        /*0d3c*/ 	.word	0x00000070


	//   ....[1]....
        /*0d40*/ 	.word	0x00000200


	//   ....[2]....
        /*0d44*/ 	.word	0x00000250


	//   ....[3]....
        /*0d48*/ 	.word	0x00000440


	//   ....[4]....
        /*0d4c*/ 	.word	0x00000660


	//   ....[5]....
        /*0d50*/ 	.word	0x00000fb0


	//   ....[6]....
        /*0d54*/ 	.word	0x000030d0


	//   ....[7]....
        /*0d58*/ 	.word	0x00003730


	//   ....[8]....
        /*0d5c*/ 	.word	0x00003960


	//   ....[9]....
        /*0d60*/ 	.word	0x00003990


	//   ....[10]....
        /*0d64*/ 	.word	0x000039c0


	//   ....[11]....
        /*0d68*/ 	.word	0x00003a00


	//   ....[12]....
        /*0d6c*/ 	.word	0x00003a40


	//   ....[13]....
        /*0d70*/ 	.word	0x00003b20


	//   ....[14]....
        /*0d74*/ 	.word	0x00003b60


	//   ....[15]....
        /*0d78*/ 	.word	0x00003b90


	//   ....[16]....
        /*0d7c*/ 	.word	0x00003bb0


	//   ....[17]....
        /*0d80*/ 	.word	0x00003bc0


	//   ....[18]....
        /*0d84*/ 	.word	0x00003bf0


	//   ....[19]....
        /*0d88*/ 	.word	0x00003c60


	//   ....[20]....
        /*0d8c*/ 	.word	0x00003ca0


	//   ....[21]....
        /*0d90*/ 	.word	0x00003ce0


	//   ....[22]....
        /*0d94*/ 	.word	0x00003d20


	//   ....[23]....
        /*0d98*/ 	.word	0x00003d60


	//   ....[24]....
        /*0d9c*/ 	.word	0x00003e50


	//   ....[25]....
        /*0da0*/ 	.word	0x00003eb0


	//   ....[26]....
        /*0da4*/ 	.word	0x00003ee0


	//   ....[27]....
        /*0da8*/ 	.word	0x00003f40


	//   ....[28]....
        /*0dac*/ 	.word	0x00003f80


	//   ....[29]....
        /*0db0*/ 	.word	0x00003fa0


	//   ....[30]....
        /*0db4*/ 	.word	0x00003fd0


	//   ....[31]....
        /*0db8*/ 	.word	0x00004000


	//   ....[32]....
        /*0dbc*/ 	.word	0x00004020


	//   ....[33]....
        /*0dc0*/ 	.word	0x00004130


	//   ....[34]....
        /*0dc4*/ 	.word	0x00004170


	//   ....[35]....
        /*0dc8*/ 	.word	0x000041b0


	//   ....[36]....
        /*0dcc*/ 	.word	0x000041e0


	//   ....[37]....
        /*0dd0*/ 	.word	0x00004200


	//   ....[38]....
        /*0dd4*/ 	.word	0x00004280


	//   ....[39]....
        /*0dd8*/ 	.word	0x000042c0


	//   ....[40]....
        /*0ddc*/ 	.word	0x000042f0


	//   ....[41]....
        /*0de0*/ 	.word	0x00004330


	//   ....[42]....
        /*0de4*/ 	.word	0x00004350


	//   ....[43]....
        /*0de8*/ 	.word	0x00004370


	//   ....[44]....
        /*0dec*/ 	.word	0x00004380


	//   ....[45]....
        /*0df0*/ 	.word	0x000043d0


	//   ....[46]....
        /*0df4*/ 	.word	0x00004430


	//   ....[47]....
        /*0df8*/ 	.word	0x00004470


	//   ....[48]....
        /*0dfc*/ 	.word	0x00004550


	//   ....[49]....
        /*0e00*/ 	.word	0x00004620


	//   ....[50]....
        /*0e04*/ 	.word	0x00004630


	//   ....[51]....
        /*0e08*/ 	.word	0x00004700


	//   ....[52]....
        /*0e0c*/ 	.word	0x00004730


	//   ....[53]....
        /*0e10*/ 	.word	0x00004770


	//   ....[54]....
        /*0e14*/ 	.word	0x00004860


	//   ....[55]....
        /*0e18*/ 	.word	0x00004a40


	//   ....[56]....
        /*0e1c*/ 	.word	0x00004a80


	//   ....[57]....
        /*0e20*/ 	.word	0x00004af0


	//   ....[58]....
        /*0e24*/ 	.word	0x00004b30


	//   ....[59]....
        /*0e28*/ 	.word	0x00004b70


	//   ....[60]....
        /*0e2c*/ 	.word	0x00004bf0


	//   ....[61]....
        /*0e30*/ 	.word	0x00004c30


	//   ....[62]....
        /*0e34*/ 	.word	0x00004d50


	//   ....[63]....
        /*0e38*/ 	.word	0x00004eb0


	//   ....[64]....
        /*0e3c*/ 	.word	0x00004ee0


	//   ....[65]....
        /*0e40*/ 	.word	0x00004f00


	//   ....[66]....
        /*0e44*/ 	.word	0x00004f40


	//   ....[67]....
        /*0e48*/ 	.word	0x00004f60


	//   ....[68]....
        /*0e4c*/ 	.word	0x00004f70


	//   ....[69]....
        /*0e50*/ 	.word	0x00004ff0


	//   ....[70]....
        /*0e54*/ 	.word	0x00007fd0


	//   ....[71]....
        /*0e58*/ 	.word	0x00008230


	//   ....[72]....
        /*0e5c*/ 	.word	0x00008250


	//   ....[73]....
        /*0e60*/ 	.word	0x00008290


	//   ....[74]....
        /*0e64*/ 	.word	0x000082c0


	//   ....[75]....
        /*0e68*/ 	.word	0x00008330


	//   ....[76]....
        /*0e6c*/ 	.word	0x000083e0


	//   ....[77]....
        /*0e70*/ 	.word	0x000084a0


	//   ....[78]....
        /*0e74*/ 	.word	0x00008540


	//   ....[79]....
        /*0e78*/ 	.word	0x00008560


	//   ....[80]....
        /*0e7c*/ 	.word	0x00008590


	//   ....[81]....
        /*0e80*/ 	.word	0x00008600


	//   ....[82]....
        /*0e84*/ 	.word	0x00008640


	//   ....[83]....
        /*0e88*/ 	.word	0x000086d0


	//   ....[84]....
        /*0e8c*/ 	.word	0x000087e0


	//   ....[85]....
        /*0e90*/ 	.word	0x00008890


	//   ....[86]....
        /*0e94*/ 	.word	0x000088d0


	//   ....[87]....
        /*0e98*/ 	.word	0x00008930


	//   ....[88]....
        /*0e9c*/ 	.word	0x00008940


	//   ....[89]....
        /*0ea0*/ 	.word	0x00008970


	//   ....[90]....
        /*0ea4*/ 	.word	0x00008980


	//   ....[91]....
        /*0ea8*/ 	.word	0x00008990


	//   ....[92]....
        /*0eac*/ 	.word	0x00008a20


	//   ....[93]....
        /*0eb0*/ 	.word	0x00008ac0


	//   ....[94]....
        /*0eb4*/ 	.word	0x00008af0


	//   ....[95]....
        /*0eb8*/ 	.word	0x00008b70


	//   ....[96]....
        /*0ebc*/ 	.word	0x00008bc0


	//   ....[97]....
        /*0ec0*/ 	.word	0x00008bf0


	//   ....[98]....
        /*0ec4*/ 	.word	0x00008ca0


	//   ....[99]....
        /*0ec8*/ 	.word	0x00008ce0


	//   ....[100]....
        /*0ecc*/ 	.word	0x00008d70


	//   ....[101]....
        /*0ed0*/ 	.word	0x00008d90


	//   ....[102]....
        /*0ed4*/ 	.word	0x00008db0


	//   ....[103]....
        /*0ed8*/ 	.word	0x00008dd0


	//   ....[104]....
        /*0edc*/ 	.word	0x00008f20


	//   ....[105]....
        /*0ee0*/ 	.word	0x00008fb0


	//   ....[106]....
        /*0ee4*/ 	.word	0x00009050


	//   ....[107]....
        /*0ee8*/ 	.word	0x00009260


	//   ....[108]....
        /*0eec*/ 	.word	0x000092c0


	//   ....[109]....
        /*0ef0*/ 	.word	0x000092f0


	//   ....[110]....
        /*0ef4*/ 	.word	0x00009550


	//   ....[111]....
        /*0ef8*/ 	.word	0x000095b0


	//   ....[112]....
        /*0efc*/ 	.word	0x000095e0


	//   ....[113]....
        /*0f00*/ 	.word	0x00009610


	//   ....[114]....
        /*0f04*/ 	.word	0x00009630


	//   ....[115]....
        /*0f08*/ 	.word	0x00009660


	//   ....[116]....
        /*0f0c*/ 	.word	0x00009670


	//   ....[117]....
        /*0f10*/ 	.word	0x00009880


	//   ....[118]....
        /*0f14*/ 	.word	0x000098d0


	//   ....[119]....
        /*0f18*/ 	.word	0x00009b10


	//   ....[120]....
        /*0f1c*/ 	.word	0x00009b20


	//   ....[121]....
        /*0f20*/ 	.word	0x00009b30


	//   ....[122]....
        /*0f24*/ 	.word	0x00009b40


	//   ....[123]....
        /*0f28*/ 	.word	0x00009b60


	//   ....[124]....
        /*0f2c*/ 	.word	0x00009b70


	//   ....[125]....
        /*0f30*/ 	.word	0x00009b80


	//   ....[126]....
        /*0f34*/ 	.word	0x00009ee0


	//   ....[127]....
        /*0f38*/ 	.word	0x00009ef0


	//   ....[128]....
        /*0f3c*/ 	.word	0x00009f00


	//   ....[129]....
        /*0f40*/ 	.word	0x00009f10


	//   ....[130]....
        /*0f44*/ 	.word	0x00009f20


	//   ....[131]....
        /*0f48*/ 	.word	0x00009f30


	//   ....[132]....
        /*0f4c*/ 	.word	0x00009f40


	//   ....[133]....
        /*0f50*/ 	.word	0x00009f50


	//   ....[134]....
        /*0f54*/ 	.word	0x0000df20


	//   ....[135]....
        /*0f58*/ 	.word	0x0000dfa0


	//   ....[136]....
        /*0f5c*/ 	.word	0x0000dfe0


	//   ....[137]....
        /*0f60*/ 	.word	0x0000e020


	//   ....[138]....
        /*0f64*/ 	.word	0x0000e070


	//   ....[139]....
        /*0f68*/ 	.word	0x0000e080


	//   ....[140]....
        /*0f6c*/ 	.word	0x0000e100


	//   ....[141]....
        /*0f70*/ 	.word	0x0000e130


	//   ....[142]....
        /*0f74*/ 	.word	0x0000e140


	//   ....[143]....
        /*0f78*/ 	.word	0x0000e150


	//   ....[144]....
        /*0f7c*/ 	.word	0x0000e1a0


	//   ....[145]....
        /*0f80*/ 	.word	0x0000e1b0


	//   ....[146]....
        /*0f84*/ 	.word	0x0000e280


	//   ....[147]....
        /*0f88*/ 	.word	0x0000e310


	//   ....[148]....
        /*0f8c*/ 	.word	0x0000e330


	//   ....[149]....
        /*0f90*/ 	.word	0x0000e340


	//   ....[150]....
        /*0f94*/ 	.word	0x0000e3b0


	//   ....[151]....
        /*0f98*/ 	.word	0x0000e450


	//   ....[152]....
        /*0f9c*/ 	.word	0x0000e4b0


	//   ....[153]....
        /*0fa0*/ 	.word	0x0000e4f0


	//   ....[154]....
        /*0fa4*/ 	.word	0x0000e540


	//   ....[155]....
        /*0fa8*/ 	.word	0x0000e550


	//   ....[156]....
        /*0fac*/ 	.word	0x0000e580


	//   ....[157]....
        /*0fb0*/ 	.word	0x0000e5c0


	//   ....[158]....
        /*0fb4*/ 	.word	0x0000e5e0


	//   ....[159]....
        /*0fb8*/ 	.word	0x0000e610


	//   ....[160]....
        /*0fbc*/ 	.word	0x0000e6b0


	//   ....[161]....
        /*0fc0*/ 	.word	0x0000e6f0


	//   ....[162]....
        /*0fc4*/ 	.word	0x0000e720


	//   ....[163]....
        /*0fc8*/ 	.word	0x0000e730


	//   ....[164]....
        /*0fcc*/ 	.word	0x0000e740


	//   ....[165]....
        /*0fd0*/ 	.word	0x0000e770


	//   ....[166]....
        /*0fd4*/ 	.word	0x0000e7c0


	//   ....[167]....
        /*0fd8*/ 	.word	0x0000e800


	//   ....[168]....
        /*0fdc*/ 	.word	0x0000e890


	//   ....[169]....
        /*0fe0*/ 	.word	0x0000e8a0


	//   ....[170]....
        /*0fe4*/ 	.word	0x0000e900


	//   ....[171]....
        /*0fe8*/ 	.word	0x0000e980


	//   ....[172]....
        /*0fec*/ 	.word	0x0000e9c0


	//   ....[173]....
        /*0ff0*/ 	.word	0x0000e9e0


	//   ....[174]....
        /*0ff4*/ 	.word	0x0000ea10


	//   ....[175]....
        /*0ff8*/ 	.word	0x0000eb60


	//   ....[176]....
        /*0ffc*/ 	.word	0x0000ebf0


	//   ....[177]....
        /*1000*/ 	.word	0x0000ec20


	//   ....[178]....
        /*1004*/ 	.word	0x0000ed00


	//   ....[179]....
        /*1008*/ 	.word	0x0000ed90


	//   ....[180]....
        /*100c*/ 	.word	0x0000ee30


	//   ....[181]....
        /*1010*/ 	.word	0x0000ee60


	//   ....[182]....
        /*1014*/ 	.word	0x0000eee0


	//   ....[183]....
        /*1018*/ 	.word	0x0000f050


	//   ....[184]....
        /*101c*/ 	.word	0x0000f090


	//   ....[185]....
        /*1020*/ 	.word	0x0000f0d0


	//   ....[186]....
        /*1024*/ 	.word	0x0000f0f0


	//   ....[187]....
        /*1028*/ 	.word	0x0000f120


	//   ....[188]....
        /*102c*/ 	.word	0x0000f140


	//   ....[189]....
        /*1030*/ 	.word	0x0000f160


	//   ....[190]....
        /*1034*/ 	.word	0x0000f720


	//   ....[191]....
        /*1038*/ 	.word	0x0000f730


	//   ....[192]....
        /*103c*/ 	.word	0x0000f750


	//   ....[193]....
        /*1040*/ 	.word	0x0000f760


	//   ....[194]....
        /*1044*/ 	.word	0x0000f770


	//   ....[195]....
        /*1048*/ 	.word	0x0000f780


	//   ....[196]....
        /*104c*/ 	.word	0x0000f790


	//   ....[197]....
        /*1050*/ 	.word	0x0000f7b0


	//   ....[198]....
        /*1054*/ 	.word	0x00011b70


	//   ....[199]....
        /*1058*/ 	.word	0x00012b80


	//   ....[200]....
        /*105c*/ 	.word	0x00015530


	//----- nvinfo : EIATTR_REG_RECONFIG
	.align		4
.L_442:
        /*1060*/ 	.byte	0x01, 0x54
	.zero		2


	//----- nvinfo : EIATTR_SYSCALL_OFFSETS
	.align		4
        /*1064*/ 	.byte	0x04, 0x46
        /*1066*/ 	.short	(.L_444 - .L_443)


	//   ....[0]....
.L_443:
        /*1068*/ 	.word	0x00000c10


	//   ....[1]....
        /*106c*/ 	.word	0x00000d00


	//   ....[2]....
        /*1070*/ 	.word	0x00000e60


	//   ....[3]....
        /*1074*/ 	.word	0x00000f50


	//   ....[4]....
        /*1078*/ 	.word	0x00011540


	//   ....[5]....
        /*107c*/ 	.word	0x00011670


	//   ....[6]....
        /*1080*/ 	.word	0x00011790


	//   ....[7]....
        /*1084*/ 	.word	0x000118b0


	//----- nvinfo : EIATTR_MBARRIER_INSTR_OFFSETS
	.align		4
.L_444:
        /*1088*/ 	.byte	0x04, 0x39
        /*108a*/ 	.short	(.L_446 - .L_445)


	//   ....[0]....
.L_445:
        /*108c*/ 	.word	0x000002f0
        /*1090*/ 	.word	0x000000ff
        /*1094*/ 	.word	0x00030c00
        /*1098*/ 	.short	0x0100
        /*109a*/ 	.byte	0x06
	.zero		1


	//   ....[1]....
        /*109c*/ 	.word	0x000003f0
        /*10a0*/ 	.word	0x000000ff
        /*10a4*/ 	.word	0x00030c10
        /*10a8*/ 	.short	0x0100
        /*10aa*/ 	.byte	0x08
	.zero		1


	//   ....[2]....
        /*10ac*/ 	.word	0x00000400
        /*10b0*/ 	.word	0x000000ff
        /*10b4*/ 	.word	0x00030c20
        /*10b8*/ 	.short	0x0100
        /*10ba*/ 	.byte	0x08
	.zero		1


	//   ....[3]....
        /*10bc*/ 	.word	0x00000410
        /*10c0*/ 	.word	0x000000ff
        /*10c4*/ 	.word	0x00030c18
        /*10c8*/ 	.short	0x0100
        /*10ca*/ 	.byte	0x08
	.zero		1


	//   ....[4]....
        /*10cc*/ 	.word	0x00000420
        /*10d0*/ 	.word	0x000000ff
        /*10d4*/ 	.word	0x00030c28
        /*10d8*/ 	.short	0x0100
        /*10da*/ 	.byte	0x08
	.zero		1


	//   ....[5]....
        /*10dc*/ 	.word	0x00000550
        /*10e0*/ 	.word	0x000000ff
        /*10e4*/ 	.word	0x00030c30
        /*10e8*/ 	.short	0x0100
        /*10ea*/ 	.byte	0x08
	.zero		1


	//   ....[6]....
        /*10ec*/ 	.word	0x00000560
        /*10f0*/ 	.word	0x000000ff
        /*10f4*/ 	.word	0x00030c40
        /*10f8*/ 	.short	0x0100
        /*10fa*/ 	.byte	0x08
	.zero		1


	//   ....[7]....
        /*10fc*/ 	.word	0x00000570
        /*1100*/ 	.word	0x000000ff
        /*1104*/ 	.word	0x00030c38
        /*1108*/ 	.short	0x0100
        /*110a*/ 	.byte	0x08
	.zero		1


	//   ....[8]....
        /*110c*/ 	.word	0x00000580
        /*1110*/ 	.word	0x000000ff
        /*1114*/ 	.word	0x00030c48
        /*1118*/ 	.short	0x0100
        /*111a*/ 	.byte	0x08
	.zero		1


	//   ....[9]....
        /*111c*/ 	.word	0x00000ff0
        /*1120*/ 	.word	0x00000010
        /*1124*/ 	.word	0x00030c00
        /*1128*/ 	.short	0x010a
        /*112a*/ 	.byte	0x3f
	.zero		1


	//   ....[10]....
        /*112c*/ 	.word	0x00001120
        /*1130*/ 	.word	0x00000010
        /*1134*/ 	.word	0x00030c00
        /*1138*/ 	.short	0x010a
        /*113a*/ 	.byte	0x3f
	.zero		1


	//   ....[11]....
        /*113c*/ 	.word	0x00001a20
        /*1140*/ 	.word	0x00000006
        /*1144*/ 	.word	0x00030c10
        /*1148*/ 	.short	0x010a
        /*114a*/ 	.byte	0x3f
	.zero		1


	//   ....[12]....
        /*114c*/ 	.word	0x00001a90
        /*1150*/ 	.word	0x00000006
        /*1154*/ 	.word	0x00030c10
        /*1158*/ 	.short	0x010a
        /*115a*/ 	.byte	0x3f
	.zero		1


	//   ....[13]....
        /*115c*/ 	.word	0x00001ec0
        /*1160*/ 	.word	0x00000006
        /*1164*/ 	.word	0x00030c30
        /*1168*/ 	.short	0x010a
        /*116a*/ 	.byte	0x3f
	.zero		1


	//   ....[14]....
        /*116c*/ 	.word	0x00001f00
        /*1170*/ 	.word	0x00000006
        /*1174*/ 	.word	0x00030c30
        /*1178*/ 	.short	0x010a
        /*117a*/ 	.byte	0x3f
	.zero		1


	//   ....[15]....
        /*117c*/ 	.word	0x000065c0
        /*1180*/ 	.word	0x00000005
        /*1184*/ 	.word	0x00000000
        /*1188*/ 	.short	0x0101
        /*118a*/ 	.byte	0x3f
	.zero		1


	//   ....[16]....
        /*118c*/ 	.word	0x00006a10
        /*1190*/ 	.word	0x00000006
        /*1194*/ 	.word	0x00000000
        /*1198*/ 	.short	0x0101
        /*119a*/ 	.byte	0x3f
	.zero		1


	//   ....[17]....
        /*119c*/ 	.word	0x00007350
        /*11a0*/ 	.word	0x00000006
        /*11a4*/ 	.word	0x00030c10
        /*11a8*/ 	.short	0x010a
        /*11aa*/ 	.byte	0x3f
	.zero		1


	//   ....[18]....
        /*11ac*/ 	.word	0x000073d0
        /*11b0*/ 	.word	0x00000006
        /*11b4*/ 	.word	0x00030c10
        /*11b8*/ 	.short	0x010a
        /*11ba*/ 	.byte	0x3f
	.zero		1


	//   ....[19]....
        /*11bc*/ 	.word	0x000077e0
        /*11c0*/ 	.word	0x00000006
        /*11c4*/ 	.word	0x00030c30
        /*11c8*/ 	.short	0x010a
        /*11ca*/ 	.byte	0x3f
	.zero		1


	//   ....[20]....
        /*11cc*/ 	.word	0x00007820
        /*11d0*/ 	.word	0x00000006
        /*11d4*/ 	.word	0x00030c30
        /*11d8*/ 	.short	0x010a
        /*11da*/ 	.byte	0x3f
	.zero		1


	//   ....[21]....
        /*11dc*/ 	.word	0x0000b440
        /*11e0*/ 	.word	0x00000005
        /*11e4*/ 	.word	0x00000000
        /*11e8*/ 	.short	0x0101
        /*11ea*/ 	.byte	0x3f
	.zero		1


	//   ....[22]....
        /*11ec*/ 	.word	0x0000b8b0
        /*11f0*/ 	.word	0x00000006
        /*11f4*/ 	.word	0x00000000
        /*11f8*/ 	.short	0x0101
        /*11fa*/ 	.byte	0x3f
	.zero		1


	//   ....[23]....
        /*11fc*/ 	.word	0x0000c160
        /*1200*/ 	.word	0x00000006
        /*1204*/ 	.word	0x00030c10
        /*1208*/ 	.short	0x010a
        /*120a*/ 	.byte	0x3f
	.zero		1


	//   ....[24]....
        /*120c*/ 	.word	0x0000c1e0
        /*1210*/ 	.word	0x00000006
        /*1214*/ 	.word	0x00030c10
        /*1218*/ 	.short	0x010a
        /*121a*/ 	.byte	0x3f
	.zero		1


	//   ....[25]....
        /*121c*/ 	.word	0x0000c5f0
        /*1220*/ 	.word	0x00000006
        /*1224*/ 	.word	0x00030c30
        /*1228*/ 	.short	0x010a
        /*122a*/ 	.byte	0x3f
	.zero		1


	//   ....[26]....
        /*122c*/ 	.word	0x0000c630
        /*1230*/ 	.word	0x00000006
        /*1234*/ 	.word	0x00030c30
        /*1238*/ 	.short	0x010a
        /*123a*/ 	.byte	0x3f
	.zero		1


	//   ....[27]....
        /*123c*/ 	.word	0x00010d10
        /*1240*/ 	.word	0x00000005
        /*1244*/ 	.word	0x00000000
        /*1248*/ 	.short	0x0101
        /*124a*/ 	.byte	0x3f
	.zero		1


	//   ....[28]....
        /*124c*/ 	.word	0x00011190
        /*1250*/ 	.word	0x00000006
        /*1254*/ 	.word	0x00000000
        /*1258*/ 	.short	0x0101
        /*125a*/ 	.byte	0x3f
	.zero		1


	//   ....[29]....
        /*125c*/ 	.word	0x00013c80
        /*1260*/ 	.word	0x00000010
        /*1264*/ 	.word	0x00030c20
        /*1268*/ 	.short	0x010a
        /*126a*/ 	.byte	0x3f
	.zero		1


	//   ....[30]....
        /*126c*/ 	.word	0x00014250
        /*1270*/ 	.word	0x00000010
        /*1274*/ 	.word	0x00030c40
        /*1278*/ 	.short	0x010a
        /*127a*/ 	.byte	0x3f
	.zero		1


	//   ....[31]....
        /*127c*/ 	.word	0x00014480
        /*1280*/ 	.word	0x00000010
        /*1284*/ 	.word	0x00030c28
        /*1288*/ 	.short	0x010a
        /*128a*/ 	.byte	0x3f
	.zero		1


	//   ....[32]....
        /*128c*/ 	.word	0x000146b0
        /*1290*/ 	.word	0x00000010
        /*1294*/ 	.word	0x00030c48
        /*1298*/ 	.short	0x010a
        /*129a*/ 	.byte	0x3f
	.zero		1


	//   ....[33]....
        /*129c*/ 	.word	0x00014890
        /*12a0*/ 	.word	0x00000010
        /*12a4*/ 	.word	0x00030c20
        /*12a8*/ 	.short	0x010a
        /*12aa*/ 	.byte	0x3f
	.zero		1


	//   ....[34]....
        /*12ac*/ 	.word	0x00014b40
        /*12b0*/ 	.word	0x00000010
        /*12b4*/ 	.word	0x00030c40
        /*12b8*/ 	.short	0x010a
        /*12ba*/ 	.byte	0x3f
	.zero		1


	//   ....[35]....
        /*12bc*/ 	.word	0x00014d40
        /*12c0*/ 	.word	0x00000010
        /*12c4*/ 	.word	0x00030c28
        /*12c8*/ 	.short	0x010a
        /*12ca*/ 	.byte	0x3f
	.zero		1


	//   ....[36]....
        /*12cc*/ 	.word	0x00014fc0
        /*12d0*/ 	.word	0x00000003
        /*12d4*/ 	.word	0x00030c40
        /*12d8*/ 	.short	0x010a
        /*12da*/ 	.byte	0x3f
	.zero		1


	//   ....[37]....
        /*12dc*/ 	.word	0x00015390
        /*12e0*/ 	.word	0x00000006
        /*12e4*/ 	.word	0x00000000
        /*12e8*/ 	.short	0x010a
        /*12ea*/ 	.byte	0x3f
	.zero		1


	//   ....[38]....
        /*12ec*/ 	.word	0x000153f0
        /*12f0*/ 	.word	0x00000003
        /*12f4*/ 	.word	0x00000000
        /*12f8*/ 	.short	0x010a
        /*12fa*/ 	.byte	0x3f
	.zero		1


	//   ....[39]....
        /*12fc*/ 	.word	0x00015450
        /*1300*/ 	.word	0x00000002
        /*1304*/ 	.word	0x00000000
        /*1308*/ 	.short	0x010a
        /*130a*/ 	.byte	0x3f
	.zero		1


	//   ....[40]....
        /*130c*/ 	.word	0x00015480
        /*1310*/ 	.word	0x00000003
        /*1314*/ 	.word	0x00000000
        /*1318*/ 	.short	0x010a
        /*131a*/ 	.byte	0x3f
	.zero		1


	//   ....[41]....
        /*131c*/ 	.word	0x00015560
        /*1320*/ 	.word	0x00000010
        /*1324*/ 	.word	0x00030c00
        /*1328*/ 	.short	0x010a
        /*132a*/ 	.byte	0x3f
	.zero		1


	//   ....[42]....
        /*132c*/ 	.word	0x000155b0
        /*1330*/ 	.word	0x00000006
        /*1334*/ 	.word	0x00030c10
        /*1338*/ 	.short	0x010a
        /*133a*/ 	.byte	0x3f
	.zero		1


	//   ....[43]....
        /*133c*/ 	.word	0x00015600
        /*1340*/ 	.word	0x00000006
        /*1344*/ 	.word	0x00030c30
        /*1348*/ 	.short	0x010a
        /*134a*/ 	.byte	0x3f
	.zero		1


	//   ....[44]....
        /*134c*/ 	.word	0x00015650
        /*1350*/ 	.word	0x00000006
        /*1354*/ 	.word	0x00030c10
        /*1358*/ 	.short	0x010a
        /*135a*/ 	.byte	0x3f
	.zero		1


	//   ....[45]....
        /*135c*/ 	.word	0x000156a0
        /*1360*/ 	.word	0x00000006
        /*1364*/ 	.word	0x00030c30
        /*1368*/ 	.short	0x010a
        /*136a*/ 	.byte	0x3f
	.zero		1


	//   ....[46]....
        /*136c*/ 	.word	0x000156f0
        /*1370*/ 	.word	0x00000006
        /*1374*/ 	.word	0x00030c10
        /*1378*/ 	.short	0x010a
        /*137a*/ 	.byte	0x3f
	.zero		1


	//   ....[47]....
        /*137c*/ 	.word	0x00015740
        /*1380*/ 	.word	0x00000006
        /*1384*/ 	.word	0x00030c30
        /*1388*/ 	.short	0x010a
        /*138a*/ 	.byte	0x3f
	.zero		1


	//   ....[48]....
        /*138c*/ 	.word	0x00015790
        /*1390*/ 	.word	0x00000010
        /*1394*/ 	.word	0x00030c20
        /*1398*/ 	.short	0x010a
        /*139a*/ 	.byte	0x3f
	.zero		1


	//   ....[49]....
        /*139c*/ 	.word	0x000157e0
        /*13a0*/ 	.word	0x00000010
        /*13a4*/ 	.word	0x00030c40
        /*13a8*/ 	.short	0x010a
        /*13aa*/ 	.byte	0x3f
	.zero		1


	//   ....[50]....
        /*13ac*/ 	.word	0x00015830
        /*13b0*/ 	.word	0x00000010
        /*13b4*/ 	.word	0x00030c28
        /*13b8*/ 	.short	0x010a
        /*13ba*/ 	.byte	0x3f
	.zero		1


	//   ....[51]....
        /*13bc*/ 	.word	0x00015880
        /*13c0*/ 	.word	0x00000010
        /*13c4*/ 	.word	0x00030c48
        /*13c8*/ 	.short	0x010a
        /*13ca*/ 	.byte	0x3f
	.zero		1


	//   ....[52]....
        /*13cc*/ 	.word	0x000158e0
        /*13d0*/ 	.word	0x00000010
        /*13d4*/ 	.word	0x00030c20
        /*13d8*/ 	.short	0x010a
        /*13da*/ 	.byte	0x3f
	.zero		1


	//   ....[53]....
        /*13dc*/ 	.word	0x00015930
        /*13e0*/ 	.word	0x00000010
        /*13e4*/ 	.word	0x00030c40
        /*13e8*/ 	.short	0x010a
        /*13ea*/ 	.byte	0x3f
	.zero		1


	//   ....[54]....
        /*13ec*/ 	.word	0x00015980
        /*13f0*/ 	.word	0x00000010
        /*13f4*/ 	.word	0x00030c28
        /*13f8*/ 	.short	0x010a
        /*13fa*/ 	.byte	0x3f
	.zero		1


	//   ....[55]....
        /*13fc*/ 	.word	0x000159d0
        /*1400*/ 	.word	0x00000003
        /*1404*/ 	.word	0x00030c40
        /*1408*/ 	.short	0x010a
        /*140a*/ 	.byte	0x3f
	.zero		1


	//   ....[56]....
        /*140c*/ 	.word	0x00015aa0
        /*1410*/ 	.word	0x00000006
        /*1414*/ 	.word	0x00000000
        /*1418*/ 	.short	0x010a
        /*141a*/ 	.byte	0x3f
	.zero		1


	//   ....[57]....
        /*141c*/ 	.word	0x00015af0
        /*1420*/ 	.word	0x00000003
        /*1424*/ 	.word	0x00000000
        /*1428*/ 	.short	0x010a
        /*142a*/ 	.byte	0x3f
	.zero		1


	//   ....[58]....
        /*142c*/ 	.word	0x00015b40
        /*1430*/ 	.word	0x00000002
        /*1434*/ 	.word	0x00000000
        /*1438*/ 	.short	0x010a
        /*143a*/ 	.byte	0x3f
	.zero		1


	//----- nvinfo : EIATTR_NUM_MBARRIERS
	.align		4
.L_446:
        /*143c*/ 	.byte	0x03, 0x38
        /*143e*/ 	.short	0x0009


	//----- nvinfo : EIATTR_EXIT_INSTR_OFFSETS
	.align		4
        /*1440*/ 	.byte	0x04, 0x1c
        /*1442*/ 	.short	(.L_448 - .L_447)


	//   ....[0]....
.L_447:
        /*1444*/ 	.word	0x000154d0


	//----- nvinfo : EIATTR_MAX_THREADS
	.align		4
.L_448:
        /*1448*/ 	.byte	0x04, 0x05
        /*144a*/ 	.short	(.L_450 - .L_449)
.L_449:
        /*144c*/ 	.word	0x00000180
        /*1450*/ 	.word	0x00000001
        /*1454*/ 	.word	0x00000001


	//----- nvinfo : EIATTR_CRS_STACK_SIZE
	.align		4
.L_450:
        /*1458*/ 	.byte	0x04, 0x1e
        /*145a*/ 	.short	(.L_452 - .L_451)
.L_451:
        /*145c*/ 	.word	0x00000000


	//----- nvinfo : EIATTR_CBANK_PARAM_SIZE
	.align		4
.L_452:
        /*1460*/ 	.byte	0x03, 0x19
        /*1462*/ 	.short	0x0970


	//----- nvinfo : EIATTR_PARAM_CBANK
	.align		4
        /*1464*/ 	.byte	0x04, 0x0a
        /*1466*/ 	.short	(.L_454 - .L_453)
	.align		4
.L_453:
        /*1468*/ 	.word	index@(.nv.constant0._ZN7cutlass13device_kernelIN5flash11enable_sm90INS1_16FlashAttnBwdSm90INS1_25CollectiveMainloopBwdSm90ILi2ELi2ELi2EN4cute5tupleIJNS5_1CILi1EEES8_S8_EEENS6_IJNS7_ILi128EEESA_NS7_ILi64EEEEEENS_6half_tEfNS_4arch4Sm90ELb0ELb1ELb1ELb0ELb0ELb1ELb0ELb0ELi2ELi1ELi2ELi2ELb0EEENS1_21CollectiveEpilogueBwdISC_SD_SF_Li256ELb0ELb0ELi1EEENS1_19SingleTileSchedulerILb0ELb0ELb0ELi128EEEEEEEEEvNT_6ParamsE)
        /*146c*/ 	.short	0x0210
        /*146e*/ 	.short	0x0970


	//----- nvinfo : EIATTR_SW_WAR
	.align		4
.L_454:
        /*1470*/ 	.byte	0x04, 0x36
        /*1472*/ 	.short	(.L_456 - .L_455)
.L_455:
        /*1474*/ 	.word	0x00000008
.L_456:


//--------------------- .nv.info._ZN7cutlass13device_kernelIN5flash11enable_sm90INS1_16FlashAttnBwdSm90INS1_25CollectiveMainloopBwdSm90ILi2ELi2ELi2EN4cute5tupleIJNS5_1CILi1EEES8_S8_EEENS6_IJNS7_ILi128EEESA_NS7_ILi64EEEEEENS_6half_tEfNS_4arch4Sm90ELb0ELb1ELb1ELb0ELb1ELb1ELb0ELb0ELi2ELi1ELi2ELi2ELb0EEENS1_21CollectiveEpilogueBwdISC_SD_SF_Li256ELb0ELb0ELi1EEENS1_19SingleTileSchedulerILb0ELb0ELb0ELi128EEEEEEEEEvNT_6ParamsE --------------------------
	.section	.nv.info._ZN7cutlass13device_kernelIN5flash11enable_sm90INS1_16FlashAttnBwdSm90INS1_25CollectiveMainloopBwdSm90ILi2ELi2ELi2EN4cute5tupleIJNS5_1CILi1EEES8_S8_EEENS6_IJNS7_ILi128EEESA_NS7_ILi64EEEEEENS_6half_tEfNS_4arch4Sm90ELb0ELb1ELb1ELb0ELb1ELb1ELb0ELb0ELi2ELi1ELi2ELi2ELb0EEENS1_21CollectiveEpilogueBwdISC_SD_SF_Li256ELb0ELb0ELi1EEENS1_19SingleTileSchedulerILb0ELb0ELb0ELi128EEEEEEEEEvNT_6ParamsE,"",@"SHT_CUDA_INFO"
	.sectionflags	@""
	.align	4


	//----- nvinfo : EIATTR_CUDA_API_VERSION
	.align		4
        /*0000*/ 	.byte	0x04, 0x37
        /*0002*/ 	.short	(.L_458 - .L_457)
.L_457:
        /*0004*/ 	.word	0x00000082


	//----- nvinfo : EIATTR_KPARAM_INFO
	.align		4
.L_458:
        /*0008*/ 	.byte	0x04, 0x17
        /*000a*/ 	.short	(.L_460 - .L_459)
.L_459:
        /*000c*/ 	.word	0x00000000
        /*0010*/ 	.short	0x0000
        /*0012*/ 	.short	0x0070
        /*0014*/ 	.byte	0x00, 0xf0, 0x01, 0x24


	//----- nvinfo : EIATTR_SPARSE_MMA_MASK
	.align		4
.L_460:
        /*0018*/ 	.byte	0x03, 0x50
        /*001a*/ 	.short	0x0000


	//----- nvinfo : EIATTR_MAXREG_COUNT
	.align		4
        /*001c*/ 	.byte	0x03, 0x1b
        /*001e*/ 	.short	0x00a8


	//----- nvinfo : EIATTR_NUM_BARRIERS
	.align		4
        /*0020*/ 	.byte	0x02, 0x4c
        /*0022*/ 	.byte	0x10
	.zero		1


	//----- nvinfo : EIATTR_EXTERNS
	.align		4
        /*0024*/ 	.byte	0x04, 0x0f
        /*0026*/ 	.short	(.L_462 - .L_461)


	//   ....[0]....
	.align		4
.L_461:
        /*0028*/ 	.word	index@(__assertfail)


	//----- nvinfo : EIATTR_ANNOTATIONS
	.align		4
.L_462:
        /*002c*/ 	.byte	0x04, 0x55
        /*002e*/ 	.short	(.L_464 - .L_463)


	//   ....[0]....
.L_463:
        /* <DEDUP_REMOVED lines=156> */


	//----- nvinfo : EIATTR_MERCURY_ISA_VERSION
	.align		4
.L_464:
        /*09e0*/ 	.byte	0x03, 0x5f
        /*09e2*/ 	.short	0x0101


	//----- nvinfo : EIATTR_INT_WARP_WIDE_INSTR_OFFSETS
	.align		4
        /*09e4*/ 	.byte	0x04, 0x31
        /*09e6*/ 	.short	(.L_466 - .L_465)


	//   ....[0]....
.L_465:
        /*09e8*/ 	.word	0x000001f0


	//   ....[1]....
        /*09ec*/ 	.word	0x00000220


	//   ....[2]....
        /*09f0*/ 	.word	0x00013370


	//   ....[3]....
        /*09f4*/ 	.word	0x00013960


	//   ....[4]....
        /*09f8*/ 	.word	0x00013e10


	//   ....[5]....
        /*09fc*/ 	.word	0x000140d0


	//   ....[6]....
        /*0a00*/ 	.word	0x00014330


	//   ....[7]....
        /*0a04*/ 	.word	0x000144c0


	//----- nvinfo : EIATTR_COOP_GROUP_MASK_REGIDS
	.align		4
.L_466:
        /*0a08*/ 	.byte	0x04, 0x29
        /*0a0a*/ 	.short	(.L_468 - .L_467)


	//   ....[0]....
.L_467:
        /*0a0c*/ 	.word	0xffffffff


	//   ....[1]....
        /*0a10*/ 	.word	0xffffffff


	//   ....[2]....
        /*0a14*/ 	.word	0xffffffff


	//   ....[3]....
        /*0a18*/ 	.word	0xffffffff


	//   ....[4]....
        /*0a1c*/ 	.word	0xffffffff


	//   ....[5]....
        /*0a20*/ 	.word	0xffffffff


	//   ....[6]....
        /*0a24*/ 	.word	0xffffffff


	//   ....[7]....
        /*0a28*/ 	.word	0xffffffff


	//   ....[8]....
        /*0a2c*/ 	.word	0xffffffff


	//   ....[9]....
        /*0a30*/ 	.word	0xffffffff


	//   ....[10]....
        /*0a34*/ 	.word	0xffffffff


	//   ....[11]....
        /*0a38*/ 	.word	0xffffffff


	//   ....[12]....
        /*0a3c*/ 	.word	0xffffffff


	//   ....[13]....
        /*0a40*/ 	.word	0xffffffff


	//   ....[14]....
        /*0a44*/ 	.word	0xffffffff


	//   ....[15]....
        /*0a48*/ 	.word	0xffffffff


	//   ....[16]....
        /*0a4c*/ 	.word	0xffffffff


	//   ....[17]....
        /*0a50*/ 	.word	0xffffffff


	//   ....[18]....
        /*0a54*/ 	.word	0xffffffff


	//   ....[19]....
        /*0a58*/ 	.word	0xffffffff


	//   ....[20]....
        /*0a5c*/ 	.word	0xffffffff


	//   ....[21]....
        /*0a60*/ 	.word	0xffffffff


	//   ....[22]....
        /*0a64*/ 	.word	0xffffffff


	//   ....[23]....
        /*0a68*/ 	.word	0xffffffff


	//   ....[24]....
        /*0a6c*/ 	.word	0xffffffff


	//   ....[25]....
        /*0a70*/ 	.word	0xffffffff


	//   ....[26]....
        /*0a74*/ 	.word	0xffffffff


	//   ....[27]....
        /*0a78*/ 	.word	0xffffffff


	//   ....[28]....
        /*0a7c*/ 	.word	0xffffffff


	//   ....[29]....
        /*0a80*/ 	.word	0xffffffff


	//   ....[30]....
        /*0a84*/ 	.word	0xffffffff


	//   ....[31]....
        /*0a88*/ 	.word	0xffffffff


	//   ....[32]....
        /*0a8c*/ 	.word	0xffffffff


	//   ....[33]....
        /*0a90*/ 	.word	0xffffffff


	//   ....[34]....
        /*0a94*/ 	.word	0xffffffff


	//   ....[35]....
        /*0a98*/ 	.word	0xffffffff


	//   ....[36]....
        /*0a9c*/ 	.word	0xffffffff


	//   ....[37]....
        /*0aa0*/ 	.word	0xffffffff


	//   ....[38]....
        /*0aa4*/ 	.word	0xffffffff


	//   ....[39]....
        /*0aa8*/ 	.word	0xffffffff


	//   ....[40]....
        /*0aac*/ 	.word	0xffffffff


	//   ....[41]....
        /*0ab0*/ 	.word	0xffffffff


	//   ....[42]....
        /*0ab4*/ 	.word	0xffffffff


	//   ....[43]....
        /*0ab8*/ 	.word	0xffffffff


	//   ....[44]....
        /*0abc*/ 	.word	0xffffffff


	//   ....[45]....
        /*0ac0*/ 	.word	0xffffffff


	//   ....[46]....
        /*0ac4*/ 	.word	0xffffffff


	//   ....[47]....
        /*0ac8*/ 	.word	0xffffffff


	//   ....[48]....
        /*0acc*/ 	.word	0xffffffff


	//   ....[49]....
        /*0ad0*/ 	.word	0xffffffff


	//   ....[50]....
        /*0ad4*/ 	.word	0xffffffff


	//   ....[51]....
        /*0ad8*/ 	.word	0xffffffff


	//   ....[52]....
        /*0adc*/ 	.word	0xffffffff


	//   ....[53]....
        /*0ae0*/ 	.word	0xffffffff


	//   ....[54]....
        /*0ae4*/ 	.word	0xffffffff


	//   ....[55]....
        /*0ae8*/ 	.word	0xffffffff


	//   ....[56]....
        /*0aec*/ 	.word	0xffffffff


	//   ....[57]....
        /*0af0*/ 	.word	0xffffffff


	//   ....[58]....
        /*0af4*/ 	.word	0xffffffff


	//   ....[59]....
        /*0af8*/ 	.word	0xffffffff


	//   ....[60]....
        /*0afc*/ 	.word	0xffffffff


	//   ....[61]....
        /*0b00*/ 	.word	0xffffffff


	//   ....[62]....
        /*0b04*/ 	.word	0xffffffff


	//   ....[63]....
        /*0b08*/ 	.word	0xffffffff


	//   ....[64]....
        /*0b0c*/ 	.word	0xffffffff


	//   ....[65]....
        /*0b10*/ 	.word	0xffffffff


	//   ....[66]....
        /*0b14*/ 	.word	0xffffffff


	//   ....[67]....
        /*0b18*/ 	.word	0xffffffff


	//   ....[68]....
        /*0b1c*/ 	.word	0xffffffff


	//   ....[69]....
        /*0b20*/ 	.word	0xffffffff


	//   ....[70]....
        /*0b24*/ 	.word	0xffffffff


	//   ....[71]....
        /*0b28*/ 	.word	0xffffffff


	//   ....[72]....
        /*0b2c*/ 	.word	0xffffffff


	//   ....[73]....
        /*0b30*/ 	.word	0xffffffff


	//   ....[74]....
        /*0b34*/ 	.word	0xffffffff


	//   ....[75]....
        /*0b38*/ 	.word	0xffffffff


	//   ....[76]....
        /*0b3c*/ 	.word	0xffffffff


	//   ....[77]....
        /*0b40*/ 	.word	0xffffffff


	//   ....[78]....
        /*0b44*/ 	.word	0xffffffff


	//   ....[79]....
        /*0b48*/ 	.word	0xffffffff


	//   ....[80]....
        /*0b4c*/ 	.word	0xffffffff


	//   ....[81]....
        /*0b50*/ 	.word	0xffffffff


	//   ....[82]....
        /*0b54*/ 	.word	0xffffffff


	//   ....[83]....
        /*0b58*/ 	.word	0xffffffff


	//   ....[84]....
        /*0b5c*/ 	.word	0xffffffff


	//   ....[85]....
        /*0b60*/ 	.word	0xffffffff


	//   ....[86]....
        /*0b64*/ 	.word	0xffffffff


	//   ....[87]....
        /*0b68*/ 	.word	0xffffffff


	//   ....[88]....
        /*0b6c*/ 	.word	0xffffffff


	//   ....[89]....
        /*0b70*/ 	.word	0xffffffff


	//   ....[90]....
        /*0b74*/ 	.word	0xffffffff


	//   ....[91]....
        /*0b78*/ 	.word	0xffffffff


	//   ....[92]....
        /*0b7c*/ 	.word	0xffffffff


	//   ....[93]....
        /*0b80*/ 	.word	0xffffffff


	//   ....[94]....
        /*0b84*/ 	.word	0xffffffff


	//   ....[95]....
        /*0b88*/ 	.word	0xffffffff


	//   ....[96]....
        /*0b8c*/ 	.word	0xffffffff


	//   ....[97]....
        /*0b90*/ 	.word	0xffffffff


	//   ....[98]....
        /*0b94*/ 	.word	0xffffffff


	//   ....[99]....
        /*0b98*/ 	.word	0xffffffff


	//   ....[100]....
        /*0b9c*/ 	.word	0xffffffff


	//   ....[101]....
        /*0ba0*/ 	.word	0xffffffff


	//   ....[102]....
        /*0ba4*/ 	.word	0xffffffff


	//   ....[103]....
        /*0ba8*/ 	.word	0xffffffff


	//   ....[104]....
        /*0bac*/ 	.word	0xffffffff


	//   ....[105]....
        /*0bb0*/ 	.word	0xffffffff


	//   ....[106]....
        /*0bb4*/ 	.word	0xffffffff


	//   ....[107]....
        /*0bb8*/ 	.word	0xffffffff


	//   ....[108]....
        /*0bbc*/ 	.word	0xffffffff


	//   ....[109]....
        /*0bc0*/ 	.word	0xffffffff


	//   ....[110]....
        /*0bc4*/ 	.word	0xffffffff


	//   ....[111]....
        /*0bc8*/ 	.word	0xffffffff


	//   ....[112]....
        /*0bcc*/ 	.word	0xffffffff


	//   ....[113]....
        /*0bd0*/ 	.word	0xffffffff


	//   ....[114]....
        /*0bd4*/ 	.word	0xffffffff


	//   ....[115]....
        /*0bd8*/ 	.word	0xffffffff


	//   ....[116]....
        /*0bdc*/ 	.word	0xffffffff


	//   ....[117]....
        /*0be0*/ 	.word	0xffffffff


	//   ....[118]....
        /*0be4*/ 	.word	0xffffffff


	//   ....[119]....
        /*0be8*/ 	.word	0xffffffff


	//   ....[120]....
        /*0bec*/ 	.word	0xffffffff


	//   ....[121]....
        /*0bf0*/ 	.word	0xffffffff


	//   ....[122]....
        /*0bf4*/ 	.word	0xffffffff


	//   ....[123]....
        /*0bf8*/ 	.word	0xffffffff


	//   ....[124]....
        /*0bfc*/ 	.word	0xffffffff


	//   ....[125]....
        /*0c00*/ 	.word	0xffffffff


	//   ....[126]....
        /*0c04*/ 	.word	0xffffffff


	//   ....[127]....
        /*0c08*/ 	.word	0xffffffff


	//   ....[128]....
        /*0c0c*/ 	.word	0xffffffff


	//   ....[129]....
        /*0c10*/ 	.word	0xffffffff


	//   ....[130]....
        /*0c14*/ 	.word	0xffffffff


	//   ....[131]....
        /*0c18*/ 	.word	0xffffffff


	//   ....[132]....
        /*0c1c*/ 	.word	0xffffffff


	//   ....[133]....
        /*0c20*/ 	.word	0xffffffff


	//   ....[134]....
        /*0c24*/ 	.word	0xffffffff


	//   ....[135]....
        /*0c28*/ 	.word	0xffffffff


	//   ....[136]....
        /*0c2c*/ 	.word	0xffffffff


	//   ....[137]....
        /*0c30*/ 	.word	0xffffffff


	//   ....[138]....
        /*0c34*/ 	.word	0xffffffff


	//   ....[139]....
        /*0c38*/ 	.word	0xffffffff


	//   ....[140]....
        /*0c3c*/ 	.word	0xffffffff


	//   ....[141]....
        /*0c40*/ 	.word	0xffffffff


	//   ....[142]....
        /*0c44*/ 	.word	0xffffffff


	//   ....[143]....
        /*0c48*/ 	.word	0xffffffff


	//   ....[144]....
        /*0c4c*/ 	.word	0xffffffff


	//   ....[145]....
        /*0c50*/ 	.word	0xffffffff


	//   ....[146]....
        /*0c54*/ 	.word	0xffffffff


	//   ....[147]....
        /*0c58*/ 	.word	0xffffffff


	//   ....[148]....
        /*0c5c*/ 	.word	0xffffffff


	//   ....[149]....
        /*0c60*/ 	.word	0xffffffff


	//   ....[150]....
        /*0c64*/ 	.word	0xffffffff


	//   ....[151]....
        /*0c68*/ 	.word	0xffffffff


	//   ....[152]....
        /*0c6c*/ 	.word	0xffffffff


	//   ....[153]....
        /*0c70*/ 	.word	0xffffffff


	//   ....[154]....
        /*0c74*/ 	.word	0xffffffff


	//   ....[155]....
        /*0c78*/ 	.word	0xffffffff


	//   ....[156]....
        /*0c7c*/ 	.word	0xffffffff


	//   ....[157]....
        /*0c80*/ 	.word	0xffffffff


	//   ....[158]....
        /*0c84*/ 	.word	0xffffffff


	//   ....[159]....
        /*0c88*/ 	.word	0xffffffff


	//   ....[160]....
        /*0c8c*/ 	.word	0xffffffff


	//   ....[161]....
        /*0c90*/ 	.word	0xffffffff


	//   ....[162]....
        /*0c94*/ 	.word	0xffffffff


	//   ....[163]....
        /*0c98*/ 	.word	0xffffffff


	//   ....[164]....
        /*0c9c*/ 	.word	0xffffffff


	//   ....[165]....
        /*0ca0*/ 	.word	0xffffffff


	//   ....[166]....
        /*0ca4*/ 	.word	0xffffffff


	//   ....[167]....
        /*0ca8*/ 	.word	0xffffffff


	//   ....[168]....
        /*0cac*/ 	.word	0xffffffff


	//   ....[169]....
        /*0cb0*/ 	.word	0xffffffff


	//   ....[170]....
        /*0cb4*/ 	.word	0xffffffff


	//   ....[171]....
        /*0cb8*/ 	.word	0xffffffff


	//   ....[172]....
        /*0cbc*/ 	.word	0xffffffff


	//   ....[173]....
        /*0cc0*/ 	.word	0xffffffff


	//   ....[174]....
        /*0cc4*/ 	.word	0xffffffff


	//   ....[175]....
        /*0cc8*/ 	.word	0xffffffff


	//   ....[176]....
        /*0ccc*/ 	.word	0xffffffff


	//   ....[177]....
        /*0cd0*/ 	.word	0xffffffff


	//   ....[178]....
        /*0cd4*/ 	.word	0xffffffff


	//   ....[179]....
        /*0cd8*/ 	.word	0xffffffff


	//   ....[180]....
        /*0cdc*/ 	.word	0xffffffff


	//   ....[181]....
        /*0ce0*/ 	.word	0xffffffff


	//   ....[182]....
        /*0ce4*/ 	.word	0xffffffff


	//   ....[183]....
        /*0ce8*/ 	.word	0xffffffff


	//   ....[184]....
        /*0cec*/ 	.word	0xffffffff


	//   ....[185]....
        /*0cf0*/ 	.word	0xffffffff


	//   ....[186]....
        /*0cf4*/ 	.word	0xffffffff


	//   ....[187]....
        /*0cf8*/ 	.word	0xffffffff


	//   ....[188]....
        /*0cfc*/ 	.word	0xffffffff


	//   ....[189]....
        /*0d00*/ 	.word	0xffffffff


	//   ....[190]....
        /*0d04*/ 	.word	0xffffffff


	//   ....[191]....
        /*0d08*/ 	.word	0xffffffff


	//   ....[192]....
        /*0d0c*/ 	.word	0xffffffff


	//   ....[193]....
        /*0d10*/ 	.word	0xffffffff


	//   ....[194]....
        /*0d14*/ 	.word	0xffffffff


	//   ....[195]....
        /*0d18*/ 	.word	0xffffffff


	//   ....[196]....
        /*0d1c*/ 	.word	0xffffffff


	//   ....[197]....
        /*0d20*/ 	.word	0xffffffff


	//   ....[198]....
        /*0d24*/ 	.word	0xffffffff


	//   ....[199]....
        /*0d28*/ 	.word	0xffffffff


	//   ....[200]....
        /*0d2c*/ 	.word	0xffffffff


	//   ....[201]....
        /*0d30*/ 	.word	0xffffffff


	//   ....[202]....
        /*0d34*/ 	.word	0xffffffff


	//   ....[203]....
        /*0d38*/ 	.word	0xffffffff


	//   ....[204]....
        /*0d3c*/ 	.word	0xffffffff


	//   ....[205]....
        /*0d40*/ 	.word	0xffffffff


	//   ....[206]....
        /*0d44*/ 	.word	0xffffffff


	//   ....[207]....
        /*0d48*/ 	.word	0xffffffff


	//   ....[208]....
        /*0d4c*/ 	.word	0xffffffff


	//   ....[209]....
        /*0d50*/ 	.word	0x0500000f


	//   ....[210]....
        /*0d54*/ 	.word	0x0500000f


	//   ....[211]....
        /*0d58*/ 	.word	0x0500000f


	//   ....[212]....
        /*0d5c*/ 	.word	0x0500000f


	//----- nvinfo : EIATTR_COOP_GROUP_INSTR_OFFSETS
	.align		4
.L_468:
        /*0d60*/ 	.byte	0x04, 0x28
        /*0d62*/ 	.short	(.L_470 - .L_469)


	//   ....[0]....
.L_469:
        /*0d64*/ 	.word	0x00000070


	//   ....[1]....
        /*0d68*/ 	.word	0x00000200


	//   ....[2]....
        /*0d6c*/ 	.word	0x00000250


	//   ....[3]....
        /*0d70*/ 	.word	0x00000440


	//   ....[4]....
        /*0d74*/ 	.word	0x00000670


	//   ....[5]....
        /*0d78*/ 	.word	0x00000fc0


	//   ....[6]....
        /*0d7c*/ 	.word	0x000030e0


	//   ....[7]....
        /*0d80*/ 	.word	0x00003740


	//   ....[8]....
        /*0d84*/ 	.word	0x00003970


	//   ....[9]....
        /*0d88*/ 	.word	0x000039a0


	//   ....[10]....
        /*0d8c*/ 	.word	0x000039d0


	//   ....[11]....
        /*0d90*/ 	.word	0x00003a10


	//   ....[12]....
        /*0d94*/ 	.word	0x00003a50


	//   ....[13]....
        /*0d98*/ 	.word	0x00003b30


	//   ....[14]....
        /*0d9c*/ 	.word	0x00003b70


	//   ....[15]....
        /*0da0*/ 	.word	0x00003ba0


	//   ....[16]....
        /*0da4*/ 	.word	0x00003bc0


	//   ....[17]....
        /*0da8*/ 	.word	0x00003bd0


	//   ....[18]....
        /*0dac*/ 	.word	0x00003c00


	//   ....[19]....
        /*0db0*/ 	.word	0x00003c70


	//   ....[20]....
        /*0db4*/ 	.word	0x00003cb0


	//   ....[21]....
        /*0db8*/ 	.word	0x00003cf0


	//   ....[22]....
        /*0dbc*/ 	.word	0x00003d30


	//   ....[23]....
        /*0dc0*/ 	.word	0x00003d70


	//   ....[24]....
        /*0dc4*/ 	.word	0x00003e60


	//   ....[25]....
        /*0dc8*/ 	.word	0x00003ec0


	//   ....[26]....
        /*0dcc*/ 	.word	0x00003ef0


	//   ....[27]....
        /*0dd0*/ 	.word	0x00003f50


	//   ....[28]....
        /*0dd4*/ 	.word	0x00003f90


	//   ....[29]....
        /*0dd8*/ 	.word	0x00003fb0


	//   ....[30]....
        /*0ddc*/ 	.word	0x00003fe0


	//   ....[31]....
        /*0de0*/ 	.word	0x00004010


	//   ....[32]....
        /*0de4*/ 	.word	0x00004030


	//   ....[33]....
        /*0de8*/ 	.word	0x00004140


	//   ....[34]....
        /*0dec*/ 	.word	0x00004180


	//   ....[35]....
        /*0df0*/ 	.word	0x000041c0


	//   ....[36]....
        /*0df4*/ 	.word	0x000041f0


	//   ....[37]....
        /*0df8*/ 	.word	0x00004210


	//   ....[38]....
        /*0dfc*/ 	.word	0x00004290


	//   ....[39]....
        /*0e00*/ 	.word	0x000042d0


	//   ....[40]....
        /*0e04*/ 	.word	0x00004300


	//   ....[41]....
        /*0e08*/ 	.word	0x00004340


	//   ....[42]....
        /*0e0c*/ 	.word	0x00004360


	//   ....[43]....
        /*0e10*/ 	.word	0x00004380


	//   ....[44]....
        /*0e14*/ 	.word	0x00004390


	//   ....[45]....
        /*0e18*/ 	.word	0x000043e0


	//   ....[46]....
        /*0e1c*/ 	.word	0x00004440


	//   ....[47]....
        /*0e20*/ 	.word	0x00004480


	//   ....[48]....
        /*0e24*/ 	.word	0x00004560


	//   ....[49]....
        /*0e28*/ 	.word	0x00004630


	//   ....[50]....
        /*0e2c*/ 	.word	0x00004640


	//   ....[51]....
        /*0e30*/ 	.word	0x00004710


	//   ....[52]....
        /*0e34*/ 	.word	0x00004740


	//   ....[53]....
        /*0e38*/ 	.word	0x00004780


	//   ....[54]....
        /*0e3c*/ 	.word	0x00004870


	//   ....[55]....
        /*0e40*/ 	.word	0x00004a50


	//   ....[56]....
        /*0e44*/ 	.word	0x00004a90


	//   ....[57]....
        /*0e48*/ 	.word	0x00004b00


	//   ....[58]....
        /*0e4c*/ 	.word	0x00004b40


	//   ....[59]....
        /*0e50*/ 	.word	0x00004b80


	//   ....[60]....
        /*0e54*/ 	.word	0x00004c00


	//   ....[61]....
        /*0e58*/ 	.word	0x00004c40


	//   ....[62]....
        /*0e5c*/ 	.word	0x00004d60


	//   ....[63]....
        /*0e60*/ 	.word	0x00004ec0


	//   ....[64]....
        /*0e64*/ 	.word	0x00004ef0


	//   ....[65]....
        /*0e68*/ 	.word	0x00004f10


	//   ....[66]....
        /*0e6c*/ 	.word	0x00004f50


	//   ....[67]....
        /*0e70*/ 	.word	0x00004f70


	//   ....[68]....
        /*0e74*/ 	.word	0x00004f80


	//   ....[69]....
        /*0e78*/ 	.word	0x00005000


	//   ....[70]....
        /*0e7c*/ 	.word	0x00008260


	//   ....[71]....
        /*0e80*/ 	.word	0x00008270


	//   ....[72]....
        /*0e84*/ 	.word	0x00008280


	//   ....[73]....
        /*0e88*/ 	.word	0x000082d0


	//   ....[74]....
        /*0e8c*/ 	.word	0x000082e0


	//   ....[75]....
        /*0e90*/ 	.word	0x00008360


	//   ....[76]....
        /*0e94*/ 	.word	0x000083f0


	//   ....[77]....
        /*0e98*/ 	.word	0x000084d0


	//   ....[78]....
        /*0e9c*/ 	.word	0x000084f0


	//   ....[79]....
        /*0ea0*/ 	.word	0x00008510


	//   ....[80]....
        /*0ea4*/ 	.word	0x000085a0


	//   ....[81]....
        /*0ea8*/ 	.word	0x00008610


	//   ....[82]....
        /*0eac*/ 	.word	0x00008670


	//   ....[83]....
        /*0eb0*/ 	.word	0x000086d0


	//   ....[84]....
        /*0eb4*/ 	.word	0x00008760


	//   ....[85]....
        /*0eb8*/ 	.word	0x00008780


	//   ....[86]....
        /*0ebc*/ 	.word	0x000087c0


	//   ....[87]....
        /*0ec0*/ 	.word	0x00008800


	//   ....[88]....
        /*0ec4*/ 	.word	0x00008810


	//   ....[89]....
        /*0ec8*/ 	.word	0x000088c0


	//   ....[90]....
        /*0ecc*/ 	.word	0x00008970


	//   ....[91]....
        /*0ed0*/ 	.word	0x000089a0


	//   ....[92]....
        /*0ed4*/ 	.word	0x000089d0


	//   ....[93]....
        /*0ed8*/ 	.word	0x00008a10


	//   ....[94]....
        /*0edc*/ 	.word	0x00008a40


	//   ....[95]....
        /*0ee0*/ 	.word	0x00008a80


	//   ....[96]....
        /*0ee4*/ 	.word	0x00008ab0


	//   ....[97]....
        /*0ee8*/ 	.word	0x00008b30


	//   ....[98]....
        /*0eec*/ 	.word	0x00008b90


	//   ....[99]....
        /*0ef0*/ 	.word	0x00008bf0


	//   ....[100]....
        /*0ef4*/ 	.word	0x00008c50


	//   ....[101]....
        /*0ef8*/ 	.word	0x00008d10


	//   ....[102]....
        /*0efc*/ 	.word	0x00008d50


	//   ....[103]....
        /*0f00*/ 	.word	0x00008f40


	//   ....[104]....
        /*0f04*/ 	.word	0x00008f50


	//   ....[105]....
        /*0f08*/ 	.word	0x00008f80


	//   ....[106]....
        /*0f0c*/ 	.word	0x000090f0


	//   ....[107]....
        /*0f10*/ 	.word	0x00009200


	//   ....[108]....
        /*0f14*/ 	.word	0x00009280


	//   ....[109]....
        /*0f18*/ 	.word	0x000092c0


	//   ....[110]....
        /*0f1c*/ 	.word	0x00009540


	//   ....[111]....
        /*0f20*/ 	.word	0x00009570


	//   ....[112]....
        /*0f24*/ 	.word	0x000095e0


	//   ....[113]....
        /*0f28*/ 	.word	0x00009610


	//   ....[114]....
        /*0f2c*/ 	.word	0x00009640


	//   ....[115]....
        /*0f30*/ 	.word	0x00009670


	//   ....[116]....
        /*0f34*/ 	.word	0x00009690


	//   ....[117]....
        /*0f38*/ 	.word	0x000098c0


	//   ....[118]....
        /*0f3c*/ 	.word	0x00009910


	//   ....[119]....
        /*0f40*/ 	.word	0x00009b40


	//   ....[120]....
        /*0f44*/ 	.word	0x00009b50


	//   ....[121]....
        /*0f48*/ 	.word	0x00009b60


	//   ....[122]....
        /*0f4c*/ 	.word	0x00009b70


	//   ....[123]....
        /*0f50*/ 	.word	0x00009b80


	//   ....[124]....
        /*0f54*/ 	.word	0x00009b90


	//   ....[125]....
        /*0f58*/ 	.word	0x00009ba0


	//   ....[126]....
        /*0f5c*/ 	.word	0x00009f10


	//   ....[127]....
        /*0f60*/ 	.word	0x00009f20


	//   ....[128]....
        /*0f64*/ 	.word	0x00009f30


	//   ....[129]....
        /*0f68*/ 	.word	0x00009f40


	//   ....[130]....
        /*0f6c*/ 	.word	0x00009f50


	//   ....[131]....
        /*0f70*/ 	.word	0x00009f60


	//   ....[132]....
        /*0f74*/ 	.word	0x00009f70


	//   ....[133]....
        /*0f78*/ 	.word	0x00009f80


	//   ....[134]....
        /*0f7c*/ 	.word	0x0000d5c0


	//   ....[135]....
        /*0f80*/ 	.word	0x0000df60


	//   ....[136]....
        /*0f84*/ 	.word	0x0000dfa0


	//   ....[137]....
        /*0f88*/ 	.word	0x0000dfe0


	//   ....[138]....
        /*0f8c*/ 	.word	0x0000e030


	//   ....[139]....
        /*0f90*/ 	.word	0x0000e040


	//   ....[140]....
        /*0f94*/ 	.word	0x0000e0c0


	//   ....[141]....
        /*0f98*/ 	.word	0x0000e0f0


	//   ....[142]....
        /*0f9c*/ 	.word	0x0000e100


	//   ....[143]....
        /*0fa0*/ 	.word	0x0000e110


	//   ....[144]....
        /*0fa4*/ 	.word	0x0000e160


	//   ....[145]....
        /*0fa8*/ 	.word	0x0000e170


	//   ....[146]....
        /*0fac*/ 	.word	0x0000e290


	//   ....[147]....
        /*0fb0*/ 	.word	0x0000e2d0


	//   ....[148]....
        /*0fb4*/ 	.word	0x0000e2f0


	//   ....[149]....
        /*0fb8*/ 	.word	0x0000e300


	//   ....[150]....
        /*0fbc*/ 	.word	0x0000e340


	//   ....[151]....
        /*0fc0*/ 	.word	0x0000e3d0


	//   ....[152]....
        /*0fc4*/ 	.word	0x0000e4d0


	//   ....[153]....
        /*0fc8*/ 	.word	0x0000e510


	//   ....[154]....
        /*0fcc*/ 	.word	0x0000e520


	//   ....[155]....
        /*0fd0*/ 	.word	0x0000e550


	//   ....[156]....
        /*0fd4*/ 	.word	0x0000e560


	//   ....[157]....
        /*0fd8*/ 	.word	0x0000e570


	//   ....[158]....
        /*0fdc*/ 	.word	0x0000e590


	//   ....[159]....
        /*0fe0*/ 	.word	0x0000e5c0


	//   ....[160]....
        /*0fe4*/ 	.word	0x0000e5e0


	//   ....[161]....
        /*0fe8*/ 	.word	0x0000e610


	//   ....[162]....
        /*0fec*/ 	.word	0x0000e640


	//   ....[163]....
        /*0ff0*/ 	.word	0x0000e6f0


	//   ....[164]....
        /*0ff4*/ 	.word	0x0000e720


	//   ....[165]....
        /*0ff8*/ 	.word	0x0000e740


	//   ....[166]....
        /*0ffc*/ 	.word	0x0000e780


	//   ....[167]....
        /*1000*/ 	.word	0x0000e7c0


	//   ....[168]....
        /*1004*/ 	.word	0x0000e7e0


	//   ....[169]....
        /*1008*/ 	.word	0x0000e830


	//   ....[170]....
        /*100c*/ 	.word	0x0000e840


	//   ....[171]....
        /*1010*/ 	.word	0x0000e870


	//   ....[172]....
        /*1014*/ 	.word	0x0000e940


	//   ....[173]....
        /*1018*/ 	.word	0x0000e960


	//   ....[174]....
        /*101c*/ 	.word	0x0000e990


	//   ....[175]....
        /*1020*/ 	.word	0x0000ec60


	//   ....[176]....
        /*1024*/ 	.word	0x0000ece0


	//   ....[177]....
        /*1028*/ 	.word	0x0000ed10


	//   ....[178]....
        /*102c*/ 	.word	0x0000ed20


	//   ....[179]....
        /*1030*/ 	.word	0x0000eda0


	//   ....[180]....
        /*1034*/ 	.word	0x0000ee00


	//   ....[181]....
        /*1038*/ 	.word	0x0000ef20


	//   ....[182]....
        /*103c*/ 	.word	0x0000f020


	//   ....[183]....
        /*1040*/ 	.word	0x0000f140


	//   ....[184]....
        /*1044*/ 	.word	0x0000f170


	//   ....[185]....
        /*1048*/ 	.word	0x0000f190


	//   ....[186]....
        /*104c*/ 	.word	0x0000f1b0


	//   ....[187]....
        /*1050*/ 	.word	0x0000f210


	//   ....[188]....
        /*1054*/ 	.word	0x0000f220


	//   ....[189]....
        /*1058*/ 	.word	0x0000f240


	//   ....[190]....
        /*105c*/ 	.word	0x0000f6c0


	//   ....[191]....
        /*1060*/ 	.word	0x0000f6f0


	//   ....[192]....
        /*1064*/ 	.word	0x0000f700


	//   ....[193]....
        /*1068*/ 	.word	0x0000f710


	//   ....[194]....
        /*106c*/ 	.word	0x0000f720


	//   ....[195]....
        /*1070*/ 	.word	0x0000f730


	//   ....[196]....
        /*1074*/ 	.word	0x0000f740


	//   ....[197]....
        /*1078*/ 	.word	0x0000f760


	//   ....[198]....
        /*107c*/ 	.word	0x00011b20


	//   ....[199]....
        /*1080*/ 	.word	0x00012a20


	//   ....[200]....
        /*1084*/ 	.word	0x00012f70


	//   ....[201]....
        /*1088*/ 	.word	0x000132a0


	//   ....[202]....
        /*108c*/ 	.word	0x000135e0


	//   ....[203]....
        /*1090*/ 	.word	0x00013890


	//   ....[204]....
        /*1094*/ 	.word	0x00013ad0


	//   ....[205]....
        /*1098*/ 	.word	0x00013d40


	//   ....[206]....
        /*109c*/ 	.word	0x00014010


	//   ....[207]....
        /*10a0*/ 	.word	0x00014230


	//   ....[208]....
        /*10a4*/ 	.word	0x000143c0


	//   ....[209]....
        /*10a8*/ 	.word	0x000162e0


	//   ....[210]....
        /*10ac*/ 	.word	0x00016570


	//   ....[211]....
        /*10b0*/ 	.word	0x000165e0


	//   ....[212]....
        /*10b4*/ 	.word	0x00016650


	//----- nvinfo : EIATTR_REG_RECONFIG
	.align		4
.L_470:
        /*10b8*/ 	.byte	0x01, 0x54
	.zero		2


	//----- nvinfo : EIATTR_SYSCALL_OFFSETS
	.align		4
        /*10bc*/ 	.byte	0x04, 0x46
        /*10be*/ 	.short	(.L_472 - .L_471)


	//   ....[0]....
.L_471:
        /*10c0*/ 	.word	0x00000c20


	//   ....[1]....
        /*10c4*/ 	.word	0x00000d10


	//   ....[2]....
        /*10c8*/ 	.word	0x00000e70


	//   ....[3]....
        /*10cc*/ 	.word	0x00000f60


	//   ....[4]....
        /*10d0*/ 	.word	0x000114f0


	//   ....[5]....
        /*10d4*/ 	.word	0x00011620


	//   ....[6]....
        /*10d8*/ 	.word	0x00011740


	//   ....[7]....
        /*10dc*/ 	.word	0x00011860


	//----- nvinfo : EIATTR_MBARRIER_INSTR_OFFSETS
	.align		4
.L_472:
        /*10e0*/ 	.byte	0x04, 0x39
        /*10e2*/ 	.short	(.L_474 - .L_473)


	//   ....[0]....
.L_473:
        /*10e4*/ 	.word	0x000002f0
        /*10e8*/ 	.word	0x000000ff
        /*10ec*/ 	.word	0x00030c00
        /*10f0*/ 	.short	0x0100
        /*10f2*/ 	.byte	0x06
	.zero		1


	//   ....[1]....
        /*10f4*/ 	.word	0x000003f0
        /*10f8*/ 	.word	0x000000ff
        /*10fc*/ 	.word	0x00030c10
        /*1100*/ 	.short	0x0100
        /*1102*/ 	.byte	0x08
	.zero		1


	//   ....[2]....
        /*1104*/ 	.word	0x00000400
        /*1108*/ 	.word	0x000000ff
        /*110c*/ 	.word	0x00030c20
        /*1110*/ 	.short	0x0100
        /*1112*/ 	.byte	0x08
	.zero		1


	//   ....[3]....
        /*1114*/ 	.word	0x00000410
        /*1118*/ 	.word	0x000000ff
        /*111c*/ 	.word	0x00030c18
        /*1120*/ 	.short	0x0100
        /*1122*/ 	.byte	0x08
	.zero		1


	//   ....[4]....
        /*1124*/ 	.word	0x00000420
        /*1128*/ 	.word	0x000000ff
        /*112c*/ 	.word	0x00030c28
        /*1130*/ 	.short	0x0100
        /*1132*/ 	.byte	0x08
	.zero		1


	//   ....[5]....
        /*1134*/ 	.word	0x00000550
        /*1138*/ 	.word	0x000000ff
        /*113c*/ 	.word	0x00030c30
        /*1140*/ 	.short	0x0100
        /*1142*/ 	.byte	0x08
	.zero		1


	//   ....[6]....
        /*1144*/ 	.word	0x00000560
        /*1148*/ 	.word	0x000000ff
        /*114c*/ 	.word	0x00030c40
        /*1150*/ 	.short	0x0100
        /*1152*/ 	.byte	0x08
	.zero		1


	//   ....[7]....
        /*1154*/ 	.word	0x00000570
        /*1158*/ 	.word	0x000000ff
        /*115c*/ 	.word	0x00030c38
        /*1160*/ 	.short	0x0100
        /*1162*/ 	.byte	0x08
	.zero		1


	//   ....[8]....
        /*1164*/ 	.word	0x00000580
        /*1168*/ 	.word	0x000000ff
        /*116c*/ 	.word	0x00030c48
        /*1170*/ 	.short	0x0100
        /*1172*/ 	.byte	0x08
	.zero		1


	//   ....[9]....
        /*1174*/ 	.word	0x00001000
        /*1178*/ 	.word	0x00000010
        /*117c*/ 	.word	0x00030c00
        /*1180*/ 	.short	0x010a
        /*1182*/ 	.byte	0x3f
	.zero		1


	//   ....[10]....
        /*1184*/ 	.word	0x00001130
        /*1188*/ 	.word	0x00000010
        /*118c*/ 	.word	0x00030c00
        /*1190*/ 	.short	0x010a
        /*1192*/ 	.byte	0x3f
	.zero		1


	//   ....[11]....
        /*1194*/ 	.word	0x00001a30
        /*1198*/ 	.word	0x00000006
        /*119c*/ 	.word	0x00030c10
        /*11a0*/ 	.short	0x010a
        /*11a2*/ 	.byte	0x3f
	.zero		1


	//   ....[12]....
        /*11a4*/ 	.word	0x00001aa0
        /*11a8*/ 	.word	0x00000006
        /*11ac*/ 	.word	0x00030c10
        /*11b0*/ 	.short	0x010a
        /*11b2*/ 	.byte	0x3f
	.zero		1


	//   ....[13]....
        /*11b4*/ 	.word	0x00001ed0
        /*11b8*/ 	.word	0x00000006
        /*11bc*/ 	.word	0x00030c30
        /*11c0*/ 	.short	0x010a
        /*11c2*/ 	.byte	0x3f
	.zero		1


	//   ....[14]....
        /*11c4*/ 	.word	0x00001f10
        /*11c8*/ 	.word	0x00000006
        /*11cc*/ 	.word	0x00030c30
        /*11d0*/ 	.short	0x010a
        /*11d2*/ 	.byte	0x3f
	.zero		1


	//   ....[15]....
        /*11d4*/ 	.word	0x000065d0
        /*11d8*/ 	.word	0x00000005
        /*11dc*/ 	.word	0x00000000
        /*11e0*/ 	.short	0x0101
        /*11e2*/ 	.byte	0x3f
	.zero		1


	//   ....[16]....
        /*11e4*/ 	.word	0x00006a20
        /*11e8*/ 	.word	0x00000006
        /*11ec*/ 	.word	0x00000000
        /*11f0*/ 	.short	0x0101
        /*11f2*/ 	.byte	0x3f
	.zero		1


	//   ....[17]....
        /*11f4*/ 	.word	0x00007360
        /*11f8*/ 	.word	0x00000006
        /*11fc*/ 	.word	0x00030c10
        /*1200*/ 	.short	0x010a
        /*1202*/ 	.byte	0x3f
	.zero		1


	//   ....[18]....
        /*1204*/ 	.word	0x000073e0
        /*1208*/ 	.word	0x00000006
        /*120c*/ 	.word	0x00030c10
        /*1210*/ 	.short	0x010a
        /*1212*/ 	.byte	0x3f
	.zero		1


	//   ....[19]....
        /*1214*/ 	.word	0x000077f0
        /*1218*/ 	.word	0x00000006
        /*121c*/ 	.word	0x00030c30
        /*1220*/ 	.short	0x010a
        /*1222*/ 	.byte	0x3f
	.zero		1


	//   ....[20]....
        /*1224*/ 	.word	0x00007830
        /*1228*/ 	.word	0x00000006
        /*122c*/ 	.word	0x00030c30
        /*1230*/ 	.short	0x010a
        /*1232*/ 	.byte	0x3f
	.zero		1


	//   ....[21]....
        /*1234*/ 	.word	0x0000b480
        /*1238*/ 	.word	0x00000005
        /*123c*/ 	.word	0x00000000
        /*1240*/ 	.short	0x0101
        /*1242*/ 	.byte	0x3f
	.zero		1


	//   ....[22]....
        /*1244*/ 	.word	0x0000b8d0
        /*1248*/ 	.word	0x00000006
        /*124c*/ 	.word	0x00000000
        /*1250*/ 	.short	0x0101
        /*1252*/ 	.byte	0x3f
	.zero		1


	//   ....[23]....
        /*1254*/ 	.word	0x0000c0e0
        /*1258*/ 	.word	0x00000006
        /*125c*/ 	.word	0x00030c10
        /*1260*/ 	.short	0x010a
        /*1262*/ 	.byte	0x3f
	.zero		1


	//   ....[24]....
        /*1264*/ 	.word	0x0000c160
        /*1268*/ 	.word	0x00000006
        /*126c*/ 	.word	0x00030c10
        /*1270*/ 	.short	0x010a
        /*1272*/ 	.byte	0x3f
	.zero		1


	//   ....[25]....
        /*1274*/ 	.word	0x0000c590
        /*1278*/ 	.word	0x00000006
        /*127c*/ 	.word	0x00030c30
        /*1280*/ 	.short	0x010a
        /*1282*/ 	.byte	0x3f
	.zero		1


	//   ....[26]....
        /*1284*/ 	.word	0x0000c5d0
        /*1288*/ 	.word	0x00000006
        /*128c*/ 	.word	0x00030c30
        /*1290*/ 	.short	0x010a
        /*1292*/ 	.byte	0x3f
	.zero		1


	//   ....[27]....
        /*1294*/ 	.word	0x00010cc0
        /*1298*/ 	.word	0x00000005
        /*129c*/ 	.word	0x00000000
        /*12a0*/ 	.short	0x0101
        /*12a2*/ 	.byte	0x3f
	.zero		1


	//   ....[28]....
        /*12a4*/ 	.word	0x00011140
        /*12a8*/ 	.word	0x00000006
        /*12ac*/ 	.word	0x00000000
        /*12b0*/ 	.short	0x0101
        /*12b2*/ 	.byte	0x3f
	.zero		1


	//   ....[29]....
        /*12b4*/ 	.word	0x00014a30
        /*12b8*/ 	.word	0x00000010
        /*12bc*/ 	.word	0x00030c20
        /*12c0*/ 	.short	0x010a
        /*12c2*/ 	.byte	0x3f
	.zero		1


	//   ....[30]....
        /*12c4*/ 	.word	0x00015000
        /*12c8*/ 	.word	0x00000010
        /*12cc*/ 	.word	0x00030c40
        /*12d0*/ 	.short	0x010a
        /*12d2*/ 	.byte	0x3f
	.zero		1


	//   ....[31]....
        /*12d4*/ 	.word	0x00015230
        /*12d8*/ 	.word	0x00000010
        /*12dc*/ 	.word	0x00030c28
        /*12e0*/ 	.short	0x010a
        /*12e2*/ 	.byte	0x3f
	.zero		1


	//   ....[32]....
        /*12e4*/ 	.word	0x00015460
        /*12e8*/ 	.word	0x00000010
        /*12ec*/ 	.word	0x00030c48
        /*12f0*/ 	.short	0x010a
        /*12f2*/ 	.byte	0x3f
	.zero		1


	//   ....[33]....
        /*12f4*/ 	.word	0x00015640
        /*12f8*/ 	.word	0x00000010
        /*12fc*/ 	.word	0x00030c20
        /*1300*/ 	.short	0x010a
        /*1302*/ 	.byte	0x3f
	.zero		1


	//   ....[34]....
        /*1304*/ 	.word	0x000158f0
        /*1308*/ 	.word	0x00000010
        /*130c*/ 	.word	0x00030c40
        /*1310*/ 	.short	0x010a
        /*1312*/ 	.byte	0x3f
	.zero		1


	//   ....[35]....
        /*1314*/ 	.word	0x00015af0
        /*1318*/ 	.word	0x00000010
        /*131c*/ 	.word	0x00030c28
        /*1320*/ 	.short	0x010a
        /*1322*/ 	.byte	0x3f
	.zero		1


	//   ....[36]....
        /*1324*/ 	.word	0x00015d70
        /*1328*/ 	.word	0x00000003
        /*132c*/ 	.word	0x00030c40
        /*1330*/ 	.short	0x010a
        /*1332*/ 	.byte	0x3f
	.zero		1


	//   ....[37]....
        /*1334*/ 	.word	0x00016140
        /*1338*/ 	.word	0x00000006
        /*133c*/ 	.word	0x00000000
        /*1340*/ 	.short	0x010a
        /*1342*/ 	.byte	0x3f
	.zero		1


	//   ....[38]....
        /*1344*/ 	.word	0x000161a0
        /*1348*/ 	.word	0x00000003
        /*134c*/ 	.word	0x00000000
        /*1350*/ 	.short	0x010a
        /*1352*/ 	.byte	0x3f
	.zero		1


	//   ....[39]....
        /*1354*/ 	.word	0x00016200
        /*1358*/ 	.word	0x00000002
        /*135c*/ 	.word	0x00000000
        /*1360*/ 	.short	0x010a
        /*1362*/ 	.byte	0x3f
	.zero		1


	//   ....[40]....
        /*1364*/ 	.word	0x00016230
        /*1368*/ 	.word	0x00000003
        /*136c*/ 	.word	0x00000000
        /*1370*/ 	.short	0x010a
        /*1372*/ 	.byte	0x3f
	.zero		1


	//   ....[41]....
        /*1374*/ 	.word	0x00016310
        /*1378*/ 	.word	0x00000010
        /*137c*/ 	.word	0x00030c00
        /*1380*/ 	.short	0x010a
        /*1382*/ 	.byte	0x3f
	.zero		1


	//   ....[42]....
        /*1384*/ 	.word	0x00016360
        /*1388*/ 	.word	0x00000006
        /*138c*/ 	.word	0x00030c10
        /*1390*/ 	.short	0x010a
        /*1392*/ 	.byte	0x3f
	.zero		1


	//   ....[43]....
        /*1394*/ 	.word	0x000163b0
        /*1398*/ 	.word	0x00000006
        /*139c*/ 	.word	0x00030c30
        /*13a0*/ 	.short	0x010a
        /*13a2*/ 	.byte	0x3f
	.zero		1


	//   ....[44]....
        /*13a4*/ 	.word	0x00016400
        /*13a8*/ 	.word	0x00000006
        /*13ac*/ 	.word	0x00030c10
        /*13b0*/ 	.short	0x010a
        /*13b2*/ 	.byte	0x3f
	.zero		1


	//   ....[45]....
        /*13b4*/ 	.word	0x00016450
        /*13b8*/ 	.word	0x00000006
        /*13bc*/ 	.word	0x00030c30
        /*13c0*/ 	.short	0x010a
        /*13c2*/ 	.byte	0x3f
	.zero		1


	//   ....[46]....
        /*13c4*/ 	.word	0x000164a0
        /*13c8*/ 	.word	0x00000006
        /*13cc*/ 	.word	0x00030c10
        /*13d0*/ 	.short	0x010a
        /*13d2*/ 	.byte	0x3f
	.zero		1


	//   ....[47]....
        /*13d4*/ 	.word	0x000164f0
        /*13d8*/ 	.word	0x00000006
        /*13dc*/ 	.word	0x00030c30
        /*13e0*/ 	.short	0x010a
        /*13e2*/ 	.byte	0x3f
	.zero		1


	//   ....[48]....
        /*13e4*/ 	.word	0x00016690
        /*13e8*/ 	.word	0x00000010
        /*13ec*/ 	.word	0x00030c20
        /*13f0*/ 	.short	0x010a
        /*13f2*/ 	.byte	0x3f
	.zero		1


	//   ....[49]....
        /*13f4*/ 	.word	0x000166e0
        /*13f8*/ 	.word	0x00000010
        /*13fc*/ 	.word	0x00030c40
        /*1400*/ 	.short	0x010a
        /*1402*/ 	.byte	0x3f
	.zero		1


	//   ....[50]....
        /*1404*/ 	.word	0x00016730
        /*1408*/ 	.word	0x00000010
        /*140c*/ 	.word	0x00030c28
        /*1410*/ 	.short	0x010a
        /*1412*/ 	.byte	0x3f
	.zero		1


	//   ....[51]....
        /*1414*/ 	.word	0x00016780
        /*1418*/ 	.word	0x00000010
        /*141c*/ 	.word	0x00030c48
        /*1420*/ 	.short	0x010a
        /*1422*/ 	.byte	0x3f
	.zero		1


	//   ....[52]....
        /*1424*/ 	.word	0x000167e0
        /*1428*/ 	.word	0x00000010
        /*142c*/ 	.word	0x00030c20
        /*1430*/ 	.short	0x010a
        /*1432*/ 	.byte	0x3f
	.zero		1


	//   ....[53]....
        /*1434*/ 	.word	0x00016830
        /*1438*/ 	.word	0x00000010
        /*143c*/ 	.word	0x00030c40
        /*1440*/ 	.short	0x010a
        /*1442*/ 	.byte	0x3f
	.zero		1


	//   ....[54]....
        /*1444*/ 	.word	0x00016880
        /*1448*/ 	.word	0x00000010
        /*144c*/ 	.word	0x00030c28
        /*1450*/ 	.short	0x010a
        /*1452*/ 	.byte	0x3f
	.zero		1


	//   ....[55]....
        /*1454*/ 	.word	0x000168d0
        /*1458*/ 	.word	0x00000003
        /*145c*/ 	.word	0x00030c40
        /*1460*/ 	.short	0x010a
        /*1462*/ 	.byte	0x3f
	.zero		1


	//   ....[56]....
        /*1464*/ 	.word	0x000169a0
        /*1468*/ 	.word	0x00000006
        /*146c*/ 	.word	0x00000000
        /*1470*/ 	.short	0x010a
        /*1472*/ 	.byte	0x3f
	.zero		1


	//   ....[57]....
        /*1474*/ 	.word	0x000169f0
        /*1478*/ 	.word	0x00000003
        /*147c*/ 	.word	0x00000000
        /*1480*/ 	.short	0x010a
        /*1482*/ 	.byte	0x3f
	.zero		1


	//   ....[58]....
        /*1484*/ 	.word	0x00016a40
        /*1488*/ 	.word	0x00000002
        /*148c*/ 	.word	0x00000000
        /*1490*/ 	.short	0x010a
        /*1492*/ 	.byte	0x3f
	.zero		1


	//----- nvinfo : EIATTR_NUM_MBARRIERS
	.align		4
.L_474:
        /*1494*/ 	.byte	0x03, 0x38
        /*1496*/ 	.short	0x0009


	//----- nvinfo : EIATTR_EXIT_INSTR_OFFSETS
	.align		4
        /*1498*/ 	.byte	0x04, 0x1c
        /*149a*/ 	.short	(.L_476 - .L_475)


	//   ....[0]....
.L_475:
        /*149c*/ 	.word	0x00016280


	//----- nvinfo : EIATTR_MAX_THREADS
	.align		4
.L_476:
        /*14a0*/ 	.byte	0x04, 0x05
        /*14a2*/ 	.short	(.L_478 - .L_477)
.L_477:
        /*14a4*/ 	.word	0x00000180
        /*14a8*/ 	.word	0x00000001
        /*14ac*/ 	.word	0x00000001


	//----- nvinfo : EIATTR_CRS_STACK_SIZE
	.align		4
.L_478:
        /*14b0*/ 	.byte	0x04, 0x1e
        /*14b2*/ 	.short	(.L_480 - .L_479)
.L_479:
        /*14b4*/ 	.word	0x00000000


	//----- nvinfo : EIATTR_CBANK_PARAM_SIZE
	.align		4
.L_480:
        /*14b8*/ 	.byte	0x03, 0x19
        /*14ba*/ 	.short	0x0970


	//----- nvinfo : EIATTR_PARAM_CBANK
	.align		4
        /*14bc*/ 	.byte	0x04, 0x0a
        /*14be*/ 	.short	(.L_482 - .L_481)
	.align		4
.L_481:
        /*14c0*/ 	.word	index@(.nv.constant0._ZN7cutlass13device_kernelIN5flash11enable_sm90INS1_16FlashAttnBwdSm90INS1_25CollectiveMainloopBwdSm90ILi2ELi2ELi2EN4cute5tupleIJNS5_1CILi1EEES8_S8_EEENS6_IJNS7_ILi128EEESA_NS7_ILi64EEEEEENS_6half_tEfNS_4arch4Sm90ELb0ELb1ELb1ELb0ELb1ELb1ELb0ELb0ELi2ELi1ELi2ELi2ELb0EEENS1_21CollectiveEpilogueBwdISC_SD_SF_Li256ELb0ELb0ELi1EEENS1_19SingleTileSchedulerILb0ELb0ELb0ELi128EEEEEEEEEvNT_6ParamsE)
        /*14c4*/ 	.short	0x0210
        /*14c6*/ 	.short	0x0970


	//----- nvinfo : EIATTR_SW_WAR
	.align		4
.L_482:
        /*14c8*/ 	.byte	0x04, 0x36
        /*14ca*/ 	.short	(.L_484 - .L_483)
.L_483:
        /*14cc*/ 	.word	0x00000008
.L_484:


//--------------------- .nv.info._ZN7cutlass13device_kernelIN5flash11enable_sm90INS1_16FlashAttnBwdSm90INS1_25CollectiveMainloopBwdSm90ILi2ELi2ELi2EN4cute5tupleIJNS5_1CILi1EEES8_S8_EEENS6_IJNS7_ILi128EEESA_NS7_ILi64EEEEEENS_6half_tEfNS_4arch4Sm90ELb0ELb1ELb1ELb0ELb0ELb1ELb0ELb0ELi2ELi1ELi2ELi2ELb0EEENS1_24CollectiveEpilogueBwdGQAISC_fSF_Li256ELb0ELb0EEENS1_19SingleTileSchedulerILb0ELb0ELb0ELi128EEEEEEEEEvNT_6ParamsE --------------------------
	.section	.nv.info._ZN7cutlass13device_kernelIN5flash11enable_sm90INS1_16FlashAttnBwdSm90INS1_25CollectiveMainloopBwdSm90ILi2ELi2ELi2EN4cute5tupleIJNS5_1CILi1EEES8_S8_EEENS6_IJNS7_ILi128EEESA_NS7_ILi64EEEEEENS_6half_tEfNS_4arch4Sm90ELb0ELb1ELb1ELb0ELb0ELb1ELb0ELb0ELi2ELi1ELi2ELi2ELb0EEENS1_24CollectiveEpilogueBwdGQAISC_fSF_Li256ELb0ELb0EEENS1_19SingleTileSchedulerILb0ELb0ELb0ELi128EEEEEEEEEvNT_6ParamsE,"",@"SHT_CUDA_INFO"
	.sectionflags	@""
	.align	4


	//----- nvinfo : EIATTR_CUDA_API_VERSION
	.align		4
        /*0000*/ 	.byte	0x04, 0x37
        /*0002*/ 	.short	(.L_486 - .L_485)
.L_485:
        /*0004*/ 	.word	0x00000082


	//----- nvinfo : EIATTR_KPARAM_INFO
	.align		4
.L_486:
        /*0008*/ 	.byte	0x04, 0x17
        /*000a*/ 	.short	(.L_488 - .L_487)
.L_487:
        /*000c*/ 	.word	0x00000000
        /*0010*/ 	.short	0x0000
        /*0012*/ 	.short	0x0070
        /*0014*/ 	.byte	0x00, 0xf0, 0x01, 0x1a


	//----- nvinfo : EIATTR_SPARSE_MMA_MASK
	.align		4
.L_488:
        /*0018*/ 	.byte	0x03, 0x50
        /*001a*/ 	.short	0x0000


	//----- nvinfo : EIATTR_MAXREG_COUNT
	.align		4
        /*001c*/ 	.byte	0x03, 0x1b
        /*001e*/ 	.short	0x00a8


	//----- nvinfo : EIATTR_NUM_BARRIERS
	.align		4
        /*0020*/ 	.byte	0x02, 0x4c
        /*0022*/ 	.byte	0x10
	.zero		1


	//----- nvinfo : EIATTR_EXTERNS
	.align		4
        /*0024*/ 	.byte	0x04, 0x0f
        /*0026*/ 	.short	(.L_490 - .L_489)


	//   ....[0]....
	.align		4
.L_489:
        /*0028*/ 	.word	index@(__assertfail)


	//----- nvinfo : EIATTR_ANNOTATIONS
	.align		4
.L_490:
        /*002c*/ 	.byte	0x04, 0x55
        /*002e*/ 	.short	(.L_492 - .L_491)


	//   ....[0]....
.L_491:
        /* <DEDUP_REMOVED lines=158> */


	//----- nvinfo : EIATTR_MERCURY_ISA_VERSION
	.align		4
.L_492:
        /*0a00*/ 	.byte	0x03, 0x5f
        /*0a02*/ 	.short	0x0101


	//----- nvinfo : EIATTR_INT_WARP_WIDE_INSTR_OFFSETS
	.align		4
        /*0a04*/ 	.byte	0x04, 0x31
        /*0a06*/ 	.short	(.L_494 - .L_493)


	//   ....[0]....
.L_493:
        /*0a08*/ 	.word	0x00000190


	//   ....[1]....
        /*0a0c*/ 	.word	0x000001c0


	//----- nvinfo : EIATTR_COOP_GROUP_MASK_REGIDS
	.align		4
.L_494:
        /*0a10*/ 	.byte	0x04, 0x29
        /*0a12*/ 	.short	(.L_496 - .L_495)


	//   ....[0]....
.L_495:
        /*0a14*/ 	.word	0xffffffff


	//   ....[1]....
        /*0a18*/ 	.word	0xffffffff


	//   ....[2]....
        /*0a1c*/ 	.word	0xffffffff


	//   ....[3]....
        /*0a20*/ 	.word	0xffffffff


	//   ....[4]....
        /*0a24*/ 	.word	0xffffffff


	//   ....[5]....
        /*0a28*/ 	.word	0xffffffff


	//   ....[6]....
        /*0a2c*/ 	.word	0xffffffff


	//   ....[7]....
        /*0a30*/ 	.word	0xffffffff


	//   ....[8]....
        /*0a34*/ 	.word	0xffffffff


	//   ....[9]....
        /*0a38*/ 	.word	0xffffffff


	//   ....[10]....
        /*0a3c*/ 	.word	0xffffffff


	//   ....[11]....
        /*0a40*/ 	.word	0xffffffff


	//   ....[12]....
        /*0a44*/ 	.word	0xffffffff


	//   ....[13]....
        /*0a48*/ 	.word	0xffffffff


	//   ....[14]....
        /*0a4c*/ 	.word	0xffffffff


	//   ....[15]....
        /*0a50*/ 	.word	0xffffffff


	//   ....[16]....
        /*0a54*/ 	.word	0xffffffff


	//   ....[17]....
        /*0a58*/ 	.word	0xffffffff


	//   ....[18]....
        /*0a5c*/ 	.word	0xffffffff


	//   ....[19]....
        /*0a60*/ 	.word	0xffffffff


	//   ....[20]....
        /*0a64*/ 	.word	0xffffffff


	//   ....[21]....
        /*0a68*/ 	.word	0xffffffff


	//   ....[22]....
        /*0a6c*/ 	.word	0xffffffff


	//   ....[23]....
        /*0a70*/ 	.word	0xffffffff


	//   ....[24]....
        /*0a74*/ 	.word	0xffffffff


	//   ....[25]....
        /*0a78*/ 	.word	0xffffffff


	//   ....[26]....
        /*0a7c*/ 	.word	0xffffffff


	//   ....[27]....
        /*0a80*/ 	.word	0xffffffff


	//   ....[28]....
        /*0a84*/ 	.word	0xffffffff


	//   ....[29]....
        /*0a88*/ 	.word	0xffffffff


	//   ....[30]....
        /*0a8c*/ 	.word	0xffffffff


	//   ....[31]....
        /*0a90*/ 	.word	0xffffffff


	//   ....[32]....
        /*0a94*/ 	.word	0xffffffff


	//   ....[33]....
        /*0a98*/ 	.word	0xffffffff


	//   ....[34]....
        /*0a9c*/ 	.word	0xffffffff


	//   ....[35]....
        /*0aa0*/ 	.word	0xffffffff


	//   ....[36]....
        /*0aa4*/ 	.word	0xffffffff


	//   ....[37]....
        /*0aa8*/ 	.word	0xffffffff


	//   ....[38]....
        /*0aac*/ 	.word	0xffffffff


	//   ....[39]....
        /*0ab0*/ 	.word	0xffffffff


	//   ....[40]....
        /*0ab4*/ 	.word	0xffffffff


	//   ....[41]....
        /*0ab8*/ 	.word	0xffffffff


	//   ....[42]....
        /*0abc*/ 	.word	0xffffffff


	//   ....[43]....
        /*0ac0*/ 	.word	0xffffffff


	//   ....[44]....
        /*0ac4*/ 	.word	0xffffffff


	//   ....[45]....
        /*0ac8*/ 	.word	0xffffffff


	//   ....[46]....
        /*0acc*/ 	.word	0xffffffff


	//   ....[47]....
        /*0ad0*/ 	.word	0xffffffff


	//   ....[48]....
        /*0ad4*/ 	.word	0xffffffff


	//   ....[49]....
        /*0ad8*/ 	.word	0xffffffff


	//   ....[50]....
        /*0adc*/ 	.word	0xffffffff


	//   ....[51]....
        /*0ae0*/ 	.word	0xffffffff


	//   ....[52]....
        /*0ae4*/ 	.word	0xffffffff


	//   ....[53]....
        /*0ae8*/ 	.word	0xffffffff


	//   ....[54]....
        /*0aec*/ 	.word	0xffffffff


	//   ....[55]....
        /*0af0*/ 	.word	0xffffffff


	//   ....[56]....
        /*0af4*/ 	.word	0xffffffff


	//   ....[57]....
        /*0af8*/ 	.word	0xffffffff


	//   ....[58]....
        /*0afc*/ 	.word	0xffffffff


	//   ....[59]....
        /*0b00*/ 	.word	0xffffffff


	//   ....[60]....
        /*0b04*/ 	.word	0xffffffff


	//   ....[61]....
        /*0b08*/ 	.word	0xffffffff


	//   ....[62]....
        /*0b0c*/ 	.word	0xffffffff


	//   ....[63]....
        /*0b10*/ 	.word	0xffffffff


	//   ....[64]....
        /*0b14*/ 	.word	0xffffffff


	//   ....[65]....
        /*0b18*/ 	.word	0xffffffff


	//   ....[66]....
        /*0b1c*/ 	.word	0xffffffff


	//   ....[67]....
        /*0b20*/ 	.word	0xffffffff


	//   ....[68]....
        /*0b24*/ 	.word	0xffffffff


	//   ....[69]....
        /*0b28*/ 	.word	0xffffffff


	//   ....[70]....
        /*0b2c*/ 	.word	0xffffffff


	//   ....[71]....
        /*0b30*/ 	.word	0xffffffff


	//   ....[72]....
        /*0b34*/ 	.word	0xffffffff


	//   ....[73]....
        /*0b38*/ 	.word	0xffffffff


	//   ....[74]....
        /*0b3c*/ 	.word	0xffffffff


	//   ....[75]....
        /*0b40*/ 	.word	0xffffffff


	//   ....[76]....
        /*0b44*/ 	.word	0xffffffff


	//   ....[77]....
        /*0b48*/ 	.word	0xffffffff


	//   ....[78]....
        /*0b4c*/ 	.word	0xffffffff


	//   ....[79]....
        /*0b50*/ 	.word	0xffffffff


	//   ....[80]....
        /*0b54*/ 	.word	0xffffffff


	//   ....[81]....
        /*0b58*/ 	.word	0xffffffff


	//   ....[82]....
        /*0b5c*/ 	.word	0xffffffff


	//   ....[83]....
        /*0b60*/ 	.word	0xffffffff


	//   ....[84]....
        /*0b64*/ 	.word	0xffffffff


	//   ....[85]....
        /*0b68*/ 	.word	0xffffffff


	//   ....[86]....
        /*0b6c*/ 	.word	0xffffffff


	//   ....[87]....
        /*0b70*/ 	.word	0xffffffff


	//   ....[88]....
        /*0b74*/ 	.word	0xffffffff


	//   ....[89]....
        /*0b78*/ 	.word	0xffffffff


	//   ....[90]....
        /*0b7c*/ 	.word	0xffffffff


	//   ....[91]....
        /*0b80*/ 	.word	0xffffffff


	//   ....[92]....
        /*0b84*/ 	.word	0xffffffff


	//   ....[93]....
        /*0b88*/ 	.word	0xffffffff


	//   ....[94]....
        /*0b8c*/ 	.word	0xffffffff


	//   ....[95]....
        /*0b90*/ 	.word	0xffffffff


	//   ....[96]....
        /*0b94*/ 	.word	0xffffffff


	//   ....[97]....
        /*0b98*/ 	.word	0xffffffff


	//   ....[98]....
        /*0b9c*/ 	.word	0xffffffff


	//   ....[99]....
        /*0ba0*/ 	.word	0xffffffff


	//   ....[100]....
        /*0ba4*/ 	.word	0xffffffff


	//   ....[101]....
        /*0ba8*/ 	.word	0xffffffff


	//   ....[102]....
        /*0bac*/ 	.word	0xffffffff


	//   ....[103]....
        /*0bb0*/ 	.word	0xffffffff


	//   ....[104]....
        /*0bb4*/ 	.word	0xffffffff


	//   ....[105]....
        /*0bb8*/ 	.word	0xffffffff


	//   ....[106]....
        /*0bbc*/ 	.word	0xffffffff


	//   ....[107]....
        /*0bc0*/ 	.word	0xffffffff


	//   ....[108]....
        /*0bc4*/ 	.word	0xffffffff


	//   ....[109]....
        /*0bc8*/ 	.word	0xffffffff


	//   ....[110]....
        /*0bcc*/ 	.word	0xffffffff


	//   ....[111]....
        /*0bd0*/ 	.word	0xffffffff


	//   ....[112]....
        /*0bd4*/ 	.word	0xffffffff


	//   ....[113]....
        /*0bd8*/ 	.word	0xffffffff


	//   ....[114]....
        /*0bdc*/ 	.word	0xffffffff


	//   ....[115]....
        /*0be0*/ 	.word	0xffffffff


	//   ....[116]....
        /*0be4*/ 	.word	0xffffffff


	//   ....[117]....
        /*0be8*/ 	.word	0xffffffff


	//   ....[118]....
        /*0bec*/ 	.word	0xffffffff


	//   ....[119]....
        /*0bf0*/ 	.word	0xffffffff


	//   ....[120]....
        /*0bf4*/ 	.word	0xffffffff


	//   ....[121]....
        /*0bf8*/ 	.word	0xffffffff


	//   ....[122]....
        /*0bfc*/ 	.word	0xffffffff


	//   ....[123]....
        /*0c00*/ 	.word	0xffffffff


	//   ....[124]....
        /*0c04*/ 	.word	0xffffffff


	//   ....[125]....
        /*0c08*/ 	.word	0xffffffff


	//   ....[126]....
        /*0c0c*/ 	.word	0xffffffff


	//   ....[127]....
        /*0c10*/ 	.word	0xffffffff


	//   ....[128]....
        /*0c14*/ 	.word	0xffffffff


	//   ....[129]....
        /*0c18*/ 	.word	0xffffffff


	//   ....[130]....
        /*0c1c*/ 	.word	0xffffffff


	//   ....[131]....
        /*0c20*/ 	.word	0xffffffff


	//   ....[132]....
        /*0c24*/ 	.word	0xffffffff


	//   ....[133]....
        /*0c28*/ 	.word	0xffffffff


	//   ....[134]....
        /*0c2c*/ 	.word	0xffffffff


	//   ....[135]....
        /*0c30*/ 	.word	0xffffffff


	//   ....[136]....
        /*0c34*/ 	.word	0xffffffff


	//   ....[137]....
        /*0c38*/ 	.word	0xffffffff


	//   ....[138]....
        /*0c3c*/ 	.word	0xffffffff


	//   ....[139]....
        /*0c40*/ 	.word	0xffffffff


	//   ....[140]....
        /*0c44*/ 	.word	0xffffffff


	//   ....[141]....
        /*0c48*/ 	.word	0xffffffff


	//   ....[142]....
        /*0c4c*/ 	.word	0xffffffff


	//   ....[143]....
        /*0c50*/ 	.word	0xffffffff


	//   ....[144]....
        /*0c54*/ 	.word	0xffffffff


	//   ....[145]....
        /*0c58*/ 	.word	0xffffffff


	//   ....[146]....
        /*0c5c*/ 	.word	0xffffffff


	//   ....[147]....
        /*0c60*/ 	.word	0xffffffff


	//   ....[148]....
        /*0c64*/ 	.word	0xffffffff


	//   ....[149]....
        /*0c68*/ 	.word	0xffffffff


	//   ....[150]....
        /*0c6c*/ 	.word	0xffffffff


	//   ....[151]....
        /*0c70*/ 	.word	0xffffffff


	//   ....[152]....
        /*0c74*/ 	.word	0xffffffff


	//   ....[153]....
        /*0c78*/ 	.word	0xffffffff


	//   ....[154]....
        /*0c7c*/ 	.word	0xffffffff


	//   ....[155]....
        /*0c80*/ 	.word	0xffffffff


	//   ....[156]....
        /*0c84*/ 	.word	0xffffffff


	//   ....[157]....
        /*0c88*/ 	.word	0xffffffff


	//   ....[158]....
        /*0c8c*/ 	.word	0xffffffff


	//   ....[159]....
        /*0c90*/ 	.word	0xffffffff


	//   ....[160]....
        /*0c94*/ 	.word	0xffffffff


	//   ....[161]....
        /*0c98*/ 	.word	0xffffffff


	//   ....[162]....
        /*0c9c*/ 	.word	0xffffffff


	//   ....[163]....
        /*0ca0*/ 	.word	0xffffffff


	//   ....[164]....
        /*0ca4*/ 	.word	0xffffffff


	//   ....[165]....
        /*0ca8*/ 	.word	0xffffffff


	//   ....[166]....
        /*0cac*/ 	.word	0xffffffff


	//   ....[167]....
        /*0cb0*/ 	.word	0xffffffff


	//   ....[168]....
        /*0cb4*/ 	.word	0xffffffff


	//   ....[169]....
        /*0cb8*/ 	.word	0xffffffff


	//   ....[170]....
        /*0cbc*/ 	.word	0xffffffff


	//   ....[171]....
        /*0cc0*/ 	.word	0xffffffff


	//   ....[172]....
        /*0cc4*/ 	.word	0xffffffff


	//   ....[173]....
        /*0cc8*/ 	.word	0xffffffff


	//   ....[174]....
        /*0ccc*/ 	.word	0xffffffff


	//   ....[175]....
        /*0cd0*/ 	.word	0xffffffff


	//   ....[176]....
        /*0cd4*/ 	.word	0xffffffff


	//   ....[177]....
        /*0cd8*/ 	.word	0xffffffff


	//   ....[178]....
        /*0cdc*/ 	.word	0xffffffff


	//   ....[179]....
        /*0ce0*/ 	.word	0xffffffff


	//   ....[180]....
        /*0ce4*/ 	.word	0xffffffff


	//   ....[181]....
        /*0ce8*/ 	.word	0xffffffff


	//   ....[182]....
        /*0cec*/ 	.word	0xffffffff


	//   ....[183]....
        /*0cf0*/ 	.word	0xffffffff


	//   ....[184]....
        /*0cf4*/ 	.word	0xffffffff


	//   ....[185]....
        /*0cf8*/ 	.word	0xffffffff


	//   ....[186]....
        /*0cfc*/ 	.word	0xffffffff


	//   ....[187]....
        /*0d00*/ 	.word	0xffffffff


	//   ....[188]....
        /*0d04*/ 	.word	0xffffffff


	//   ....[189]....
        /*0d08*/ 	.word	0xffffffff


	//   ....[190]....
        /*0d0c*/ 	.word	0xffffffff


	//   ....[191]....
        /*0d10*/ 	.word	0xffffffff


	//   ....[192]....
        /*0d14*/ 	.word	0xffffffff


	//   ....[193]....
        /*0d18*/ 	.word	0xffffffff


	//   ....[194]....
        /*0d1c*/ 	.word	0xffffffff


	//   ....[195]....
        /*0d20*/ 	.word	0xffffffff


	//   ....[196]....
        /*0d24*/ 	.word	0xffffffff


	//   ....[197]....
        /*0d28*/ 	.word	0xffffffff


	//   ....[198]....
        /*0d2c*/ 	.word	0xffffffff


	//   ....[199]....
        /*0d30*/ 	.word	0x0500000f


	//----- nvinfo : EIATTR_COOP_GROUP_INSTR_OFFSETS
	.align		4
.L_496:
        /*0d34*/ 	.byte	0x04, 0x28
        /*0d36*/ 	.short	(.L_498 - .L_497)


	//   ....[0]....
.L_497:
        /*0d38*/ 	.word	0x00000070


	//   ....[1]....
        /*0d3c*/ 	.word	0x000001a0


	//   ....[2]....
        /*0d40*/ 	.word	0x000001f0


	//   ....[3]....
        /*0d44*/ 	.word	0x000003e0


	//   ....[4]....
        /*0d48*/ 	.word	0x00000600


	//   ....[5]....
        /*0d4c*/ 	.word	0x00000f50


	//   ....[6]....
        /*0d50*/ 	.word	0x00003230


	//   ....[7]....
        /*0d54*/ 	.word	0x00003770


	//   ....[8]....
        /*0d58*/ 	.word	0x00003ad0


	//   ....[9]....
        /*0d5c*/ 	.word	0x00003b00


	//   ....[10]....
        /*0d60*/ 	.word	0x00003b50


	//   ....[11]....
        /*0d64*/ 	.word	0x00003b90


	//   ....[12]....
        /*0d68*/ 	.word	0x00003bb0


	//   ....[13]....
        /*0d6c*/ 	.word	0x00003c60


	//   ....[14]....
        /*0d70*/ 	.word	0x00003cb0


	//   ....[15]....
        /*0d74*/ 	.word	0x00003cf0


	//   ....[16]....
        /*0d78*/ 	.word	0x00003d20


	//   ....[17]....
        /*0d7c*/ 	.word	0x00003d40


	//   ....[18]....
        /*0d80*/ 	.word	0x00003d50


	//   ....[19]....
        /*0d84*/ 	.word	0x00003dc0


	//   ....[20]....
        /*0d88*/ 	.word	0x00003e00


	//   ....[21]....
        /*0d8c*/ 	.word	0x00003e30


	//   ....[22]....
        /*0d90*/ 	.word	0x00003e70


	//   ....[23]....
        /*0d94*/ 	.word	0x00003ed0


	//   ....[24]....
        /*0d98*/ 	.word	0x00003fc0


	//   ....[25]....
        /*0d9c*/ 	.word	0x00004030


	//   ....[26]....
        /*0da0*/ 	.word	0x00004060


	//   ....[27]....
        /*0da4*/ 	.word	0x000040c0


	//   ....[28]....
        /*0da8*/ 	.word	0x00004100


	//   ....[29]....
        /*0dac*/ 	.word	0x00004120


	//   ....[30]....
        /*0db0*/ 	.word	0x00004150


	//   ....[31]....
        /*0db4*/ 	.word	0x00004180


	//   ....[32]....
        /*0db8*/ 	.word	0x000041a0


	//   ....[33]....
        /*0dbc*/ 	.word	0x000042c0


	//   ....[34]....
        /*0dc0*/ 	.word	0x00004300


	//   ....[35]....
        /*0dc4*/ 	.word	0x00004330


	//   ....[36]....
        /*0dc8*/ 	.word	0x00004360


	//   ....[37]....
        /*0dcc*/ 	.word	0x00004380


	//   ....[38]....
        /*0dd0*/ 	.word	0x00004430


	//   ....[39]....
        /*0dd4*/ 	.word	0x00004460


	//   ....[40]....
        /*0dd8*/ 	.word	0x000044a0


	//   ....[41]....
        /*0ddc*/ 	.word	0x000044c0


	//   ....[42]....
        /*0de0*/ 	.word	0x000044e0


	//   ....[43]....
        /*0de4*/ 	.word	0x000044f0


	//   ....[44]....
        /*0de8*/ 	.word	0x00004540


	//   ....[45]....
        /*0dec*/ 	.word	0x00004570


	//   ....[46]....
        /*0df0*/ 	.word	0x000045b0


	//   ....[47]....
        /*0df4*/ 	.word	0x000045e0


	//   ....[48]....
        /*0df8*/ 	.word	0x000046f0


	//   ....[49]....
        /*0dfc*/ 	.word	0x00004790


	//   ....[50]....
        /*0e00*/ 	.word	0x000047a0


	//   ....[51]....
        /*0e04*/ 	.word	0x00004870


	//   ....[52]....
        /*0e08*/ 	.word	0x000048a0


	//   ....[53]....
        /*0e0c*/ 	.word	0x000048e0


	//   ....[54]....
        /*0e10*/ 	.word	0x000049a0


	//   ....[55]....
        /*0e14*/ 	.word	0x00004b40


	//   ....[56]....
        /*0e18*/ 	.word	0x00004b80


	//   ....[57]....
        /*0e1c*/ 	.word	0x00004c30


	//   ....[58]....
        /*0e20*/ 	.word	0x00004c70


	//   ....[59]....
        /*0e24*/ 	.word	0x00004cb0


	//   ....[60]....
        /*0e28*/ 	.word	0x00004d30


	//   ....[61]....
        /*0e2c*/ 	.word	0x00004d70


	//   ....[62]....
        /*0e30*/ 	.word	0x00004ea0


	//   ....[63]....
        /*0e34*/ 	.word	0x00005010


	//   ....[64]....
        /*0e38*/ 	.word	0x00005040


	//   ....[65]....
        /*0e3c*/ 	.word	0x00005060


	//   ....[66]....
        /*0e40*/ 	.word	0x00005080


	//   ....[67]....
        /*0e44*/ 	.word	0x000050c0


	//   ....[68]....
        /*0e48*/ 	.word	0x000050e0


	//   ....[69]....
        /*0e4c*/ 	.word	0x00005160


	//   ....[70]....
        /*0e50*/ 	.word	0x00008140


	//   ....[71]....
        /*0e54*/ 	.word	0x000083a0


	//   ....[72]....
        /*0e58*/ 	.word	0x000083c0


	//   ....[73]....
        /*0e5c*/ 	.word	0x00008400


	//   ....[74]....
        /*0e60*/ 	.word	0x00008430


	//   ....[75]....
        /*0e64*/ 	.word	0x000084a0


	//   ....[76]....
        /*0e68*/ 	.word	0x00008550


	//   ....[77]....
        /*0e6c*/ 	.word	0x00008610


	//   ....[78]....
        /*0e70*/ 	.word	0x000086b0


	//   ....[79]....
        /*0e74*/ 	.word	0x000086d0


	//   ....[80]....
        /*0e78*/ 	.word	0x00008700


	//   ....[81]....
        /*0e7c*/ 	.word	0x00008770


	//   ....[82]....
        /*0e80*/ 	.word	0x000087b0


	//   ....[83]....
        /*0e84*/ 	.word	0x00008840


	//   ....[84]....
        /*0e88*/ 	.word	0x00008950


	//   ....[85]....
        /*0e8c*/ 	.word	0x00008a00


	//   ....[86]....
        /*0e90*/ 	.word	0x00008a40


	//   ....[87]....
        /*0e94*/ 	.word	0x00008aa0


	//   ....[88]....
        /*0e98*/ 	.word	0x00008ab0


	//   ....[89]....
        /*0e9c*/ 	.word	0x00008ae0


	//   ....[90]....
        /*0ea0*/ 	.word	0x00008af0


	//   ....[91]....
        /*0ea4*/ 	.word	0x00008b00


	//   ....[92]....
        /*0ea8*/ 	.word	0x00008b90


	//   ....[93]....
        /*0eac*/ 	.word	0x00008c30


	//   ....[94]....
        /*0eb0*/ 	.word	0x00008c60


	//   ....[95]....
        /*0eb4*/ 	.word	0x00008ce0


	//   ....[96]....
        /*0eb8*/ 	.word	0x00008d30


	//   ....[97]....
        /*0ebc*/ 	.word	0x00008d60


	//   ....[98]....
        /*0ec0*/ 	.word	0x00008e10


	//   ....[99]....
        /*0ec4*/ 	.word	0x00008e50


	//   ....[100]....
        /*0ec8*/ 	.word	0x00008e80


	//   ....[101]....
        /*0ecc*/ 	.word	0x00008ed0


	//   ....[102]....
        /*0ed0*/ 	.word	0x00008f00


	//   ....[103]....
        /*0ed4*/ 	.word	0x00008f30


	//   ....[104]....
        /*0ed8*/ 	.word	0x00008f80


	//   ....[105]....
        /*0edc*/ 	.word	0x00009020


	//   ....[106]....
        /*0ee0*/ 	.word	0x000091c0


	//   ....[107]....
        /*0ee4*/ 	.word	0x00009390


	//   ....[108]....
        /*0ee8*/ 	.word	0x000093f0


	//   ....[109]....
        /*0eec*/ 	.word	0x00009440


	//   ....[110]....
        /*0ef0*/ 	.word	0x00009710


	//   ....[111]....
        /*0ef4*/ 	.word	0x00009740


	//   ....[112]....
        /*0ef8*/ 	.word	0x00009780


	//   ....[113]....
        /*0efc*/ 	.word	0x00009790


	//   ....[114]....
        /*0f00*/ 	.word	0x000097a0


	//   ....[115]....
        /*0f04*/ 	.word	0x000097b0


	//   ....[116]....
        /*0f08*/ 	.word	0x00009830


	//   ....[117]....
        /*0f0c*/ 	.word	0x00009970


	//   ....[118]....
        /*0f10*/ 	.word	0x000099c0


	//   ....[119]....
        /*0f14*/ 	.word	0x00009c80


	//   ....[120]....
        /*0f18*/ 	.word	0x00009c90


	//   ....[121]....
        /*0f1c*/ 	.word	0x00009ca0


	//   ....[122]....
        /*0f20*/ 	.word	0x00009cb0


	//   ....[123]....
        /*0f24*/ 	.word	0x00009cd0


	//   ....[124]....
        /*0f28*/ 	.word	0x00009ce0


	//   ....[125]....
        /*0f2c*/ 	.word	0x00009cf0


	//   ....[126]....
        /*0f30*/ 	.word	0x0000a050


	//   ....[127]....
        /*0f34*/ 	.word	0x0000a060


	//   ....[128]....
        /*0f38*/ 	.word	0x0000a070


	//   ....[129]....
        /*0f3c*/ 	.word	0x0000a080


	//   ....[130]....
        /*0f40*/ 	.word	0x0000a090


	//   ....[131]....
        /*0f44*/ 	.word	0x0000a0a0


	//   ....[132]....
        /*0f48*/ 	.word	0x0000a0b0


	//   ....[133]....
        /*0f4c*/ 	.word	0x0000a0c0


	//   ....[134]....
        /*0f50*/ 	.word	0x0000e070


	//   ....[135]....
        /*0f54*/ 	.word	0x0000e0f0


	//   ....[136]....
        /*0f58*/ 	.word	0x0000e130


	//   ....[137]....
        /*0f5c*/ 	.word	0x0000e180


	//   ....[138]....
        /*0f60*/ 	.word	0x0000e1d0


	//   ....[139]....
        /*0f64*/ 	.word	0x0000e1e0


	//   ....[140]....
        /*0f68*/ 	.word	0x0000e260


	//   ....[141]....
        /*0f6c*/ 	.word	0x0000e290


	//   ....[142]....
        /*0f70*/ 	.word	0x0000e2a0


	//   ....[143]....
        /*0f74*/ 	.word	0x0000e2b0


	//   ....[144]....
        /*0f78*/ 	.word	0x0000e300


	//   ....[145]....
        /*0f7c*/ 	.word	0x0000e310


	//   ....[146]....
        /*0f80*/ 	.word	0x0000e3e0


	//   ....[147]....
        /*0f84*/ 	.word	0x0000e470


	//   ....[148]....
        /*0f88*/ 	.word	0x0000e490


	//   ....[149]....
        /*0f8c*/ 	.word	0x0000e4a0


	//   ....[150]....
        /*0f90*/ 	.word	0x0000e520


	//   ....[151]....
        /*0f94*/ 	.word	0x0000e5a0


	//   ....[152]....
        /*0f98*/ 	.word	0x0000e5f0


	//   ....[153]....
        /*0f9c*/ 	.word	0x0000e650


	//   ....[154]....
        /*0fa0*/ 	.word	0x0000e670


	//   ....[155]....
        /*0fa4*/ 	.word	0x0000e6a0


	//   ....[156]....
        /*0fa8*/ 	.word	0x0000e6d0


	//   ....[157]....
        /*0fac*/ 	.word	0x0000e700


	//   ....[158]....
        /*0fb0*/ 	.word	0x0000e720


	//   ....[159]....
        /*0fb4*/ 	.word	0x0000e790


	//   ....[160]....
        /*0fb8*/ 	.word	0x0000e800


	//   ....[161]....
        /*0fbc*/ 	.word	0x0000e850


	//   ....[162]....
        /*0fc0*/ 	.word	0x0000e860


	//   ....[163]....
        /*0fc4*/ 	.word	0x0000e890


	//   ....[164]....
        /*0fc8*/ 	.word	0x0000e8e0


	//   ....[165]....
        /*0fcc*/ 	.word	0x0000e900


	//   ....[166]....
        /*0fd0*/ 	.word	0x0000e950


	//   ....[167]....
        /*0fd4*/ 	.word	0x0000e9b0


	//   ....[168]....
        /*0fd8*/ 	.word	0x0000e9e0


	//   ....[169]....
        /*0fdc*/ 	.word	0x0000ea10


	//   ....[170]....
        /*0fe0*/ 	.word	0x0000ea80


	//   ....[171]....
        /*0fe4*/ 	.word	0x0000eac0


	//   ....[172]....
        /*0fe8*/ 	.word	0x0000eae0


	//   ....[173]....
        /*0fec*/ 	.word	0x0000eb10


	//   ....[174]....
        /*0ff0*/ 	.word	0x0000ec70


	//   ....[175]....
        /*0ff4*/ 	.word	0x0000ecd0


	//   ....[176]....
        /*0ff8*/ 	.word	0x0000edf0


	//   ....[177]....
        /*0ffc*/ 	.word	0x0000ee20


	//   ....[178]....
        /*1000*/ 	.word	0x0000ee40


	//   ....[179]....
        /*1004*/ 	.word	0x0000eea0


	//   ....[180]....
        /*1008*/ 	.word	0x0000ef50


	//   ....[181]....
        /*100c*/ 	.word	0x0000ef80


	//   ....[182]....
        /*1010*/ 	.word	0x0000efa0


	//   ....[183]....
        /*1014*/ 	.word	0x0000f110


	//   ....[184]....
        /*1018*/ 	.word	0x0000f170


	//   ....[185]....
        /*101c*/ 	.word	0x0000f250


	//   ....[186]....
        /*1020*/ 	.word	0x0000f270


	//   ....[187]....
        /*1024*/ 	.word	0x0000f290


	//   ....[188]....
        /*1028*/ 	.word	0x0000f2a0


	//   ....[189]....
        /*102c*/ 	.word	0x0000f2c0


	//   ....[190]....
        /*1030*/ 	.word	0x0000f890


	//   ....[191]....
        /*1034*/ 	.word	0x0000f8b0


	//   ....[192]....
        /*1038*/ 	.word	0x0000f8d0


	//   ....[193]....
        /*103c*/ 	.word	0x0000f8e0


	//   ....[194]....
        /*1040*/ 	.word	0x0000f8f0


	//   ....[195]....
        /*1044*/ 	.word	0x0000f900


	//   ....[196]....
        /*1048*/ 	.word	0x0000f910


	//   ....[197]....
        /*104c*/ 	.word	0x0000f930


	//   ....[198]....
        /*1050*/ 	.word	0x00011d80


	//   ....[199]....
        /*1054*/ 	.word	0x00014730


	//----- nvinfo : EIATTR_REG_RECONFIG
	.align		4
.L_498:
        /*1058*/ 	.byte	0x01, 0x54
	.zero		2


	//----- nvinfo : EIATTR_SYSCALL_OFFSETS
	.align		4
        /*105c*/ 	.byte	0x04, 0x46
        /*105e*/ 	.short	(.L_500 - .L_499)


	//   ....[0]....
.L_499:
        /*1060*/ 	.word	0x00000bb0


	//   ....[1]....
        /*1064*/ 	.word	0x00000ca0


	//   ....[2]....
        /*1068*/ 	.word	0x00000e00


	//   ....[3]....
        /*106c*/ 	.word	0x00000ef0


	//----- nvinfo : EIATTR_MBARRIER_INSTR_OFFSETS
	.align		4
.L_500:
        /*1070*/ 	.byte	0x04, 0x39
        /*1072*/ 	.short	(.L_502 - .L_501)


	//   ....[0]....
.L_501:
        /*1074*/ 	.word	0x00000290
        /*1078*/ 	.word	0x000000ff
        /*107c*/ 	.word	0x00030c00
        /*1080*/ 	.short	0x0100
        /*1082*/ 	.byte	0x06
	.zero		1


	//   ....[1]....
        /*1084*/ 	.word	0x00000390
        /*1088*/ 	.word	0x000000ff
        /*108c*/ 	.word	0x00030c10
        /*1090*/ 	.short	0x0100
        /*1092*/ 	.byte	0x08
	.zero		1


	//   ....[2]....
        /*1094*/ 	.word	0x000003a0
        /*1098*/ 	.word	0x000000ff
        /*109c*/ 	.word	0x00030c20
        /*10a0*/ 	.short	0x0100
        /*10a2*/ 	.byte	0x08
	.zero		1


	//   ....[3]....
        /*10a4*/ 	.word	0x000003b0
        /*10a8*/ 	.word	0x000000ff
        /*10ac*/ 	.word	0x00030c18
        /*10b0*/ 	.short	0x0100
        /*10b2*/ 	.byte	0x08
	.zero		1


	//   ....[4]....
        /*10b4*/ 	.word	0x000003c0
        /*10b8*/ 	.word	0x000000ff
        /*10bc*/ 	.word	0x00030c28
        /*10c0*/ 	.short	0x0100
        /*10c2*/ 	.byte	0x08
	.zero		1


	//   ....[5]....
        /*10c4*/ 	.word	0x000004f0
        /*10c8*/ 	.word	0x000000ff
        /*10cc*/ 	.word	0x00030c30
        /*10d0*/ 	.short	0x0100
        /*10d2*/ 	.byte	0x08
	.zero		1


	//   ....[6]....
        /*10d4*/ 	.word	0x00000500
        /*10d8*/ 	.word	0x000000ff
        /*10dc*/ 	.word	0x00030c40
        /*10e0*/ 	.short	0x0100
        /*10e2*/ 	.byte	0x08
	.zero		1


	//   ....[7]....
        /*10e4*/ 	.word	0x00000510
        /*10e8*/ 	.word	0x000000ff
        /*10ec*/ 	.word	0x00030c38
        /*10f0*/ 	.short	0x0100
        /*10f2*/ 	.byte	0x08
	.zero		1


	//   ....[8]....
        /*10f4*/ 	.word	0x00000520
        /*10f8*/ 	.word	0x000000ff
        /*10fc*/ 	.word	0x00030c48
        /*1100*/ 	.short	0x0100
        /*1102*/ 	.byte	0x08
	.zero		1


	//   ....[9]....
        /*1104*/ 	.word	0x00000f90
        /*1108*/ 	.word	0x00000010
        /*110c*/ 	.word	0x00030c00
        /*1110*/ 	.short	0x010a
        /*1112*/ 	.byte	0x3f
	.zero		1


	//   ....[10]....
        /*1114*/ 	.word	0x000010c0
        /*1118*/ 	.word	0x00000010
        /*111c*/ 	.word	0x00030c00
        /*1120*/ 	.short	0x010a
        /*1122*/ 	.byte	0x3f
	.zero		1


	//   ....[11]....
        /*1124*/ 	.word	0x00001ba0
        /*1128*/ 	.word	0x00000006
        /*112c*/ 	.word	0x00030c10
        /*1130*/ 	.short	0x010a
        /*1132*/ 	.byte	0x3f
	.zero		1


	//   ....[12]....
        /*1134*/ 	.word	0x00001c10
        /*1138*/ 	.word	0x00000006
        /*113c*/ 	.word	0x00030c10
        /*1140*/ 	.short	0x010a
        /*1142*/ 	.byte	0x3f
	.zero		1


	//   ....[13]....
        /*1144*/ 	.word	0x00002040
        /*1148*/ 	.word	0x00000006
        /*114c*/ 	.word	0x00030c30
        /*1150*/ 	.short	0x010a
        /*1152*/ 	.byte	0x3f
	.zero		1


	//   ....[14]....
        /*1154*/ 	.word	0x00002080
        /*1158*/ 	.word	0x00000006
        /*115c*/ 	.word	0x00030c30
        /*1160*/ 	.short	0x010a
        /*1162*/ 	.byte	0x3f
	.zero		1


	//   ....[15]....
        /*1164*/ 	.word	0x00006740
        /*1168*/ 	.word	0x00000005
        /*116c*/ 	.word	0x00000000
        /*1170*/ 	.short	0x0101
        /*1172*/ 	.byte	0x3f
	.zero		1


	//   ....[16]....
        /*1174*/ 	.word	0x00006b90
        /*1178*/ 	.word	0x00000006
        /*117c*/ 	.word	0x00000000
        /*1180*/ 	.short	0x0101
        /*1182*/ 	.byte	0x3f
	.zero		1


	//   ....[17]....
        /*1184*/ 	.word	0x000074c0
        /*1188*/ 	.word	0x00000006
        /*118c*/ 	.word	0x00030c10
        /*1190*/ 	.short	0x010a
        /*1192*/ 	.byte	0x3f
	.zero		1


	//   ....[18]....
        /*1194*/ 	.word	0x00007540
        /*1198*/ 	.word	0x00000006
        /*119c*/ 	.word	0x00030c10
        /*11a0*/ 	.short	0x010a
        /*11a2*/ 	.byte	0x3f
	.zero		1


	//   ....[19]....
        /*11a4*/ 	.word	0x00007950
        /*11a8*/ 	.word	0x00000006
        /*11ac*/ 	.word	0x00030c30
        /*11b0*/ 	.short	0x010a
        /*11b2*/ 	.byte	0x3f
	.zero		1


	//   ....[20]....
        /*11b4*/ 	.word	0x00007990
        /*11b8*/ 	.word	0x00000006
        /*11bc*/ 	.word	0x00030c30
        /*11c0*/ 	.short	0x010a
        /*11c2*/ 	.byte	0x3f
	.zero		1


	//   ....[21]....
        /*11c4*/ 	.word	0x0000b5b0
        /*11c8*/ 	.word	0x00000005
        /*11cc*/ 	.word	0x00000000
        /*11d0*/ 	.short	0x0101
        /*11d2*/ 	.byte	0x3f
	.zero		1


	//   ....[22]....
        /*11d4*/ 	.word	0x0000ba20
        /*11d8*/ 	.word	0x00000006
        /*11dc*/ 	.word	0x00000000
        /*11e0*/ 	.short	0x0101
        /*11e2*/ 	.byte	0x3f
	.zero		1


	//   ....[23]....
        /*11e4*/ 	.word	0x0000c2c0
        /*11e8*/ 	.word	0x00000006
        /*11ec*/ 	.word	0x00030c10
        /*11f0*/ 	.short	0x010a
        /*11f2*/ 	.byte	0x3f
	.zero		1


	//   ....[24]....
        /*11f4*/ 	.word	0x0000c340
        /*11f8*/ 	.word	0x00000006
        /*11fc*/ 	.word	0x00030c10
        /*1200*/ 	.short	0x010a
        /*1202*/ 	.byte	0x3f
	.zero		1


	//   ....[25]....
        /*1204*/ 	.word	0x0000c750
        /*1208*/ 	.word	0x00000006
        /*120c*/ 	.word	0x00030c30
        /*1210*/ 	.short	0x010a
        /*1212*/ 	.byte	0x3f
	.zero		1


	//   ....[26]....
        /*1214*/ 	.word	0x0000c790
        /*1218*/ 	.word	0x00000006
        /*121c*/ 	.word	0x00030c30
        /*1220*/ 	.short	0x010a
        /*1222*/ 	.byte	0x3f
	.zero		1


	//   ....[27]....
        /*1224*/ 	.word	0x00010e70
        /*1228*/ 	.word	0x00000005
        /*122c*/ 	.word	0x00000000
        /*1230*/ 	.short	0x0101
        /*1232*/ 	.byte	0x3f
	.zero		1


	//   ....[28]....
        /*1234*/ 	.word	0x000112f0
        /*1238*/ 	.word	0x00000006
        /*123c*/ 	.word	0x00000000
        /*1240*/ 	.short	0x0101
        /*1242*/ 	.byte	0x3f
	.zero		1


	//   ....[29]....
        /*1244*/ 	.word	0x00012e80
        /*1248*/ 	.word	0x00000010
        /*124c*/ 	.word	0x00030c20
        /*1250*/ 	.short	0x010a
        /*1252*/ 	.byte	0x3f
	.zero		1


	//   ....[30]....
        /*1254*/ 	.word	0x00013450
        /*1258*/ 	.word	0x00000010
        /*125c*/ 	.word	0x00030c40
        /*1260*/ 	.short	0x010a
        /*1262*/ 	.byte	0x3f
	.zero		1


	//   ....[31]....
        /*1264*/ 	.word	0x00013680
        /*1268*/ 	.word	0x00000010
        /*126c*/ 	.word	0x00030c28
        /*1270*/ 	.short	0x010a
        /*1272*/ 	.byte	0x3f
	.zero		1


	//   ....[32]....
        /*1274*/ 	.word	0x000138b0
        /*1278*/ 	.word	0x00000010
        /*127c*/ 	.word	0x00030c48
        /*1280*/ 	.short	0x010a
        /*1282*/ 	.byte	0x3f
	.zero		1


	//   ....[33]....
        /*1284*/ 	.word	0x00013a90
        /*1288*/ 	.word	0x00000010
        /*128c*/ 	.word	0x00030c20
        /*1290*/ 	.short	0x010a
        /*1292*/ 	.byte	0x3f
	.zero		1


	//   ....[34]....
        /*1294*/ 	.word	0x00013d40
        /*1298*/ 	.word	0x00000010
        /*129c*/ 	.word	0x00030c40
        /*12a0*/ 	.short	0x010a
        /*12a2*/ 	.byte	0x3f
	.zero		1


	//   ....[35]....
        /*12a4*/ 	.word	0x00013f40
        /*12a8*/ 	.word	0x00000010
        /*12ac*/ 	.word	0x00030c28
        /*12b0*/ 	.short	0x010a
        /*12b2*/ 	.byte	0x3f
	.zero		1


	//   ....[36]....
        /*12b4*/ 	.word	0x000141c0
        /*12b8*/ 	.word	0x00000003
        /*12bc*/ 	.word	0x00030c40
        /*12c0*/ 	.short	0x010a
        /*12c2*/ 	.byte	0x3f
	.zero		1


	//   ....[37]....
        /*12c4*/ 	.word	0x00014590
        /*12c8*/ 	.word	0x00000006
        /*12cc*/ 	.word	0x00000000
        /*12d0*/ 	.short	0x010a
        /*12d2*/ 	.byte	0x3f
	.zero		1


	//   ....[38]....
        /*12d4*/ 	.word	0x000145f0
        /*12d8*/ 	.word	0x00000003
        /*12dc*/ 	.word	0x00000000
        /*12e0*/ 	.short	0x010a
        /*12e2*/ 	.byte	0x3f
	.zero		1


	//   ....[39]....
        /*12e4*/ 	.word	0x00014650
        /*12e8*/ 	.word	0x00000002
        /*12ec*/ 	.word	0x00000000
        /*12f0*/ 	.short	0x010a
        /*12f2*/ 	.byte	0x3f
	.zero		1


	//   ....[40]....
        /*12f4*/ 	.word	0x00014680
        /*12f8*/ 	.word	0x00000003
        /*12fc*/ 	.word	0x00000000
        /*1300*/ 	.short	0x010a
        /*1302*/ 	.byte	0x3f
	.zero		1


	//   ....[41]....
        /*1304*/ 	.word	0x00014760
        /*1308*/ 	.word	0x00000010
        /*130c*/ 	.word	0x00030c00
        /*1310*/ 	.short	0x010a
        /*1312*/ 	.byte	0x3f
	.zero		1


	//   ....[42]....
        /*1314*/ 	.word	0x000147b0
        /*1318*/ 	.word	0x00000006
        /*131c*/ 	.word	0x00030c10
        /*1320*/ 	.short	0x010a
        /*1322*/ 	.byte	0x3f
	.zero		1


	//   ....[43]....
        /*1324*/ 	.word	0x00014800
        /*1328*/ 	.word	0x00000006
        /*132c*/ 	.word	0x00030c30
        /*1330*/ 	.short	0x010a
        /*1332*/ 	.byte	0x3f
	.zero		1


	//   ....[44]....
        /*1334*/ 	.word	0x00014850
        /*1338*/ 	.word	0x00000006
        /*133c*/ 	.word	0x00030c10
        /*1340*/ 	.short	0x010a
        /*1342*/ 	.byte	0x3f
	.zero		1


	//   ....[45]....
        /*1344*/ 	.word	0x000148a0
        /*1348*/ 	.word	0x00000006
        /*134c*/ 	.word	0x00030c30
        /*1350*/ 	.short	0x010a
        /*1352*/ 	.byte	0x3f
	.zero		1


	//   ....[46]....
        /*1354*/ 	.word	0x000148f0
        /*1358*/ 	.word	0x00000006
        /*135c*/ 	.word	0x00030c10
        /*1360*/ 	.short	0x010a
        /*1362*/ 	.byte	0x3f
	.zero		1


	//   ....[47]....
        /*1364*/ 	.word	0x00014940
        /*1368*/ 	.word	0x00000006
        /*136c*/ 	.word	0x00030c30
        /*1370*/ 	.short	0x010a
        /*1372*/ 	.byte	0x3f
	.zero		1


	//   ....[48]....
        /*1374*/ 	.word	0x00014990
        /*1378*/ 	.word	0x00000010
        /*137c*/ 	.word	0x00030c20
        /*1380*/ 	.short	0x010a
        /*1382*/ 	.byte	0x3f
	.zero		1


	//   ....[49]....
        /*1384*/ 	.word	0x000149e0
        /*1388*/ 	.word	0x00000010
        /*138c*/ 	.word	0x00030c40
        /*1390*/ 	.short	0x010a
        /*1392*/ 	.byte	0x3f
	.zero		1


	//   ....[50]....
        /*1394*/ 	.word	0x00014a30
        /*1398*/ 	.word	0x00000010
        /*139c*/ 	.word	0x00030c28
        /*13a0*/ 	.short	0x010a
        /*13a2*/ 	.byte	0x3f
	.zero		1


	//   ....[51]....
        /*13a4*/ 	.word	0x00014a80
        /*13a8*/ 	.word	0x00000010
        /*13ac*/ 	.word	0x00030c48
        /*13b0*/ 	.short	0x010a
        /*13b2*/ 	.byte	0x3f
	.zero		1


	//   ....[52]....
        /*13b4*/ 	.word	0x00014ae0
        /*13b8*/ 	.word	0x00000010
        /*13bc*/ 	.word	0x00030c20
        /*13c0*/ 	.short	0x010a
        /*13c2*/ 	.byte	0x3f
	.zero		1


	//   ....[53]....
        /*13c4*/ 	.word	0x00014b30
        /*13c8*/ 	.word	0x00000010
        /*13cc*/ 	.word	0x00030c40
        /*13d0*/ 	.short	0x010a
        /*13d2*/ 	.byte	0x3f
	.zero		1


	//   ....[54]....
        /*13d4*/ 	.word	0x00014b80
        /*13d8*/ 	.word	0x00000010
        /*13dc*/ 	.word	0x00030c28
        /*13e0*/ 	.short	0x010a
        /*13e2*/ 	.byte	0x3f
	.zero		1


	//   ....[55]....
        /*13e4*/ 	.word	0x00014bd0
        /*13e8*/ 	.word	0x00000003
        /*13ec*/ 	.word	0x00030c40
        /*13f0*/ 	.short	0x010a
        /*13f2*/ 	.byte	0x3f
	.zero		1


	//   ....[56]....
        /*13f4*/ 	.word	0x00014ca0
        /*13f8*/ 	.word	0x00000006
        /*13fc*/ 	.word	0x00000000
        /*1400*/ 	.short	0x010a
        /*1402*/ 	.byte	0x3f
	.zero		1


	//   ....[57]....
        /*1404*/ 	.word	0x00014cf0
        /*1408*/ 	.word	0x00000003
        /*140c*/ 	.word	0x00000000
        /*1410*/ 	.short	0x010a
        /*1412*/ 	.byte	0x3f
	.zero		1


	//   ....[58]....
        /*1414*/ 	.word	0x00014d40
        /*1418*/ 	.word	0x00000002
        /*141c*/ 	.word	0x00000000
        /*1420*/ 	.short	0x010a
        /*1422*/ 	.byte	0x3f
	.zero		1


	//----- nvinfo : EIATTR_NUM_MBARRIERS
	.align		4
.L_502:
        /*1424*/ 	.byte	0x03, 0x38
        /*1426*/ 	.short	0x0009


	//----- nvinfo : EIATTR_EXIT_INSTR_OFFSETS
	.align		4
        /*1428*/ 	.byte	0x04, 0x1c
        /*142a*/ 	.short	(.L_504 - .L_503)


	//   ....[0]....
.L_503:
        /*142c*/ 	.word	0x000146d0


	//----- nvinfo : EIATTR_MAX_THREADS
	.align		4
.L_504:
        /*1430*/ 	.byte	0x04, 0x05
        /*1432*/ 	.short	(.L_506 - .L_505)
.L_505:
        /*1434*/ 	.word	0x00000180
        /*1438*/ 	.word	0x00000001
        /*143c*/ 	.word	0x00000001


	//----- nvinfo : EIATTR_CRS_STACK_SIZE
	.align		4
.L_506:
        /*1440*/ 	.byte	0x04, 0x1e
        /*1442*/ 	.short	(.L_508 - .L_507)
.L_507:
        /*1444*/ 	.word	0x00000000


	//----- nvinfo : EIATTR_CBANK_PARAM_SIZE
	.align		4
.L_508:
        /*1448*/ 	.byte	0x03, 0x19
        /*144a*/ 	.short	0x06f0


	//----- nvinfo : EIATTR_PARAM_CBANK
	.align		4
        /*144c*/ 	.byte	0x04, 0x0a
        /*144e*/ 	.short	(.L_510 - .L_509)
	.align		4
.L_509:
        /*1450*/ 	.word	index@(.nv.constant0._ZN7cutlass13device_kernelIN5flash11enable_sm90INS1_16FlashAttnBwdSm90INS1_25CollectiveMainloopBwdSm90ILi2ELi2ELi2EN4cute5tupleIJNS5_1CILi1EEES8_S8_EEENS6_IJNS7_ILi128EEESA_NS7_ILi64EEEEEENS_6half_tEfNS_4arch4Sm90ELb0ELb1ELb1ELb0ELb0ELb1ELb0ELb0ELi2ELi1ELi2ELi2ELb0EEENS1_24CollectiveEpilogueBwdGQAISC_fSF_Li256ELb0ELb0EEENS1_19SingleTileSchedulerILb0ELb0ELb0ELi128EEEEEEEEEvNT_6ParamsE)
        /*1454*/ 	.short	0x0210
        /*1456*/ 	.short	0x06f0


	//----- nvinfo : EIATTR_SW_WAR
	.align		4
.L_510:
        /*1458*/ 	.byte	0x04, 0x36
        /*145a*/ 	.short	(.L_512 - .L_511)
.L_511:
        /*145c*/ 	.word	0x00000008
.L_512:


//--------------------- .nv.info._ZN7cutlass13device_kernelIN5flash11enable_sm90INS1_16FlashAttnBwdSm90INS1_25CollectiveMainloopBwdSm90ILi2ELi2ELi2EN4cute5tupleIJNS5_1CILi1EEES8_S8_EEENS6_IJNS7_ILi128EEESA_NS7_ILi64EEEEEENS_6half_tEfNS_4arch4Sm90ELb0ELb1ELb1ELb0ELb1ELb1ELb0ELb0ELi2ELi1ELi2ELi2ELb0EEENS1_24CollectiveEpilogueBwdGQAISC_fSF_Li256ELb0ELb1EEENS1_19SingleTileSchedulerILb0ELb0ELb0ELi128EEEEEEEEEvNT_6ParamsE --------------------------
	.section	.nv.info._ZN7cutlass13device_kernelIN5flash11enable_sm90INS1_16FlashAttnBwdSm90INS1_25CollectiveMainloopBwdSm90ILi2ELi2ELi2EN4cute5tupleIJNS5_1CILi1EEES8_S8_EEENS6_IJNS7_ILi128EEESA_NS7_ILi64EEEEEENS_6half_tEfNS_4arch4Sm90ELb0ELb1ELb1ELb0ELb1ELb1ELb0ELb0ELi2ELi1ELi2ELi2ELb0EEENS1_24CollectiveEpilogueBwdGQAISC_fSF_Li256ELb0ELb1EEENS1_19SingleTileSchedulerILb0ELb0ELb0ELi128EEEEEEEEEvNT_6ParamsE,"",@"SHT_CUDA_INFO"
	.sectionflags	@""
	.align	4


	//----- nvinfo : EIATTR_CUDA_API_VERSION
	.align		4
        /*0000*/ 	.byte	0x04, 0x37
        /*0002*/ 	.short	(.L_514 - .L_513)
.L_513:
        /*0004*/ 	.word	0x00000082


	//----- nvinfo : EIATTR_KPARAM_INFO
	.align		4
.L_514:
        /*0008*/ 	.byte	0x04, 0x17
        /*000a*/ 	.short	(.L_516 - .L_515)
.L_515:
        /*000c*/ 	.word	0x00000000
        /*0010*/ 	.short	0x0000
        /*0012*/ 	.short	0x0070
        /*0014*/ 	.byte	0x00, 0xf0, 0x01, 0x1a


	//----- nvinfo : EIATTR_SPARSE_MMA_MASK
	.align		4
.L_516:
        /*0018*/ 	.byte	0x03, 0x50
        /*001a*/ 	.short	0x0000


	//----- nvinfo : EIATTR_MAXREG_COUNT
	.align		4
        /*001c*/ 	.byte	0x03, 0x1b
        /*001e*/ 	.short	0x00a8


	//----- nvinfo : EIATTR_NUM_BARRIERS
	.align		4
        /*0020*/ 	.byte	0x02, 0x4c
        /*0022*/ 	.byte	0x10
	.zero		1


	//----- nvinfo : EIATTR_EXTERNS
	.align		4
        /*0024*/ 	.byte	0x04, 0x0f
        /*0026*/ 	.short	(.L_518 - .L_517)


	//   ....[0]....
	.align		4
.L_517:
        /*0028*/ 	.word	index@(__assertfail)


	//----- nvinfo : EIATTR_ANNOTATIONS
	.align		4
.L_518:
        /*002c*/ 	.byte	0x04, 0x55
        /*002e*/ 	.short	(.L_520 - .L_519)


	//   ....[0]....
.L_519:
        /* <DEDUP_REMOVED lines=156> */


	//----- nvinfo : EIATTR_MERCURY_ISA_VERSION
	.align		4
.L_520:
        /*09e0*/ 	.byte	0x03, 0x5f
        /*09e2*/ 	.short	0x0101


	//----- nvinfo : EIATTR_INT_WARP_WIDE_INSTR_OFFSETS
	.align		4
        /*09e4*/ 	.byte	0x04, 0x31
        /*09e6*/ 	.short	(.L_522 - .L_521)


	//   ....[0]....
.L_521:
        /*09e8*/ 	.word	0x00000190


	//   ....[1]....
        /*09ec*/ 	.word	0x000001c0


	//   ....[2]....
        /*09f0*/ 	.word	0x00012ac0


	//   ....[3]....
        /*09f4*/ 	.word	0x000130b0


	//   ....[4]....
        /*09f8*/ 	.word	0x00013560


	//   ....[5]....
        /*09fc*/ 	.word	0x00013820


	//   ....[6]....
        /*0a00*/ 	.word	0x00013a80


	//   ....[7]....
        /*0a04*/ 	.word	0x00013c10


	//----- nvinfo : EIATTR_COOP_GROUP_MASK_REGIDS
	.align		4
.L_522:
        /*0a08*/ 	.byte	0x04, 0x29
        /*0a0a*/ 	.short	(.L_524 - .L_523)


	//   ....[0]....
.L_523:
        /*0a0c*/ 	.word	0xffffffff


	//   ....[1]....
        /*0a10*/ 	.word	0xffffffff


	//   ....[2]....
        /*0a14*/ 	.word	0xffffffff


	//   ....[3]....
        /*0a18*/ 	.word	0xffffffff


	//   ....[4]....
        /*0a1c*/ 	.word	0xffffffff


	//   ....[5]....
        /*0a20*/ 	.word	0xffffffff


	//   ....[6]....
        /*0a24*/ 	.word	0xffffffff


	//   ....[7]....
        /*0a28*/ 	.word	0xffffffff


	//   ....[8]....
        /*0a2c*/ 	.word	0xffffffff


	//   ....[9]....
        /*0a30*/ 	.word	0xffffffff


	//   ....[10]....
        /*0a34*/ 	.word	0xffffffff


	//   ....[11]....
        /*0a38*/ 	.word	0xffffffff


	//   ....[12]....
        /*0a3c*/ 	.word	0xffffffff


	//   ....[13]....
        /*0a40*/ 	.word	0xffffffff


	//   ....[14]....
        /*0a44*/ 	.word	0xffffffff


	//   ....[15]....
        /*0a48*/ 	.word	0xffffffff


	//   ....[16]....
        /*0a4c*/ 	.word	0xffffffff


	//   ....[17]....
        /*0a50*/ 	.word	0xffffffff


	//   ....[18]....
        /*0a54*/ 	.word	0xffffffff


	//   ....[19]....
        /*0a58*/ 	.word	0xffffffff


	//   ....[20]....
        /*0a5c*/ 	.word	0xffffffff


	//   ....[21]....
        /*0a60*/ 	.word	0xffffffff


	//   ....[22]....
        /*0a64*/ 	.word	0xffffffff


	//   ....[23]....
        /*0a68*/ 	.word	0xffffffff


	//   ....[24]....
        /*0a6c*/ 	.word	0xffffffff


	//   ....[25]....
        /*0a70*/ 	.word	0xffffffff


	//   ....[26]....
        /*0a74*/ 	.word	0xffffffff


	//   ....[27]....
        /*0a78*/ 	.word	0xffffffff


	//   ....[28]....
        /*0a7c*/ 	.word	0xffffffff


	//   ....[29]....
        /*0a80*/ 	.word	0xffffffff


	//   ....[30]....
        /*0a84*/ 	.word	0xffffffff


	//   ....[31]....
        /*0a88*/ 	.word	0xffffffff


	//   ....[32]....
        /*0a8c*/ 	.word	0xffffffff


	//   ....[33]....
        /*0a90*/ 	.word	0xffffffff


	//   ....[34]....
        /*0a94*/ 	.word	0xffffffff


	//   ....[35]....
        /*0a98*/ 	.word	0xffffffff


	//   ....[36]....
        /*0a9c*/ 	.word	0xffffffff


	//   ....[37]....
        /*0aa0*/ 	.word	0xffffffff


	//   ....[38]....
        /*0aa4*/ 	.word	0xffffffff


	//   ....[39]....
        /*0aa8*/ 	.word	0xffffffff


	//   ....[40]....
        /*0aac*/ 	.word	0xffffffff


	//   ....[41]....
        /*0ab0*/ 	.word	0xffffffff


	//   ....[42]....
        /*0ab4*/ 	.word	0xffffffff


	//   ....[43]....
        /*0ab8*/ 	.word	0xffffffff


	//   ....[44]....
        /*0abc*/ 	.word	0xffffffff


	//   ....[45]....
        /*0ac0*/ 	.word	0xffffffff


	//   ....[46]....
        /*0ac4*/ 	.word	0xffffffff


	//   ....[47]....
        /*0ac8*/ 	.word	0xffffffff


	//   ....[48]....
        /*0acc*/ 	.word	0xffffffff


	//   ....[49]....
        /*0ad0*/ 	.word	0xffffffff


	//   ....[50]....
        /*0ad4*/ 	.word	0xffffffff


	//   ....[51]....
        /*0ad8*/ 	.word	0xffffffff


	//   ....[52]....
        /*0adc*/ 	.word	0xffffffff


	//   ....[53]....
        /*0ae0*/ 	.word	0xffffffff


	//   ....[54]....
        /*0ae4*/ 	.word	0xffffffff


	//   ....[55]....
        /*0ae8*/ 	.word	0xffffffff


	//   ....[56]....
        /*0aec*/ 	.word	0xffffffff


	//   ....[57]....
        /*0af0*/ 	.word	0xffffffff


	//   ....[58]....
        /*0af4*/ 	.word	0xffffffff


	//   ....[59]....
        /*0af8*/ 	.word	0xffffffff


	//   ....[60]....
        /*0afc*/ 	.word	0xffffffff


	//   ....[61]....
        /*0b00*/ 	.word	0xffffffff


	//   ....[62]....
        /*0b04*/ 	.word	0xffffffff


	//   ....[63]....
        /*0b08*/ 	.word	0xffffffff


	//   ....[64]....
        /*0b0c*/ 	.word	0xffffffff


	//   ....[65]....
        /*0b10*/ 	.word	0xffffffff


	//   ....[66]....
        /*0b14*/ 	.word	0xffffffff


	//   ....[67]....
        /*0b18*/ 	.word	0xffffffff


	//   ....[68]....
        /*0b1c*/ 	.word	0xffffffff


	//   ....[69]....
        /*0b20*/ 	.word	0xffffffff


	//   ....[70]....
        /*0b24*/ 	.word	0xffffffff


	//   ....[71]....
        /*0b28*/ 	.word	0xffffffff


	//   ....[72]....
        /*0b2c*/ 	.word	0xffffffff


	//   ....[73]....
        /*0b30*/ 	.word	0xffffffff


	//   ....[74]....
        /*0b34*/ 	.word	0xffffffff


	//   ....[75]....
        /*0b38*/ 	.word	0xffffffff


	//   ....[76]....
        /*0b3c*/ 	.word	0xffffffff


	//   ....[77]....
        /*0b40*/ 	.word	0xffffffff


	//   ....[78]....
        /*0b44*/ 	.word	0xffffffff


	//   ....[79]....
        /*0b48*/ 	.word	0xffffffff


	//   ....[80]....
        /*0b4c*/ 	.word	0xffffffff


	//   ....[81]....
        /*0b50*/ 	.word	0xffffffff


	//   ....[82]....
        /*0b54*/ 	.word	0xffffffff


	//   ....[83]....
        /*0b58*/ 	.word	0xffffffff


	//   ....[84]....
        /*0b5c*/ 	.word	0xffffffff


	//   ....[85]....
        /*0b60*/ 	.word	0xffffffff


	//   ....[86]....
        /*0b64*/ 	.word	0xffffffff


	//   ....[87]....
        /*0b68*/ 	.word	0xffffffff


	//   ....[88]....
        /*0b6c*/ 	.word	0xffffffff


	//   ....[89]....
        /*0b70*/ 	.word	0xffffffff


	//   ....[90]....
        /*0b74*/ 	.word	0xffffffff


	//   ....[91]....
        /*0b78*/ 	.word	0xffffffff


	//   ....[92]....
        /*0b7c*/ 	.word	0xffffffff


	//   ....[93]....
        /*0b80*/ 	.word	0xffffffff


	//   ....[94]....
        /*0b84*/ 	.word	0xffffffff


	//   ....[95]....
        /*0b88*/ 	.word	0xffffffff


	//   ....[96]....
        /*0b8c*/ 	.word	0xffffffff


	//   ....[97]....
        /*0b90*/ 	.word	0xffffffff


	//   ....[98]....
        /*0b94*/ 	.word	0xffffffff


	//   ....[99]....
        /*0b98*/ 	.word	0xffffffff


	//   ....[100]....
        /*0b9c*/ 	.word	0xffffffff


	//   ....[101]....
        /*0ba0*/ 	.word	0xffffffff


	//   ....[102]....
        /*0ba4*/ 	.word	0xffffffff


	//   ....[103]....
        /*0ba8*/ 	.word	0xffffffff


	//   ....[104]....
        /*0bac*/ 	.word	0xffffffff


	//   ....[105]....
        /*0bb0*/ 	.word	0xffffffff


	//   ....[106]....
        /*0bb4*/ 	.word	0xffffffff


	//   ....[107]....
        /*0bb8*/ 	.word	0xffffffff


	//   ....[108]....
        /*0bbc*/ 	.word	0xffffffff


	//   ....[109]....
        /*0bc0*/ 	.word	0xffffffff


	//   ....[110]....
        /*0bc4*/ 	.word	0xffffffff


	//   ....[111]....
        /*0bc8*/ 	.word	0xffffffff


	//   ....[112]....
        /*0bcc*/ 	.word	0xffffffff


	//   ....[113]....
        /*0bd0*/ 	.word	0xffffffff


	//   ....[114]....
        /*0bd4*/ 	.word	0xffffffff


	//   ....[115]....
        /*0bd8*/ 	.word	0xffffffff


	//   ....[116]....
        /*0bdc*/ 	.word	0xffffffff


	//   ....[117]....
        /*0be0*/ 	.word	0xffffffff


	//   ....[118]....
        /*0be4*/ 	.word	0xffffffff


	//   ....[119]....
        /*0be8*/ 	.word	0xffffffff


	//   ....[120]....
        /*0bec*/ 	.word	0xffffffff


	//   ....[121]....
        /*0bf0*/ 	.word	0xffffffff


	//   ....[122]....
        /*0bf4*/ 	.word	0xffffffff


	//   ....[123]....
        /*0bf8*/ 	.word	0xffffffff


	//   ....[124]....
        /*0bfc*/ 	.word	0xffffffff


	//   ....[125]....
        /*0c00*/ 	.word	0xffffffff


	//   ....[126]....
        /*0c04*/ 	.word	0xffffffff


	//   ....[127]....
        /*0c08*/ 	.word	0xffffffff


	//   ....[128]....
        /*0c0c*/ 	.word	0xffffffff


	//   ....[129]....
        /*0c10*/ 	.word	0xffffffff


	//   ....[130]....
        /*0c14*/ 	.word	0xffffffff


	//   ....[131]....
        /*0c18*/ 	.word	0xffffffff


	//   ....[132]....
        /*0c1c*/ 	.word	0xffffffff


	//   ....[133]....
        /*0c20*/ 	.word	0xffffffff


	//   ....[134]....
        /*0c24*/ 	.word	0xffffffff


	//   ....[135]....
        /*0c28*/ 	.word	0xffffffff


	//   ....[136]....
        /*0c2c*/ 	.word	0xffffffff


	//   ....[137]....
        /*0c30*/ 	.word	0xffffffff


	//   ....[138]....
        /*0c34*/ 	.word	0xffffffff


	//   ....[139]....
        /*0c38*/ 	.word	0xffffffff


	//   ....[140]....
        /*0c3c*/ 	.word	0xffffffff


	//   ....[141]....
        /*0c40*/ 	.word	0xffffffff


	//   ....[142]....
        /*0c44*/ 	.word	0xffffffff


	//   ....[143]....
        /*0c48*/ 	.word	0xffffffff


	//   ....[144]....
        /*0c4c*/ 	.word	0xffffffff


	//   ....[145]....
        /*0c50*/ 	.word	0xffffffff


	//   ....[146]....
        /*0c54*/ 	.word	0xffffffff


	//   ....[147]....
        /*0c58*/ 	.word	0xffffffff


	//   ....[148]....
        /*0c5c*/ 	.word	0xffffffff


	//   ....[149]....
        /*0c60*/ 	.word	0xffffffff


	//   ....[150]....
        /*0c64*/ 	.word	0xffffffff


	//   ....[151]....
        /*0c68*/ 	.word	0xffffffff


	//   ....[152]....
        /*0c6c*/ 	.word	0xffffffff


	//   ....[153]....
        /*0c70*/ 	.word	0xffffffff


	//   ....[154]....
        /*0c74*/ 	.word	0xffffffff


	//   ....[155]....
        /*0c78*/ 	.word	0xffffffff


	//   ....[156]....
        /*0c7c*/ 	.word	0xffffffff


	//   ....[157]....
        /*0c80*/ 	.word	0xffffffff


	//   ....[158]....
        /*0c84*/ 	.word	0xffffffff


	//   ....[159]....
        /*0c88*/ 	.word	0xffffffff


	//   ....[160]....
        /*0c8c*/ 	.word	0xffffffff


	//   ....[161]....
        /*0c90*/ 	.word	0xffffffff


	//   ....[162]....
        /*0c94*/ 	.word	0xffffffff


	//   ....[163]....
        /*0c98*/ 	.word	0xffffffff


	//   ....[164]....
        /*0c9c*/ 	.word	0xffffffff


	//   ....[165]....
        /*0ca0*/ 	.word	0xffffffff


	//   ....[166]....
        /*0ca4*/ 	.word	0xffffffff


	//   ....[167]....
        /*0ca8*/ 	.word	0xffffffff


	//   ....[168]....
        /*0cac*/ 	.word	0xffffffff


	//   ....[169]....
        /*0cb0*/ 	.word	0xffffffff


	//   ....[170]....
        /*0cb4*/ 	.word	0xffffffff


	//   ....[171]....
        /*0cb8*/ 	.word	0xffffffff


	//   ....[172]....
        /*0cbc*/ 	.word	0xffffffff


	//   ....[173]....
        /*0cc0*/ 	.word	0xffffffff


	//   ....[174]....
        /*0cc4*/ 	.word	0xffffffff


	//   ....[175]....
        /*0cc8*/ 	.word	0xffffffff


	//   ....[176]....
        /*0ccc*/ 	.word	0xffffffff


	//   ....[177]....
        /*0cd0*/ 	.word	0xffffffff


	//   ....[178]....
        /*0cd4*/ 	.word	0xffffffff


	//   ....[179]....
        /*0cd8*/ 	.word	0xffffffff


	//   ....[180]....
        /*0cdc*/ 	.word	0xffffffff


	//   ....[181]....
        /*0ce0*/ 	.word	0xffffffff


	//   ....[182]....
        /*0ce4*/ 	.word	0xffffffff


	//   ....[183]....
        /*0ce8*/ 	.word	0xffffffff


	//   ....[184]....
        /*0cec*/ 	.word	0xffffffff


	//   ....[185]....
        /*0cf0*/ 	.word	0xffffffff


	//   ....[186]....
        /*0cf4*/ 	.word	0xffffffff


	//   ....[187]....
        /*0cf8*/ 	.word	0xffffffff


	//   ....[188]....
        /*0cfc*/ 	.word	0xffffffff


	//   ....[189]....
        /*0d00*/ 	.word	0xffffffff


	//   ....[190]....
        /*0d04*/ 	.word	0xffffffff


	//   ....[191]....
        /*0d08*/ 	.word	0xffffffff


	//   ....[192]....
        /*0d0c*/ 	.word	0xffffffff


	//   ....[193]....
        /*0d10*/ 	.word	0xffffffff


	//   ....[194]....
        /*0d14*/ 	.word	0xffffffff


	//   ....[195]....
        /*0d18*/ 	.word	0xffffffff


	//   ....[196]....
        /*0d1c*/ 	.word	0xffffffff


	//   ....[197]....
        /*0d20*/ 	.word	0xffffffff


	//   ....[198]....
        /*0d24*/ 	.word	0xffffffff


	//   ....[199]....
        /*0d28*/ 	.word	0xffffffff


	//   ....[200]....
        /*0d2c*/ 	.word	0xffffffff


	//   ....[201]....
        /*0d30*/ 	.word	0xffffffff


	//   ....[202]....
        /*0d34*/ 	.word	0xffffffff


	//   ....[203]....
        /*0d38*/ 	.word	0xffffffff


	//   ....[204]....
        /*0d3c*/ 	.word	0xffffffff


	//   ....[205]....
        /*0d40*/ 	.word	0xffffffff


	//   ....[206]....
        /*0d44*/ 	.word	0xffffffff


	//   ....[207]....
        /*0d48*/ 	.word	0xffffffff


	//   ....[208]....
        /*0d4c*/ 	.word	0xffffffff


	//   ....[209]....
        /*0d50*/ 	.word	0xffffffff


	//   ....[210]....
        /*0d54*/ 	.word	0xffffffff


	//   ....[211]....
        /*0d58*/ 	.word	0xffffffff


	//   ....[212]....
        /*0d5c*/ 	.word	0x0500000f


	//   ....[213]....
        /*0d60*/ 	.word	0x0500000f


	//   ....[214]....
        /*0d64*/ 	.word	0x0500000f


	//   ....[215]....
        /*0d68*/ 	.word	0x0500000f


	//   ....[216]....
        /*0d6c*/ 	.word	0x0500000f


	//   ....[217]....
        /*0d70*/ 	.word	0x0500000f


	//----- nvinfo : EIATTR_COOP_GROUP_INSTR_OFFSETS
	.align		4
.L_524:
        /*0d74*/ 	.byte	0x04, 0x28
        /*0d76*/ 	.short	(.L_526 - .L_525)


	//   ....[0]....
.L_525:
        /*0d78*/ 	.word	0x00000070


	//   ....[1]....
        /*0d7c*/ 	.word	0x000001a0


	//   ....[2]....
        /*0d80*/ 	.word	0x000001f0


	//   ....[3]....
        /*0d84*/ 	.word	0x000003e0


	//   ....[4]....
        /*0d88*/ 	.word	0x00000610


	//   ....[5]....
        /*0d8c*/ 	.word	0x00000f60


	//   ....[6]....
        /*0d90*/ 	.word	0x00003240


	//   ....[7]....
        /*0d94*/ 	.word	0x00003780


	//   ....[8]....
        /*0d98*/ 	.word	0x00003ae0


	//   ....[9]....
        /*0d9c*/ 	.word	0x00003b10


	//   ....[10]....
        /*0da0*/ 	.word	0x00003b60


	//   ....[11]....
        /*0da4*/ 	.word	0x00003ba0


	//   ....[12]....
        /*0da8*/ 	.word	0x00003bc0


	//   ....[13]....
        /*0dac*/ 	.word	0x00003c70


	//   ....[14]....
        /*0db0*/ 	.word	0x00003cc0


	//   ....[15]....
        /*0db4*/ 	.word	0x00003d00


	//   ....[16]....
        /*0db8*/ 	.word	0x00003d30


	//   ....[17]....
        /*0dbc*/ 	.word	0x00003d50


	//   ....[18]....
        /*0dc0*/ 	.word	0x00003d60


	//   ....[19]....
        /*0dc4*/ 	.word	0x00003dd0


	//   ....[20]....
        /*0dc8*/ 	.word	0x00003e10


	//   ....[21]....
        /*0dcc*/ 	.word	0x00003e40


	//   ....[22]....
        /*0dd0*/ 	.word	0x00003e80


	//   ....[23]....
        /*0dd4*/ 	.word	0x00003ee0


	//   ....[24]....
        /*0dd8*/ 	.word	0x00003fd0


	//   ....[25]....
        /*0ddc*/ 	.word	0x00004040


	//   ....[26]....
        /*0de0*/ 	.word	0x00004070


	//   ....[27]....
        /*0de4*/ 	.word	0x000040d0


	//   ....[28]....
        /*0de8*/ 	.word	0x00004110


	//   ....[29]....
        /*0dec*/ 	.word	0x00004130


	//   ....[30]....
        /*0df0*/ 	.word	0x00004160


	//   ....[31]....
        /*0df4*/ 	.word	0x00004190


	//   ....[32]....
        /*0df8*/ 	.word	0x000041b0


	//   ....[33]....
        /*0dfc*/ 	.word	0x000042d0


	//   ....[34]....
        /*0e00*/ 	.word	0x00004310


	//   ....[35]....
        /*0e04*/ 	.word	0x00004340


	//   ....[36]....
        /*0e08*/ 	.word	0x00004370


	//   ....[37]....
        /*0e0c*/ 	.word	0x00004390


	//   ....[38]....
        /*0e10*/ 	.word	0x00004440


	//   ....[39]....
        /*0e14*/ 	.word	0x00004470


	//   ....[40]....
        /*0e18*/ 	.word	0x000044b0


	//   ....[41]....
        /*0e1c*/ 	.word	0x000044d0


	//   ....[42]....
        /*0e20*/ 	.word	0x000044f0


	//   ....[43]....
        /*0e24*/ 	.word	0x00004500


	//   ....[44]....
        /*0e28*/ 	.word	0x00004550


	//   ....[45]....
        /*0e2c*/ 	.word	0x00004580


	//   ....[46]....
        /*0e30*/ 	.word	0x000045c0


	//   ....[47]....
        /*0e34*/ 	.word	0x000045f0


	//   ....[48]....
        /*0e38*/ 	.word	0x00004700


	//   ....[49]....
        /*0e3c*/ 	.word	0x000047a0


	//   ....[50]....
        /*0e40*/ 	.word	0x000047b0


	//   ....[51]....
        /*0e44*/ 	.word	0x00004880


	//   ....[52]....
        /*0e48*/ 	.word	0x000048b0


	//   ....[53]....
        /*0e4c*/ 	.word	0x000048f0


	//   ....[54]....
        /*0e50*/ 	.word	0x000049b0


	//   ....[55]....
        /*0e54*/ 	.word	0x00004b50


	//   ....[56]....
        /*0e58*/ 	.word	0x00004b90


	//   ....[57]....
        /*0e5c*/ 	.word	0x00004c40


	//   ....[58]....
        /*0e60*/ 	.word	0x00004c80


	//   ....[59]....
        /*0e64*/ 	.word	0x00004cc0


	//   ....[60]....
        /*0e68*/ 	.word	0x00004d40


	//   ....[61]....
        /*0e6c*/ 	.word	0x00004d80


	//   ....[62]....
        /*0e70*/ 	.word	0x00004eb0


	//   ....[63]....
        /*0e74*/ 	.word	0x00005020


	//   ....[64]....
        /*0e78*/ 	.word	0x00005050


	//   ....[65]....
        /*0e7c*/ 	.word	0x00005070


	//   ....[66]....
        /*0e80*/ 	.word	0x00005090


	//   ....[67]....
        /*0e84*/ 	.word	0x000050d0


	//   ....[68]....
        /*0e88*/ 	.word	0x000050f0


	//   ....[69]....
        /*0e8c*/ 	.word	0x00005170


	//   ....[70]....
        /*0e90*/ 	.word	0x000083d0


	//   ....[71]....
        /*0e94*/ 	.word	0x000083e0


	//   ....[72]....
        /*0e98*/ 	.word	0x000083f0


	//   ....[73]....
        /*0e9c*/ 	.word	0x00008440


	//   ....[74]....
        /*0ea0*/ 	.word	0x00008450


	//   ....[75]....
        /*0ea4*/ 	.word	0x000084d0


	//   ....[76]....
        /*0ea8*/ 	.word	0x00008560


	//   ....[77]....
        /*0eac*/ 	.word	0x00008640


	//   ....[78]....
        /*0eb0*/ 	.word	0x00008660


	//   ....[79]....
        /*0eb4*/ 	.word	0x00008680


	//   ....[80]....
        /*0eb8*/ 	.word	0x000086e0


	//   ....[81]....
        /*0ebc*/ 	.word	0x00008770


	//   ....[82]....
        /*0ec0*/ 	.word	0x000087d0


	//   ....[83]....
        /*0ec4*/ 	.word	0x00008860


	//   ....[84]....
        /*0ec8*/ 	.word	0x000088f0


	//   ....[85]....
        /*0ecc*/ 	.word	0x00008900


	//   ....[86]....
        /*0ed0*/ 	.word	0x00008930


	//   ....[87]....
        /*0ed4*/ 	.word	0x00008970


	//   ....[88]....
        /*0ed8*/ 	.word	0x00008980


	//   ....[89]....
        /*0edc*/ 	.word	0x00008a80


	//   ....[90]....
        /*0ee0*/ 	.word	0x00008af0


	//   ....[91]....
        /*0ee4*/ 	.word	0x00008b20


	//   ....[92]....
        /*0ee8*/ 	.word	0x00008b50


	//   ....[93]....
        /*0eec*/ 	.word	0x00008b70


	//   ....[94]....
        /*0ef0*/ 	.word	0x00008ba0


	//   ....[95]....
        /*0ef4*/ 	.word	0x00008be0


	//   ....[96]....
        /*0ef8*/ 	.word	0x00008c10


	//   ....[97]....
        /*0efc*/ 	.word	0x00008cd0


	//   ....[98]....
        /*0f00*/ 	.word	0x00008d10


	//   ....[99]....
        /*0f04*/ 	.word	0x00008d70


	//   ....[100]....
        /*0f08*/ 	.word	0x00008dc0


	//   ....[101]....
        /*0f0c*/ 	.word	0x00008e80


	//   ....[102]....
        /*0f10*/ 	.word	0x00008ec0


	//   ....[103]....
        /*0f14*/ 	.word	0x00009080


	//   ....[104]....
        /*0f18*/ 	.word	0x00009090


	//   ....[105]....
        /*0f1c*/ 	.word	0x000090c0


	//   ....[106]....
        /*0f20*/ 	.word	0x00009260


	//   ....[107]....
        /*0f24*/ 	.word	0x00009360


	//   ....[108]....
        /*0f28*/ 	.word	0x000093c0


	//   ....[109]....
        /*0f2c*/ 	.word	0x00009400


	//   ....[110]....
        /*0f30*/ 	.word	0x00009640


	//   ....[111]....
        /*0f34*/ 	.word	0x000096e0


	//   ....[112]....
        /*0f38*/ 	.word	0x00009750


	//   ....[113]....
        /*0f3c*/ 	.word	0x00009760


	//   ....[114]....
        /*0f40*/ 	.word	0x00009770


	//   ....[115]....
        /*0f44*/ 	.word	0x00009810


	//   ....[116]....
        /*0f48*/ 	.word	0x00009880


	//   ....[117]....
        /*0f4c*/ 	.word	0x00009960


	//   ....[118]....
        /*0f50*/ 	.word	0x000099e0


	//   ....[119]....
        /*0f54*/ 	.word	0x00009cb0


	//   ....[120]....
        /*0f58*/ 	.word	0x00009cc0


	//   ....[121]....
        /*0f5c*/ 	.word	0x00009cd0


	//   ....[122]....
        /*0f60*/ 	.word	0x00009ce0


	//   ....[123]....
        /*0f64*/ 	.word	0x00009cf0


	//   ....[124]....
        /*0f68*/ 	.word	0x00009d00


	//   ....[125]....
        /*0f6c*/ 	.word	0x00009d10


	//   ....[126]....
        /*0f70*/ 	.word	0x0000a080


	//   ....[127]....
        /*0f74*/ 	.word	0x0000a090


	//   ....[128]....
        /*0f78*/ 	.word	0x0000a0a0


	//   ....[129]....
        /*0f7c*/ 	.word	0x0000a0b0


	//   ....[130]....
        /*0f80*/ 	.word	0x0000a0c0


	//   ....[131]....
        /*0f84*/ 	.word	0x0000a0d0


	//   ....[132]....
        /*0f88*/ 	.word	0x0000a0e0


	//   ....[133]....
        /*0f8c*/ 	.word	0x0000a0f0


	//   ....[134]....
        /*0f90*/ 	.word	0x0000d730


	//   ....[135]....
        /*0f94*/ 	.word	0x0000e0b0


	//   ....[136]....
        /*0f98*/ 	.word	0x0000e0f0


	//   ....[137]....
        /*0f9c*/ 	.word	0x0000e140


	//   ....[138]....
        /*0fa0*/ 	.word	0x0000e200


	//   ....[139]....
        /*0fa4*/ 	.word	0x0000e210


	//   ....[140]....
        /*0fa8*/ 	.word	0x0000e2a0


	//   ....[141]....
        /*0fac*/ 	.word	0x0000e320


	//   ....[142]....
        /*0fb0*/ 	.word	0x0000e330


	//   ....[143]....
        /*0fb4*/ 	.word	0x0000e340


	//   ....[144]....
        /*0fb8*/ 	.word	0x0000e390


	//   ....[145]....
        /*0fbc*/ 	.word	0x0000e3a0


	//   ....[146]....
        /*0fc0*/ 	.word	0x0000e4c0


	//   ....[147]....
        /*0fc4*/ 	.word	0x0000e500


	//   ....[148]....
        /*0fc8*/ 	.word	0x0000e530


	//   ....[149]....
        /*0fcc*/ 	.word	0x0000e540


	//   ....[150]....
        /*0fd0*/ 	.word	0x0000e580


	//   ....[151]....
        /*0fd4*/ 	.word	0x0000e620


	//   ....[152]....
        /*0fd8*/ 	.word	0x0000e680


	//   ....[153]....
        /*0fdc*/ 	.word	0x0000e6b0


	//   ....[154]....
        /*0fe0*/ 	.word	0x0000e6d0


	//   ....[155]....
        /*0fe4*/ 	.word	0x0000e780


	//   ....[156]....
        /*0fe8*/ 	.word	0x0000e790


	//   ....[157]....
        /*0fec*/ 	.word	0x0000e7a0


	//   ....[158]....
        /*0ff0*/ 	.word	0x0000e7f0


	//   ....[159]....
        /*0ff4*/ 	.word	0x0000e830


	//   ....[160]....
        /*0ff8*/ 	.word	0x0000e840


	//   ....[161]....
        /*0ffc*/ 	.word	0x0000e850


	//   ....[162]....
        /*1000*/ 	.word	0x0000e8a0


	//   ....[163]....
        /*1004*/ 	.word	0x0000e930


	//   ....[164]....
        /*1008*/ 	.word	0x0000e970


	//   ....[165]....
        /*100c*/ 	.word	0x0000e9a0


	//   ....[166]....
        /*1010*/ 	.word	0x0000e9b0


	//   ....[167]....
        /*1014*/ 	.word	0x0000ea10


	//   ....[168]....
        /*1018*/ 	.word	0x0000ea20


	//   ....[169]....
        /*101c*/ 	.word	0x0000ea50


	//   ....[170]....
        /*1020*/ 	.word	0x0000ea60


	//   ....[171]....
        /*1024*/ 	.word	0x0000eaa0


	//   ....[172]....
        /*1028*/ 	.word	0x0000eb20


	//   ....[173]....
        /*102c*/ 	.word	0x0000eb50


	//   ....[174]....
        /*1030*/ 	.word	0x0000eb70


	//   ....[175]....
        /*1034*/ 	.word	0x0000ee10


	//   ....[176]....
        /*1038*/ 	.word	0x0000ee70


	//   ....[177]....
        /*103c*/ 	.word	0x0000eeb0


	//   ....[178]....
        /*1040*/ 	.word	0x0000ef00


	//   ....[179]....
        /*1044*/ 	.word	0x0000ef70


	//   ....[180]....
        /*1048*/ 	.word	0x0000efb0


	//   ....[181]....
        /*104c*/ 	.word	0x0000efc0


	//   ....[182]....
        /*1050*/ 	.word	0x0000f290


	//   ....[183]....
        /*1054*/ 	.word	0x0000f2c0


	//   ....[184]....
        /*1058*/ 	.word	0x0000f300


	//   ....[185]....
        /*105c*/ 	.word	0x0000f320


	//   ....[186]....
        /*1060*/ 	.word	0x0000f330


	//   ....[187]....
        /*1064*/ 	.word	0x0000f340


	//   ....[188]....
        /*1068*/ 	.word	0x0000f350


	//   ....[189]....
        /*106c*/ 	.word	0x0000f360


	//   ....[190]....
        /*1070*/ 	.word	0x0000f6f0


	//   ....[191]....
        /*1074*/ 	.word	0x0000f720


	//   ....[192]....
        /*1078*/ 	.word	0x0000f770


	//   ....[193]....
        /*107c*/ 	.word	0x0000f850


	//   ....[194]....
        /*1080*/ 	.word	0x0000f8a0


	//   ....[195]....
        /*1084*/ 	.word	0x0000f8f0


	//   ....[196]....
        /*1088*/ 	.word	0x0000f920


	//   ....[197]....
        /*108c*/ 	.word	0x0000fc50


	//   ....[198]....
        /*1090*/ 	.word	0x00011ac0


	//   ....[199]....
        /*1094*/ 	.word	0x00011c60


	//   ....[200]....
        /*1098*/ 	.word	0x00011eb0


	//   ....[201]....
        /*109c*/ 	.word	0x00012050


	//   ....[202]....
        /*10a0*/ 	.word	0x00012170


	//   ....[203]....
        /*10a4*/ 	.word	0x000126c0


	//   ....[204]....
        /*10a8*/ 	.word	0x000129f0


	//   ....[205]....
        /*10ac*/ 	.word	0x00012d30


	//   ....[206]....
        /*10b0*/ 	.word	0x00012fe0


	//   ....[207]....
        /*10b4*/ 	.word	0x00013220


	//   ....[208]....
        /*10b8*/ 	.word	0x00013490


	//   ....[209]....
        /*10bc*/ 	.word	0x00013760


	//   ....[210]....
        /*10c0*/ 	.word	0x00013980


	//   ....[211]....
        /*10c4*/ 	.word	0x00013b10


	//   ....[212]....
        /*10c8*/ 	.word	0x00015a30


	//   ....[213]....
        /*10cc*/ 	.word	0x00015cc0


	//   ....[214]....
        /*10d0*/ 	.word	0x00015d30


	//   ....[215]....
        /*10d4*/ 	.word	0x00015da0


	//   ....[216]....
        /*10d8*/ 	.word	0x00015e10


	//   ....[217]....
        /*10dc*/ 	.word	0x00015e80


	//----- nvinfo : EIATTR_REG_RECONFIG
	.align		4
.L_526:
        /*10e0*/ 	.byte	0x01, 0x54
	.zero		2


	//----- nvinfo : EIATTR_SYSCALL_OFFSETS
	.align		4
        /*10e4*/ 	.byte	0x04, 0x46
        /*10e6*/ 	.short	(.L_528 - .L_527)


	//   ....[0]....
.L_527:
        /*10e8*/ 	.word	0x00000bc0


	//   ....[1]....
        /*10ec*/ 	.word	0x00000cb0


	//   ....[2]....
        /*10f0*/ 	.word	0x00000e10


	//   ....[3]....
        /*10f4*/ 	.word	0x00000f00


	//----- nvinfo : EIATTR_MBARRIER_INSTR_OFFSETS
	.align		4
.L_528:
        /*10f8*/ 	.byte	0x04, 0x39
        /*10fa*/ 	.short	(.L_530 - .L_529)


	//   ....[0]....
.L_529:
        /*10fc*/ 	.word	0x00000290
        /*1100*/ 	.word	0x000000ff
        /*1104*/ 	.word	0x00030c00
        /*1108*/ 	.short	0x0100
        /*110a*/ 	.byte	0x06
	.zero		1


	//   ....[1]....
        /*110c*/ 	.word	0x00000390
        /*1110*/ 	.word	0x000000ff
        /*1114*/ 	.word	0x00030c10
        /*1118*/ 	.short	0x0100
        /*111a*/ 	.byte	0x08
	.zero		1


	//   ....[2]....
        /*111c*/ 	.word	0x000003a0
        /*1120*/ 	.word	0x000000ff
        /*1124*/ 	.word	0x00030c20
        /*1128*/ 	.short	0x0100
        /*112a*/ 	.byte	0x08
	.zero		1


	//   ....[3]....
        /*112c*/ 	.word	0x000003b0
        /*1130*/ 	.word	0x000000ff
        /*1134*/ 	.word	0x00030c18
        /*1138*/ 	.short	0x0100
        /*113a*/ 	.byte	0x08
	.zero		1


	//   ....[4]....
        /*113c*/ 	.word	0x000003c0
        /*1140*/ 	.word	0x000000ff
        /*1144*/ 	.word	0x00030c28
        /*1148*/ 	.short	0x0100
        /*114a*/ 	.byte	0x08
	.zero		1


	//   ....[5]....
        /*114c*/ 	.word	0x000004f0
        /*1150*/ 	.word	0x000000ff
        /*1154*/ 	.word	0x00030c30
        /*1158*/ 	.short	0x0100
        /*115a*/ 	.byte	0x08
	.zero		1


	//   ....[6]....
        /*115c*/ 	.word	0x00000500
        /*1160*/ 	.word	0x000000ff
        /*1164*/ 	.word	0x00030c40
        /*1168*/ 	.short	0x0100
        /*116a*/ 	.byte	0x08
	.zero		1


	//   ....[7]....
        /*116c*/ 	.word	0x00000510
        /*1170*/ 	.word	0x000000ff
        /*1174*/ 	.word	0x00030c38
        /*1178*/ 	.short	0x0100
        /*117a*/ 	.byte	0x08
	.zero		1


	//   ....[8]....
        /*117c*/ 	.word	0x00000520
        /*1180*/ 	.word	0x000000ff
        /*1184*/ 	.word	0x00030c48
        /*1188*/ 	.short	0x0100
        /*118a*/ 	.byte	0x08
	.zero		1


	//   ....[9]....
        /*118c*/ 	.word	0x00000fa0
        /*1190*/ 	.word	0x00000010
        /*1194*/ 	.word	0x00030c00
        /*1198*/ 	.short	0x010a
        /*119a*/ 	.byte	0x3f
	.zero		1


	//   ....[10]....
        /*119c*/ 	.word	0x000010d0
        /*11a0*/ 	.word	0x00000010
        /*11a4*/ 	.word	0x00030c00
        /*11a8*/ 	.short	0x010a
        /*11aa*/ 	.byte	0x3f
	.zero		1


	//   ....[11]....
        /*11ac*/ 	.word	0x00001bb0
        /*11b0*/ 	.word	0x00000006
        /*11b4*/ 	.word	0x00030c10
        /*11b8*/ 	.short	0x010a
        /*11ba*/ 	.byte	0x3f
	.zero		1


	//   ....[12]....
        /*11bc*/ 	.word	0x00001c20
        /*11c0*/ 	.word	0x00000006
        /*11c4*/ 	.word	0x00030c10
        /*11c8*/ 	.short	0x010a
        /*11ca*/ 	.byte	0x3f
	.zero		1


	//   ....[13]....
        /*11cc*/ 	.word	0x00002050
        /*11d0*/ 	.word	0x00000006
        /*11d4*/ 	.word	0x00030c30
        /*11d8*/ 	.short	0x010a
        /*11da*/ 	.byte	0x3f
	.zero		1


	//   ....[14]....
        /*11dc*/ 	.word	0x00002090
        /*11e0*/ 	.word	0x00000006
        /*11e4*/ 	.word	0x00030c30
        /*11e8*/ 	.short	0x010a
        /*11ea*/ 	.byte	0x3f
	.zero		1


	//   ....[15]....
        /*11ec*/ 	.word	0x00006750
        /*11f0*/ 	.word	0x00000005
        /*11f4*/ 	.word	0x00000000
        /*11f8*/ 	.short	0x0101
        /*11fa*/ 	.byte	0x3f
	.zero		1


	//   ....[16]....
        /*11fc*/ 	.word	0x00006ba0
        /*1200*/ 	.word	0x00000006
        /*1204*/ 	.word	0x00000000
        /*1208*/ 	.short	0x0101
        /*120a*/ 	.byte	0x3f
	.zero		1


	//   ....[17]....
        /*120c*/ 	.word	0x000074d0
        /*1210*/ 	.word	0x00000006
        /*1214*/ 	.word	0x00030c10
        /*1218*/ 	.short	0x010a
        /*121a*/ 	.byte	0x3f
	.zero		1


	//   ....[18]....
        /*121c*/ 	.word	0x00007550
        /*1220*/ 	.word	0x00000006
        /*1224*/ 	.word	0x00030c10
        /*1228*/ 	.short	0x010a
        /*122a*/ 	.byte	0x3f
	.zero		1


	//   ....[19]....
        /*122c*/ 	.word	0x00007960
        /*1230*/ 	.word	0x00000006
        /*1234*/ 	.word	0x00030c30
        /*1238*/ 	.short	0x010a
        /*123a*/ 	.byte	0x3f
	.zero		1


	//   ....[20]....
        /*123c*/ 	.word	0x000079a0
        /*1240*/ 	.word	0x00000006
        /*1244*/ 	.word	0x00030c30
        /*1248*/ 	.short	0x010a
        /*124a*/ 	.byte	0x3f
	.zero		1


	//   ....[21]....
        /*124c*/ 	.word	0x0000b5f0
        /*1250*/ 	.word	0x00000005
        /*1254*/ 	.word	0x00000000
        /*1258*/ 	.short	0x0101
        /*125a*/ 	.byte	0x3f
	.zero		1


	//   ....[22]....
        /*125c*/ 	.word	0x0000ba40
        /*1260*/ 	.word	0x00000006
        /*1264*/ 	.word	0x00000000
        /*1268*/ 	.short	0x0101
        /*126a*/ 	.byte	0x3f
	.zero		1


	//   ....[23]....
        /*126c*/ 	.word	0x0000c240
        /*1270*/ 	.word	0x00000006
        /*1274*/ 	.word	0x00030c10
        /*1278*/ 	.short	0x010a
        /*127a*/ 	.byte	0x3f
	.zero		1


	//   ....[24]....
        /*127c*/ 	.word	0x0000c2c0
        /*1280*/ 	.word	0x00000006
        /*1284*/ 	.word	0x00030c10
        /*1288*/ 	.short	0x010a
        /*128a*/ 	.byte	0x3f
	.zero		1


	//   ....[25]....
        /*128c*/ 	.word	0x0000c6f0
        /*1290*/ 	.word	0x00000006
        /*1294*/ 	.word	0x00030c30
        /*1298*/ 	.short	0x010a
        /*129a*/ 	.byte	0x3f
	.zero		1


	//   ....[26]....
        /*129c*/ 	.word	0x0000c730
        /*12a0*/ 	.word	0x00000006
        /*12a4*/ 	.word	0x00030c30
        /*12a8*/ 	.short	0x010a
        /*12aa*/ 	.byte	0x3f
	.zero		1


	//   ....[27]....
        /*12ac*/ 	.word	0x00010e20
        /*12b0*/ 	.word	0x00000005
        /*12b4*/ 	.word	0x00000000
        /*12b8*/ 	.short	0x0101
        /*12ba*/ 	.byte	0x3f
	.zero		1


	//   ....[28]....
        /*12bc*/ 	.word	0x000112a0
        /*12c0*/ 	.word	0x00000006
        /*12c4*/ 	.word	0x00000000
        /*12c8*/ 	.short	0x0101
        /*12ca*/ 	.byte	0x3f
	.zero		1


	//   ....[29]....
        /*12cc*/ 	.word	0x00014180
        /*12d0*/ 	.word	0x00000010
        /*12d4*/ 	.word	0x00030c20
        /*12d8*/ 	.short	0x010a
        /*12da*/ 	.byte	0x3f
	.zero		1


	//   ....[30]....
        /*12dc*/ 	.word	0x00014750
        /*12e0*/ 	.word	0x00000010
        /*12e4*/ 	.word	0x00030c40
        /*12e8*/ 	.short	0x010a
        /*12ea*/ 	.byte	0x3f
	.zero		1


	//   ....[31]....
        /*12ec*/ 	.word	0x00014980
        /*12f0*/ 	.word	0x00000010
        /*12f4*/ 	.word	0x00030c28
        /*12f8*/ 	.short	0x010a
        /*12fa*/ 	.byte	0x3f
	.zero		1


	//   ....[32]....
        /*12fc*/ 	.word	0x00014bb0
        /*1300*/ 	.word	0x00000010
        /*1304*/ 	.word	0x00030c48
        /*1308*/ 	.short	0x010a
        /*130a*/ 	.byte	0x3f
	.zero		1


	//   ....[33]....
        /*130c*/ 	.word	0x00014d90
        /*1310*/ 	.word	0x00000010
        /*1314*/ 	.word	0x00030c20
        /*1318*/ 	.short	0x010a
        /*131a*/ 	.byte	0x3f
	.zero		1


	//   ....[34]....
        /*131c*/ 	.word	0x00015040
        /*1320*/ 	.word	0x00000010
        /*1324*/ 	.word	0x00030c40
        /*1328*/ 	.short	0x010a
        /*132a*/ 	.byte	0x3f
	.zero		1


	//   ....[35]....
        /*132c*/ 	.word	0x00015240
        /*1330*/ 	.word	0x00000010
        /*1334*/ 	.word	0x00030c28
        /*1338*/ 	.short	0x010a
        /*133a*/ 	.byte	0x3f
	.zero		1


	//   ....[36]....
        /*133c*/ 	.word	0x000154c0
        /*1340*/ 	.word	0x00000003
        /*1344*/ 	.word	0x00030c40
        /*1348*/ 	.short	0x010a
        /*134a*/ 	.byte	0x3f
	.zero		1


	//   ....[37]....
        /*134c*/ 	.word	0x00015890
        /*1350*/ 	.word	0x00000006
        /*1354*/ 	.word	0x00000000
        /*1358*/ 	.short	0x010a
        /*135a*/ 	.byte	0x3f
	.zero		1


	//   ....[38]....
        /*135c*/ 	.word	0x000158f0
        /*1360*/ 	.word	0x00000003
        /*1364*/ 	.word	0x00000000
        /*1368*/ 	.short	0x010a
        /*136a*/ 	.byte	0x3f
	.zero		1


	//   ....[39]....
        /*136c*/ 	.word	0x00015950
        /*1370*/ 	.word	0x00000002
        /*1374*/ 	.word	0x00000000
        /*1378*/ 	.short	0x010a
        /*137a*/ 	.byte	0x3f
	.zero		1


	//   ....[40]....
        /*137c*/ 	.word	0x00015980
        /*1380*/ 	.word	0x00000003
        /*1384*/ 	.word	0x00000000
        /*1388*/ 	.short	0x010a
        /*138a*/ 	.byte	0x3f
	.zero		1


	//   ....[41]....
        /*138c*/ 	.word	0x00015a60
        /*1390*/ 	.word	0x00000010
        /*1394*/ 	.word	0x00030c00
        /*1398*/ 	.short	0x010a
        /*139a*/ 	.byte	0x3f
	.zero		1


	//   ....[42]....
        /*139c*/ 	.word	0x00015ab0
        /*13a0*/ 	.word	0x00000006
        /*13a4*/ 	.word	0x00030c10
        /*13a8*/ 	.short	0x010a
        /*13aa*/ 	.byte	0x3f
	.zero		1


	//   ....[43]....
        /*13ac*/ 	.word	0x00015b00
        /*13b0*/ 	.word	0x00000006
        /*13b4*/ 	.word	0x00030c30
        /*13b8*/ 	.short	0x010a
        /*13ba*/ 	.byte	0x3f
	.zero		1


	//   ....[44]....
        /*13bc*/ 	.word	0x00015b50
        /*13c0*/ 	.word	0x00000006
        /*13c4*/ 	.word	0x00030c10
        /*13c8*/ 	.short	0x010a
        /*13ca*/ 	.byte	0x3f
	.zero		1


	//   ....[45]....
        /*13cc*/ 	.word	0x00015ba0
        /*13d0*/ 	.word	0x00000006
        /*13d4*/ 	.word	0x00030c30
        /*13d8*/ 	.short	0x010a
        /*13da*/ 	.byte	0x3f
	.zero		1


	//   ....[46]....
        /*13dc*/ 	.word	0x00015bf0
        /*13e0*/ 	.word	0x00000006
        /*13e4*/ 	.word	0x00030c10
        /*13e8*/ 	.short	0x010a
        /*13ea*/ 	.byte	0x3f
	.zero		1


	//   ....[47]....
        /*13ec*/ 	.word	0x00015c40
        /*13f0*/ 	.word	0x00000006
        /*13f4*/ 	.word	0x00030c30
        /*13f8*/ 	.short	0x010a
        /*13fa*/ 	.byte	0x3f
	.zero		1


	//   ....[48]....
        /*13fc*/ 	.word	0x00015ec0
        /*1400*/ 	.word	0x00000010
        /*1404*/ 	.word	0x00030c20
        /*1408*/ 	.short	0x010a
        /*140a*/ 	.byte	0x3f
	.zero		1


	//   ....[49]....
        /*140c*/ 	.word	0x00015f10
        /*1410*/ 	.word	0x00000010
        /*1414*/ 	.word	0x00030c40
        /*1418*/ 	.short	0x010a
        /*141a*/ 	.byte	0x3f
	.zero		1


	//   ....[50]....
        /*141c*/ 	.word	0x00015f60
        /*1420*/ 	.word	0x00000010
        /*1424*/ 	.word	0x00030c28
        /*1428*/ 	.short	0x010a
        /*142a*/ 	.byte	0x3f
	.zero		1


	//   ....[51]....
        /*142c*/ 	.word	0x00015fb0
        /*1430*/ 	.word	0x00000010
        /*1434*/ 	.word	0x00030c48
        /*1438*/ 	.short	0x010a
        /*143a*/ 	.byte	0x3f
	.zero		1


	//   ....[52]....
        /*143c*/ 	.word	0x00016010
        /*1440*/ 	.word	0x00000010
        /*1444*/ 	.word	0x00030c20
        /*1448*/ 	.short	0x010a
        /*144a*/ 	.byte	0x3f
	.zero		1


	//   ....[53]....
        /*144c*/ 	.word	0x00016060
        /*1450*/ 	.word	0x00000010
        /*1454*/ 	.word	0x00030c40
        /*1458*/ 	.short	0x010a
        /*145a*/ 	.byte	0x3f
	.zero		1


	//   ....[54]....
        /*145c*/ 	.word	0x000160b0
        /*1460*/ 	.word	0x00000010
        /*1464*/ 	.word	0x00030c28
        /*1468*/ 	.short	0x010a
        /*146a*/ 	.byte	0x3f
	.zero		1


	//   ....[55]....
        /*146c*/ 	.word	0x00016100
        /*1470*/ 	.word	0x00000003
        /*1474*/ 	.word	0x00030c40
        /*1478*/ 	.short	0x010a
        /*147a*/ 	.byte	0x3f
	.zero		1


	//   ....[56]....
        /*147c*/ 	.word	0x000161d0
        /*1480*/ 	.word	0x00000006
        /*1484*/ 	.word	0x00000000
        /*1488*/ 	.short	0x010a
        /*148a*/ 	.byte	0x3f
	.zero		1


	//   ....[57]....
        /*148c*/ 	.word	0x00016220
        /*1490*/ 	.word	0x00000003
        /*1494*/ 	.word	0x00000000
        /*1498*/ 	.short	0x010a
        /*149a*/ 	.byte	0x3f
	.zero		1


	//   ....[58]....
        /*149c*/ 	.word	0x00016270
        /*14a0*/ 	.word	0x00000002
        /*14a4*/ 	.word	0x00000000
        /*14a8*/ 	.short	0x010a
        /*14aa*/ 	.byte	0x3f
	.zero		1


	//----- nvinfo : EIATTR_NUM_MBARRIERS
	.align		4
.L_530:
        /*14ac*/ 	.byte	0x03, 0x38
        /*14ae*/ 	.short	0x0009


	//----- nvinfo : EIATTR_EXIT_INSTR_OFFSETS
	.align		4
        /*14b0*/ 	.byte	0x04, 0x1c
        /*14b2*/ 	.short	(.L_532 - .L_531)


	//   ....[0]....
.L_531:
        /*14b4*/ 	.word	0x000159d0


	//----- nvinfo : EIATTR_MAX_THREADS
	.align		4
.L_532:
        /*14b8*/ 	.byte	0x04, 0x05
        /*14ba*/ 	.short	(.L_534 - .L_533)
.L_533:
        /*14bc*/ 	.word	0x00000180
        /*14c0*/ 	.word	0x00000001
        /*14c4*/ 	.word	0x00000001


	//----- nvinfo : EIATTR_CRS_STACK_SIZE
	.align		4
.L_534:
        /*14c8*/ 	.byte	0x04, 0x1e
        /*14ca*/ 	.short	(.L_536 - .L_535)
.L_535:
        /*14cc*/ 	.word	0x00000000


	//----- nvinfo : EIATTR_CBANK_PARAM_SIZE
	.align		4
.L_536:
        /*14d0*/ 	.byte	0x03, 0x19
        /*14d2*/ 	.short	0x06f0


	//----- nvinfo : EIATTR_PARAM_CBANK
	.align		4
        /*14d4*/ 	.byte	0x04, 0x0a
        /*14d6*/ 	.short	(.L_538 - .L_537)
	.align		4
.L_537:
        /*14d8*/ 	.word	index@(.nv.constant0._ZN7cutlass13device_kernelIN5flash11enable_sm90INS1_16FlashAttnBwdSm90INS1_25CollectiveMainloopBwdSm90ILi2ELi2ELi2EN4cute5tupleIJNS5_1CILi1EEES8_S8_EEENS6_IJNS7_ILi128EEESA_NS7_ILi64EEEEEENS_6half_tEfNS_4arch4Sm90ELb0ELb1ELb1ELb0ELb1ELb1ELb0ELb0ELi2ELi1ELi2ELi2ELb0EEENS1_24CollectiveEpilogueBwdGQAISC_fSF_Li256ELb0ELb1EEENS1_19SingleTileSchedulerILb0ELb0ELb0ELi128EEEEEEEEEvNT_6ParamsE)
        /*14dc*/ 	.short	0x0210
        /*14de*/ 	.short	0x06f0


	//----- nvinfo : EIATTR_SW_WAR
	.align		4
.L_538:
        /*14e0*/ 	.byte	0x04, 0x36
        /*14e2*/ 	.short	(.L_540 - .L_539)
.L_539:
        /*14e4*/ 	.word	0x00000008
.L_540:


//--------------------- .nv.info._ZN7cutlass13device_kernelIN5flash22FlashAttnBwdPreprocessIN4cute5tupleIJNS3_1CILi128EEENS5_ILi64EEEEEENS_6half_tEfNS_4arch4Sm90ELb1ELb0EEEEEvNT_6ParamsE --------------------------
	.section	.nv.info._ZN7cutlass13device_kernelIN5flash22FlashAttnBwdPreprocessIN4cute5tupleIJNS3_1CILi128EEENS5_ILi64EEEEEENS_6half_tEfNS_4arch4Sm90ELb1ELb0EEEEEvNT_6ParamsE,"",@"SHT_CUDA_INFO"
	.sectionflags	@""
	.align	4


	//----- nvinfo : EIATTR_CUDA_API_VERSION
	.align		4
        /*0000*/ 	.byte	0x04, 0x37
        /*0002*/ 	.short	(.L_542 - .L_541)
.L_541:
        /*0004*/ 	.word	0x00000082


	//----- nvinfo : EIATTR_KPARAM_INFO
	.align		4
.L_542:
        /*0008*/ 	.byte	0x04, 0x17
        /*000a*/ 	.short	(.L_544 - .L_543)
.L_543:
        /*000c*/ 	.word	0x00000000
        /*0010*/ 	.short	0x0000
        /*0012*/ 	.short	0x0000
        /*0014*/ 	.byte	0x00, 0xf0, 0xc1, 0x03


	//----- nvinfo : EIATTR_SPARSE_MMA_MASK
	.align		4
.L_544:
        /*0018*/ 	.byte	0x03, 0x50
        /*001a*/ 	.short	0x0000


	//----- nvinfo : EIATTR_MAXREG_COUNT
	.align		4
        /*001c*/ 	.byte	0x03, 0x1b
        /*001e*/ 	.short	0x0080


	//----- nvinfo : EIATTR_MERCURY_ISA_VERSION
	.align		4
        /*0020*/ 	.byte	0x03, 0x5f
        /*0022*/ 	.short	0x0101


	//----- nvinfo : EIATTR_COOP_GROUP_MASK_REGIDS
	.align		4
        /*0024*/ 	.byte	0x04, 0x29
        /*0026*/ 	.short	(.L_546 - .L_545)


	//   ....[0]....
.L_545:
        /*0028*/ 	.word	0xffffffff


	//   ....[1]....
        /*002c*/ 	.word	0xffffffff


	//   ....[2]....
        /*0030*/ 	.word	0xffffffff


	//   ....[3]....
        /*0034*/ 	.word	0xffffffff


	//   ....[4]....
        /*0038*/ 	.word	0xffffffff


	//   ....[5]....
        /*003c*/ 	.word	0xffffffff


	//   ....[6]....
        /*0040*/ 	.word	0xffffffff


	//   ....[7]....
        /*0044*/ 	.word	0xffffffff


	//   ....[8]....
        /*0048*/ 	.word	0xffffffff


	//   ....[9]....
        /*004c*/ 	.word	0xffffffff


	//   ....[10]....
        /*0050*/ 	.word	0xffffffff


	//   ....[11]....
        /*0054*/ 	.word	0xffffffff


	//----- nvinfo : EIATTR_COOP_GROUP_INSTR_OFFSETS
	.align		4
.L_546:
        /*0058*/ 	.byte	0x04, 0x28
        /*005a*/ 	.short	(.L_548 - .L_547)


	//   ....[0]....
.L_547:
        /*005c*/ 	.word	0x00001110


	//   ....[1]....
        /*0060*/ 	.word	0x00001120


	//   ....[2]....
        /*0064*/ 	.word	0x00001130


	//   ....[3]....
        /*0068*/ 	.word	0x00001140


	//   ....[4]....
        /*006c*/ 	.word	0x00001190


	//   ....[5]....
        /*0070*/ 	.word	0x000011a0


	//   ....[6]....
        /*0074*/ 	.word	0x000011b0


	//   ....[7]....
        /*0078*/ 	.word	0x000011c0


	//   ....[8]....
        /*007c*/ 	.word	0x00001230


	//   ....[9]....
        /*0080*/ 	.word	0x00001250


	//   ....[10]....
        /*0084*/ 	.word	0x00001260


	//   ....[11]....
        /*0088*/ 	.word	0x00001280


	//----- nvinfo : EIATTR_EXIT_INSTR_OFFSETS
	.align		4
.L_548:
        /*008c*/ 	.byte	0x04, 0x1c
        /*008e*/ 	.short	(.L_550 - .L_549)


	//   ....[0]....
.L_549:
        /*0090*/ 	.word	0x00001840


	//   ....[1]....
        /*0094*/ 	.word	0x000018c0


	//----- nvinfo : EIATTR_MAX_THREADS
	.align		4
.L_550:
        /*0098*/ 	.byte	0x04, 0x05
        /*009a*/ 	.short	(.L_552 - .L_551)
.L_551:
        /*009c*/ 	.word	0x00000100
        /*00a0*/ 	.word	0x00000001
        /*00a4*/ 	.word	0x00000001


	//----- nvinfo : EIATTR_CRS_STACK_SIZE
	.align		4
.L_552:
        /*00a8*/ 	.byte	0x04, 0x1e
        /*00aa*/ 	.short	(.L_554 - .L_553)
.L_553:
        /*00ac*/ 	.word	0x00000000


	//----- nvinfo : EIATTR_CBANK_PARAM_SIZE
	.align		4
.L_554:
        /*00b0*/ 	.byte	0x03, 0x19
        /*00b2*/ 	.short	0x00f0


	//----- nvinfo : EIATTR_PARAM_CBANK
	.align		4
        /*00b4*/ 	.byte	0x04, 0x0a
        /*00b6*/ 	.short	(.L_556 - .L_555)
	.align		4
.L_555:
        /*00b8*/ 	.word	index@(.nv.constant0._ZN7cutlass13device_kernelIN5flash22FlashAttnBwdPreprocessIN4cute5tupleIJNS3_1CILi128EEENS5_ILi64EEEEEENS_6half_tEfNS_4arch4Sm90ELb1ELb0EEEEEvNT_6ParamsE)
        /*00bc*/ 	.short	0x0210
        /*00be*/ 	.short	0x00f0


	//----- nvinfo : EIATTR_SW_WAR
	.align		4
.L_556:
        /*00c0*/ 	.byte	0x04, 0x36
        /*00c2*/ 	.short	(.L_558 - .L_557)
.L_557:
        /*00c4*/ 	.word	0x00000008
.L_558:


//--------------------- .nv.info._ZN7cutlass13device_kernelIN5flash11enable_sm90INS1_16FlashAttnBwdSm90INS1_25CollectiveMainloopBwdSm90ILi2ELi2ELi2EN4cute5tupleIJNS5_1CILi1EEES8_S8_EEENS6_IJNS7_ILi128EEESA_NS7_ILi64EEEEEENS_6half_tEfNS_4arch4Sm90ELb0ELb1ELb1ELb1ELb0ELb1ELb0ELb0ELi2ELi1ELi2ELi2ELb0EEENS1_21CollectiveEpilogueBwdISC_SD_SF_Li256ELb1ELb0ELi1EEENS1_19SingleTileSchedulerILb1ELb0ELb0ELi128EEEEEEEEEvNT_6ParamsE --------------------------
	.section	.nv.info._ZN7cutlass13device_kernelIN5flash11enable_sm90INS1_16FlashAttnBwdSm90INS1_25CollectiveMainloopBwdSm90ILi2ELi2ELi2EN4cute5tupleIJNS5_1CILi1EEES8_S8_EEENS6_IJNS7_ILi128EEESA_NS7_ILi64EEEEEENS_6half_tEfNS_4arch4Sm90ELb0ELb1ELb1ELb1ELb0ELb1ELb0ELb0ELi2ELi1ELi2ELi2ELb0EEENS1_21CollectiveEpilogueBwdISC_SD_SF_Li256ELb1ELb0ELi1EEENS1_19SingleTileSchedulerILb1ELb0ELb0ELi128EEEEEEEEEvNT_6ParamsE,"",@"SHT_CUDA_INFO"
	.sectionflags	@""
	.align	4


	//----- nvinfo : EIATTR_CUDA_API_VERSION
	.align		4
        /*0000*/ 	.byte	0x04, 0x37
        /*0002*/ 	.short	(.L_560 - .L_559)
.L_559:
        /*0004*/ 	.word	0x00000082


	//----- nvinfo : EIATTR_KPARAM_INFO
	.align		4
.L_560:
        /*0008*/ 	.byte	0x04, 0x17
        /*000a*/ 	.short	(.L_562 - .L_561)
.L_561:
        /*000c*/ 	.word	0x00000000
        /*0010*/ 	.short	0x0000
        /*0012*/ 	.short	0x0070
        /*0014*/ 	.byte	0x00, 0xf0, 0x01, 0x1a


	//----- nvinfo : EIATTR_SPARSE_MMA_MASK
	.align		4
.L_562:
        /*0018*/ 	.byte	0x03, 0x50
        /*001a*/ 	.short	0x0000


	//----- nvinfo : EIATTR_MAXREG_COUNT
	.align		4
        /*001c*/ 	.byte	0x03, 0x1b
        /*001e*/ 	.short	0x00a8


	//----- nvinfo : EIATTR_NUM_BARRIERS
	.align		4
        /*0020*/ 	.byte	0x02, 0x4c
        /*0022*/ 	.byte	0x10
	.zero		1


	//----- nvinfo : EIATTR_EXTERNS
	.align		4
        /*0024*/ 	.byte	0x04, 0x0f
        /*0026*/ 	.short	(.L_564 - .L_563)


	//   ....[0]....
	.align		4
.L_563:
        /*0028*/ 	.word	index@(__assertfail)


	//----- nvinfo : EIATTR_ANNOTATIONS
	.align		4
.L_564:
        /*002c*/ 	.byte	0x04, 0x55
        /*002e*/ 	.short	(.L_566 - .L_565)


	//   ....[0]....
.L_565:
        /* <DEDUP_REMOVED lines=158> */


	//----- nvinfo : EIATTR_MERCURY_ISA_VERSION
	.align		4
.L_566:
        /*09f8*/ 	.byte	0x03, 0x5f
        /*09fa*/ 	.short	0x0101


	//----- nvinfo : EIATTR_INT_WARP_WIDE_INSTR_OFFSETS
	.align		4
        /*09fc*/ 	.byte	0x04, 0x31
        /*09fe*/ 	.short	(.L_568 - .L_567)


	//   ....[0]....
.L_567:
        /*0a00*/ 	.word	0x00000190


	//   ....[1]....
        /*0a04*/ 	.word	0x000001c0


	//----- nvinfo : EIATTR_COOP_GROUP_MASK_REGIDS
	.align		4
.L_568:
        /*0a08*/ 	.byte	0x04, 0x29
        /*0a0a*/ 	.short	(.L_570 - .L_569)


	//   ....[0]....
.L_569:
        /*0a0c*/ 	.word	0xffffffff


	//   ....[1]....
        /*0a10*/ 	.word	0xffffffff


	//   ....[2]....
        /*0a14*/ 	.word	0xffffffff


	//   ....[3]....
        /*0a18*/ 	.word	0xffffffff


	//   ....[4]....
        /*0a1c*/ 	.word	0xffffffff


	//   ....[5]....
        /*0a20*/ 	.word	0xffffffff


	//   ....[6]....
        /*0a24*/ 	.word	0xffffffff


	//   ....[7]....
        /*0a28*/ 	.word	0xffffffff


	//   ....[8]....
        /*0a2c*/ 	.word	0xffffffff


	//   ....[9]....
        /*0a30*/ 	.word	0xffffffff


	//   ....[10]....
        /*0a34*/ 	.word	0xffffffff


	//   ....[11]....
        /*0a38*/ 	.word	0xffffffff


	//   ....[12]....
        /*0a3c*/ 	.word	0xffffffff


	//   ....[13]....
        /*0a40*/ 	.word	0xffffffff


	//   ....[14]....
        /*0a44*/ 	.word	0xffffffff


	//   ....[15]....
        /*0a48*/ 	.word	0xffffffff


	//   ....[16]....
        /*0a4c*/ 	.word	0xffffffff


	//   ....[17]....
        /*0a50*/ 	.word	0xffffffff


	//   ....[18]....
        /*0a54*/ 	.word	0xffffffff


	//   ....[19]....
        /*0a58*/ 	.word	0xffffffff


	//   ....[20]....
        /*0a5c*/ 	.word	0xffffffff


	//   ....[21]....
        /*0a60*/ 	.word	0xffffffff


	//   ....[22]....
        /*0a64*/ 	.word	0xffffffff


	//   ....[23]....
        /*0a68*/ 	.word	0xffffffff


	//   ....[24]....
        /*0a6c*/ 	.word	0xffffffff


	//   ....[25]....
        /*0a70*/ 	.word	0xffffffff


	//   ....[26]....
        /*0a74*/ 	.word	0xffffffff


	//   ....[27]....
        /*0a78*/ 	.word	0xffffffff


	//   ....[28]....
        /*0a7c*/ 	.word	0xffffffff


	//   ....[29]....
        /*0a80*/ 	.word	0xffffffff


	//   ....[30]....
        /*0a84*/ 	.word	0xffffffff


	//   ....[31]....
        /*0a88*/ 	.word	0xffffffff


	//   ....[32]....
        /*0a8c*/ 	.word	0xffffffff


	//   ....[33]....
        /*0a90*/ 	.word	0xffffffff


	//   ....[34]....
        /*0a94*/ 	.word	0xffffffff


	//   ....[35]....
        /*0a98*/ 	.word	0xffffffff


	//   ....[36]....
        /*0a9c*/ 	.word	0xffffffff


	//   ....[37]....
        /*0aa0*/ 	.word	0xffffffff


	//   ....[38]....
        /*0aa4*/ 	.word	0xffffffff


	//   ....[39]....
        /*0aa8*/ 	.word	0xffffffff


	//   ....[40]....
        /*0aac*/ 	.word	0xffffffff


	//   ....[41]....
        /*0ab0*/ 	.word	0xffffffff


	//   ....[42]....
        /*0ab4*/ 	.word	0xffffffff


	//   ....[43]....
        /*0ab8*/ 	.word	0xffffffff


	//   ....[44]....
        /*0abc*/ 	.word	0xffffffff


	//   ....[45]....
        /*0ac0*/ 	.word	0xffffffff


	//   ....[46]....
        /*0ac4*/ 	.word	0xffffffff


	//   ....[47]....
        /*0ac8*/ 	.word	0xffffffff


	//   ....[48]....
        /*0acc*/ 	.word	0xffffffff


	//   ....[49]....
        /*0ad0*/ 	.word	0xffffffff


	//   ....[50]....
        /*0ad4*/ 	.word	0xffffffff


	//   ....[51]....
        /*0ad8*/ 	.word	0xffffffff


	//   ....[52]....
        /*0adc*/ 	.word	0xffffffff


	//   ....[53]....
        /*0ae0*/ 	.word	0xffffffff


	//   ....[54]....
        /*0ae4*/ 	.word	0xffffffff


	//   ....[55]....
        /*0ae8*/ 	.word	0xffffffff


	//   ....[56]....
        /*0aec*/ 	.word	0xffffffff


	//   ....[57]....
        /*0af0*/ 	.word	0xffffffff


	//   ....[58]....
        /*0af4*/ 	.word	0xffffffff


	//   ....[59]....
        /*0af8*/ 	.word	0xffffffff


	//   ....[60]....
        /*0afc*/ 	.word	0xffffffff


	//   ....[61]....
        /*0b00*/ 	.word	0xffffffff


	//   ....[62]....
        /*0b04*/ 	.word	0xffffffff


	//   ....[63]....
        /*0b08*/ 	.word	0xffffffff


	//   ....[64]....
        /*0b0c*/ 	.word	0xffffffff


	//   ....[65]....
        /*0b10*/ 	.word	0xffffffff


	//   ....[66]....
        /*0b14*/ 	.word	0xffffffff


	//   ....[67]....
        /*0b18*/ 	.word	0xffffffff


	//   ....[68]....
        /*0b1c*/ 	.word	0xffffffff


	//   ....[69]....
        /*0b20*/ 	.word	0xffffffff


	//   ....[70]....
        /*0b24*/ 	.word	0xffffffff


	//   ....[71]....
        /*0b28*/ 	.word	0xffffffff


	//   ....[72]....
        /*0b2c*/ 	.word	0xffffffff


	//   ....[73]....
        /*0b30*/ 	.word	0xffffffff


	//   ....[74]....
        /*0b34*/ 	.word	0xffffffff


	//   ....[75]....
        /*0b38*/ 	.word	0xffffffff


	//   ....[76]....
        /*0b3c*/ 	.word	0xffffffff


	//   ....[77]....
        /*0b40*/ 	.word	0xffffffff


	//   ....[78]....
        /*0b44*/ 	.word	0xffffffff


	//   ....[79]....
        /*0b48*/ 	.word	0xffffffff


	//   ....[80]....
        /*0b4c*/ 	.word	0xffffffff


	//   ....[81]....
        /*0b50*/ 	.word	0xffffffff


	//   ....[82]....
        /*0b54*/ 	.word	0xffffffff


	//   ....[83]....
        /*0b58*/ 	.word	0xffffffff


	//   ....[84]....
        /*0b5c*/ 	.word	0xffffffff


	//   ....[85]....
        /*0b60*/ 	.word	0xffffffff


	//   ....[86]....
        /*0b64*/ 	.word	0xffffffff


	//   ....[87]....
        /*0b68*/ 	.word	0xffffffff


	//   ....[88]....
        /*0b6c*/ 	.word	0xffffffff


	//   ....[89]....
        /*0b70*/ 	.word	0xffffffff


	//   ....[90]....
        /*0b74*/ 	.word	0xffffffff


	//   ....[91]....
        /*0b78*/ 	.word	0xffffffff


	//   ....[92]....
        /*0b7c*/ 	.word	0xffffffff


	//   ....[93]....
        /*0b80*/ 	.word	0xffffffff


	//   ....[94]....
        /*0b84*/ 	.word	0xffffffff


	//   ....[95]....
        /*0b88*/ 	.word	0xffffffff


	//   ....[96]....
        /*0b8c*/ 	.word	0xffffffff


	//   ....[97]....
        /*0b90*/ 	.word	0xffffffff


	//   ....[98]....
        /*0b94*/ 	.word	0xffffffff


	//   ....[99]....
        /*0b98*/ 	.word	0xffffffff


	//   ....[100]....
        /*0b9c*/ 	.word	0xffffffff


	//   ....[101]....
        /*0ba0*/ 	.word	0xffffffff


	//   ....[102]....
        /*0ba4*/ 	.word	0xffffffff


	//   ....[103]....
        /*0ba8*/ 	.word	0xffffffff


	//   ....[104]....
        /*0bac*/ 	.word	0xffffffff


	//   ....[105]....
        /*0bb0*/ 	.word	0xffffffff


	//   ....[106]....
        /*0bb4*/ 	.word	0xffffffff


	//   ....[107]....
        /*0bb8*/ 	.word	0xffffffff


	//   ....[108]....
        /*0bbc*/ 	.word	0xffffffff


	//   ....[109]....
        /*0bc0*/ 	.word	0xffffffff


	//   ....[110]....
        /*0bc4*/ 	.word	0xffffffff


	//   ....[111]....
        /*0bc8*/ 	.word	0xffffffff


	//   ....[112]....
        /*0bcc*/ 	.word	0xffffffff


	//   ....[113]....
        /*0bd0*/ 	.word	0xffffffff


	//   ....[114]....
        /*0bd4*/ 	.word	0xffffffff


	//   ....[115]....
        /*0bd8*/ 	.word	0xffffffff


	//   ....[116]....
        /*0bdc*/ 	.word	0xffffffff


	//   ....[117]....
        /*0be0*/ 	.word	0xffffffff


	//   ....[118]....
        /*0be4*/ 	.word	0xffffffff


	//   ....[119]....
        /*0be8*/ 	.word	0xffffffff


	//   ....[120]....
        /*0bec*/ 	.word	0xffffffff


	//   ....[121]....
        /*0bf0*/ 	.word	0xffffffff


	//   ....[122]....
        /*0bf4*/ 	.word	0xffffffff


	//   ....[123]....
        /*0bf8*/ 	.word	0xffffffff


	//   ....[124]....
        /*0bfc*/ 	.word	0xffffffff


	//   ....[125]....
        /*0c00*/ 	.word	0xffffffff


	//   ....[126]....
        /*0c04*/ 	.word	0xffffffff


	//   ....[127]....
        /*0c08*/ 	.word	0xffffffff


	//   ....[128]....
        /*0c0c*/ 	.word	0xffffffff


	//   ....[129]....
        /*0c10*/ 	.word	0xffffffff


	//   ....[130]....
        /*0c14*/ 	.word	0xffffffff


	//   ....[131]....
        /*0c18*/ 	.word	0xffffffff


	//   ....[132]....
        /*0c1c*/ 	.word	0xffffffff


	//   ....[133]....
        /*0c20*/ 	.word	0xffffffff


	//   ....[134]....
        /*0c24*/ 	.word	0xffffffff


	//   ....[135]....
        /*0c28*/ 	.word	0xffffffff


	//   ....[136]....
        /*0c2c*/ 	.word	0xffffffff


	//   ....[137]....
        /*0c30*/ 	.word	0xffffffff


	//   ....[138]....
        /*0c34*/ 	.word	0xffffffff


	//   ....[139]....
        /*0c38*/ 	.word	0xffffffff


	//   ....[140]....
        /*0c3c*/ 	.word	0xffffffff


	//   ....[141]....
        /*0c40*/ 	.word	0xffffffff


	//   ....[142]....
        /*0c44*/ 	.word	0xffffffff


	//   ....[143]....
        /*0c48*/ 	.word	0xffffffff


	//   ....[144]....
        /*0c4c*/ 	.word	0xffffffff


	//   ....[145]....
        /*0c50*/ 	.word	0xffffffff


	//   ....[146]....
        /*0c54*/ 	.word	0xffffffff


	//   ....[147]....
        /*0c58*/ 	.word	0xffffffff


	//   ....[148]....
        /*0c5c*/ 	.word	0xffffffff


	//   ....[149]....
        /*0c60*/ 	.word	0xffffffff


	//   ....[150]....
        /*0c64*/ 	.word	0xffffffff


	//   ....[151]....
        /*0c68*/ 	.word	0xffffffff


	//   ....[152]....
        /*0c6c*/ 	.word	0xffffffff


	//   ....[153]....
        /*0c70*/ 	.word	0xffffffff


	//   ....[154]....
        /*0c74*/ 	.word	0xffffffff


	//   ....[155]....
        /*0c78*/ 	.word	0xffffffff


	//   ....[156]....
        /*0c7c*/ 	.word	0xffffffff


	//   ....[157]....
        /*0c80*/ 	.word	0xffffffff


	//   ....[158]....
        /*0c84*/ 	.word	0xffffffff


	//   ....[159]....
        /*0c88*/ 	.word	0xffffffff


	//   ....[160]....
        /*0c8c*/ 	.word	0xffffffff


	//   ....[161]....
        /*0c90*/ 	.word	0xffffffff


	//   ....[162]....
        /*0c94*/ 	.word	0xffffffff


	//   ....[163]....
        /*0c98*/ 	.word	0xffffffff


	//   ....[164]....
        /*0c9c*/ 	.word	0xffffffff


	//   ....[165]....
        /*0ca0*/ 	.word	0xffffffff


	//   ....[166]....
        /*0ca4*/ 	.word	0xffffffff


	//   ....[167]....
        /*0ca8*/ 	.word	0xffffffff


	//   ....[168]....
        /*0cac*/ 	.word	0xffffffff


	//   ....[169]....
        /*0cb0*/ 	.word	0xffffffff


	//   ....[170]....
        /*0cb4*/ 	.word	0xffffffff


	//   ....[171]....
        /*0cb8*/ 	.word	0xffffffff


	//   ....[172]....
        /*0cbc*/ 	.word	0xffffffff


	//   ....[173]....
        /*0cc0*/ 	.word	0xffffffff


	//   ....[174]....
        /*0cc4*/ 	.word	0xffffffff


	//   ....[175]....
        /*0cc8*/ 	.word	0xffffffff


	//   ....[176]....
        /*0ccc*/ 	.word	0xffffffff


	//   ....[177]....
        /*0cd0*/ 	.word	0xffffffff


	//   ....[178]....
        /*0cd4*/ 	.word	0xffffffff


	//   ....[179]....
        /*0cd8*/ 	.word	0xffffffff


	//   ....[180]....
        /*0cdc*/ 	.word	0xffffffff


	//   ....[181]....
        /*0ce0*/ 	.word	0xffffffff


	//   ....[182]....
        /*0ce4*/ 	.word	0xffffffff


	//   ....[183]....
        /*0ce8*/ 	.word	0xffffffff


	//   ....[184]....
        /*0cec*/ 	.word	0xffffffff


	//   ....[185]....
        /*0cf0*/ 	.word	0xffffffff


	//   ....[186]....
        /*0cf4*/ 	.word	0xffffffff


	//   ....[187]....
        /*0cf8*/ 	.word	0xffffffff


	//   ....[188]....
        /*0cfc*/ 	.word	0xffffffff


	//   ....[189]....
        /*0d00*/ 	.word	0xffffffff


	//   ....[190]....
        /*0d04*/ 	.word	0xffffffff


	//   ....[191]....
        /*0d08*/ 	.word	0xffffffff


	//   ....[192]....
        /*0d0c*/ 	.word	0xffffffff


	//   ....[193]....
        /*0d10*/ 	.word	0xffffffff


	//   ....[194]....
        /*0d14*/ 	.word	0xffffffff


	//   ....[195]....
        /*0d18*/ 	.word	0xffffffff


	//   ....[196]....
        /*0d1c*/ 	.word	0xffffffff


	//   ....[197]....
        /*0d20*/ 	.word	0xffffffff


	//   ....[198]....
        /*0d24*/ 	.word	0xffffffff


	//   ....[199]....
        /*0d28*/ 	.word	0x0500000f


	//----- nvinfo : EIATTR_COOP_GROUP_INSTR_OFFSETS
	.align		4
.L_570:
        /*0d2c*/ 	.byte	0x04, 0x28
        /*0d2e*/ 	.short	(.L_572 - .L_571)


	//   ....[0]....
.L_571:
        /*0d30*/ 	.word	0x00000070


	//   ....[1]....
        /*0d34*/ 	.word	0x000001a0


	//   ....[2]....
        /*0d38*/ 	.word	0x000001f0


	//   ....[3]....
        /*0d3c*/ 	.word	0x000003e0


	//   ....[4]....
        /*0d40*/ 	.word	0x00000620


	//   ....[5]....
        /*0d44*/ 	.word	0x00001410


	//   ....[6]....
        /*0d48*/ 	.word	0x000034f0


	//   ....[7]....
        /*0d4c*/ 	.word	0x00003a40


	//   ....[8]....
        /*0d50*/ 	.word	0x00003b90


	//   ....[9]....
        /*0d54*/ 	.word	0x00003db0


	//   ....[10]....
        /*0d58*/ 	.word	0x00003de0


	//   ....[11]....
        /*0d5c*/ 	.word	0x00003e10


	//   ....[12]....
        /*0d60*/ 	.word	0x00003e50


	//   ....[13]....
        /*0d64*/ 	.word	0x00003f30


	//   ....[14]....
        /*0d68*/ 	.word	0x00003f70


	//   ....[15]....
        /*0d6c*/ 	.word	0x00003fa0


	//   ....[16]....
        /*0d70*/ 	.word	0x00003fb0


	//   ....[17]....
        /*0d74*/ 	.word	0x00003fd0


	//   ....[18]....
        /*0d78*/ 	.word	0x00003fe0


	//   ....[19]....
        /*0d7c*/ 	.word	0x00004050


	//   ....[20]....
        /*0d80*/ 	.word	0x00004090


	//   ....[21]....
        /*0d84*/ 	.word	0x000040d0


	//   ....[22]....
        /*0d88*/ 	.word	0x00004110


	//   ....[23]....
        /*0d8c*/ 	.word	0x00004160


	//   ....[24]....
        /*0d90*/ 	.word	0x00004260


	//   ....[25]....
        /*0d94*/ 	.word	0x000042c0


	//   ....[26]....
        /*0d98*/ 	.word	0x000042f0


	//   ....[27]....
        /*0d9c*/ 	.word	0x00004350


	//   ....[28]....
        /*0da0*/ 	.word	0x00004390


	//   ....[29]....
        /*0da4*/ 	.word	0x000043b0


	//   ....[30]....
        /*0da8*/ 	.word	0x000043e0


	//   ....[31]....
        /*0dac*/ 	.word	0x00004410


	//   ....[32]....
        /*0db0*/ 	.word	0x00004430


	//   ....[33]....
        /*0db4*/ 	.word	0x00004540


	//   ....[34]....
        /*0db8*/ 	.word	0x00004580


	//   ....[35]....
        /*0dbc*/ 	.word	0x000045c0


	//   ....[36]....
        /*0dc0*/ 	.word	0x000045f0


	//   ....[37]....
        /*0dc4*/ 	.word	0x00004610


	//   ....[38]....
        /*0dc8*/ 	.word	0x00004690


	//   ....[39]....
        /*0dcc*/ 	.word	0x000046d0


	//   ....[40]....
        /*0dd0*/ 	.word	0x00004700


	//   ....[41]....
        /*0dd4*/ 	.word	0x00004740


	//   ....[42]....
        /*0dd8*/ 	.word	0x00004760


	//   ....[43]....
        /*0ddc*/ 	.word	0x00004780


	//   ....[44]....
        /*0de0*/ 	.word	0x00004790


	//   ....[45]....
        /*0de4*/ 	.word	0x000047e0


	//   ....[46]....
        /*0de8*/ 	.word	0x00004840


	//   ....[47]....
        /*0dec*/ 	.word	0x00004880


	//   ....[48]....
        /*0df0*/ 	.word	0x00004960


	//   ....[49]....
        /*0df4*/ 	.word	0x00004a30


	//   ....[50]....
        /*0df8*/ 	.word	0x00004a40


	//   ....[51]....
        /*0dfc*/ 	.word	0x00004b10


	//   ....[52]....
        /*0e00*/ 	.word	0x00004b40


	//   ....[53]....
        /*0e04*/ 	.word	0x00004b80


	//   ....[54]....
        /*0e08*/ 	.word	0x00004c70


	//   ....[55]....
        /*0e0c*/ 	.word	0x00004e50


	//   ....[56]....
        /*0e10*/ 	.word	0x00004e90


	//   ....[57]....
        /*0e14*/ 	.word	0x00004f00


	//   ....[58]....
        /*0e18*/ 	.word	0x00004f40


	//   ....[59]....
        /*0e1c*/ 	.word	0x00004f80


	//   ....[60]....
        /*0e20*/ 	.word	0x00005000


	//   ....[61]....
        /*0e24*/ 	.word	0x00005040


	//   ....[62]....
        /*0e28*/ 	.word	0x00005160


	//   ....[63]....
        /*0e2c*/ 	.word	0x000052c0


	//   ....[64]....
        /*0e30*/ 	.word	0x000052f0


	//   ....[65]....
        /*0e34*/ 	.word	0x00005310


	//   ....[66]....
        /*0e38*/ 	.word	0x00005350


	//   ....[67]....
        /*0e3c*/ 	.word	0x00005370


	//   ....[68]....
        /*0e40*/ 	.word	0x00005380


	//   ....[69]....
        /*0e44*/ 	.word	0x00005400


	//   ....[70]....
        /*0e48*/ 	.word	0x000083d0


	//   ....[71]....
        /*0e4c*/ 	.word	0x00008630


	//   ....[72]....
        /*0e50*/ 	.word	0x00008650


	//   ....[73]....
        /*0e54*/ 	.word	0x00008690


	//   ....[74]....
        /*0e58*/ 	.word	0x000086c0


	//   ....[75]....
        /*0e5c*/ 	.word	0x00008730


	//   ....[76]....
        /*0e60*/ 	.word	0x000087e0


	//   ....[77]....
        /*0e64*/ 	.word	0x000088a0


	//   ....[78]....
        /*0e68*/ 	.word	0x00008940


	//   ....[79]....
        /*0e6c*/ 	.word	0x00008960


	//   ....[80]....
        /*0e70*/ 	.word	0x00008990


	//   ....[81]....
        /*0e74*/ 	.word	0x00008a00


	//   ....[82]....
        /*0e78*/ 	.word	0x00008a40


	//   ....[83]....
        /*0e7c*/ 	.word	0x00008ad0


	//   ....[84]....
        /*0e80*/ 	.word	0x00008be0


	//   ....[85]....
        /*0e84*/ 	.word	0x00008c90


	//   ....[86]....
        /*0e88*/ 	.word	0x00008cd0


	//   ....[87]....
        /*0e8c*/ 	.word	0x00008d30


	//   ....[88]....
        /*0e90*/ 	.word	0x00008d40


	//   ....[89]....
        /*0e94*/ 	.word	0x00008d70


	//   ....[90]....
        /*0e98*/ 	.word	0x00008d80


	//   ....[91]....
        /*0e9c*/ 	.word	0x00008d90


	//   ....[92]....
        /*0ea0*/ 	.word	0x00008e20


	//   ....[93]....
        /*0ea4*/ 	.word	0x00008ec0


	//   ....[94]....
        /*0ea8*/ 	.word	0x00008ef0


	//   ....[95]....
        /*0eac*/ 	.word	0x00008f70


	//   ....[96]....
        /*0eb0*/ 	.word	0x00008fc0


	//   ....[97]....
        /*0eb4*/ 	.word	0x00008ff0


	//   ....[98]....
        /*0eb8*/ 	.word	0x000090a0


	//   ....[99]....
        /*0ebc*/ 	.word	0x000090e0


	//   ....[100]....
        /*0ec0*/ 	.word	0x00009170


	//   ....[101]....
        /*0ec4*/ 	.word	0x00009190


	//   ....[102]....
        /*0ec8*/ 	.word	0x000091b0


	//   ....[103]....
        /*0ecc*/ 	.word	0x000091d0


	//   ....[104]....
        /*0ed0*/ 	.word	0x00009320


	//   ....[105]....
        /*0ed4*/ 	.word	0x000093b0


	//   ....[106]....
        /*0ed8*/ 	.word	0x00009450


	//   ....[107]....
        /*0edc*/ 	.word	0x00009660


	//   ....[108]....
        /*0ee0*/ 	.word	0x000096c0


	//   ....[109]....
        /*0ee4*/ 	.word	0x000096f0


	//   ....[110]....
        /*0ee8*/ 	.word	0x00009950


	//   ....[111]....
        /*0eec*/ 	.word	0x000099b0


	//   ....[112]....
        /*0ef0*/ 	.word	0x000099e0


	//   ....[113]....
        /*0ef4*/ 	.word	0x00009a10


	//   ....[114]....
        /*0ef8*/ 	.word	0x00009a30


	//   ....[115]....
        /*0efc*/ 	.word	0x00009a60


	//   ....[116]....
        /*0f00*/ 	.word	0x00009a70


	//   ....[117]....
        /*0f04*/ 	.word	0x00009c80


	//   ....[118]....
        /*0f08*/ 	.word	0x00009cd0


	//   ....[119]....
        /*0f0c*/ 	.word	0x00009f10


	//   ....[120]....
        /*0f10*/ 	.word	0x00009f20


	//   ....[121]....
        /*0f14*/ 	.word	0x00009f30


	//   ....[122]....
        /*0f18*/ 	.word	0x00009f40


	//   ....[123]....
        /*0f1c*/ 	.word	0x00009f60


	//   ....[124]....
        /*0f20*/ 	.word	0x00009f70


	//   ....[125]....
        /*0f24*/ 	.word	0x00009f80


	//   ....[126]....
        /*0f28*/ 	.word	0x0000a2e0


	//   ....[127]....
        /*0f2c*/ 	.word	0x0000a2f0


	//   ....[128]....
        /*0f30*/ 	.word	0x0000a300


	//   ....[129]....
        /*0f34*/ 	.word	0x0000a310


	//   ....[130]....
        /*0f38*/ 	.word	0x0000a320


	//   ....[131]....
        /*0f3c*/ 	.word	0x0000a330


	//   ....[132]....
        /*0f40*/ 	.word	0x0000a340


	//   ....[133]....
        /*0f44*/ 	.word	0x0000a350


	//   ....[134]....
        /*0f48*/ 	.word	0x0000dc10


	//   ....[135]....
        /*0f4c*/ 	.word	0x0000e380


	//   ....[136]....
        /*0f50*/ 	.word	0x0000e3c0


	//   ....[137]....
        /*0f54*/ 	.word	0x0000e400


	//   ....[138]....
        /*0f58*/ 	.word	0x0000e450


	//   ....[139]....
        /*0f5c*/ 	.word	0x0000e460


	//   ....[140]....
        /*0f60*/ 	.word	0x0000e4e0


	//   ....[141]....
        /*0f64*/ 	.word	0x0000e510


	//   ....[142]....
        /*0f68*/ 	.word	0x0000e520


	//   ....[143]....
        /*0f6c*/ 	.word	0x0000e530


	//   ....[144]....
        /*0f70*/ 	.word	0x0000e580


	//   ....[145]....
        /*0f74*/ 	.word	0x0000e590


	//   ....[146]....
        /*0f78*/ 	.word	0x0000e5d0


	//   ....[147]....
        /*0f7c*/ 	.word	0x0000e680


	//   ....[148]....
        /*0f80*/ 	.word	0x0000e710


	//   ....[149]....
        /*0f84*/ 	.word	0x0000e720


	//   ....[150]....
        /*0f88*/ 	.word	0x0000e790


	//   ....[151]....
        /*0f8c*/ 	.word	0x0000e830


	//   ....[152]....
        /*0f90*/ 	.word	0x0000e890


	//   ....[153]....
        /*0f94*/ 	.word	0x0000e8d0


	//   ....[154]....
        /*0f98*/ 	.word	0x0000e920


	//   ....[155]....
        /*0f9c*/ 	.word	0x0000e930


	//   ....[156]....
        /*0fa0*/ 	.word	0x0000e960


	//   ....[157]....
        /*0fa4*/ 	.word	0x0000e9a0


	//   ....[158]....
        /*0fa8*/ 	.word	0x0000e9c0


	//   ....[159]....
        /*0fac*/ 	.word	0x0000e9f0


	//   ....[160]....
        /*0fb0*/ 	.word	0x0000ea90


	//   ....[161]....
        /*0fb4*/ 	.word	0x0000ead0


	//   ....[162]....
        /*0fb8*/ 	.word	0x0000eb00


	//   ....[163]....
        /*0fbc*/ 	.word	0x0000eb10


	//   ....[164]....
        /*0fc0*/ 	.word	0x0000eb20


	//   ....[165]....
        /*0fc4*/ 	.word	0x0000eb50


	//   ....[166]....
        /*0fc8*/ 	.word	0x0000eba0


	//   ....[167]....
        /*0fcc*/ 	.word	0x0000ebe0


	//   ....[168]....
        /*0fd0*/ 	.word	0x0000ec70


	//   ....[169]....
        /*0fd4*/ 	.word	0x0000ec80


	//   ....[170]....
        /*0fd8*/ 	.word	0x0000ece0


	//   ....[171]....
        /*0fdc*/ 	.word	0x0000ed60


	//   ....[172]....
        /*0fe0*/ 	.word	0x0000eda0


	//   ....[173]....
        /*0fe4*/ 	.word	0x0000edc0


	//   ....[174]....
        /*0fe8*/ 	.word	0x0000edf0


	//   ....[175]....
        /*0fec*/ 	.word	0x0000ef40


	//   ....[176]....
        /*0ff0*/ 	.word	0x0000efb0


	//   ....[177]....
        /*0ff4*/ 	.word	0x0000efd0


	//   ....[178]....
        /*0ff8*/ 	.word	0x0000f000


	//   ....[179]....
        /*0ffc*/ 	.word	0x0000f100


	//   ....[180]....
        /*1000*/ 	.word	0x0000f190


	//   ....[181]....
        /*1004*/ 	.word	0x0000f220


	//   ....[182]....
        /*1008*/ 	.word	0x0000f250


	//   ....[183]....
        /*100c*/ 	.word	0x0000f430


	//   ....[184]....
        /*1010*/ 	.word	0x0000f470


	//   ....[185]....
        /*1014*/ 	.word	0x0000f4b0


	//   ....[186]....
        /*1018*/ 	.word	0x0000f4d0


	//   ....[187]....
        /*101c*/ 	.word	0x0000f500


	//   ....[188]....
        /*1020*/ 	.word	0x0000f520


	//   ....[189]....
        /*1024*/ 	.word	0x0000f540


	//   ....[190]....
        /*1028*/ 	.word	0x0000fb00


	//   ....[191]....
        /*102c*/ 	.word	0x0000fb10


	//   ....[192]....
        /*1030*/ 	.word	0x0000fb30


	//   ....[193]....
        /*1034*/ 	.word	0x0000fb40


	//   ....[194]....
        /*1038*/ 	.word	0x0000fb50


	//   ....[195]....
        /*103c*/ 	.word	0x0000fb60


	//   ....[196]....
        /*1040*/ 	.word	0x0000fb70


	//   ....[197]....
        /*1044*/ 	.word	0x0000fb90


	//   ....[198]....
        /*1048*/ 	.word	0x00013760


	//   ....[199]....
        /*104c*/ 	.word	0x00016eb0


	//----- nvinfo : EIATTR_REG_RECONFIG
	.align		4
.L_572:
        /*1050*/ 	.byte	0x01, 0x54
	.zero		2


	//----- nvinfo : EIATTR_SYSCALL_OFFSETS
	.align		4
        /*1054*/ 	.byte	0x04, 0x46
        /*1056*/ 	.short	(.L_574 - .L_573)


	//   ....[0]....
.L_573:
        /*1058*/ 	.word	0x00001070


	//   ....[1]....
        /*105c*/ 	.word	0x00001160


	//   ....[2]....
        /*1060*/ 	.word	0x000012c0


	//   ....[3]....
        /*1064*/ 	.word	0x000013b0


	//----- nvinfo : EIATTR_MBARRIER_INSTR_OFFSETS
	.align		4
.L_574:
        /*1068*/ 	.byte	0x04, 0x39
        /*106a*/ 	.short	(.L_576 - .L_575)


	//   ....[0]....
.L_575:
        /*106c*/ 	.word	0x00000290
        /*1070*/ 	.word	0x000000ff
        /*1074*/ 	.word	0x00030c00
        /*1078*/ 	.short	0x0100
        /*107a*/ 	.byte	0x06
	.zero		1


	//   ....[1]....
        /*107c*/ 	.word	0x00000390
        /*1080*/ 	.word	0x000000ff
        /*1084*/ 	.word	0x00030c10
        /*1088*/ 	.short	0x0100
        /*108a*/ 	.byte	0x08
	.zero		1


	//   ....[2]....
        /*108c*/ 	.word	0x000003a0
        /*1090*/ 	.word	0x000000ff
        /*1094*/ 	.word	0x00030c20
        /*1098*/ 	.short	0x0100
        /*109a*/ 	.byte	0x08
	.zero		1


	//   ....[3]....
        /*109c*/ 	.word	0x000003b0
        /*10a0*/ 	.word	0x000000ff
        /*10a4*/ 	.word	0x00030c18
        /*10a8*/ 	.short	0x0100
        /*10aa*/ 	.byte	0x08
	.zero		1


	//   ....[4]....
        /*10ac*/ 	.word	0x000003c0
        /*10b0*/ 	.word	0x000000ff
        /*10b4*/ 	.word	0x00030c28
        /*10b8*/ 	.short	0x0100
        /*10ba*/ 	.byte	0x08
	.zero		1


	//   ....[5]....
        /*10bc*/ 	.word	0x000004f0
        /*10c0*/ 	.word	0x000000ff
        /*10c4*/ 	.word	0x00030c30
        /*10c8*/ 	.short	0x0100
        /*10ca*/ 	.byte	0x08
	.zero		1


	//   ....[6]....
        /*10cc*/ 	.word	0x00000500
        /*10d0*/ 	.word	0x000000ff
        /*10d4*/ 	.word	0x00030c40
        /*10d8*/ 	.short	0x0100
        /*10da*/ 	.byte	0x08
	.zero		1


	//   ....[7]....
        /*10dc*/ 	.word	0x00000510
        /*10e0*/ 	.word	0x000000ff
        /*10e4*/ 	.word	0x00030c38
        /*10e8*/ 	.short	0x0100
        /*10ea*/ 	.byte	0x08
	.zero		1


	//   ....[8]....
        /*10ec*/ 	.word	0x00000520
        /*10f0*/ 	.word	0x000000ff
        /*10f4*/ 	.word	0x00030c48
        /*10f8*/ 	.short	0x0100
        /*10fa*/ 	.byte	0x08
	.zero		1


	//   ....[9]....
        /*10fc*/ 	.word	0x00001450
        /*1100*/ 	.word	0x00000010
        /*1104*/ 	.word	0x00030c00
        /*1108*/ 	.short	0x010a
        /*110a*/ 	.byte	0x3f
	.zero		1


	//   ....[10]....
        /*110c*/ 	.word	0x00001580
        /*1110*/ 	.word	0x00000010
        /*1114*/ 	.word	0x00030c00
        /*1118*/ 	.short	0x010a
        /*111a*/ 	.byte	0x3f
	.zero		1


	//   ....[11]....
        /*111c*/ 	.word	0x00001e40
        /*1120*/ 	.word	0x00000006
        /*1124*/ 	.word	0x00030c10
        /*1128*/ 	.short	0x010a
        /*112a*/ 	.byte	0x3f
	.zero		1


	//   ....[12]....
        /*112c*/ 	.word	0x00001eb0
        /*1130*/ 	.word	0x00000006
        /*1134*/ 	.word	0x00030c10
        /*1138*/ 	.short	0x010a
        /*113a*/ 	.byte	0x3f
	.zero		1


	//   ....[13]....
        /*113c*/ 	.word	0x000022e0
        /*1140*/ 	.word	0x00000006
        /*1144*/ 	.word	0x00030c30
        /*1148*/ 	.short	0x010a
        /*114a*/ 	.byte	0x3f
	.zero		1


	//   ....[14]....
        /*114c*/ 	.word	0x00002320
        /*1150*/ 	.word	0x00000006
        /*1154*/ 	.word	0x00030c30
        /*1158*/ 	.short	0x010a
        /*115a*/ 	.byte	0x3f
	.zero		1


	//   ....[15]....
        /*115c*/ 	.word	0x000069d0
        /*1160*/ 	.word	0x00000005
        /*1164*/ 	.word	0x00000000
        /*1168*/ 	.short	0x0101
        /*116a*/ 	.byte	0x3f
	.zero		1


	//   ....[16]....
        /*116c*/ 	.word	0x00006e20
        /*1170*/ 	.word	0x00000006
        /*1174*/ 	.word	0x00000000
        /*1178*/ 	.short	0x0101
        /*117a*/ 	.byte	0x3f
	.zero		1


	//   ....[17]....
        /*117c*/ 	.word	0x00007750
        /*1180*/ 	.word	0x00000006
        /*1184*/ 	.word	0x00030c10
        /*1188*/ 	.short	0x010a
        /*118a*/ 	.byte	0x3f
	.zero		1


	//   ....[18]....
        /*118c*/ 	.word	0x000077d0
        /*1190*/ 	.word	0x00000006
        /*1194*/ 	.word	0x00030c10
        /*1198*/ 	.short	0x010a
        /*119a*/ 	.byte	0x3f
	.zero		1


	//   ....[19]....
        /*119c*/ 	.word	0x00007be0
        /*11a0*/ 	.word	0x00000006
        /*11a4*/ 	.word	0x00030c30
        /*11a8*/ 	.short	0x010a
        /*11aa*/ 	.byte	0x3f
	.zero		1


	//   ....[20]....
        /*11ac*/ 	.word	0x00007c20
        /*11b0*/ 	.word	0x00000006
        /*11b4*/ 	.word	0x00030c30
        /*11b8*/ 	.short	0x010a
        /*11ba*/ 	.byte	0x3f
	.zero		1


	//   ....[21]....
        /*11bc*/ 	.word	0x0000b840
        /*11c0*/ 	.word	0x00000005
        /*11c4*/ 	.word	0x00000000
        /*11c8*/ 	.short	0x0101
        /*11ca*/ 	.byte	0x3f
	.zero		1


	//   ....[22]....
        /*11cc*/ 	.word	0x0000bcb0
        /*11d0*/ 	.word	0x00000006
        /*11d4*/ 	.word	0x00000000
        /*11d8*/ 	.short	0x0101
        /*11da*/ 	.byte	0x3f
	.zero		1


	//   ....[23]....
        /*11dc*/ 	.word	0x0000c550
        /*11e0*/ 	.word	0x00000006
        /*11e4*/ 	.word	0x00030c10
        /*11e8*/ 	.short	0x010a
        /*11ea*/ 	.byte	0x3f
	.zero		1


	//   ....[24]....
        /*11ec*/ 	.word	0x0000c5d0
        /*11f0*/ 	.word	0x00000006
        /*11f4*/ 	.word	0x00030c10
        /*11f8*/ 	.short	0x010a
        /*11fa*/ 	.byte	0x3f
	.zero		1


	//   ....[25]....
        /*11fc*/ 	.word	0x0000c9e0
        /*1200*/ 	.word	0x00000006
        /*1204*/ 	.word	0x00030c30
        /*1208*/ 	.short	0x010a
        /*120a*/ 	.byte	0x3f
	.zero		1


	//   ....[26]....
        /*120c*/ 	.word	0x0000ca20
        /*1210*/ 	.word	0x00000006
        /*1214*/ 	.word	0x00030c30
        /*1218*/ 	.short	0x010a
        /*121a*/ 	.byte	0x3f
	.zero		1


	//   ....[27]....
        /*121c*/ 	.word	0x000110f0
        /*1220*/ 	.word	0x00000005
        /*1224*/ 	.word	0x00000000
        /*1228*/ 	.short	0x0101
        /*122a*/ 	.byte	0x3f
	.zero		1


	//   ....[28]....
        /*122c*/ 	.word	0x00011570
        /*1230*/ 	.word	0x00000006
        /*1234*/ 	.word	0x00000000
        /*1238*/ 	.short	0x0101
        /*123a*/ 	.byte	0x3f
	.zero		1


	//   ....[29]....
        /*123c*/ 	.word	0x000154e0
        /*1240*/ 	.word	0x0000000f
        /*1244*/ 	.word	0x00030c20
        /*1248*/ 	.short	0x010a
        /*124a*/ 	.byte	0x3f
	.zero		1


	//   ....[30]....
        /*124c*/ 	.word	0x00015ad0
        /*1250*/ 	.word	0x0000000f
        /*1254*/ 	.word	0x00030c40
        /*1258*/ 	.short	0x010a
        /*125a*/ 	.byte	0x3f
	.zero		1


	//   ....[31]....
        /*125c*/ 	.word	0x00015d30
        /*1260*/ 	.word	0x0000000f
        /*1264*/ 	.word	0x00030c28
        /*1268*/ 	.short	0x010a
        /*126a*/ 	.byte	0x3f
	.zero		1


	//   ....[32]....
        /*126c*/ 	.word	0x00015f90
        /*1270*/ 	.word	0x0000000f
        /*1274*/ 	.word	0x00030c48
        /*1278*/ 	.short	0x010a
        /*127a*/ 	.byte	0x3f
	.zero		1


	//   ....[33]....
        /*127c*/ 	.word	0x00016190
        /*1280*/ 	.word	0x0000000f
        /*1284*/ 	.word	0x00030c20
        /*1288*/ 	.short	0x010a
        /*128a*/ 	.byte	0x3f
	.zero		1


	//   ....[34]....
        /*128c*/ 	.word	0x00016460
        /*1290*/ 	.word	0x0000000f
        /*1294*/ 	.word	0x00030c40
        /*1298*/ 	.short	0x010a
        /*129a*/ 	.byte	0x3f
	.zero		1


	//   ....[35]....
        /*129c*/ 	.word	0x00016690
        /*12a0*/ 	.word	0x0000000f
        /*12a4*/ 	.word	0x00030c28
        /*12a8*/ 	.short	0x010a
        /*12aa*/ 	.byte	0x3f
	.zero		1


	//   ....[36]....
        /*12ac*/ 	.word	0x00016930
        /*12b0*/ 	.word	0x00000003
        /*12b4*/ 	.word	0x00030c40
        /*12b8*/ 	.short	0x010a
        /*12ba*/ 	.byte	0x3f
	.zero		1


	//   ....[37]....
        /*12bc*/ 	.word	0x00016d10
        /*12c0*/ 	.word	0x00000007
        /*12c4*/ 	.word	0x00000000
        /*12c8*/ 	.short	0x010a
        /*12ca*/ 	.byte	0x3f
	.zero		1


	//   ....[38]....
        /*12cc*/ 	.word	0x00016d70
        /*12d0*/ 	.word	0x00000003
        /*12d4*/ 	.word	0x00000000
        /*12d8*/ 	.short	0x010a
        /*12da*/ 	.byte	0x3f
	.zero		1


	//   ....[39]....
        /*12dc*/ 	.word	0x00016dd0
        /*12e0*/ 	.word	0x00000005
        /*12e4*/ 	.word	0x00000000
        /*12e8*/ 	.short	0x010a
        /*12ea*/ 	.byte	0x3f
	.zero		1


	//   ....[40]....
        /*12ec*/ 	.word	0x00016e00
        /*12f0*/ 	.word	0x00000003
        /*12f4*/ 	.word	0x00000000
        /*12f8*/ 	.short	0x010a
        /*12fa*/ 	.byte	0x3f
	.zero		1


	//   ....[41]....
        /*12fc*/ 	.word	0x00016ee0
        /*1300*/ 	.word	0x00000010
        /*1304*/ 	.word	0x00030c00
        /*1308*/ 	.short	0x010a
        /*130a*/ 	.byte	0x3f
	.zero		1


	//   ....[42]....
        /*130c*/ 	.word	0x00016f30
        /*1310*/ 	.word	0x00000006
        /*1314*/ 	.word	0x00030c10
        /*1318*/ 	.short	0x010a
        /*131a*/ 	.byte	0x3f
	.zero		1


	//   ....[43]....
        /*131c*/ 	.word	0x00016f80
        /*1320*/ 	.word	0x00000006
        /*1324*/ 	.word	0x00030c30
        /*1328*/ 	.short	0x010a
        /*132a*/ 	.byte	0x3f
	.zero		1


	//   ....[44]....
        /*132c*/ 	.word	0x00016fd0
        /*1330*/ 	.word	0x00000006
        /*1334*/ 	.word	0x00030c10
        /*1338*/ 	.short	0x010a
        /*133a*/ 	.byte	0x3f
	.zero		1


	//   ....[45]....
        /*133c*/ 	.word	0x00017020
        /*1340*/ 	.word	0x00000006
        /*1344*/ 	.word	0x00030c30
        /*1348*/ 	.short	0x010a
        /*134a*/ 	.byte	0x3f
	.zero		1


	//   ....[46]....
        /*134c*/ 	.word	0x00017070
        /*1350*/ 	.word	0x00000006
        /*1354*/ 	.word	0x00030c10
        /*1358*/ 	.short	0x010a
        /*135a*/ 	.byte	0x3f
	.zero		1


	//   ....[47]....
        /*135c*/ 	.word	0x000170c0
        /*1360*/ 	.word	0x00000006
        /*1364*/ 	.word	0x00030c30
        /*1368*/ 	.short	0x010a
        /*136a*/ 	.byte	0x3f
	.zero		1


	//   ....[48]....
        /*136c*/ 	.word	0x00017110
        /*1370*/ 	.word	0x0000000f
        /*1374*/ 	.word	0x00030c20
        /*1378*/ 	.short	0x010a
        /*137a*/ 	.byte	0x3f
	.zero		1


	//   ....[49]....
        /*137c*/ 	.word	0x00017160
        /*1380*/ 	.word	0x0000000f
        /*1384*/ 	.word	0x00030c40
        /*1388*/ 	.short	0x010a
        /*138a*/ 	.byte	0x3f
	.zero		1


	//   ....[50]....
        /*138c*/ 	.word	0x000171b0
        /*1390*/ 	.word	0x0000000f
        /*1394*/ 	.word	0x00030c28
        /*1398*/ 	.short	0x010a
        /*139a*/ 	.byte	0x3f
	.zero		1


	//   ....[51]....
        /*139c*/ 	.word	0x00017200
        /*13a0*/ 	.word	0x0000000f
        /*13a4*/ 	.word	0x00030c48
        /*13a8*/ 	.short	0x010a
        /*13aa*/ 	.byte	0x3f
	.zero		1


	//   ....[52]....
        /*13ac*/ 	.word	0x00017260
        /*13b0*/ 	.word	0x0000000f
        /*13b4*/ 	.word	0x00030c20
        /*13b8*/ 	.short	0x010a
        /*13ba*/ 	.byte	0x3f
	.zero		1


	//   ....[53]....
        /*13bc*/ 	.word	0x000172b0
        /*13c0*/ 	.word	0x0000000f
        /*13c4*/ 	.word	0x00030c40
        /*13c8*/ 	.short	0x010a
        /*13ca*/ 	.byte	0x3f
	.zero		1


	//   ....[54]....
        /*13cc*/ 	.word	0x00017300
        /*13d0*/ 	.word	0x0000000f
        /*13d4*/ 	.word	0x00030c28
        /*13d8*/ 	.short	0x010a
        /*13da*/ 	.byte	0x3f
	.zero		1


	//   ....[55]....
        /*13dc*/ 	.word	0x00017350
        /*13e0*/ 	.word	0x00000003
        /*13e4*/ 	.word	0x00030c40
        /*13e8*/ 	.short	0x010a
        /*13ea*/ 	.byte	0x3f
	.zero		1


	//   ....[56]....
        /*13ec*/ 	.word	0x00017420
        /*13f0*/ 	.word	0x00000007
        /*13f4*/ 	.word	0x00000000
        /*13f8*/ 	.short	0x010a
        /*13fa*/ 	.byte	0x3f
	.zero		1


	//   ....[57]....
        /*13fc*/ 	.word	0x00017470
        /*1400*/ 	.word	0x00000003
        /*1404*/ 	.word	0x00000000
        /*1408*/ 	.short	0x010a
        /*140a*/ 	.byte	0x3f
	.zero		1


	//   ....[58]....
        /*140c*/ 	.word	0x000174c0
        /*1410*/ 	.word	0x00000005
        /*1414*/ 	.word	0x00000000
        /*1418*/ 	.short	0x010a
        /*141a*/ 	.byte	0x3f
	.zero		1


	//----- nvinfo : EIATTR_NUM_MBARRIERS
	.align		4
.L_576:
        /*141c*/ 	.byte	0x03, 0x38
        /*141e*/ 	.short	0x0009


	//----- nvinfo : EIATTR_EXIT_INSTR_OFFSETS
	.align		4
        /*1420*/ 	.byte	0x04, 0x1c
        /*1422*/ 	.short	(.L_578 - .L_577)


	//   ....[0]....
.L_577:
        /*1424*/ 	.word	0x00016e50


	//----- nvinfo : EIATTR_MAX_THREADS
	.align		4
.L_578:
        /*1428*/ 	.byte	0x04, 0x05
        /*142a*/ 	.short	(.L_580 - .L_579)
.L_579:
        /*142c*/ 	.word	0x00000180
        /*1430*/ 	.word	0x00000001
        /*1434*/ 	.word	0x00000001


	//----- nvinfo : EIATTR_CRS_STACK_SIZE
	.align		4
.L_580:
        /*1438*/ 	.byte	0x04, 0x1e
        /*143a*/ 	.short	(.L_582 - .L_581)
.L_581:
        /*143c*/ 	.word	0x00000000


	//----- nvinfo : EIATTR_CBANK_PARAM_SIZE
	.align		4
.L_582:
        /*1440*/ 	.byte	0x03, 0x19
        /*1442*/ 	.short	0x06f0


	//----- nvinfo : EIATTR_PARAM_CBANK
	.align		4
        /*1444*/ 	.byte	0x04, 0x0a
        /*1446*/ 	.short	(.L_584 - .L_583)
	.align		4
.L_583:
        /*1448*/ 	.word	index@(.nv.constant0._ZN7cutlass13device_kernelIN5flash11enable_sm90INS1_16FlashAttnBwdSm90INS1_25CollectiveMainloopBwdSm90ILi2ELi2ELi2EN4cute5tupleIJNS5_1CILi1EEES8_S8_EEENS6_IJNS7_ILi128EEESA_NS7_ILi64EEEEEENS_6half_tEfNS_4arch4Sm90ELb0ELb1ELb1ELb1ELb0ELb1ELb0ELb0ELi2ELi1ELi2ELi2ELb0EEENS1_21CollectiveEpilogueBwdISC_SD_SF_Li256ELb1ELb0ELi1EEENS1_19SingleTileSchedulerILb1ELb0ELb0ELi128EEEEEEEEEvNT_6ParamsE)
        /*144c*/ 	.short	0x0210
        /*144e*/ 	.short	0x06f0


	//----- nvinfo : EIATTR_SW_WAR
	.align		4
.L_584:
        /*1450*/ 	.byte	0x04, 0x36
        /*1452*/ 	.short	(.L_586 - .L_585)
.L_585:
        /*1454*/ 	.word	0x00000008
.L_586:


//--------------------- .nv.info._ZN7cutlass13device_kernelIN5flash11enable_sm90INS1_16FlashAttnBwdSm90INS1_25CollectiveMainloopBwdSm90ILi2ELi2ELi2EN4cute5tupleIJNS5_1CILi1EEES8_S8_EEENS6_IJNS7_ILi128EEESA_NS7_ILi64EEEEEENS_6half_tEfNS_4arch4Sm90ELb0ELb1ELb1ELb1ELb1ELb1ELb0ELb0ELi2ELi1ELi2ELi2ELb0EEENS1_21CollectiveEpilogueBwdISC_SD_SF_Li256ELb1ELb0ELi1EEENS1_19SingleTileSchedulerILb1ELb0ELb0ELi128EEEEEEEEEvNT_6ParamsE --------------------------
	.section	.nv.info._ZN7cutlass13device_kernelIN5flash11enable_sm90INS1_16FlashAttnBwdSm90INS1_25CollectiveMainloopBwdSm90ILi2ELi2ELi2EN4cute5tupleIJNS5_1CILi1EEES8_S8_EEENS6_IJNS7_ILi128EEESA_NS7_ILi64EEEEEENS_6half_tEfNS_4arch4Sm90ELb0ELb1ELb1ELb1ELb1ELb1ELb0ELb0ELi2ELi1ELi2ELi2ELb0EEENS1_21CollectiveEpilogueBwdISC_SD_SF_Li256ELb1ELb0ELi1EEENS1_19SingleTileSchedulerILb1ELb0ELb0ELi128EEEEEEEEEvNT_6ParamsE,"",@"SHT_CUDA_INFO"
	.sectionflags	@""
	.align	4


	//----- nvinfo : EIATTR_CUDA_API_VERSION
	.align		4
        /*0000*/ 	.byte	0x04, 0x37
        /*0002*/ 	.short	(.L_588 - .L_587)
.L_587:
        /*0004*/ 	.word	0x00000082


	//----- nvinfo : EIATTR_KPARAM_INFO
	.align		4
.L_588:
        /*0008*/ 	.byte	0x04, 0x17
        /*000a*/ 	.short	(.L_590 - .L_589)
.L_589:
        /*000c*/ 	.word	0x00000000
        /*0010*/ 	.short	0x0000
        /*0012*/ 	.short	0x0070
        /*0014*/ 	.byte	0x00, 0xf0, 0x01, 0x1a


	//----- nvinfo : EIATTR_SPARSE_MMA_MASK
	.align		4
.L_590:
        /*0018*/ 	.byte	0x03, 0x50
        /*001a*/ 	.short	0x0000


	//----- nvinfo : EIATTR_MAXREG_COUNT
	.align		4
        /*001c*/ 	.byte	0x03, 0x1b
        /*001e*/ 	.short	0x00a8


	//----- nvinfo : EIATTR_NUM_BARRIERS
	.align		4
        /*0020*/ 	.byte	0x02, 0x4c
        /*0022*/ 	.byte	0x10
	.zero		1


	//----- nvinfo : EIATTR_EXTERNS
	.align		4
        /*0024*/ 	.byte	0x04, 0x0f
        /*0026*/ 	.short	(.L_592 - .L_591)


	//   ....[0]....
	.align		4
.L_591:
        /*0028*/ 	.word	index@(__assertfail)


	//----- nvinfo : EIATTR_ANNOTATIONS
	.align		4
.L_592:
        /*002c*/ 	.byte	0x04, 0x55
        /*002e*/ 	.short	(.L_594 - .L_593)


	//   ....[0]....
.L_593:
        /* <DEDUP_REMOVED lines=155> */


	//----- nvinfo : EIATTR_MERCURY_ISA_VERSION
	.align		4
.L_594:
        /*09d0*/ 	.byte	0x03, 0x5f
        /*09d2*/ 	.short	0x0101


	//----- nvinfo : EIATTR_INT_WARP_WIDE_INSTR_OFFSETS
	.align		4
        /*09d4*/ 	.byte	0x04, 0x31
        /*09d6*/ 	.short	(.L_596 - .L_595)


	//   ....[0]....
.L_595:
        /*09d8*/ 	.word	0x00000190


	//   ....[1]....
        /*09dc*/ 	.word	0x000001c0


	//   ....[2]....
        /*09e0*/ 	.word	0x000145a0


	//   ....[3]....
        /*09e4*/ 	.word	0x00014bf0


	//   ....[4]....
        /*09e8*/ 	.word	0x000150a0


	//   ....[5]....
        /*09ec*/ 	.word	0x00015360


	//   ....[6]....
        /*09f0*/ 	.word	0x000155c0


	//   ....[7]....
        /*09f4*/ 	.word	0x00015750


	//----- nvinfo : EIATTR_COOP_GROUP_MASK_REGIDS
	.align		4
.L_596:
        /*09f8*/ 	.byte	0x04, 0x29
        /*09fa*/ 	.short	(.L_598 - .L_597)


	//   ....[0]....
.L_597:
        /*09fc*/ 	.word	0xffffffff


	//   ....[1]....
        /*0a00*/ 	.word	0xffffffff


	//   ....[2]....
        /*0a04*/ 	.word	0xffffffff


	//   ....[3]....
        /*0a08*/ 	.word	0xffffffff


	//   ....[4]....
        /*0a0c*/ 	.word	0xffffffff


	//   ....[5]....
        /*0a10*/ 	.word	0xffffffff


	//   ....[6]....
        /*0a14*/ 	.word	0xffffffff


	//   ....[7]....
        /*0a18*/ 	.word	0xffffffff


	//   ....[8]....
        /*0a1c*/ 	.word	0xffffffff


	//   ....[9]....
        /*0a20*/ 	.word	0xffffffff


	//   ....[10]....
        /*0a24*/ 	.word	0xffffffff


	//   ....[11]....
        /*0a28*/ 	.word	0xffffffff


	//   ....[12]....
        /*0a2c*/ 	.word	0xffffffff


	//   ....[13]....
        /*0a30*/ 	.word	0xffffffff


	//   ....[14]....
        /*0a34*/ 	.word	0xffffffff


	//   ....[15]....
        /*0a38*/ 	.word	0xffffffff


	//   ....[16]....
        /*0a3c*/ 	.word	0xffffffff


	//   ....[17]....
        /*0a40*/ 	.word	0xffffffff


	//   ....[18]....
        /*0a44*/ 	.word	0xffffffff


	//   ....[19]....
        /*0a48*/ 	.word	0xffffffff


	//   ....[20]....
        /*0a4c*/ 	.word	0xffffffff


	//   ....[21]....
        /*0a50*/ 	.word	0xffffffff


	//   ....[22]....
        /*0a54*/ 	.word	0xffffffff


	//   ....[23]....
        /*0a58*/ 	.word	0xffffffff


	//   ....[24]....
        /*0a5c*/ 	.word	0xffffffff


	//   ....[25]....
        /*0a60*/ 	.word	0xffffffff


	//   ....[26]....
        /*0a64*/ 	.word	0xffffffff


	//   ....[27]....
        /*0a68*/ 	.word	0xffffffff


	//   ....[28]....
        /*0a6c*/ 	.word	0xffffffff


	//   ....[29]....
        /*0a70*/ 	.word	0xffffffff


	//   ....[30]....
        /*0a74*/ 	.word	0xffffffff


	//   ....[31]....
        /*0a78*/ 	.word	0xffffffff


	//   ....[32]....
        /*0a7c*/ 	.word	0xffffffff


	//   ....[33]....
        /*0a80*/ 	.word	0xffffffff


	//   ....[34]....
        /*0a84*/ 	.word	0xffffffff


	//   ....[35]....
        /*0a88*/ 	.word	0xffffffff


	//   ....[36]....
        /*0a8c*/ 	.word	0xffffffff


	//   ....[37]....
        /*0a90*/ 	.word	0xffffffff


	//   ....[38]....
        /*0a94*/ 	.word	0xffffffff


	//   ....[39]....
        /*0a98*/ 	.word	0xffffffff


	//   ....[40]....
        /*0a9c*/ 	.word	0xffffffff


	//   ....[41]....
        /*0aa0*/ 	.word	0xffffffff


	//   ....[42]....
        /*0aa4*/ 	.word	0xffffffff


	//   ....[43]....
        /*0aa8*/ 	.word	0xffffffff


	//   ....[44]....
        /*0aac*/ 	.word	0xffffffff


	//   ....[45]....
        /*0ab0*/ 	.word	0xffffffff


	//   ....[46]....
        /*0ab4*/ 	.word	0xffffffff


	//   ....[47]....
        /*0ab8*/ 	.word	0xffffffff


	//   ....[48]....
        /*0abc*/ 	.word	0xffffffff


	//   ....[49]....
        /*0ac0*/ 	.word	0xffffffff


	//   ....[50]....
        /*0ac4*/ 	.word	0xffffffff


	//   ....[51]....
        /*0ac8*/ 	.word	0xffffffff


	//   ....[52]....
        /*0acc*/ 	.word	0xffffffff


	//   ....[53]....
        /*0ad0*/ 	.word	0xffffffff


	//   ....[54]....
        /*0ad4*/ 	.word	0xffffffff


	//   ....[55]....
        /*0ad8*/ 	.word	0xffffffff


	//   ....[56]....
        /*0adc*/ 	.word	0xffffffff


	//   ....[57]....
        /*0ae0*/ 	.word	0xffffffff


	//   ....[58]....
        /*0ae4*/ 	.word	0xffffffff


	//   ....[59]....
        /*0ae8*/ 	.word	0xffffffff


	//   ....[60]....
        /*0aec*/ 	.word	0xffffffff


	//   ....[61]....
        /*0af0*/ 	.word	0xffffffff


	//   ....[62]....
        /*0af4*/ 	.word	0xffffffff


	//   ....[63]....
        /*0af8*/ 	.word	0xffffffff


	//   ....[64]....
        /*0afc*/ 	.word	0xffffffff


	//   ....[65]....
        /*0b00*/ 	.word	0xffffffff


	//   ....[66]....
        /*0b04*/ 	.word	0xffffffff


	//   ....[67]....
        /*0b08*/ 	.word	0xffffffff


	//   ....[68]....
        /*0b0c*/ 	.word	0xffffffff


	//   ....[69]....
        /*0b10*/ 	.word	0xffffffff


	//   ....[70]....
        /*0b14*/ 	.word	0xffffffff


	//   ....[71]....
        /*0b18*/ 	.word	0xffffffff


	//   ....[72]....
        /*0b1c*/ 	.word	0xffffffff


	//   ....[73]....
        /*0b20*/ 	.word	0xffffffff


	//   ....[74]....
        /*0b24*/ 	.word	0xffffffff


	//   ....[75]....
        /*0b28*/ 	.word	0xffffffff


	//   ....[76]....
        /*0b2c*/ 	.word	0xffffffff


	//   ....[77]....
        /*0b30*/ 	.word	0xffffffff


	//   ....[78]....
        /*0b34*/ 	.word	0xffffffff


	//   ....[79]....
        /*0b38*/ 	.word	0xffffffff


	//   ....[80]....
        /*0b3c*/ 	.word	0xffffffff


	//   ....[81]....
        /*0b40*/ 	.word	0xffffffff


	//   ....[82]....
        /*0b44*/ 	.word	0xffffffff


	//   ....[83]....
        /*0b48*/ 	.word	0xffffffff


	//   ....[84]....
        /*0b4c*/ 	.word	0xffffffff


	//   ....[85]....
        /*0b50*/ 	.word	0xffffffff


	//   ....[86]....
        /*0b54*/ 	.word	0xffffffff


	//   ....[87]....
        /*0b58*/ 	.word	0xffffffff


	//   ....[88]....
        /*0b5c*/ 	.word	0xffffffff


	//   ....[89]....
        /*0b60*/ 	.word	0xffffffff


	//   ....[90]....
        /*0b64*/ 	.word	0xffffffff


	//   ....[91]....
        /*0b68*/ 	.word	0xffffffff


	//   ....[92]....
        /*0b6c*/ 	.word	0xffffffff


	//   ....[93]....
        /*0b70*/ 	.word	0xffffffff


	//   ....[94]....
        /*0b74*/ 	.word	0xffffffff


	//   ....[95]....
        /*0b78*/ 	.word	0xffffffff


	//   ....[96]....
        /*0b7c*/ 	.word	0xffffffff


	//   ....[97]....
        /*0b80*/ 	.word	0xffffffff


	//   ....[98]....
        /*0b84*/ 	.word	0xffffffff


	//   ....[99]....
        /*0b88*/ 	.word	0xffffffff


	//   ....[100]....
        /*0b8c*/ 	.word	0xffffffff


	//   ....[101]....
        /*0b90*/ 	.word	0xffffffff


	//   ....[102]....
        /*0b94*/ 	.word	0xffffffff


	//   ....[103]....
        /*0b98*/ 	.word	0xffffffff


	//   ....[104]....
        /*0b9c*/ 	.word	0xffffffff


	//   ....[105]....
        /*0ba0*/ 	.word	0xffffffff


	//   ....[106]....
        /*0ba4*/ 	.word	0xffffffff


	//   ....[107]....
        /*0ba8*/ 	.word	0xffffffff


	//   ....[108]....
        /*0bac*/ 	.word	0xffffffff


	//   ....[109]....
        /*0bb0*/ 	.word	0xffffffff


	//   ....[110]....
        /*0bb4*/ 	.word	0xffffffff


	//   ....[111]....
        /*0bb8*/ 	.word	0xffffffff


	//   ....[112]....
        /*0bbc*/ 	.word	0xffffffff


	//   ....[113]....
        /*0bc0*/ 	.word	0xffffffff


	//   ....[114]....
        /*0bc4*/ 	.word	0xffffffff


	//   ....[115]....
        /*0bc8*/ 	.word	0xffffffff


	//   ....[116]....
        /*0bcc*/ 	.word	0xffffffff


	//   ....[117]....
        /*0bd0*/ 	.word	0xffffffff


	//   ....[118]....
        /*0bd4*/ 	.word	0xffffffff


	//   ....[119]....
        /*0bd8*/ 	.word	0xffffffff


	//   ....[120]....
        /*0bdc*/ 	.word	0xffffffff


	//   ....[121]....
        /*0be0*/ 	.word	0xffffffff


	//   ....[122]....
        /*0be4*/ 	.word	0xffffffff


	//   ....[123]....
        /*0be8*/ 	.word	0xffffffff


	//   ....[124]....
        /*0bec*/ 	.word	0xffffffff


	//   ....[125]....
        /*0bf0*/ 	.word	0xffffffff


	//   ....[126]....
        /*0bf4*/ 	.word	0xffffffff


	//   ....[127]....
        /*0bf8*/ 	.word	0xffffffff


	//   ....[128]....
        /*0bfc*/ 	.word	0xffffffff


	//   ....[129]....
        /*0c00*/ 	.word	0xffffffff


	//   ....[130]....
        /*0c04*/ 	.word	0xffffffff


	//   ....[131]....
        /*0c08*/ 	.word	0xffffffff


	//   ....[132]....
        /*0c0c*/ 	.word	0xffffffff


	//   ....[133]....
        /*0c10*/ 	.word	0xffffffff


	//   ....[134]....
        /*0c14*/ 	.word	0xffffffff


	//   ....[135]....
        /*0c18*/ 	.word	0xffffffff


	//   ....[136]....
        /*0c1c*/ 	.word	0xffffffff


	//   ....[137]....
        /*0c20*/ 	.word	0xffffffff


	//   ....[138]....
        /*0c24*/ 	.word	0xffffffff


	//   ....[139]....
        /*0c28*/ 	.word	0xffffffff


	//   ....[140]....
        /*0c2c*/ 	.word	0xffffffff


	//   ....[141]....
        /*0c30*/ 	.word	0xffffffff


	//   ....[142]....
        /*0c34*/ 	.word	0xffffffff


	//   ....[143]....
        /*0c38*/ 	.word	0xffffffff


	//   ....[144]....
        /*0c3c*/ 	.word	0xffffffff


	//   ....[145]....
        /*0c40*/ 	.word	0xffffffff


	//   ....[146]....
        /*0c44*/ 	.word	0xffffffff


	//   ....[147]....
        /*0c48*/ 	.word	0xffffffff


	//   ....[148]....
        /*0c4c*/ 	.word	0xffffffff


	//   ....[149]....
        /*0c50*/ 	.word	0xffffffff


	//   ....[150]....
        /*0c54*/ 	.word	0xffffffff


	//   ....[151]....
        /*0c58*/ 	.word	0xffffffff


	//   ....[152]....
        /*0c5c*/ 	.word	0xffffffff


	//   ....[153]....
        /*0c60*/ 	.word	0xffffffff


	//   ....[154]....
        /*0c64*/ 	.word	0xffffffff


	//   ....[155]....
        /*0c68*/ 	.word	0xffffffff


	//   ....[156]....
        /*0c6c*/ 	.word	0xffffffff


	//   ....[157]....
        /*0c70*/ 	.word	0xffffffff


	//   ....[158]....
        /*0c74*/ 	.word	0xffffffff


	//   ....[159]....
        /*0c78*/ 	.word	0xffffffff


	//   ....[160]....
        /*0c7c*/ 	.word	0xffffffff


	//   ....[161]....
        /*0c80*/ 	.word	0xffffffff


	//   ....[162]....
        /*0c84*/ 	.word	0xffffffff


	//   ....[163]....
        /*0c88*/ 	.word	0xffffffff


	//   ....[164]....
        /*0c8c*/ 	.word	0xffffffff


	//   ....[165]....
        /*0c90*/ 	.word	0xffffffff


	//   ....[166]....
        /*0c94*/ 	.word	0xffffffff


	//   ....[167]....
        /*0c98*/ 	.word	0xffffffff


	//   ....[168]....
        /*0c9c*/ 	.word	0xffffffff


	//   ....[169]....
        /*0ca0*/ 	.word	0xffffffff


	//   ....[170]....
        /*0ca4*/ 	.word	0xffffffff


	//   ....[171]....
        /*0ca8*/ 	.word	0xffffffff


	//   ....[172]....
        /*0cac*/ 	.word	0xffffffff


	//   ....[173]....
        /*0cb0*/ 	.word	0xffffffff


	//   ....[174]....
        /*0cb4*/ 	.word	0xffffffff


	//   ....[175]....
        /*0cb8*/ 	.word	0xffffffff


	//   ....[176]....
        /*0cbc*/ 	.word	0xffffffff


	//   ....[177]....
        /*0cc0*/ 	.word	0xffffffff


	//   ....[178]....
        /*0cc4*/ 	.word	0xffffffff


	//   ....[179]....
        /*0cc8*/ 	.word	0xffffffff


	//   ....[180]....
        /*0ccc*/ 	.word	0xffffffff


	//   ....[181]....
        /*0cd0*/ 	.word	0xffffffff


	//   ....[182]....
        /*0cd4*/ 	.word	0xffffffff


	//   ....[183]....
        /*0cd8*/ 	.word	0xffffffff


	//   ....[184]....
        /*0cdc*/ 	.word	0xffffffff


	//   ....[185]....
        /*0ce0*/ 	.word	0xffffffff


	//   ....[186]....
        /*0ce4*/ 	.word	0xffffffff


	//   ....[187]....
        /*0ce8*/ 	.word	0xffffffff


	//   ....[188]....
        /*0cec*/ 	.word	0xffffffff


	//   ....[189]....
        /*0cf0*/ 	.word	0xffffffff


	//   ....[190]....
        /*0cf4*/ 	.word	0xffffffff


	//   ....[191]....
        /*0cf8*/ 	.word	0xffffffff


	//   ....[192]....
        /*0cfc*/ 	.word	0xffffffff


	//   ....[193]....
        /*0d00*/ 	.word	0xffffffff


	//   ....[194]....
        /*0d04*/ 	.word	0xffffffff


	//   ....[195]....
        /*0d08*/ 	.word	0xffffffff


	//   ....[196]....
        /*0d0c*/ 	.word	0xffffffff


	//   ....[197]....
        /*0d10*/ 	.word	0xffffffff


	//   ....[198]....
        /*0d14*/ 	.word	0xffffffff


	//   ....[199]....
        /*0d18*/ 	.word	0xffffffff


	//   ....[200]....
        /*0d1c*/ 	.word	0xffffffff


	//   ....[201]....
        /*0d20*/ 	.word	0xffffffff


	//   ....[202]....
        /*0d24*/ 	.word	0xffffffff


	//   ....[203]....
        /*0d28*/ 	.word	0xffffffff


	//   ....[204]....
        /*0d2c*/ 	.word	0xffffffff


	//   ....[205]....
        /*0d30*/ 	.word	0xffffffff


	//   ....[206]....
        /*0d34*/ 	.word	0xffffffff


	//   ....[207]....
        /*0d38*/ 	.word	0xffffffff


	//   ....[208]....
        /*0d3c*/ 	.word	0x0500000f


	//   ....[209]....
        /*0d40*/ 	.word	0x0500000f


	//   ....[210]....
        /*0d44*/ 	.word	0x0500000f


	//   ....[211]....
        /*0d48*/ 	.word	0x0500000f


	//----- nvinfo : EIATTR_COOP_GROUP_INSTR_OFFSETS
	.align		4
.L_598:
        /*0d4c*/ 	.byte	0x04, 0x28
        /*0d4e*/ 	.short	(.L_600 - .L_599)


	//   ....[0]....
.L_599:
        /*0d50*/ 	.word	0x00000070


	//   ....[1]....
        /*0d54*/ 	.word	0x000001a0


	//   ....[2]....
        /*0d58*/ 	.word	0x000001f0


	//   ....[3]....
        /*0d5c*/ 	.word	0x000003e0


	//   ....[4]....
        /*0d60*/ 	.word	0x00000620


	//   ....[5]....
        /*0d64*/ 	.word	0x00001410


	//   ....[6]....
        /*0d68*/ 	.word	0x000034f0


	//   ....[7]....
        /*0d6c*/ 	.word	0x00003a40


	//   ....[8]....
        /*0d70*/ 	.word	0x00003b90


	//   ....[9]....
        /*0d74*/ 	.word	0x00003db0


	//   ....[10]....
        /*0d78*/ 	.word	0x00003de0


	//   ....[11]....
        /*0d7c*/ 	.word	0x00003e10


	//   ....[12]....
        /*0d80*/ 	.word	0x00003e50


	//   ....[13]....
        /*0d84*/ 	.word	0x00003f30


	//   ....[14]....
        /*0d88*/ 	.word	0x00003f70


	//   ....[15]....
        /*0d8c*/ 	.word	0x00003fa0


	//   ....[16]....
        /*0d90*/ 	.word	0x00003fb0


	//   ....[17]....
        /*0d94*/ 	.word	0x00003fd0


	//   ....[18]....
        /*0d98*/ 	.word	0x00003fe0


	//   ....[19]....
        /*0d9c*/ 	.word	0x00004050


	//   ....[20]....
        /*0da0*/ 	.word	0x00004090


	//   ....[21]....
        /*0da4*/ 	.word	0x000040d0


	//   ....[22]....
        /*0da8*/ 	.word	0x00004110


	//   ....[23]....
        /*0dac*/ 	.word	0x00004160


	//   ....[24]....
        /*0db0*/ 	.word	0x00004260


	//   ....[25]....
        /*0db4*/ 	.word	0x000042c0


	//   ....[26]....
        /*0db8*/ 	.word	0x000042f0


	//   ....[27]....
        /*0dbc*/ 	.word	0x00004350


	//   ....[28]....
        /*0dc0*/ 	.word	0x00004390


	//   ....[29]....
        /*0dc4*/ 	.word	0x000043b0


	//   ....[30]....
        /*0dc8*/ 	.word	0x000043e0


	//   ....[31]....
        /*0dcc*/ 	.word	0x00004410


	//   ....[32]....
        /*0dd0*/ 	.word	0x00004430


	//   ....[33]....
        /*0dd4*/ 	.word	0x00004540


	//   ....[34]....
        /*0dd8*/ 	.word	0x00004580


	//   ....[35]....
        /*0ddc*/ 	.word	0x000045c0


	//   ....[36]....
        /*0de0*/ 	.word	0x000045f0


	//   ....[37]....
        /*0de4*/ 	.word	0x00004610


	//   ....[38]....
        /*0de8*/ 	.word	0x00004690


	//   ....[39]....
        /*0dec*/ 	.word	0x000046d0


	//   ....[40]....
        /*0df0*/ 	.word	0x00004700


	//   ....[41]....
        /*0df4*/ 	.word	0x00004740


	//   ....[42]....
        /*0df8*/ 	.word	0x00004760


	//   ....[43]....
        /*0dfc*/ 	.word	0x00004780


	//   ....[44]....
        /*0e00*/ 	.word	0x00004790


	//   ....[45]....
        /*0e04*/ 	.word	0x000047e0


	//   ....[46]....
        /*0e08*/ 	.word	0x00004840


	//   ....[47]....
        /*0e0c*/ 	.word	0x00004880


	//   ....[48]....
        /*0e10*/ 	.word	0x00004960


	//   ....[49]....
        /*0e14*/ 	.word	0x00004a30


	//   ....[50]....
        /*0e18*/ 	.word	0x00004a40


	//   ....[51]....
        /*0e1c*/ 	.word	0x00004b10


	//   ....[52]....
        /*0e20*/ 	.word	0x00004b40


	//   ....[53]....
        /*0e24*/ 	.word	0x00004b80


	//   ....[54]....
        /*0e28*/ 	.word	0x00004c70


	//   ....[55]....
        /*0e2c*/ 	.word	0x00004e50


	//   ....[56]....
        /*0e30*/ 	.word	0x00004e90


	//   ....[57]....
        /*0e34*/ 	.word	0x00004f00


	//   ....[58]....
        /*0e38*/ 	.word	0x00004f40


	//   ....[59]....
        /*0e3c*/ 	.word	0x00004f80


	//   ....[60]....
        /*0e40*/ 	.word	0x00005000


	//   ....[61]....
        /*0e44*/ 	.word	0x00005040


	//   ....[62]....
        /*0e48*/ 	.word	0x00005160


	//   ....[63]....
        /*0e4c*/ 	.word	0x000052c0


	//   ....[64]....
        /*0e50*/ 	.word	0x000052f0


	//   ....[65]....
        /*0e54*/ 	.word	0x00005310


	//   ....[66]....
        /*0e58*/ 	.word	0x00005350


	//   ....[67]....
        /*0e5c*/ 	.word	0x00005370


	//   ....[68]....
        /*0e60*/ 	.word	0x00005380


	//   ....[69]....
        /*0e64*/ 	.word	0x00005400


	//   ....[70]....
        /*0e68*/ 	.word	0x00008620


	//   ....[71]....
        /*0e6c*/ 	.word	0x00008630


	//   ....[72]....
        /*0e70*/ 	.word	0x00008640


	//   ....[73]....
        /*0e74*/ 	.word	0x00008690


	//   ....[74]....
        /*0e78*/ 	.word	0x000086a0


	//   ....[75]....
        /*0e7c*/ 	.word	0x00008730


	//   ....[76]....
        /*0e80*/ 	.word	0x00008780


	//   ....[77]....
        /*0e84*/ 	.word	0x00008830


	//   ....[78]....
        /*0e88*/ 	.word	0x00008870


	//   ....[79]....
        /*0e8c*/ 	.word	0x00008890


	//   ....[80]....
        /*0e90*/ 	.word	0x00008910


	//   ....[81]....
        /*0e94*/ 	.word	0x00008930


	//   ....[82]....
        /*0e98*/ 	.word	0x00008960


	//   ....[83]....
        /*0e9c*/ 	.word	0x00008980


	//   ....[84]....
        /*0ea0*/ 	.word	0x00008a10


	//   ....[85]....
        /*0ea4*/ 	.word	0x00008b10


	//   ....[86]....
        /*0ea8*/ 	.word	0x00008b50


	//   ....[87]....
        /*0eac*/ 	.word	0x00008b90


	//   ....[88]....
        /*0eb0*/ 	.word	0x00008bf0


	//   ....[89]....
        /*0eb4*/ 	.word	0x00008c70


	//   ....[90]....
        /*0eb8*/ 	.word	0x00008d20


	//   ....[91]....
        /*0ebc*/ 	.word	0x00008df0


	//   ....[92]....
        /*0ec0*/ 	.word	0x00008e60


	//   ....[93]....
        /*0ec4*/ 	.word	0x00008ea0


	//   ....[94]....
        /*0ec8*/ 	.word	0x00008ed0


	//   ....[95]....
        /*0ecc*/ 	.word	0x00008f00


	//   ....[96]....
        /*0ed0*/ 	.word	0x00008f20


	//   ....[97]....
        /*0ed4*/ 	.word	0x00008fe0


	//   ....[98]....
        /*0ed8*/ 	.word	0x00009010


	//   ....[99]....
        /*0edc*/ 	.word	0x00009040


	//   ....[100]....
        /*0ee0*/ 	.word	0x00009160


	//   ....[101]....
        /*0ee4*/ 	.word	0x000091a0


	//   ....[102]....
        /*0ee8*/ 	.word	0x000091c0


	//   ....[103]....
        /*0eec*/ 	.word	0x000092f0


	//   ....[104]....
        /*0ef0*/ 	.word	0x00009330


	//   ....[105]....
        /*0ef4*/ 	.word	0x00009380


	//   ....[106]....
        /*0ef8*/ 	.word	0x00009480


	//   ....[107]....
        /*0efc*/ 	.word	0x00009560


	//   ....[108]....
        /*0f00*/ 	.word	0x00009600


	//   ....[109]....
        /*0f04*/ 	.word	0x00009630


	//   ....[110]....
        /*0f08*/ 	.word	0x000098c0


	//   ....[111]....
        /*0f0c*/ 	.word	0x00009950


	//   ....[112]....
        /*0f10*/ 	.word	0x00009980


	//   ....[113]....
        /*0f14*/ 	.word	0x000099c0


	//   ....[114]....
        /*0f18*/ 	.word	0x000099d0


	//   ....[115]....
        /*0f1c*/ 	.word	0x00009a10


	//   ....[116]....
        /*0f20*/ 	.word	0x00009c80


	//   ....[117]....
        /*0f24*/ 	.word	0x00009cf0


	//   ....[118]....
        /*0f28*/ 	.word	0x00009d50


	//   ....[119]....
        /*0f2c*/ 	.word	0x00009ef0


	//   ....[120]....
        /*0f30*/ 	.word	0x00009f00


	//   ....[121]....
        /*0f34*/ 	.word	0x00009f10


	//   ....[122]....
        /*0f38*/ 	.word	0x00009f20


	//   ....[123]....
        /*0f3c*/ 	.word	0x00009f30


	//   ....[124]....
        /*0f40*/ 	.word	0x00009f40


	//   ....[125]....
        /*0f44*/ 	.word	0x00009f50


	//   ....[126]....
        /*0f48*/ 	.word	0x0000a2d0


	//   ....[127]....
        /*0f4c*/ 	.word	0x0000a2f0


	//   ....[128]....
        /*0f50*/ 	.word	0x0000a310


	//   ....[129]....
        /*0f54*/ 	.word	0x0000a320


	//   ....[130]....
        /*0f58*/ 	.word	0x0000a330


	//   ....[131]....
        /*0f5c*/ 	.word	0x0000a340


	//   ....[132]....
        /*0f60*/ 	.word	0x0000a350


	//   ....[133]....
        /*0f64*/ 	.word	0x0000a360


	//   ....[134]....
        /*0f68*/ 	.word	0x0000d960


	//   ....[135]....
        /*0f6c*/ 	.word	0x0000e300


	//   ....[136]....
        /*0f70*/ 	.word	0x0000e340


	//   ....[137]....
        /*0f74*/ 	.word	0x0000e380


	//   ....[138]....
        /*0f78*/ 	.word	0x0000e3d0


	//   ....[139]....
        /*0f7c*/ 	.word	0x0000e3e0


	//   ....[140]....
        /*0f80*/ 	.word	0x0000e460


	//   ....[141]....
        /*0f84*/ 	.word	0x0000e490


	//   ....[142]....
        /*0f88*/ 	.word	0x0000e4a0


	//   ....[143]....
        /*0f8c*/ 	.word	0x0000e4b0


	//   ....[144]....
        /*0f90*/ 	.word	0x0000e500


	//   ....[145]....
        /*0f94*/ 	.word	0x0000e510


	//   ....[146]....
        /*0f98*/ 	.word	0x0000e550


	//   ....[147]....
        /*0f9c*/ 	.word	0x0000e640


	//   ....[148]....
        /*0fa0*/ 	.word	0x0000e690


	//   ....[149]....
        /*0fa4*/ 	.word	0x0000e6a0


	//   ....[150]....
        /*0fa8*/ 	.word	0x0000e6d0


	//   ....[151]....
        /*0fac*/ 	.word	0x0000e770


	//   ....[152]....
        /*0fb0*/ 	.word	0x0000e8a0


	//   ....[153]....
        /*0fb4*/ 	.word	0x0000e8b0


	//   ....[154]....
        /*0fb8*/ 	.word	0x0000e8e0


	//   ....[155]....
        /*0fbc*/ 	.word	0x0000e8f0


	//   ....[156]....
        /*0fc0*/ 	.word	0x0000e900


	//   ....[157]....
        /*0fc4*/ 	.word	0x0000e910


	//   ....[158]....
        /*0fc8*/ 	.word	0x0000e930


	//   ....[159]....
        /*0fcc*/ 	.word	0x0000e960


	//   ....[160]....
        /*0fd0*/ 	.word	0x0000e980


	//   ....[161]....
        /*0fd4*/ 	.word	0x0000e9b0


	//   ....[162]....
        /*0fd8*/ 	.word	0x0000e9e0


	//   ....[163]....
        /*0fdc*/ 	.word	0x0000ea90


	//   ....[164]....
        /*0fe0*/ 	.word	0x0000eac0


	//   ....[165]....
        /*0fe4*/ 	.word	0x0000eae0


	//   ....[166]....
        /*0fe8*/ 	.word	0x0000eb20


	//   ....[167]....
        /*0fec*/ 	.word	0x0000eb60


	//   ....[168]....
        /*0ff0*/ 	.word	0x0000eb80


	//   ....[169]....
        /*0ff4*/ 	.word	0x0000ebd0


	//   ....[170]....
        /*0ff8*/ 	.word	0x0000ebe0


	//   ....[171]....
        /*0ffc*/ 	.word	0x0000ec10


	//   ....[172]....
        /*1000*/ 	.word	0x0000ece0


	//   ....[173]....
        /*1004*/ 	.word	0x0000ecf0


	//   ....[174]....
        /*1008*/ 	.word	0x0000ed30


	//   ....[175]....
        /*100c*/ 	.word	0x0000ef80


	//   ....[176]....
        /*1010*/ 	.word	0x0000f020


	//   ....[177]....
        /*1014*/ 	.word	0x0000f050


	//   ....[178]....
        /*1018*/ 	.word	0x0000f060


	//   ....[179]....
        /*101c*/ 	.word	0x0000f130


	//   ....[180]....
        /*1020*/ 	.word	0x0000f190


	//   ....[181]....
        /*1024*/ 	.word	0x0000f2b0


	//   ....[182]....
        /*1028*/ 	.word	0x0000f3b0


	//   ....[183]....
        /*102c*/ 	.word	0x0000f4d0


	//   ....[184]....
        /*1030*/ 	.word	0x0000f500


	//   ....[185]....
        /*1034*/ 	.word	0x0000f520


	//   ....[186]....
        /*1038*/ 	.word	0x0000f540


	//   ....[187]....
        /*103c*/ 	.word	0x0000f5a0


	//   ....[188]....
        /*1040*/ 	.word	0x0000f5b0


	//   ....[189]....
        /*1044*/ 	.word	0x0000f5d0


	//   ....[190]....
        /*1048*/ 	.word	0x0000fa50


	//   ....[191]....
        /*104c*/ 	.word	0x0000fa80


	//   ....[192]....
        /*1050*/ 	.word	0x0000fa90


	//   ....[193]....
        /*1054*/ 	.word	0x0000faa0


	//   ....[194]....
        /*1058*/ 	.word	0x0000fab0


	//   ....[195]....
        /*105c*/ 	.word	0x0000fac0


	//   ....[196]....
        /*1060*/ 	.word	0x0000fad0


	//   ....[197]....
        /*1064*/ 	.word	0x0000faf0


	//   ....[198]....
        /*1068*/ 	.word	0x000136c0


	//   ....[199]....
        /*106c*/ 	.word	0x000141a0


	//   ....[200]....
        /*1070*/ 	.word	0x000144d0


	//   ....[201]....
        /*1074*/ 	.word	0x00014850


	//   ....[202]....
        /*1078*/ 	.word	0x00014b20


	//   ....[203]....
        /*107c*/ 	.word	0x00014d60


	//   ....[204]....
        /*1080*/ 	.word	0x00014fd0


	//   ....[205]....
        /*1084*/ 	.word	0x000152a0


	//   ....[206]....
        /*1088*/ 	.word	0x000154c0


	//   ....[207]....
        /*108c*/ 	.word	0x00015650


	//   ....[208]....
        /*1090*/ 	.word	0x00017d20


	//   ....[209]....
        /*1094*/ 	.word	0x00017fb0


	//   ....[210]....
        /*1098*/ 	.word	0x00018020


	//   ....[211]....
        /*109c*/ 	.word	0x00018090


	//----- nvinfo : EIATTR_REG_RECONFIG
	.align		4
.L_600:
        /*10a0*/ 	.byte	0x01, 0x54
	.zero		2


	//----- nvinfo : EIATTR_SYSCALL_OFFSETS
	.align		4
        /*10a4*/ 	.byte	0x04, 0x46
        /*10a6*/ 	.short	(.L_602 - .L_601)


	//   ....[0]....
.L_601:
        /*10a8*/ 	.word	0x00001070


	//   ....[1]....
        /*10ac*/ 	.word	0x00001160


	//   ....[2]....
        /*10b0*/ 	.word	0x000012c0


	//   ....[3]....
        /*10b4*/ 	.word	0x000013b0


	//----- nvinfo : EIATTR_MBARRIER_INSTR_OFFSETS
	.align		4
.L_602:
        /*10b8*/ 	.byte	0x04, 0x39
        /*10ba*/ 	.short	(.L_604 - .L_603)


	//   ....[0]....
.L_603:
        /*10bc*/ 	.word	0x00000290
        /*10c0*/ 	.word	0x000000ff
        /*10c4*/ 	.word	0x00030c00
        /*10c8*/ 	.short	0x0100
        /*10ca*/ 	.byte	0x06
	.zero		1


	//   ....[1]....
        /*10cc*/ 	.word	0x00000390
        /*10d0*/ 	.word	0x000000ff
        /*10d4*/ 	.word	0x00030c10
        /*10d8*/ 	.short	0x0100
        /*10da*/ 	.byte	0x08
	.zero		1


	//   ....[2]....
        /*10dc*/ 	.word	0x000003a0
        /*10e0*/ 	.word	0x000000ff
        /*10e4*/ 	.word	0x00030c20
        /*10e8*/ 	.short	0x0100
        /*10ea*/ 	.byte	0x08
	.zero		1


	//   ....[3]....
        /*10ec*/ 	.word	0x000003b0
        /*10f0*/ 	.word	0x000000ff
        /*10f4*/ 	.word	0x00030c18
        /*10f8*/ 	.short	0x0100
        /*10fa*/ 	.byte	0x08
	.zero		1


	//   ....[4]....
        /*10fc*/ 	.word	0x000003c0
        /*1100*/ 	.word	0x000000ff
        /*1104*/ 	.word	0x00030c28
        /*1108*/ 	.short	0x0100
        /*110a*/ 	.byte	0x08
	.zero		1


	//   ....[5]....
        /*110c*/ 	.word	0x000004f0
        /*1110*/ 	.word	0x000000ff
        /*1114*/ 	.word	0x00030c30
        /*1118*/ 	.short	0x0100
        /*111a*/ 	.byte	0x08
	.zero		1


	//   ....[6]....
        /*111c*/ 	.word	0x00000500
        /*1120*/ 	.word	0x000000ff
        /*1124*/ 	.word	0x00030c40
        /*1128*/ 	.short	0x0100
        /*112a*/ 	.byte	0x08
	.zero		1


	//   ....[7]....
        /*112c*/ 	.word	0x00000510
        /*1130*/ 	.word	0x000000ff
        /*1134*/ 	.word	0x00030c38
        /*1138*/ 	.short	0x0100
        /*113a*/ 	.byte	0x08
	.zero		1


	//   ....[8]....
        /*113c*/ 	.word	0x00000520
        /*1140*/ 	.word	0x000000ff
        /*1144*/ 	.word	0x00030c48
        /*1148*/ 	.short	0x0100
        /*114a*/ 	.byte	0x08
	.zero		1


	//   ....[9]....
        /*114c*/ 	.word	0x00001450
        /*1150*/ 	.word	0x00000010
        /*1154*/ 	.word	0x00030c00
        /*1158*/ 	.short	0x010a
        /*115a*/ 	.byte	0x3f
	.zero		1


	//   ....[10]....
        /*115c*/ 	.word	0x00001580
        /*1160*/ 	.word	0x00000010
        /*1164*/ 	.word	0x00030c00
        /*1168*/ 	.short	0x010a
        /*116a*/ 	.byte	0x3f
	.zero		1


	//   ....[11]....
        /*116c*/ 	.word	0x00001e40
        /*1170*/ 	.word	0x00000006
        /*1174*/ 	.word	0x00030c10
        /*1178*/ 	.short	0x010a
        /*117a*/ 	.byte	0x3f
	.zero		1


	//   ....[12]....
        /*117c*/ 	.word	0x00001eb0
        /*1180*/ 	.word	0x00000006
        /*1184*/ 	.word	0x00030c10
        /*1188*/ 	.short	0x010a
        /*118a*/ 	.byte	0x3f
	.zero		1


	//   ....[13]....
        /*118c*/ 	.word	0x000022e0
        /*1190*/ 	.word	0x00000006
        /*1194*/ 	.word	0x00030c30
        /*1198*/ 	.short	0x010a
        /*119a*/ 	.byte	0x3f
	.zero		1


	//   ....[14]....
        /*119c*/ 	.word	0x00002320
        /*11a0*/ 	.word	0x00000006
        /*11a4*/ 	.word	0x00030c30
        /*11a8*/ 	.short	0x010a
        /*11aa*/ 	.byte	0x3f
	.zero		1


	//   ....[15]....
        /*11ac*/ 	.word	0x000069d0
        /*11b0*/ 	.word	0x00000005
        /*11b4*/ 	.word	0x00000000
        /*11b8*/ 	.short	0x0101
        /*11ba*/ 	.byte	0x3f
	.zero		1


	//   ....[16]....
        /*11bc*/ 	.word	0x00006e20
        /*11c0*/ 	.word	0x00000006
        /*11c4*/ 	.word	0x00000000
        /*11c8*/ 	.short	0x0101
        /*11ca*/ 	.byte	0x3f
	.zero		1


	//   ....[17]....
        /*11cc*/ 	.word	0x00007710
        /*11d0*/ 	.word	0x00000006
        /*11d4*/ 	.word	0x00030c10
        /*11d8*/ 	.short	0x010a
        /*11da*/ 	.byte	0x3f
	.zero		1


	//   ....[18]....
        /*11dc*/ 	.word	0x00007790
        /*11e0*/ 	.word	0x00000006
        /*11e4*/ 	.word	0x00030c10
        /*11e8*/ 	.short	0x010a
        /*11ea*/ 	.byte	0x3f
	.zero		1


	//   ....[19]....
        /*11ec*/ 	.word	0x00007ba0
        /*11f0*/ 	.word	0x00000006
        /*11f4*/ 	.word	0x00030c30
        /*11f8*/ 	.short	0x010a
        /*11fa*/ 	.byte	0x3f
	.zero		1


	//   ....[20]....
        /*11fc*/ 	.word	0x00007be0
        /*1200*/ 	.word	0x00000006
        /*1204*/ 	.word	0x00030c30
        /*1208*/ 	.short	0x010a
        /*120a*/ 	.byte	0x3f
	.zero		1


	//   ....[21]....
        /*120c*/ 	.word	0x0000b840
        /*1210*/ 	.word	0x00000005
        /*1214*/ 	.word	0x00000000
        /*1218*/ 	.short	0x0101
        /*121a*/ 	.byte	0x3f
	.zero		1


	//   ....[22]....
        /*121c*/ 	.word	0x0000bc90
        /*1220*/ 	.word	0x00000006
        /*1224*/ 	.word	0x00000000
        /*1228*/ 	.short	0x0101
        /*122a*/ 	.byte	0x3f
	.zero		1


	//   ....[23]....
        /*122c*/ 	.word	0x0000c490
        /*1230*/ 	.word	0x00000006
        /*1234*/ 	.word	0x00030c10
        /*1238*/ 	.short	0x010a
        /*123a*/ 	.byte	0x3f
	.zero		1


	//   ....[24]....
        /*123c*/ 	.word	0x0000c510
        /*1240*/ 	.word	0x00000006
        /*1244*/ 	.word	0x00030c10
        /*1248*/ 	.short	0x010a
        /*124a*/ 	.byte	0x3f
	.zero		1


	//   ....[25]....
        /*124c*/ 	.word	0x0000c940
        /*1250*/ 	.word	0x00000006
        /*1254*/ 	.word	0x00030c30
        /*1258*/ 	.short	0x010a
        /*125a*/ 	.byte	0x3f
	.zero		1


	//   ....[26]....
        /*125c*/ 	.word	0x0000c980
        /*1260*/ 	.word	0x00000006
        /*1264*/ 	.word	0x00030c30
        /*1268*/ 	.short	0x010a
        /*126a*/ 	.byte	0x3f
	.zero		1


	//   ....[27]....
        /*126c*/ 	.word	0x00011050
        /*1270*/ 	.word	0x00000005
        /*1274*/ 	.word	0x00000000
        /*1278*/ 	.short	0x0101
        /*127a*/ 	.byte	0x3f
	.zero		1


	//   ....[28]....
        /*127c*/ 	.word	0x000114d0
        /*1280*/ 	.word	0x00000006
        /*1284*/ 	.word	0x00000000
        /*1288*/ 	.short	0x0101
        /*128a*/ 	.byte	0x3f
	.zero		1


	//   ....[29]....
        /*128c*/ 	.word	0x00016350
        /*1290*/ 	.word	0x0000000f
        /*1294*/ 	.word	0x00030c20
        /*1298*/ 	.short	0x010a
        /*129a*/ 	.byte	0x3f
	.zero		1


	//   ....[30]....
        /*129c*/ 	.word	0x00016940
        /*12a0*/ 	.word	0x0000000f
        /*12a4*/ 	.word	0x00030c40
        /*12a8*/ 	.short	0x010a
        /*12aa*/ 	.byte	0x3f
	.zero		1


	//   ....[31]....
        /*12ac*/ 	.word	0x00016ba0
        /*12b0*/ 	.word	0x0000000f
        /*12b4*/ 	.word	0x00030c28
        /*12b8*/ 	.short	0x010a
        /*12ba*/ 	.byte	0x3f
	.zero		1


	//   ....[32]....
        /*12bc*/ 	.word	0x00016e00
        /*12c0*/ 	.word	0x0000000f
        /*12c4*/ 	.word	0x00030c48
        /*12c8*/ 	.short	0x010a
        /*12ca*/ 	.byte	0x3f
	.zero		1


	//   ....[33]....
        /*12cc*/ 	.word	0x00017000
        /*12d0*/ 	.word	0x0000000f
        /*12d4*/ 	.word	0x00030c20
        /*12d8*/ 	.short	0x010a
        /*12da*/ 	.byte	0x3f
	.zero		1


	//   ....[34]....
        /*12dc*/ 	.word	0x000172d0
        /*12e0*/ 	.word	0x0000000f
        /*12e4*/ 	.word	0x00030c40
        /*12e8*/ 	.short	0x010a
        /*12ea*/ 	.byte	0x3f
	.zero		1


	//   ....[35]....
        /*12ec*/ 	.word	0x00017500
        /*12f0*/ 	.word	0x0000000f
        /*12f4*/ 	.word	0x00030c28
        /*12f8*/ 	.short	0x010a
        /*12fa*/ 	.byte	0x3f
	.zero		1


	//   ....[36]....
        /*12fc*/ 	.word	0x000177a0
        /*1300*/ 	.word	0x00000003
        /*1304*/ 	.word	0x00030c40
        /*1308*/ 	.short	0x010a
        /*130a*/ 	.byte	0x3f
	.zero		1


	//   ....[37]....
        /*130c*/ 	.word	0x00017b90
        /*1310*/ 	.word	0x00000007
        /*1314*/ 	.word	0x00000000
        /*1318*/ 	.short	0x010a
        /*131a*/ 	.byte	0x3f
	.zero		1


	//   ....[38]....
        /*131c*/ 	.word	0x00017be0
        /*1320*/ 	.word	0x00000003
        /*1324*/ 	.word	0x00000000
        /*1328*/ 	.short	0x010a
        /*132a*/ 	.byte	0x3f
	.zero		1


	//   ....[39]....
        /*132c*/ 	.word	0x00017c40
        /*1330*/ 	.word	0x00000005
        /*1334*/ 	.word	0x00000000
        /*1338*/ 	.short	0x010a
        /*133a*/ 	.byte	0x3f
	.zero		1


	//   ....[40]....
        /*133c*/ 	.word	0x00017c70
        /*1340*/ 	.word	0x00000003
        /*1344*/ 	.word	0x00000000
        /*1348*/ 	.short	0x010a
        /*134a*/ 	.byte	0x3f
	.zero		1


	//   ....[41]....
        /*134c*/ 	.word	0x00017d50
        /*1350*/ 	.word	0x00000010
        /*1354*/ 	.word	0x00030c00
        /*1358*/ 	.short	0x010a
        /*135a*/ 	.byte	0x3f
	.zero		1


	//   ....[42]....
        /*135c*/ 	.word	0x00017da0
        /*1360*/ 	.word	0x00000006
        /*1364*/ 	.word	0x00030c10
        /*1368*/ 	.short	0x010a
        /*136a*/ 	.byte	0x3f
	.zero		1


	//   ....[43]....
        /*136c*/ 	.word	0x00017df0
        /*1370*/ 	.word	0x00000006
        /*1374*/ 	.word	0x00030c30
        /*1378*/ 	.short	0x010a
        /*137a*/ 	.byte	0x3f
	.zero		1


	//   ....[44]....
        /*137c*/ 	.word	0x00017e40
        /*1380*/ 	.word	0x00000006
        /*1384*/ 	.word	0x00030c10
        /*1388*/ 	.short	0x010a
        /*138a*/ 	.byte	0x3f
	.zero		1


	//   ....[45]....
        /*138c*/ 	.word	0x00017e90
        /*1390*/ 	.word	0x00000006
        /*1394*/ 	.word	0x00030c30
        /*1398*/ 	.short	0x010a
        /*139a*/ 	.byte	0x3f
	.zero		1


	//   ....[46]....
        /*139c*/ 	.word	0x00017ee0
        /*13a0*/ 	.word	0x00000006
        /*13a4*/ 	.word	0x00030c10
        /*13a8*/ 	.short	0x010a
        /*13aa*/ 	.byte	0x3f
	.zero		1


	//   ....[47]....
        /*13ac*/ 	.word	0x00017f30
        /*13b0*/ 	.word	0x00000006
        /*13b4*/ 	.word	0x00030c30
        /*13b8*/ 	.short	0x010a
        /*13ba*/ 	.byte	0x3f
	.zero		1


	//   ....[48]....
        /*13bc*/ 	.word	0x000180d0
        /*13c0*/ 	.word	0x0000000f
        /*13c4*/ 	.word	0x00030c20
        /*13c8*/ 	.short	0x010a
        /*13ca*/ 	.byte	0x3f
	.zero		1


	//   ....[49]....
        /*13cc*/ 	.word	0x00018120
        /*13d0*/ 	.word	0x0000000f
        /*13d4*/ 	.word	0x00030c40
        /*13d8*/ 	.short	0x010a
        /*13da*/ 	.byte	0x3f
	.zero		1


	//   ....[50]....
        /*13dc*/ 	.word	0x00018170
        /*13e0*/ 	.word	0x0000000f
        /*13e4*/ 	.word	0x00030c28
        /*13e8*/ 	.short	0x010a
        /*13ea*/ 	.byte	0x3f
	.zero		1


	//   ....[51]....
        /*13ec*/ 	.word	0x000181c0
        /*13f0*/ 	.word	0x0000000f
        /*13f4*/ 	.word	0x00030c48
        /*13f8*/ 	.short	0x010a
        /*13fa*/ 	.byte	0x3f
	.zero		1


	//   ....[52]....
        /*13fc*/ 	.word	0x00018220
        /*1400*/ 	.word	0x0000000f
        /*1404*/ 	.word	0x00030c20
        /*1408*/ 	.short	0x010a
        /*140a*/ 	.byte	0x3f
	.zero		1


	//   ....[53]....
        /*140c*/ 	.word	0x00018270
        /*1410*/ 	.word	0x0000000f
        /*1414*/ 	.word	0x00030c40
        /*1418*/ 	.short	0x010a
        /*141a*/ 	.byte	0x3f
	.zero		1


	//   ....[54]....
        /*141c*/ 	.word	0x000182c0
        /*1420*/ 	.word	0x0000000f
        /*1424*/ 	.word	0x00030c28
        /*1428*/ 	.short	0x010a
        /*142a*/ 	.byte	0x3f
	.zero		1


	//   ....[55]....
        /*142c*/ 	.word	0x00018310
        /*1430*/ 	.word	0x00000003
        /*1434*/ 	.word	0x00030c40
        /*1438*/ 	.short	0x010a
        /*143a*/ 	.byte	0x3f
	.zero		1


	//   ....[56]....
        /*143c*/ 	.word	0x000183e0
        /*1440*/ 	.word	0x00000007
        /*1444*/ 	.word	0x00000000
        /*1448*/ 	.short	0x010a
        /*144a*/ 	.byte	0x3f
	.zero		1


	//   ....[57]....
        /*144c*/ 	.word	0x00018430
        /*1450*/ 	.word	0x00000003
        /*1454*/ 	.word	0x00000000
        /*1458*/ 	.short	0x010a
        /*145a*/ 	.byte	0x3f
	.zero		1


	//   ....[58]....
        /*145c*/ 	.word	0x00018480
        /*1460*/ 	.word	0x00000005
        /*1464*/ 	.word	0x00000000
        /*1468*/ 	.short	0x010a
        /*146a*/ 	.byte	0x3f
	.zero		1


	//----- nvinfo : EIATTR_NUM_MBARRIERS
	.align		4
.L_604:
        /*146c*/ 	.byte	0x03, 0x38
        /*146e*/ 	.short	0x0009


	//----- nvinfo : EIATTR_EXIT_INSTR_OFFSETS
	.align		4
        /*1470*/ 	.byte	0x04, 0x1c
        /*1472*/ 	.short	(.L_606 - .L_605)


	//   ....[0]....
.L_605:
        /*1474*/ 	.word	0x00017cc0


	//----- nvinfo : EIATTR_MAX_THREADS
	.align		4
.L_606:
        /*1478*/ 	.byte	0x04, 0x05
        /*147a*/ 	.short	(.L_608 - .L_607)
.L_607:
        /*147c*/ 	.word	0x00000180
        /*1480*/ 	.word	0x00000001
        /*1484*/ 	.word	0x00000001


	//----- nvinfo : EIATTR_CRS_STACK_SIZE
	.align		4
.L_608:
        /*1488*/ 	.byte	0x04, 0x1e
        /*148a*/ 	.short	(.L_610 - .L_609)
.L_609:
        /*148c*/ 	.word	0x00000000


	//----- nvinfo : EIATTR_CBANK_PARAM_SIZE
	.align		4
.L_610:
        /*1490*/ 	.byte	0x03, 0x19
        /*1492*/ 	.short	0x06f0


	//----- nvinfo : EIATTR_PARAM_CBANK
	.align		4
        /*1494*/ 	.byte	0x04, 0x0a
        /*1496*/ 	.short	(.L_612 - .L_611)
	.align		4
.L_611:
        /*1498*/ 	.word	index@(.nv.constant0._ZN7cutlass13device_kernelIN5flash11enable_sm90INS1_16FlashAttnBwdSm90INS1_25CollectiveMainloopBwdSm90ILi2ELi2ELi2EN4cute5tupleIJNS5_1CILi1EEES8_S8_EEENS6_IJNS7_ILi128EEESA_NS7_ILi64EEEEEENS_6half_tEfNS_4arch4Sm90ELb0ELb1ELb1ELb1ELb1ELb1ELb0ELb0ELi2ELi1ELi2ELi2ELb0EEENS1_21CollectiveEpilogueBwdISC_SD_SF_Li256ELb1ELb0ELi1EEENS1_19SingleTileSchedulerILb1ELb0ELb0ELi128EEEEEEEEEvNT_6ParamsE)
        /*149c*/ 	.short	0x0210
        /*149e*/ 	.short	0x06f0


	//----- nvinfo : EIATTR_SW_WAR
	.align		4
.L_612:
        /*14a0*/ 	.byte	0x04, 0x36
        /*14a2*/ 	.short	(.L_614 - .L_613)
.L_613:
        /*14a4*/ 	.word	0x00000008
.L_614:


//--------------------- .nv.info._ZN7cutlass13device_kernelIN5flash11enable_sm90INS1_16FlashAttnBwdSm90INS1_25CollectiveMainloopBwdSm90ILi2ELi2ELi2EN4cute5tupleIJNS5_1CILi1EEES8_S8_EEENS6_IJNS7_ILi128EEESA_NS7_ILi64EEEEEENS_6half_tEfNS_4arch4Sm90ELb0ELb1ELb1ELb1ELb0ELb1ELb0ELb0ELi2ELi1ELi2ELi2ELb0EEENS1_24CollectiveEpilogueBwdGQAISC_fSF_Li256ELb1ELb0EEENS1_19SingleTileSchedulerILb1ELb0ELb0ELi128EEEEEEEEEvNT_6ParamsE --------------------------
	.section	.nv.info._ZN7cutlass13device_kernelIN5flash11enable_sm90INS1_16FlashAttnBwdSm90INS1_25CollectiveMainloopBwdSm90ILi2ELi2ELi2EN4cute5tupleIJNS5_1CILi1EEES8_S8_EEENS6_IJNS7_ILi128EEESA_NS7_ILi64EEEEEENS_6half_tEfNS_4arch4Sm90ELb0ELb1ELb1ELb1ELb0ELb1ELb0ELb0ELi2ELi1ELi2ELi2ELb0EEENS1_24CollectiveEpilogueBwdGQAISC_fSF_Li256ELb1ELb0EEENS1_19SingleTileSchedulerILb1ELb0ELb0ELi128EEEEEEEEEvNT_6ParamsE,"",@"SHT_CUDA_INFO"
	.sectionflags	@""
	.align	4


	//----- nvinfo : EIATTR_CUDA_API_VERSION
	.align		4
        /*0000*/ 	.byte	0x04, 0x37
        /*0002*/ 	.short	(.L_616 - .L_615)
.L_615:
        /*0004*/ 	.word	0x00000082


	//----- nvinfo : EIATTR_KPARAM_INFO
	.align		4
.L_616:
        /*0008*/ 	.byte	0x04, 0x17
        /*000a*/ 	.short	(.L_618 - .L_617)
.L_617:
        /*000c*/ 	.word	0x00000000
        /*0010*/ 	.short	0x0000
        /*0012*/ 	.short	0x0070
        /*0014*/ 	.byte	0x00, 0xf0, 0x01, 0x1a


	//----- nvinfo : EIATTR_SPARSE_MMA_MASK
	.align		4
.L_618:
        /*0018*/ 	.byte	0x03, 0x50
        /*001a*/ 	.short	0x0000


	//----- nvinfo : EIATTR_MAXREG_COUNT
	.align		4
        /*001c*/ 	.byte	0x03, 0x1b
        /*001e*/ 	.short	0x00a8


	//----- nvinfo : EIATTR_NUM_BARRIERS
	.align		4
        /*0020*/ 	.byte	0x02, 0x4c
        /*0022*/ 	.byte	0x10
	.zero		1


	//----- nvinfo : EIATTR_EXTERNS
	.align		4
        /*0024*/ 	.byte	0x04, 0x0f
        /*0026*/ 	.short	(.L_620 - .L_619)


	//   ....[0]....
	.align		4
.L_619:
        /*0028*/ 	.word	index@(__assertfail)


	//----- nvinfo : EIATTR_ANNOTATIONS
	.align		4
.L_620:
        /*002c*/ 	.byte	0x04, 0x55
        /*002e*/ 	.short	(.L_622 - .L_621)


	//   ....[0]....
.L_621:
        /* <DEDUP_REMOVED lines=158> */


	//----- nvinfo : EIATTR_MERCURY_ISA_VERSION
	.align		4
.L_622:
        /*09f8*/ 	.byte	0x03, 0x5f
        /*09fa*/ 	.short	0x0101


	//----- nvinfo : EIATTR_INT_WARP_WIDE_INSTR_OFFSETS
	.align		4
        /*09fc*/ 	.byte	0x04, 0x31
        /*09fe*/ 	.short	(.L_624 - .L_623)


	//   ....[0]....
.L_623:
        /*0a00*/ 	.word	0x00000190


	//   ....[1]....
        /*0a04*/ 	.word	0x000001c0


	//----- nvinfo : EIATTR_COOP_GROUP_MASK_REGIDS
	.align		4
.L_624:
        /*0a08*/ 	.byte	0x04, 0x29
        /*0a0a*/ 	.short	(.L_626 - .L_625)


	//   ....[0]....
.L_625:
        /*0a0c*/ 	.word	0xffffffff


	//   ....[1]....
        /*0a10*/ 	.word	0xffffffff


	//   ....[2]....
        /*0a14*/ 	.word	0xffffffff


	//   ....[3]....
        /*0a18*/ 	.word	0xffffffff


	//   ....[4]....
        /*0a1c*/ 	.word	0xffffffff


	//   ....[5]....
        /*0a20*/ 	.word	0xffffffff


	//   ....[6]....
        /*0a24*/ 	.word	0xffffffff


	//   ....[7]....
        /*0a28*/ 	.word	0xffffffff


	//   ....[8]....
        /*0a2c*/ 	.word	0xffffffff


	//   ....[9]....
        /*0a30*/ 	.word	0xffffffff


	//   ....[10]....
        /*0a34*/ 	.word	0xffffffff


	//   ....[11]....
        /*0a38*/ 	.word	0xffffffff


	//   ....[12]....
        /*0a3c*/ 	.word	0xffffffff


	//   ....[13]....
        /*0a40*/ 	.word	0xffffffff


	//   ....[14]....
        /*0a44*/ 	.word	0xffffffff


	//   ....[15]....
        /*0a48*/ 	.word	0xffffffff


	//   ....[16]....
        /*0a4c*/ 	.word	0xffffffff


	//   ....[17]....
        /*0a50*/ 	.word	0xffffffff


	//   ....[18]....
        /*0a54*/ 	.word	0xffffffff


	//   ....[19]....
        /*0a58*/ 	.word	0xffffffff


	//   ....[20]....
        /*0a5c*/ 	.word	0xffffffff


	//   ....[21]....
        /*0a60*/ 	.word	0xffffffff


	//   ....[22]....
        /*0a64*/ 	.word	0xffffffff


	//   ....[23]....
        /*0a68*/ 	.word	0xffffffff


	//   ....[24]....
        /*0a6c*/ 	.word	0xffffffff


	//   ....[25]....
        /*0a70*/ 	.word	0xffffffff


	//   ....[26]....
        /*0a74*/ 	.word	0xffffffff


	//   ....[27]....
        /*0a78*/ 	.word	0xffffffff


	//   ....[28]....
        /*0a7c*/ 	.word	0xffffffff


	//   ....[29]....
        /*0a80*/ 	.word	0xffffffff


	//   ....[30]....
        /*0a84*/ 	.word	0xffffffff


	//   ....[31]....
        /*0a88*/ 	.word	0xffffffff


	//   ....[32]....
        /*0a8c*/ 	.word	0xffffffff


	//   ....[33]....
        /*0a90*/ 	.word	0xffffffff


	//   ....[34]....
        /*0a94*/ 	.word	0xffffffff


	//   ....[35]....
        /*0a98*/ 	.word	0xffffffff


	//   ....[36]....
        /*0a9c*/ 	.word	0xffffffff


	//   ....[37]....
        /*0aa0*/ 	.word	0xffffffff


	//   ....[38]....
        /*0aa4*/ 	.word	0xffffffff


	//   ....[39]....
        /*0aa8*/ 	.word	0xffffffff


	//   ....[40]....
        /*0aac*/ 	.word	0xffffffff


	//   ....[41]....
        /*0ab0*/ 	.word	0xffffffff


	//   ....[42]....
        /*0ab4*/ 	.word	0xffffffff


	//   ....[43]....
        /*0ab8*/ 	.word	0xffffffff


	//   ....[44]....
        /*0abc*/ 	.word	0xffffffff


	//   ....[45]....
        /*0ac0*/ 	.word	0xffffffff


	//   ....[46]....
        /*0ac4*/ 	.word	0xffffffff


	//   ....[47]....
        /*0ac8*/ 	.word	0xffffffff


	//   ....[48]....
        /*0acc*/ 	.word	0xffffffff


	//   ....[49]....
        /*0ad0*/ 	.word	0xffffffff


	//   ....[50]....
        /*0ad4*/ 	.word	0xffffffff


	//   ....[51]....
        /*0ad8*/ 	.word	0xffffffff


	//   ....[52]....
        /*0adc*/ 	.word	0xffffffff


	//   ....[53]....
        /*0ae0*/ 	.word	0xffffffff


	//   ....[54]....
        /*0ae4*/ 	.word	0xffffffff


	//   ....[55]....
        /*0ae8*/ 	.word	0xffffffff


	//   ....[56]....
        /*0aec*/ 	.word	0xffffffff


	//   ....[57]....
        /*0af0*/ 	.word	0xffffffff


	//   ....[58]....
        /*0af4*/ 	.word	0xffffffff


	//   ....[59]....
        /*0af8*/ 	.word	0xffffffff


	//   ....[60]....
        /*0afc*/ 	.word	0xffffffff


	//   ....[61]....
        /*0b00*/ 	.word	0xffffffff


	//   ....[62]....
        /*0b04*/ 	.word	0xffffffff


	//   ....[63]....
        /*0b08*/ 	.word	0xffffffff


	//   ....[64]....
        /*0b0c*/ 	.word	0xffffffff


	//   ....[65]....
        /*0b10*/ 	.word	0xffffffff


	//   ....[66]....
        /*0b14*/ 	.word	0xffffffff


	//   ....[67]....
        /*0b18*/ 	.word	0xffffffff


	//   ....[68]....
        /*0b1c*/ 	.word	0xffffffff


	//   ....[69]....
        /*0b20*/ 	.word	0xffffffff


	//   ....[70]....
        /*0b24*/ 	.word	0xffffffff


	//   ....[71]....
        /*0b28*/ 	.word	0xffffffff


	//   ....[72]....
        /*0b2c*/ 	.word	0xffffffff


	//   ....[73]....
        /*0b30*/ 	.word	0xffffffff


	//   ....[74]....
        /*0b34*/ 	.word	0xffffffff


	//   ....[75]....
        /*0b38*/ 	.word	0xffffffff


	//   ....[76]....
        /*0b3c*/ 	.word	0xffffffff


	//   ....[77]....
        /*0b40*/ 	.word	0xffffffff


	//   ....[78]....
        /*0b44*/ 	.word	0xffffffff


	//   ....[79]....
        /*0b48*/ 	.word	0xffffffff


	//   ....[80]....
        /*0b4c*/ 	.word	0xffffffff


	//   ....[81]....
        /*0b50*/ 	.word	0xffffffff


	//   ....[82]....
        /*0b54*/ 	.word	0xffffffff


	//   ....[83]....
        /*0b58*/ 	.word	0xffffffff


	//   ....[84]....
        /*0b5c*/ 	.word	0xffffffff


	//   ....[85]....
        /*0b60*/ 	.word	0xffffffff


	//   ....[86]....
        /*0b64*/ 	.word	0xffffffff


	//   ....[87]....
        /*0b68*/ 	.word	0xffffffff


	//   ....[88]....
        /*0b6c*/ 	.word	0xffffffff


	//   ....[89]....
        /*0b70*/ 	.word	0xffffffff


	//   ....[90]....
        /*0b74*/ 	.word	0xffffffff


	//   ....[91]....
        /*0b78*/ 	.word	0xffffffff


	//   ....[92]....
        /*0b7c*/ 	.word	0xffffffff


	//   ....[93]....
        /*0b80*/ 	.word	0xffffffff


	//   ....[94]....
        /*0b84*/ 	.word	0xffffffff


	//   ....[95]....
        /*0b88*/ 	.word	0xffffffff


	//   ....[96]....
        /*0b8c*/ 	.word	0xffffffff


	//   ....[97]....
        /*0b90*/ 	.word	0xffffffff


	//   ....[98]....
        /*0b94*/ 	.word	0xffffffff


	//   ....[99]....
        /*0b98*/ 	.word	0xffffffff


	//   ....[100]....
        /*0b9c*/ 	.word	0xffffffff


	//   ....[101]....
        /*0ba0*/ 	.word	0xffffffff


	//   ....[102]....
        /*0ba4*/ 	.word	0xffffffff


	//   ....[103]....
        /*0ba8*/ 	.word	0xffffffff


	//   ....[104]....
        /*0bac*/ 	.word	0xffffffff


	//   ....[105]....
        /*0bb0*/ 	.word	0xffffffff


	//   ....[106]....
        /*0bb4*/ 	.word	0xffffffff


	//   ....[107]....
        /*0bb8*/ 	.word	0xffffffff


	//   ....[108]....
        /*0bbc*/ 	.word	0xffffffff


	//   ....[109]....
        /*0bc0*/ 	.word	0xffffffff


	//   ....[110]....
        /*0bc4*/ 	.word	0xffffffff


	//   ....[111]....
        /*0bc8*/ 	.word	0xffffffff


	//   ....[112]....
        /*0bcc*/ 	.word	0xffffffff


	//   ....[113]....
        /*0bd0*/ 	.word	0xffffffff


	//   ....[114]....
        /*0bd4*/ 	.word	0xffffffff


	//   ....[115]....
        /*0bd8*/ 	.word	0xffffffff


	//   ....[116]....
        /*0bdc*/ 	.word	0xffffffff


	//   ....[117]....
        /*0be0*/ 	.word	0xffffffff


	//   ....[118]....
        /*0be4*/ 	.word	0xffffffff


	//   ....[119]....
        /*0be8*/ 	.word	0xffffffff


	//   ....[120]....
        /*0bec*/ 	.word	0xffffffff


	//   ....[121]....
        /*0bf0*/ 	.word	0xffffffff


	//   ....[122]....
        /*0bf4*/ 	.word	0xffffffff


	//   ....[123]....
        /*0bf8*/ 	.word	0xffffffff


	//   ....[124]....
        /*0bfc*/ 	.word	0xffffffff


	//   ....[125]....
        /*0c00*/ 	.word	0xffffffff


	//   ....[126]....
        /*0c04*/ 	.word	0xffffffff


	//   ....[127]....
        /*0c08*/ 	.word	0xffffffff


	//   ....[128]....
        /*0c0c*/ 	.word	0xffffffff


	//   ....[129]....
        /*0c10*/ 	.word	0xffffffff


	//   ....[130]....
        /*0c14*/ 	.word	0xffffffff


	//   ....[131]....
        /*0c18*/ 	.word	0xffffffff


	//   ....[132]....
        /*0c1c*/ 	.word	0xffffffff


	//   ....[133]....
        /*0c20*/ 	.word	0xffffffff


	//   ....[134]....
        /*0c24*/ 	.word	0xffffffff


	//   ....[135]....
        /*0c28*/ 	.word	0xffffffff


	//   ....[136]....
        /*0c2c*/ 	.word	0xffffffff


	//   ....[137]....
        /*0c30*/ 	.word	0xffffffff


	//   ....[138]....
        /*0c34*/ 	.word	0xffffffff


	//   ....[139]....
        /*0c38*/ 	.word	0xffffffff


	//   ....[140]....
        /*0c3c*/ 	.word	0xffffffff


	//   ....[141]....
        /*0c40*/ 	.word	0xffffffff


	//   ....[142]....
        /*0c44*/ 	.word	0xffffffff


	//   ....[143]....
        /*0c48*/ 	.word	0xffffffff


	//   ....[144]....
        /*0c4c*/ 	.word	0xffffffff


	//   ....[145]....
        /*0c50*/ 	.word	0xffffffff


	//   ....[146]....
        /*0c54*/ 	.word	0xffffffff


	//   ....[147]....
        /*0c58*/ 	.word	0xffffffff


	//   ....[148]....
        /*0c5c*/ 	.word	0xffffffff


	//   ....[149]....
        /*0c60*/ 	.word	0xffffffff


	//   ....[150]....
        /*0c64*/ 	.word	0xffffffff


	//   ....[151]....
        /*0c68*/ 	.word	0xffffffff


	//   ....[152]....
        /*0c6c*/ 	.word	0xffffffff


	//   ....[153]....
        /*0c70*/ 	.word	0xffffffff


	//   ....[154]....
        /*0c74*/ 	.word	0xffffffff


	//   ....[155]....
        /*0c78*/ 	.word	0xffffffff


	//   ....[156]....
        /*0c7c*/ 	.word	0xffffffff


	//   ....[157]....
        /*0c80*/ 	.word	0xffffffff


	//   ....[158]....
        /*0c84*/ 	.word	0xffffffff


	//   ....[159]....
        /*0c88*/ 	.word	0xffffffff


	//   ....[160]....
        /*0c8c*/ 	.word	0xffffffff


	//   ....[161]....
        /*0c90*/ 	.word	0xffffffff


	//   ....[162]....
        /*0c94*/ 	.word	0xffffffff


	//   ....[163]....
        /*0c98*/ 	.word	0xffffffff


	//   ....[164]....
        /*0c9c*/ 	.word	0xffffffff


	//   ....[165]....
        /*0ca0*/ 	.word	0xffffffff


	//   ....[166]....
        /*0ca4*/ 	.word	0xffffffff


	//   ....[167]....
        /*0ca8*/ 	.word	0xffffffff


	//   ....[168]....
        /*0cac*/ 	.word	0xffffffff


	//   ....[169]....
        /*0cb0*/ 	.word	0xffffffff


	//   ....[170]....
        /*0cb4*/ 	.word	0xffffffff


	//   ....[171]....
        /*0cb8*/ 	.word	0xffffffff


	//   ....[172]....
        /*0cbc*/ 	.word	0xffffffff


	//   ....[173]....
        /*0cc0*/ 	.word	0xffffffff


	//   ....[174]....
        /*0cc4*/ 	.word	0xffffffff


	//   ....[175]....
        /*0cc8*/ 	.word	0xffffffff


	//   ....[176]....
        /*0ccc*/ 	.word	0xffffffff


	//   ....[177]....
        /*0cd0*/ 	.word	0xffffffff


	//   ....[178]....
        /*0cd4*/ 	.word	0xffffffff


	//   ....[179]....
        /*0cd8*/ 	.word	0xffffffff


	//   ....[180]....
        /*0cdc*/ 	.word	0xffffffff


	//   ....[181]....
        /*0ce0*/ 	.word	0xffffffff


	//   ....[182]....
        /*0ce4*/ 	.word	0xffffffff


	//   ....[183]....
        /*0ce8*/ 	.word	0xffffffff


	//   ....[184]....
        /*0cec*/ 	.word	0xffffffff


	//   ....[185]....
        /*0cf0*/ 	.word	0xffffffff


	//   ....[186]....
        /*0cf4*/ 	.word	0xffffffff


	//   ....[187]....
        /*0cf8*/ 	.word	0xffffffff


	//   ....[188]....
        /*0cfc*/ 	.word	0xffffffff


	//   ....[189]....
        /*0d00*/ 	.word	0xffffffff


	//   ....[190]....
        /*0d04*/ 	.word	0xffffffff


	//   ....[191]....
        /*0d08*/ 	.word	0xffffffff


	//   ....[192]....
        /*0d0c*/ 	.word	0xffffffff


	//   ....[193]....
        /*0d10*/ 	.word	0xffffffff


	//   ....[194]....
        /*0d14*/ 	.word	0xffffffff


	//   ....[195]....
        /*0d18*/ 	.word	0xffffffff


	//   ....[196]....
        /*0d1c*/ 	.word	0xffffffff


	//   ....[197]....
        /*0d20*/ 	.word	0xffffffff


	//   ....[198]....
        /*0d24*/ 	.word	0xffffffff


	//   ....[199]....
        /*0d28*/ 	.word	0x0500000f


	//----- nvinfo : EIATTR_COOP_GROUP_INSTR_OFFSETS
	.align		4
.L_626:
        /*0d2c*/ 	.byte	0x04, 0x28
        /*0d2e*/ 	.short	(.L_628 - .L_627)


	//   ....[0]....
.L_627:
        /*0d30*/ 	.word	0x00000070


	//   ....[1]....
        /*0d34*/ 	.word	0x000001a0


	//   ....[2]....
        /*0d38*/ 	.word	0x000001f0


	//   ....[3]....
        /*0d3c*/ 	.word	0x000003e0


	//   ....[4]....
        /*0d40*/ 	.word	0x00000620


	//   ....[5]....
        /*0d44*/ 	.word	0x00001410


	//   ....[6]....
        /*0d48*/ 	.word	0x00003700


	//   ....[7]....
        /*0d4c*/ 	.word	0x00003d40


	//   ....[8]....
        /*0d50*/ 	.word	0x00003f60


	//   ....[9]....
        /*0d54*/ 	.word	0x00003f90


	//   ....[10]....
        /*0d58*/ 	.word	0x00003fc0


	//   ....[11]....
        /*0d5c*/ 	.word	0x00004000


	//   ....[12]....
        /*0d60*/ 	.word	0x00004040


	//   ....[13]....
        /*0d64*/ 	.word	0x00004120


	//   ....[14]....
        /*0d68*/ 	.word	0x00004160


	//   ....[15]....
        /*0d6c*/ 	.word	0x00004190


	//   ....[16]....
        /*0d70*/ 	.word	0x000041a0


	//   ....[17]....
        /*0d74*/ 	.word	0x000041c0


	//   ....[18]....
        /*0d78*/ 	.word	0x000041d0


	//   ....[19]....
        /*0d7c*/ 	.word	0x00004240


	//   ....[20]....
        /*0d80*/ 	.word	0x00004280


	//   ....[21]....
        /*0d84*/ 	.word	0x000042c0


	//   ....[22]....
        /*0d88*/ 	.word	0x00004300


	//   ....[23]....
        /*0d8c*/ 	.word	0x00004350


	//   ....[24]....
        /*0d90*/ 	.word	0x00004450


	//   ....[25]....
        /*0d94*/ 	.word	0x000044b0


	//   ....[26]....
        /*0d98*/ 	.word	0x000044e0


	//   ....[27]....
        /*0d9c*/ 	.word	0x00004540


	//   ....[28]....
        /*0da0*/ 	.word	0x00004580


	//   ....[29]....
        /*0da4*/ 	.word	0x000045a0


	//   ....[30]....
        /*0da8*/ 	.word	0x000045d0


	//   ....[31]....
        /*0dac*/ 	.word	0x00004600


	//   ....[32]....
        /*0db0*/ 	.word	0x00004620


	//   ....[33]....
        /*0db4*/ 	.word	0x00004740


	//   ....[34]....
        /*0db8*/ 	.word	0x00004780


	//   ....[35]....
        /*0dbc*/ 	.word	0x000047b0


	//   ....[36]....
        /*0dc0*/ 	.word	0x000047e0


	//   ....[37]....
        /*0dc4*/ 	.word	0x00004800


	//   ....[38]....
        /*0dc8*/ 	.word	0x000048b0


	//   ....[39]....
        /*0dcc*/ 	.word	0x000048e0


	//   ....[40]....
        /*0dd0*/ 	.word	0x00004920


	//   ....[41]....
        /*0dd4*/ 	.word	0x00004940


	//   ....[42]....
        /*0dd8*/ 	.word	0x00004960


	//   ....[43]....
        /*0ddc*/ 	.word	0x00004970


	//   ....[44]....
        /*0de0*/ 	.word	0x000049c0


	//   ....[45]....
        /*0de4*/ 	.word	0x000049f0


	//   ....[46]....
        /*0de8*/ 	.word	0x00004a30


	//   ....[47]....
        /*0dec*/ 	.word	0x00004a60


	//   ....[48]....
        /*0df0*/ 	.word	0x00004b70


	//   ....[49]....
        /*0df4*/ 	.word	0x00004c10


	//   ....[50]....
        /*0df8*/ 	.word	0x00004c20


	//   ....[51]....
        /*0dfc*/ 	.word	0x00004cf0


	//   ....[52]....
        /*0e00*/ 	.word	0x00004d20


	//   ....[53]....
        /*0e04*/ 	.word	0x00004d60


	//   ....[54]....
        /*0e08*/ 	.word	0x00004e20


	//   ....[55]....
        /*0e0c*/ 	.word	0x00004fc0


	//   ....[56]....
        /*0e10*/ 	.word	0x00005000


	//   ....[57]....
        /*0e14*/ 	.word	0x000050b0


	//   ....[58]....
        /*0e18*/ 	.word	0x000050f0


	//   ....[59]....
        /*0e1c*/ 	.word	0x00005130


	//   ....[60]....
        /*0e20*/ 	.word	0x000051b0


	//   ....[61]....
        /*0e24*/ 	.word	0x000051f0


	//   ....[62]....
        /*0e28*/ 	.word	0x00005320


	//   ....[63]....
        /*0e2c*/ 	.word	0x00005490


	//   ....[64]....
        /*0e30*/ 	.word	0x000054c0


	//   ....[65]....
        /*0e34*/ 	.word	0x000054e0


	//   ....[66]....
        /*0e38*/ 	.word	0x00005500


	//   ....[67]....
        /*0e3c*/ 	.word	0x00005540


	//   ....[68]....
        /*0e40*/ 	.word	0x00005560


	//   ....[69]....
        /*0e44*/ 	.word	0x000055e0


	//   ....[70]....
        /*0e48*/ 	.word	0x000085c0


	//   ....[71]....
        /*0e4c*/ 	.word	0x00008820


	//   ....[72]....
        /*0e50*/ 	.word	0x00008840


	//   ....[73]....
        /*0e54*/ 	.word	0x00008880


	//   ....[74]....
        /*0e58*/ 	.word	0x000088b0


	//   ....[75]....
        /*0e5c*/ 	.word	0x00008920


	//   ....[76]....
        /*0e60*/ 	.word	0x000089d0


	//   ....[77]....
        /*0e64*/ 	.word	0x00008a90


	//   ....[78]....
        /*0e68*/ 	.word	0x00008b30


	//   ....[79]....
        /*0e6c*/ 	.word	0x00008b50


	//   ....[80]....
        /*0e70*/ 	.word	0x00008b80


	//   ....[81]....
        /*0e74*/ 	.word	0x00008bf0


	//   ....[82]....
        /*0e78*/ 	.word	0x00008c30


	//   ....[83]....
        /*0e7c*/ 	.word	0x00008cc0


	//   ....[84]....
        /*0e80*/ 	.word	0x00008dd0


	//   ....[85]....
        /*0e84*/ 	.word	0x00008e80


	//   ....[86]....
        /*0e88*/ 	.word	0x00008ec0


	//   ....[87]....
        /*0e8c*/ 	.word	0x00008f20


	//   ....[88]....
        /*0e90*/ 	.word	0x00008f30


	//   ....[89]....
        /*0e94*/ 	.word	0x00008f60


	//   ....[90]....
        /*0e98*/ 	.word	0x00008f70


	//   ....[91]....
        /*0e9c*/ 	.word	0x00008f80


	//   ....[92]....
        /*0ea0*/ 	.word	0x00009010


	//   ....[93]....
        /*0ea4*/ 	.word	0x000090b0


	//   ....[94]....
        /*0ea8*/ 	.word	0x000090e0


	//   ....[95]....
        /*0eac*/ 	.word	0x00009160


	//   ....[96]....
        /*0eb0*/ 	.word	0x000091b0


	//   ....[97]....
        /*0eb4*/ 	.word	0x000091e0


	//   ....[98]....
        /*0eb8*/ 	.word	0x00009290


	//   ....[99]....
        /*0ebc*/ 	.word	0x000092d0


	//   ....[100]....
        /*0ec0*/ 	.word	0x00009300


	//   ....[101]....
        /*0ec4*/ 	.word	0x00009350


	//   ....[102]....
        /*0ec8*/ 	.word	0x00009380


	//   ....[103]....
        /*0ecc*/ 	.word	0x000093b0


	//   ....[104]....
        /*0ed0*/ 	.word	0x00009400


	//   ....[105]....
        /*0ed4*/ 	.word	0x000094a0


	//   ....[106]....
        /*0ed8*/ 	.word	0x00009640


	//   ....[107]....
        /*0edc*/ 	.word	0x00009810


	//   ....[108]....
        /*0ee0*/ 	.word	0x00009870


	//   ....[109]....
        /*0ee4*/ 	.word	0x000098c0


	//   ....[110]....
        /*0ee8*/ 	.word	0x00009b90


	//   ....[111]....
        /*0eec*/ 	.word	0x00009bc0


	//   ....[112]....
        /*0ef0*/ 	.word	0x00009c00


	//   ....[113]....
        /*0ef4*/ 	.word	0x00009c10


	//   ....[114]....
        /*0ef8*/ 	.word	0x00009c20


	//   ....[115]....
        /*0efc*/ 	.word	0x00009c30


	//   ....[116]....
        /*0f00*/ 	.word	0x00009cb0


	//   ....[117]....
        /*0f04*/ 	.word	0x00009df0


	//   ....[118]....
        /*0f08*/ 	.word	0x00009e40


	//   ....[119]....
        /*0f0c*/ 	.word	0x0000a100


	//   ....[120]....
        /*0f10*/ 	.word	0x0000a110


	//   ....[121]....
        /*0f14*/ 	.word	0x0000a120


	//   ....[122]....
        /*0f18*/ 	.word	0x0000a130


	//   ....[123]....
        /*0f1c*/ 	.word	0x0000a150


	//   ....[124]....
        /*0f20*/ 	.word	0x0000a160


	//   ....[125]....
        /*0f24*/ 	.word	0x0000a170


	//   ....[126]....
        /*0f28*/ 	.word	0x0000a4d0


	//   ....[127]....
        /*0f2c*/ 	.word	0x0000a4e0


	//   ....[128]....
        /*0f30*/ 	.word	0x0000a4f0


	//   ....[129]....
        /*0f34*/ 	.word	0x0000a500


	//   ....[130]....
        /*0f38*/ 	.word	0x0000a510


	//   ....[131]....
        /*0f3c*/ 	.word	0x0000a520


	//   ....[132]....
        /*0f40*/ 	.word	0x0000a530


	//   ....[133]....
        /*0f44*/ 	.word	0x0000a540


	//   ....[134]....
        /*0f48*/ 	.word	0x0000ddf0


	//   ....[135]....
        /*0f4c*/ 	.word	0x0000e560


	//   ....[136]....
        /*0f50*/ 	.word	0x0000e5a0


	//   ....[137]....
        /*0f54*/ 	.word	0x0000e5f0


	//   ....[138]....
        /*0f58*/ 	.word	0x0000e640


	//   ....[139]....
        /*0f5c*/ 	.word	0x0000e650


	//   ....[140]....
        /*0f60*/ 	.word	0x0000e6d0


	//   ....[141]....
        /*0f64*/ 	.word	0x0000e700


	//   ....[142]....
        /*0f68*/ 	.word	0x0000e710


	//   ....[143]....
        /*0f6c*/ 	.word	0x0000e720


	//   ....[144]....
        /*0f70*/ 	.word	0x0000e770


	//   ....[145]....
        /*0f74*/ 	.word	0x0000e780


	//   ....[146]....
        /*0f78*/ 	.word	0x0000e7c0


	//   ....[147]....
        /*0f7c*/ 	.word	0x0000e870


	//   ....[148]....
        /*0f80*/ 	.word	0x0000e900


	//   ....[149]....
        /*0f84*/ 	.word	0x0000e910


	//   ....[150]....
        /*0f88*/ 	.word	0x0000e990


	//   ....[151]....
        /*0f8c*/ 	.word	0x0000ea10


	//   ....[152]....
        /*0f90*/ 	.word	0x0000ea60


	//   ....[153]....
        /*0f94*/ 	.word	0x0000eac0


	//   ....[154]....
        /*0f98*/ 	.word	0x0000eae0


	//   ....[155]....
        /*0f9c*/ 	.word	0x0000eb10


	//   ....[156]....
        /*0fa0*/ 	.word	0x0000eb40


	//   ....[157]....
        /*0fa4*/ 	.word	0x0000eb70


	//   ....[158]....
        /*0fa8*/ 	.word	0x0000eb90


	//   ....[159]....
        /*0fac*/ 	.word	0x0000ec00


	//   ....[160]....
        /*0fb0*/ 	.word	0x0000ec70


	//   ....[161]....
        /*0fb4*/ 	.word	0x0000ecc0


	//   ....[162]....
        /*0fb8*/ 	.word	0x0000ecd0


	//   ....[163]....
        /*0fbc*/ 	.word	0x0000ed00


	//   ....[164]....
        /*0fc0*/ 	.word	0x0000ed50


	//   ....[165]....
        /*0fc4*/ 	.word	0x0000ed70


	//   ....[166]....
        /*0fc8*/ 	.word	0x0000edc0


	//   ....[167]....
        /*0fcc*/ 	.word	0x0000ee20


	//   ....[168]....
        /*0fd0*/ 	.word	0x0000ee50


	//   ....[169]....
        /*0fd4*/ 	.word	0x0000ee80


	//   ....[170]....
        /*0fd8*/ 	.word	0x0000eef0


	//   ....[171]....
        /*0fdc*/ 	.word	0x0000ef30


	//   ....[172]....
        /*0fe0*/ 	.word	0x0000ef50


	//   ....[173]....
        /*0fe4*/ 	.word	0x0000ef80


	//   ....[174]....
        /*0fe8*/ 	.word	0x0000f0e0


	//   ....[175]....
        /*0fec*/ 	.word	0x0000f140


	//   ....[176]....
        /*0ff0*/ 	.word	0x0000f250


	//   ....[177]....
        /*0ff4*/ 	.word	0x0000f290


	//   ....[178]....
        /*0ff8*/ 	.word	0x0000f330


	//   ....[179]....
        /*0ffc*/ 	.word	0x0000f380


	//   ....[180]....
        /*1000*/ 	.word	0x0000f3d0


	//   ....[181]....
        /*1004*/ 	.word	0x0000f3f0


	//   ....[182]....
        /*1008*/ 	.word	0x0000f410


	//   ....[183]....
        /*100c*/ 	.word	0x0000f580


	//   ....[184]....
        /*1010*/ 	.word	0x0000f5e0


	//   ....[185]....
        /*1014*/ 	.word	0x0000f6c0


	//   ....[186]....
        /*1018*/ 	.word	0x0000f6e0


	//   ....[187]....
        /*101c*/ 	.word	0x0000f700


	//   ....[188]....
        /*1020*/ 	.word	0x0000f710


	//   ....[189]....
        /*1024*/ 	.word	0x0000f730


	//   ....[190]....
        /*1028*/ 	.word	0x0000fd00


	//   ....[191]....
        /*102c*/ 	.word	0x0000fd20


	//   ....[192]....
        /*1030*/ 	.word	0x0000fd40


	//   ....[193]....
        /*1034*/ 	.word	0x0000fd50


	//   ....[194]....
        /*1038*/ 	.word	0x0000fd60


	//   ....[195]....
        /*103c*/ 	.word	0x0000fd70


	//   ....[196]....
        /*1040*/ 	.word	0x0000fd80


	//   ....[197]....
        /*1044*/ 	.word	0x0000fda0


	//   ....[198]....
        /*1048*/ 	.word	0x000122f0


	//   ....[199]....
        /*104c*/ 	.word	0x00015a40


	//----- nvinfo : EIATTR_REG_RECONFIG
	.align		4
.L_628:
        /*1050*/ 	.byte	0x01, 0x54
	.zero		2


	//----- nvinfo : EIATTR_SYSCALL_OFFSETS
	.align		4
        /*1054*/ 	.byte	0x04, 0x46
        /*1056*/ 	.short	(.L_630 - .L_629)


	//   ....[0]....
.L_629:
        /*1058*/ 	.word	0x00001070


	//   ....[1]....
        /*105c*/ 	.word	0x00001160


	//   ....[2]....
        /*1060*/ 	.word	0x000012c0


	//   ....[3]....
        /*1064*/ 	.word	0x000013b0


	//----- nvinfo : EIATTR_MBARRIER_INSTR_OFFSETS
	.align		4
.L_630:
        /*1068*/ 	.byte	0x04, 0x39
        /*106a*/ 	.short	(.L_632 - .L_631)


	//   ....[0]....
.L_631:
        /*106c*/ 	.word	0x00000290
        /*1070*/ 	.word	0x000000ff
        /*1074*/ 	.word	0x00030c00
        /*1078*/ 	.short	0x0100
        /*107a*/ 	.byte	0x06
	.zero		1


	//   ....[1]....
        /*107c*/ 	.word	0x00000390
        /*1080*/ 	.word	0x000000ff
        /*1084*/ 	.word	0x00030c10
        /*1088*/ 	.short	0x0100
        /*108a*/ 	.byte	0x08
	.zero		1


	//   ....[2]....
        /*108c*/ 	.word	0x000003a0
        /*1090*/ 	.word	0x000000ff
        /*1094*/ 	.word	0x00030c20
        /*1098*/ 	.short	0x0100
        /*109a*/ 	.byte	0x08
	.zero		1


	//   ....[3]....
        /*109c*/ 	.word	0x000003b0
        /*10a0*/ 	.word	0x000000ff
        /*10a4*/ 	.word	0x00030c18
        /*10a8*/ 	.short	0x0100
        /*10aa*/ 	.byte	0x08
	.zero		1


	//   ....[4]....
        /*10ac*/ 	.word	0x000003c0
        /*10b0*/ 	.word	0x000000ff
        /*10b4*/ 	.word	0x00030c28
        /*10b8*/ 	.short	0x0100
        /*10ba*/ 	.byte	0x08
	.zero		1


	//   ....[5]....
        /*10bc*/ 	.word	0x000004f0
        /*10c0*/ 	.word	0x000000ff
        /*10c4*/ 	.word	0x00030c30
        /*10c8*/ 	.short	0x0100
        /*10ca*/ 	.byte	0x08
	.zero		1


	//   ....[6]....
        /*10cc*/ 	.word	0x00000500
        /*10d0*/ 	.word	0x000000ff
        /*10d4*/ 	.word	0x00030c40
        /*10d8*/ 	.short	0x0100
        /*10da*/ 	.byte	0x08
	.zero		1


	//   ....[7]....
        /*10dc*/ 	.word	0x00000510
        /*10e0*/ 	.word	0x000000ff
        /*10e4*/ 	.word	0x00030c38
        /*10e8*/ 	.short	0x0100
        /*10ea*/ 	.byte	0x08
	.zero		1


	//   ....[8]....
        /*10ec*/ 	.word	0x00000520
        /*10f0*/ 	.word	0x000000ff
        /*10f4*/ 	.word	0x00030c48
        /*10f8*/ 	.short	0x0100
        /*10fa*/ 	.byte	0x08
	.zero		1


	//   ....[9]....
        /*10fc*/ 	.word	0x00001450
        /*1100*/ 	.word	0x00000010
        /*1104*/ 	.word	0x00030c00
        /*1108*/ 	.short	0x010a
        /*110a*/ 	.byte	0x3f
	.zero		1


	//   ....[10]....
        /*110c*/ 	.word	0x00001580
        /*1110*/ 	.word	0x00000010
        /*1114*/ 	.word	0x00030c00
        /*1118*/ 	.short	0x010a
        /*111a*/ 	.byte	0x3f
	.zero		1


	//   ....[11]....
        /*111c*/ 	.word	0x00002030
        /*1120*/ 	.word	0x00000006
        /*1124*/ 	.word	0x00030c10
        /*1128*/ 	.short	0x010a
        /*112a*/ 	.byte	0x3f
	.zero		1


	//   ....[12]....
        /*112c*/ 	.word	0x000020a0
        /*1130*/ 	.word	0x00000006
        /*1134*/ 	.word	0x00030c10
        /*1138*/ 	.short	0x010a
        /*113a*/ 	.byte	0x3f
	.zero		1


	//   ....[13]....
        /*113c*/ 	.word	0x000024d0
        /*1140*/ 	.word	0x00000006
        /*1144*/ 	.word	0x00030c30
        /*1148*/ 	.short	0x010a
        /*114a*/ 	.byte	0x3f
	.zero		1


	//   ....[14]....
        /*114c*/ 	.word	0x00002510
        /*1150*/ 	.word	0x00000006
        /*1154*/ 	.word	0x00030c30
        /*1158*/ 	.short	0x010a
        /*115a*/ 	.byte	0x3f
	.zero		1


	//   ....[15]....
        /*115c*/ 	.word	0x00006bc0
        /*1160*/ 	.word	0x00000005
        /*1164*/ 	.word	0x00000000
        /*1168*/ 	.short	0x0101
        /*116a*/ 	.byte	0x3f
	.zero		1


	//   ....[16]....
        /*116c*/ 	.word	0x00007010
        /*1170*/ 	.word	0x00000006
        /*1174*/ 	.word	0x00000000
        /*1178*/ 	.short	0x0101
        /*117a*/ 	.byte	0x3f
	.zero		1


	//   ....[17]....
        /*117c*/ 	.word	0x00007940
        /*1180*/ 	.word	0x00000006
        /*1184*/ 	.word	0x00030c10
        /*1188*/ 	.short	0x010a
        /*118a*/ 	.byte	0x3f
	.zero		1


	//   ....[18]....
        /*118c*/ 	.word	0x000079c0
        /*1190*/ 	.word	0x00000006
        /*1194*/ 	.word	0x00030c10
        /*1198*/ 	.short	0x010a
        /*119a*/ 	.byte	0x3f
	.zero		1


	//   ....[19]....
        /*119c*/ 	.word	0x00007dd0
        /*11a0*/ 	.word	0x00000006
        /*11a4*/ 	.word	0x00030c30
        /*11a8*/ 	.short	0x010a
        /*11aa*/ 	.byte	0x3f
	.zero		1


	//   ....[20]....
        /*11ac*/ 	.word	0x00007e10
        /*11b0*/ 	.word	0x00000006
        /*11b4*/ 	.word	0x00030c30
        /*11b8*/ 	.short	0x010a
        /*11ba*/ 	.byte	0x3f
	.zero		1


	//   ....[21]....
        /*11bc*/ 	.word	0x0000ba30
        /*11c0*/ 	.word	0x00000005
        /*11c4*/ 	.word	0x00000000
        /*11c8*/ 	.short	0x0101
        /*11ca*/ 	.byte	0x3f
	.zero		1


	//   ....[22]....
        /*11cc*/ 	.word	0x0000bea0
        /*11d0*/ 	.word	0x00000006
        /*11d4*/ 	.word	0x00000000
        /*11d8*/ 	.short	0x0101
        /*11da*/ 	.byte	0x3f
	.zero		1


	//   ....[23]....
        /*11dc*/ 	.word	0x0000c740
        /*11e0*/ 	.word	0x00000006
        /*11e4*/ 	.word	0x00030c10
        /*11e8*/ 	.short	0x010a
        /*11ea*/ 	.byte	0x3f
	.zero		1


	//   ....[24]....
        /*11ec*/ 	.word	0x0000c7c0
        /*11f0*/ 	.word	0x00000006
        /*11f4*/ 	.word	0x00030c10
        /*11f8*/ 	.short	0x010a
        /*11fa*/ 	.byte	0x3f
	.zero		1


	//   ....[25]....
        /*11fc*/ 	.word	0x0000cbd0
        /*1200*/ 	.word	0x00000006
        /*1204*/ 	.word	0x00030c30
        /*1208*/ 	.short	0x010a
        /*120a*/ 	.byte	0x3f
	.zero		1


	//   ....[26]....
        /*120c*/ 	.word	0x0000cc10
        /*1210*/ 	.word	0x00000006
        /*1214*/ 	.word	0x00030c30
        /*1218*/ 	.short	0x010a
        /*121a*/ 	.byte	0x3f
	.zero		1


	//   ....[27]....
        /*121c*/ 	.word	0x000112e0
        /*1220*/ 	.word	0x00000005
        /*1224*/ 	.word	0x00000000
        /*1228*/ 	.short	0x0101
        /*122a*/ 	.byte	0x3f
	.zero		1


	//   ....[28]....
        /*122c*/ 	.word	0x00011760
        /*1230*/ 	.word	0x00000006
        /*1234*/ 	.word	0x00000000
        /*1238*/ 	.short	0x0101
        /*123a*/ 	.byte	0x3f
	.zero		1


	//   ....[29]....
        /*123c*/ 	.word	0x00014070
        /*1240*/ 	.word	0x0000000f
        /*1244*/ 	.word	0x00030c20
        /*1248*/ 	.short	0x010a
        /*124a*/ 	.byte	0x3f
	.zero		1


	//   ....[30]....
        /*124c*/ 	.word	0x00014660
        /*1250*/ 	.word	0x0000000f
        /*1254*/ 	.word	0x00030c40
        /*1258*/ 	.short	0x010a
        /*125a*/ 	.byte	0x3f
	.zero		1


	//   ....[31]....
        /*125c*/ 	.word	0x000148c0
        /*1260*/ 	.word	0x0000000f
        /*1264*/ 	.word	0x00030c28
        /*1268*/ 	.short	0x010a
        /*126a*/ 	.byte	0x3f
	.zero		1


	//   ....[32]....
        /*126c*/ 	.word	0x00014b20
        /*1270*/ 	.word	0x0000000f
        /*1274*/ 	.word	0x00030c48
        /*1278*/ 	.short	0x010a
        /*127a*/ 	.byte	0x3f
	.zero		1


	//   ....[33]....
        /*127c*/ 	.word	0x00014d20
        /*1280*/ 	.word	0x0000000f
        /*1284*/ 	.word	0x00030c20
        /*1288*/ 	.short	0x010a
        /*128a*/ 	.byte	0x3f
	.zero		1


	//   ....[34]....
        /*128c*/ 	.word	0x00014ff0
        /*1290*/ 	.word	0x0000000f
        /*1294*/ 	.word	0x00030c40
        /*1298*/ 	.short	0x010a
        /*129a*/ 	.byte	0x3f
	.zero		1


	//   ....[35]....
        /*129c*/ 	.word	0x00015220
        /*12a0*/ 	.word	0x0000000f
        /*12a4*/ 	.word	0x00030c28
        /*12a8*/ 	.short	0x010a
        /*12aa*/ 	.byte	0x3f
	.zero		1


	//   ....[36]....
        /*12ac*/ 	.word	0x000154c0
        /*12b0*/ 	.word	0x00000003
        /*12b4*/ 	.word	0x00030c40
        /*12b8*/ 	.short	0x010a
        /*12ba*/ 	.byte	0x3f
	.zero		1


	//   ....[37]....
        /*12bc*/ 	.word	0x000158a0
        /*12c0*/ 	.word	0x00000007
        /*12c4*/ 	.word	0x00000000
        /*12c8*/ 	.short	0x010a
        /*12ca*/ 	.byte	0x3f
	.zero		1


	//   ....[38]....
        /*12cc*/ 	.word	0x00015900
        /*12d0*/ 	.word	0x00000003
        /*12d4*/ 	.word	0x00000000
        /*12d8*/ 	.short	0x010a
        /*12da*/ 	.byte	0x3f
	.zero		1


	//   ....[39]....
        /*12dc*/ 	.word	0x00015960
        /*12e0*/ 	.word	0x00000005
        /*12e4*/ 	.word	0x00000000
        /*12e8*/ 	.short	0x010a
        /*12ea*/ 	.byte	0x3f
	.zero		1


	//   ....[40]....
        /*12ec*/ 	.word	0x00015990
        /*12f0*/ 	.word	0x00000003
        /*12f4*/ 	.word	0x00000000
        /*12f8*/ 	.short	0x010a
        /*12fa*/ 	.byte	0x3f
	.zero		1


	//   ....[41]....
        /*12fc*/ 	.word	0x00015a70
        /*1300*/ 	.word	0x00000010
        /*1304*/ 	.word	0x00030c00
        /*1308*/ 	.short	0x010a
        /*130a*/ 	.byte	0x3f
	.zero		1


	//   ....[42]....
        /*130c*/ 	.word	0x00015ac0
        /*1310*/ 	.word	0x00000006
        /*1314*/ 	.word	0x00030c10
        /*1318*/ 	.short	0x010a
        /*131a*/ 	.byte	0x3f
	.zero		1


	//   ....[43]....
        /*131c*/ 	.word	0x00015b10
        /*1320*/ 	.word	0x00000006
        /*1324*/ 	.word	0x00030c30
        /*1328*/ 	.short	0x010a
        /*132a*/ 	.byte	0x3f
	.zero		1


	//   ....[44]....
        /*132c*/ 	.word	0x00015b60
        /*1330*/ 	.word	0x00000006
        /*1334*/ 	.word	0x00030c10
        /*1338*/ 	.short	0x010a
        /*133a*/ 	.byte	0x3f
	.zero		1


	//   ....[45]....
        /*133c*/ 	.word	0x00015bb0
        /*1340*/ 	.word	0x00000006
        /*1344*/ 	.word	0x00030c30
        /*1348*/ 	.short	0x010a
        /*134a*/ 	.byte	0x3f
	.zero		1


	//   ....[46]....
        /*134c*/ 	.word	0x00015c00
        /*1350*/ 	.word	0x00000006
        /*1354*/ 	.word	0x00030c10
        /*1358*/ 	.short	0x010a
        /*135a*/ 	.byte	0x3f
	.zero		1


	//   ....[47]....
        /*135c*/ 	.word	0x00015c50
        /*1360*/ 	.word	0x00000006
        /*1364*/ 	.word	0x00030c30
        /*1368*/ 	.short	0x010a
        /*136a*/ 	.byte	0x3f
	.zero		1


	//   ....[48]....
        /*136c*/ 	.word	0x00015ca0
        /*1370*/ 	.word	0x0000000f
        /*1374*/ 	.word	0x00030c20
        /*1378*/ 	.short	0x010a
        /*137a*/ 	.byte	0x3f
	.zero		1


	//   ....[49]....
        /*137c*/ 	.word	0x00015cf0
        /*1380*/ 	.word	0x0000000f
        /*1384*/ 	.word	0x00030c40
        /*1388*/ 	.short	0x010a
        /*138a*/ 	.byte	0x3f
	.zero		1


	//   ....[50]....
        /*138c*/ 	.word	0x00015d40
        /*1390*/ 	.word	0x0000000f
        /*1394*/ 	.word	0x00030c28
        /*1398*/ 	.short	0x010a
        /*139a*/ 	.byte	0x3f
	.zero		1


	//   ....[51]....
        /*139c*/ 	.word	0x00015d90
        /*13a0*/ 	.word	0x0000000f
        /*13a4*/ 	.word	0x00030c48
        /*13a8*/ 	.short	0x010a
        /*13aa*/ 	.byte	0x3f
	.zero		1


	//   ....[52]....
        /*13ac*/ 	.word	0x00015df0
        /*13b0*/ 	.word	0x0000000f
        /*13b4*/ 	.word	0x00030c20
        /*13b8*/ 	.short	0x010a
        /*13ba*/ 	.byte	0x3f
	.zero		1


	//   ....[53]....
        /*13bc*/ 	.word	0x00015e40
        /*13c0*/ 	.word	0x0000000f
        /*13c4*/ 	.word	0x00030c40
        /*13c8*/ 	.short	0x010a
        /*13ca*/ 	.byte	0x3f
	.zero		1


	//   ....[54]....
        /*13cc*/ 	.word	0x00015e90
        /*13d0*/ 	.word	0x0000000f
        /*13d4*/ 	.word	0x00030c28
        /*13d8*/ 	.short	0x010a
        /*13da*/ 	.byte	0x3f
	.zero		1


	//   ....[55]....
        /*13dc*/ 	.word	0x00015ee0
        /*13e0*/ 	.word	0x00000003
        /*13e4*/ 	.word	0x00030c40
        /*13e8*/ 	.short	0x010a
        /*13ea*/ 	.byte	0x3f
	.zero		1


	//   ....[56]....
        /*13ec*/ 	.word	0x00015fb0
        /*13f0*/ 	.word	0x00000007
        /*13f4*/ 	.word	0x00000000
        /*13f8*/ 	.short	0x010a
        /*13fa*/ 	.byte	0x3f
	.zero		1


	//   ....[57]....
        /*13fc*/ 	.word	0x00016000
        /*1400*/ 	.word	0x00000003
        /*1404*/ 	.word	0x00000000
        /*1408*/ 	.short	0x010a
        /*140a*/ 	.byte	0x3f
	.zero		1


	//   ....[58]....
        /*140c*/ 	.word	0x00016050
        /*1410*/ 	.word	0x00000005
        /*1414*/ 	.word	0x00000000
        /*1418*/ 	.short	0x010a
        /*141a*/ 	.byte	0x3f
	.zero		1


	//----- nvinfo : EIATTR_NUM_MBARRIERS
	.align		4
.L_632:
        /*141c*/ 	.byte	0x03, 0x38
        /*141e*/ 	.short	0x0009


	//----- nvinfo : EIATTR_EXIT_INSTR_OFFSETS
	.align		4
        /*1420*/ 	.byte	0x04, 0x1c
        /*1422*/ 	.short	(.L_634 - .L_633)


	//   ....[0]....
.L_633:
        /*1424*/ 	.word	0x000159e0


	//----- nvinfo : EIATTR_MAX_THREADS
	.align		4
.L_634:
        /*1428*/ 	.byte	0x04, 0x05
        /*142a*/ 	.short	(.L_636 - .L_635)
.L_635:
        /*142c*/ 	.word	0x00000180
        /*1430*/ 	.word	0x00000001
        /*1434*/ 	.word	0x00000001


	//----- nvinfo : EIATTR_CRS_STACK_SIZE
	.align		4
.L_636:
        /*1438*/ 	.byte	0x04, 0x1e
        /*143a*/ 	.short	(.L_638 - .L_637)
.L_637:
        /*143c*/ 	.word	0x00000000


	//----- nvinfo : EIATTR_CBANK_PARAM_SIZE
	.align		4
.L_638:
        /*1440*/ 	.byte	0x03, 0x19
        /*1442*/ 	.short	0x06f0


	//----- nvinfo : EIATTR_PARAM_CBANK
	.align		4
        /*1444*/ 	.byte	0x04, 0x0a
        /*1446*/ 	.short	(.L_640 - .L_639)
	.align		4
.L_639:
        /*1448*/ 	.word	index@(.nv.constant0._ZN7cutlass13device_kernelIN5flash11enable_sm90INS1_16FlashAttnBwdSm90INS1_25CollectiveMainloopBwdSm90ILi2ELi2ELi2EN4cute5tupleIJNS5_1CILi1EEES8_S8_EEENS6_IJNS7_ILi128EEESA_NS7_ILi64EEEEEENS_6half_tEfNS_4arch4Sm90ELb0ELb1ELb1ELb1ELb0ELb1ELb0ELb0ELi2ELi1ELi2ELi2ELb0EEENS1_24CollectiveEpilogueBwdGQAISC_fSF_Li256ELb1ELb0EEENS1_19SingleTileSchedulerILb1ELb0ELb0ELi128EEEEEEEEEvNT_6ParamsE)
        /*144c*/ 	.short	0x0210
        /*144e*/ 	.short	0x06f0


	//----- nvinfo : EIATTR_SW_WAR
	.align		4
.L_640:
        /*1450*/ 	.byte	0x04, 0x36
        /*1452*/ 	.short	(.L_642 - .L_641)
.L_641:
        /*1454*/ 	.word	0x00000008
.L_642:


//--------------------- .nv.info._ZN7cutlass13device_kernelIN5flash32FlashAttnBwdPostprocessConvertdQIN4cute5tupleIJNS3_1CILi128EEENS5_ILi64EEEEEENS_6half_tEfNS_4arch4Sm90ELi256ENS3_8TiledMMAINS3_8MMA_AtomIJNS3_4SM904GMMA25MMA_64x64x16_F32F16F16_SSILNSF_5MajorE0ELSH_1ELNSF_7ScaleInE1ELSI_1EEEEEENS3_6LayoutINS4_IJNS5_ILi2EEENS5_ILi1EEESN_EEENS4_IJSN_NS5_ILi0EEESP_EEEEENS4_IJNS3_10UnderscoreESS_SS_EEEEELb0EEEEEvNT_6ParamsE --------------------------
	.section	.nv.info._ZN7cutlass13device_kernelIN5flash32FlashAttnBwdPostprocessConvertdQIN4cute5tupleIJNS3_1CILi128EEENS5_ILi64EEEEEENS_6half_tEfNS_4arch4Sm90ELi256ENS3_8TiledMMAINS3_8MMA_AtomIJNS3_4SM904GMMA25MMA_64x64x16_F32F16F16_SSILNSF_5MajorE0ELSH_1ELNSF_7ScaleInE1ELSI_1EEEEEENS3_6LayoutINS4_IJNS5_ILi2EEENS5_ILi1EEESN_EEENS4_IJSN_NS5_ILi0EEESP_EEEEENS4_IJNS3_10UnderscoreESS_SS_EEEEELb0EEEEEvNT_6ParamsE,"",@"SHT_CUDA_INFO"
	.sectionflags	@""
	.align	4


	//----- nvinfo : EIATTR_CUDA_API_VERSION
	.align		4
        /*0000*/ 	.byte	0x04, 0x37
        /*0002*/ 	.short	(.L_644 - .L_643)
.L_643:
        /*0004*/ 	.word	0x00000082


	//----- nvinfo : EIATTR_KPARAM_INFO
	.align		4
.L_644:
        /*0008*/ 	.byte	0x04, 0x17
        /*000a*/ 	.short	(.L_646 - .L_645)
.L_645:
        /*000c*/ 	.word	0x00000000
        /*0010*/ 	.short	0x0000
        /*0012*/ 	.short	0x0000
        /*0014*/ 	.byte	0x00, 0xf0, 0xc1, 0x01


	//----- nvinfo : EIATTR_SPARSE_MMA_MASK
	.align		4
.L_646:
        /*0018*/ 	.byte	0x03, 0x50
        /*001a*/ 	.short	0x0000


	//----- nvinfo : EIATTR_MAXREG_COUNT
	.align		4
        /*001c*/ 	.byte	0x03, 0x1b
        /*001e*/ 	.short	0x0080


	//----- nvinfo : EIATTR_NUM_BARRIERS
	.align		4
        /*0020*/ 	.byte	0x02, 0x4c
        /*0022*/ 	.byte	0x01
	.zero		1


	//----- nvinfo : EIATTR_MERCURY_ISA_VERSION
	.align		4
        /*0024*/ 	.byte	0x03, 0x5f
        /*0026*/ 	.short	0x0101


	//----- nvinfo : EIATTR_MBARRIER_INSTR_OFFSETS
	.align		4
        /*0028*/ 	.byte	0x04, 0x39
        /*002a*/ 	.short	(.L_648 - .L_647)


	//   ....[0]....
.L_647:
        /*002c*/ 	.word	0x000004a0
        /*0030*/ 	.word	0x000000ff
        /*0034*/ 	.word	0x0000c000
        /*0038*/ 	.short	0x0100
        /*003a*/ 	.byte	0x06
	.zero		1


	//   ....[1]....
        /*003c*/ 	.word	0x000005b0
        /*0040*/ 	.word	0x00000029
        /*0044*/ 	.word	0x0000c000
        /*0048*/ 	.short	0x010a
        /*004a*/ 	.byte	0x3f
	.zero		1


	//----- nvinfo : EIATTR_NUM_MBARRIERS
	.align		4
.L_648:
        /*004c*/ 	.byte	0x03, 0x38
        /*004e*/ 	.short	0x0001


	//----- nvinfo : EIATTR_EXIT_INSTR_OFFSETS
	.align		4
        /*0050*/ 	.byte	0x04, 0x1c
        /*0052*/ 	.short	(.L_650 - .L_649)


	//   ....[0]....
.L_649:
        /*0054*/ 	.word	0x000001b0


	//   ....[1]....
        /*0058*/ 	.word	0x000011a0


	//   ....[2]....
        /*005c*/ 	.word	0x00001270


	//----- nvinfo : EIATTR_MAX_THREADS
	.align		4
.L_650:
        /*0060*/ 	.byte	0x04, 0x05
        /*0062*/ 	.short	(.L_652 - .L_651)
.L_651:
        /*0064*/ 	.word	0x00000100
        /*0068*/ 	.word	0x00000001
        /*006c*/ 	.word	0x00000001


	//----- nvinfo : EIATTR_CRS_STACK_SIZE
	.align		4
.L_652:
        /*0070*/ 	.byte	0x04, 0x1e
        /*0072*/ 	.short	(.L_654 - .L_653)
.L_653:
        /*0074*/ 	.word	0x00000000


	//----- nvinfo : EIATTR_CBANK_PARAM_SIZE
	.align		4
.L_654:
        /*0078*/ 	.byte	0x03, 0x19
        /*007a*/ 	.short	0x0070


	//----- nvinfo : EIATTR_PARAM_CBANK
	.align		4
        /*007c*/ 	.byte	0x04, 0x0a
        /*007e*/ 	.short	(.L_656 - .L_655)
	.align		4
.L_655:
        /*0080*/ 	.word	index@(.nv.constant0._ZN7cutlass13device_kernelIN5flash32FlashAttnBwdPostprocessConvertdQIN4cute5tupleIJNS3_1CILi128EEENS5_ILi64EEEEEENS_6half_tEfNS_4arch4Sm90ELi256ENS3_8TiledMMAINS3_8MMA_AtomIJNS3_4SM904GMMA25MMA_64x64x16_F32F16F16_SSILNSF_5MajorE0ELSH_1ELNSF_7ScaleInE1ELSI_1EEEEEENS3_6LayoutINS4_IJNS5_ILi2EEENS5_ILi1EEESN_EEENS4_IJSN_NS5_ILi0EEESP_EEEEENS4_IJNS3_10UnderscoreESS_SS_EEEEELb0EEEEEvNT_6ParamsE)
        /*0084*/ 	.short	0x0210
        /*0086*/ 	.short	0x0070


	//----- nvinfo : EIATTR_SW_WAR
	.align		4
.L_656:
        /*0088*/ 	.byte	0x04, 0x36
        /*008a*/ 	.short	(.L_658 - .L_657)
.L_657:
        /*008c*/ 	.word	0x00000008
.L_658:


//--------------------- .nv.info._ZN7cutlass13device_kernelIN5flash11enable_sm90INS1_16FlashAttnBwdSm90INS1_25CollectiveMainloopBwdSm90ILi2ELi2ELi2EN4cute5tupleIJNS5_1CILi1EEES8_S8_EEENS6_IJNS7_ILi128EEESA_NS7_ILi64EEEEEENS_6half_tEfNS_4arch4Sm90ELb0ELb1ELb1ELb1ELb1ELb1ELb0ELb0ELi2ELi1ELi2ELi2ELb0EEENS1_24CollectiveEpilogueBwdGQAISC_fSF_Li256ELb1ELb1EEENS1_19SingleTileSchedulerILb1ELb0ELb0ELi128EEEEEEEEEvNT_6ParamsE --------------------------
	.section	.nv.info._ZN7cutlass13device_kernelIN5flash11enable_sm90INS1_16FlashAttnBwdSm90INS1_25CollectiveMainloopBwdSm90ILi2ELi2ELi2EN4cute5tupleIJNS5_1CILi1EEES8_S8_EEENS6_IJNS7_ILi128EEESA_NS7_ILi64EEEEEENS_6half_tEfNS_4arch4Sm90ELb0ELb1ELb1ELb1ELb1ELb1ELb0ELb0ELi2ELi1ELi2ELi2ELb0EEENS1_24CollectiveEpilogueBwdGQAISC_fSF_Li256ELb1ELb1EEENS1_19SingleTileSchedulerILb1ELb0ELb0ELi128EEEEEEEEEvNT_6ParamsE,"",@"SHT_CUDA_INFO"
	.sectionflags	@""
	.align	4


	//----- nvinfo : EIATTR_CUDA_API_VERSION
	.align		4
        /*0000*/ 	.byte	0x04, 0x37
        /*0002*/ 	.short	(.L_660 - .L_659)
.L_659:
        /*0004*/ 	.word	0x00000082


	//----- nvinfo : EIATTR_KPARAM_INFO
	.align		4
.L_660:
        /*0008*/ 	.byte	0x04, 0x17
        /*000a*/ 	.short	(.L_662 - .L_661)
.L_661:
        /*000c*/ 	.word	0x00000000
        /*0010*/ 	.short	0x0000
        /*0012*/ 	.short	0x0070
        /*0014*/ 	.byte	0x00, 0xf0, 0x01, 0x1a


	//----- nvinfo : EIATTR_SPARSE_MMA_MASK
	.align		4
.L_662:
        /*0018*/ 	.byte	0x03, 0x50
        /*001a*/ 	.short	0x0000


	//----- nvinfo : EIATTR_MAXREG_COUNT
	.align		4
        /*001c*/ 	.byte	0x03, 0x1b
        /*001e*/ 	.short	0x00a8


	//----- nvinfo : EIATTR_NUM_BARRIERS
	.align		4
        /*0020*/ 	.byte	0x02, 0x4c
        /*0022*/ 	.byte	0x10
	.zero		1


	//----- nvinfo : EIATTR_EXTERNS
	.align		4
        /*0024*/ 	.byte	0x04, 0x0f
        /*0026*/ 	.short	(.L_664 - .L_663)


	//   ....[0]....
	.align		4
.L_663:
        /*0028*/ 	.word	index@(__assertfail)


	//----- nvinfo : EIATTR_ANNOTATIONS
	.align		4
.L_664:
        /*002c*/ 	.byte	0x04, 0x55
        /*002e*/ 	.short	(.L_666 - .L_665)


	//   ....[0]....
.L_665:
        /* <DEDUP_REMOVED lines=155> */


	//----- nvinfo : EIATTR_MERCURY_ISA_VERSION
	.align		4
.L_666:
        /*09d0*/ 	.byte	0x03, 0x5f
        /*09d2*/ 	.short	0x0101


	//----- nvinfo : EIATTR_INT_WARP_WIDE_INSTR_OFFSETS
	.align		4
        /*09d4*/ 	.byte	0x04, 0x31
        /*09d6*/ 	.short	(.L_668 - .L_667)


	//   ....[0]....
.L_667:
        /*09d8*/ 	.word	0x00000190


	//   ....[1]....
        /*09dc*/ 	.word	0x000001c0


	//   ....[2]....
        /*09e0*/ 	.word	0x000135c0


	//   ....[3]....
        /*09e4*/ 	.word	0x00013c10


	//   ....[4]....
        /*09e8*/ 	.word	0x000140c0


	//   ....[5]....
        /*09ec*/ 	.word	0x00014380


	//   ....[6]....
        /*09f0*/ 	.word	0x000145e0


	//   ....[7]....
        /*09f4*/ 	.word	0x00014770


	//----- nvinfo : EIATTR_COOP_GROUP_MASK_REGIDS
	.align		4
.L_668:
        /*09f8*/ 	.byte	0x04, 0x29
        /*09fa*/ 	.short	(.L_670 - .L_669)


	//   ....[0]....
.L_669:
        /*09fc*/ 	.word	0xffffffff


	//   ....[1]....
        /*0a00*/ 	.word	0xffffffff


	//   ....[2]....
        /*0a04*/ 	.word	0xffffffff


	//   ....[3]....
        /*0a08*/ 	.word	0xffffffff


	//   ....[4]....
        /*0a0c*/ 	.word	0xffffffff


	//   ....[5]....
        /*0a10*/ 	.word	0xffffffff


	//   ....[6]....
        /*0a14*/ 	.word	0xffffffff


	//   ....[7]....
        /*0a18*/ 	.word	0xffffffff


	//   ....[8]....
        /*0a1c*/ 	.word	0xffffffff


	//   ....[9]....
        /*0a20*/ 	.word	0xffffffff


	//   ....[10]....
        /*0a24*/ 	.word	0xffffffff


	//   ....[11]....
        /*0a28*/ 	.word	0xffffffff


	//   ....[12]....
        /*0a2c*/ 	.word	0xffffffff


	//   ....[13]....
        /*0a30*/ 	.word	0xffffffff


	//   ....[14]....
        /*0a34*/ 	.word	0xffffffff


	//   ....[15]....
        /*0a38*/ 	.word	0xffffffff


	//   ....[16]....
        /*0a3c*/ 	.word	0xffffffff


	//   ....[17]....
        /*0a40*/ 	.word	0xffffffff


	//   ....[18]....
        /*0a44*/ 	.word	0xffffffff


	//   ....[19]....
        /*0a48*/ 	.word	0xffffffff


	//   ....[20]....
        /*0a4c*/ 	.word	0xffffffff


	//   ....[21]....
        /*0a50*/ 	.word	0xffffffff


	//   ....[22]....
        /*0a54*/ 	.word	0xffffffff


	//   ....[23]....
        /*0a58*/ 	.word	0xffffffff


	//   ....[24]....
        /*0a5c*/ 	.word	0xffffffff


	//   ....[25]....
        /*0a60*/ 	.word	0xffffffff


	//   ....[26]....
        /*0a64*/ 	.word	0xffffffff


	//   ....[27]....
        /*0a68*/ 	.word	0xffffffff


	//   ....[28]....
        /*0a6c*/ 	.word	0xffffffff


	//   ....[29]....
        /*0a70*/ 	.word	0xffffffff


	//   ....[30]....
        /*0a74*/ 	.word	0xffffffff


	//   ....[31]....
        /*0a78*/ 	.word	0xffffffff


	//   ....[32]....
        /*0a7c*/ 	.word	0xffffffff


	//   ....[33]....
        /*0a80*/ 	.word	0xffffffff


	//   ....[34]....
        /*0a84*/ 	.word	0xffffffff


	//   ....[35]....
        /*0a88*/ 	.word	0xffffffff


	//   ....[36]....
        /*0a8c*/ 	.word	0xffffffff


	//   ....[37]....
        /*0a90*/ 	.word	0xffffffff


	//   ....[38]....
        /*0a94*/ 	.word	0xffffffff


	//   ....[39]....
        /*0a98*/ 	.word	0xffffffff


	//   ....[40]....
        /*0a9c*/ 	.word	0xffffffff


	//   ....[41]....
        /*0aa0*/ 	.word	0xffffffff


	//   ....[42]....
        /*0aa4*/ 	.word	0xffffffff


	//   ....[43]....
        /*0aa8*/ 	.word	0xffffffff


	//   ....[44]....
        /*0aac*/ 	.word	0xffffffff


	//   ....[45]....
        /*0ab0*/ 	.word	0xffffffff


	//   ....[46]....
        /*0ab4*/ 	.word	0xffffffff


	//   ....[47]....
        /*0ab8*/ 	.word	0xffffffff


	//   ....[48]....
        /*0abc*/ 	.word	0xffffffff


	//   ....[49]....
        /*0ac0*/ 	.word	0xffffffff


	//   ....[50]....
        /*0ac4*/ 	.word	0xffffffff


	//   ....[51]....
        /*0ac8*/ 	.word	0xffffffff


	//   ....[52]....
        /*0acc*/ 	.word	0xffffffff


	//   ....[53]....
        /*0ad0*/ 	.word	0xffffffff


	//   ....[54]....
        /*0ad4*/ 	.word	0xffffffff


	//   ....[55]....
        /*0ad8*/ 	.word	0xffffffff


	//   ....[56]....
        /*0adc*/ 	.word	0xffffffff


	//   ....[57]....
        /*0ae0*/ 	.word	0xffffffff


	//   ....[58]....
        /*0ae4*/ 	.word	0xffffffff


	//   ....[59]....
        /*0ae8*/ 	.word	0xffffffff


	//   ....[60]....
        /*0aec*/ 	.word	0xffffffff


	//   ....[61]....
        /*0af0*/ 	.word	0xffffffff


	//   ....[62]....
        /*0af4*/ 	.word	0xffffffff


	//   ....[63]....
        /*0af8*/ 	.word	0xffffffff


	//   ....[64]....
        /*0afc*/ 	.word	0xffffffff


	//   ....[65]....
        /*0b00*/ 	.word	0xffffffff


	//   ....[66]....
        /*0b04*/ 	.word	0xffffffff


	//   ....[67]....
        /*0b08*/ 	.word	0xffffffff


	//   ....[68]....
        /*0b0c*/ 	.word	0xffffffff


	//   ....[69]....
        /*0b10*/ 	.word	0xffffffff


	//   ....[70]....
        /*0b14*/ 	.word	0xffffffff


	//   ....[71]....
        /*0b18*/ 	.word	0xffffffff


	//   ....[72]....
        /*0b1c*/ 	.word	0xffffffff


	//   ....[73]....
        /*0b20*/ 	.word	0xffffffff


	//   ....[74]....
        /*0b24*/ 	.word	0xffffffff


	//   ....[75]....
        /*0b28*/ 	.word	0xffffffff


	//   ....[76]....
        /*0b2c*/ 	.word	0xffffffff


	//   ....[77]....
        /*0b30*/ 	.word	0xffffffff


	//   ....[78]....
        /*0b34*/ 	.word	0xffffffff


	//   ....[79]....
        /*0b38*/ 	.word	0xffffffff


	//   ....[80]....
        /*0b3c*/ 	.word	0xffffffff


	//   ....[81]....
        /*0b40*/ 	.word	0xffffffff


	//   ....[82]....
        /*0b44*/ 	.word	0xffffffff


	//   ....[83]....
        /*0b48*/ 	.word	0xffffffff


	//   ....[84]....
        /*0b4c*/ 	.word	0xffffffff


	//   ....[85]....
        /*0b50*/ 	.word	0xffffffff


	//   ....[86]....
        /*0b54*/ 	.word	0xffffffff


	//   ....[87]....
        /*0b58*/ 	.word	0xffffffff


	//   ....[88]....
        /*0b5c*/ 	.word	0xffffffff


	//   ....[89]....
        /*0b60*/ 	.word	0xffffffff


	//   ....[90]....
        /*0b64*/ 	.word	0xffffffff


	//   ....[91]....
        /*0b68*/ 	.word	0xffffffff


	//   ....[92]....
        /*0b6c*/ 	.word	0xffffffff


	//   ....[93]....
        /*0b70*/ 	.word	0xffffffff


	//   ....[94]....
        /*0b74*/ 	.word	0xffffffff


	//   ....[95]....
        /*0b78*/ 	.word	0xffffffff


	//   ....[96]....
        /*0b7c*/ 	.word	0xffffffff


	//   ....[97]....
        /*0b80*/ 	.word	0xffffffff


	//   ....[98]....
        /*0b84*/ 	.word	0xffffffff


	//   ....[99]....
        /*0b88*/ 	.word	0xffffffff


	//   ....[100]....
        /*0b8c*/ 	.word	0xffffffff


	//   ....[101]....
        /*0b90*/ 	.word	0xffffffff


	//   ....[102]....
        /*0b94*/ 	.word	0xffffffff


	//   ....[103]....
        /*0b98*/ 	.word	0xffffffff


	//   ....[104]....
        /*0b9c*/ 	.word	0xffffffff


	//   ....[105]....
        /*0ba0*/ 	.word	0xffffffff


	//   ....[106]....
        /*0ba4*/ 	.word	0xffffffff


	//   ....[107]....
        /*0ba8*/ 	.word	0xffffffff


	//   ....[108]....
        /*0bac*/ 	.word	0xffffffff


	//   ....[109]....
        /*0bb0*/ 	.word	0xffffffff


	//   ....[110]....
        /*0bb4*/ 	.word	0xffffffff


	//   ....[111]....
        /*0bb8*/ 	.word	0xffffffff


	//   ....[112]....
        /*0bbc*/ 	.word	0xffffffff


	//   ....[113]....
        /*0bc0*/ 	.word	0xffffffff


	//   ....[114]....
        /*0bc4*/ 	.word	0xffffffff


	//   ....[115]....
        /*0bc8*/ 	.word	0xffffffff


	//   ....[116]....
        /*0bcc*/ 	.word	0xffffffff


	//   ....[117]....
        /*0bd0*/ 	.word	0xffffffff


	//   ....[118]....
        /*0bd4*/ 	.word	0xffffffff


	//   ....[119]....
        /*0bd8*/ 	.word	0xffffffff


	//   ....[120]....
        /*0bdc*/ 	.word	0xffffffff


	//   ....[121]....
        /*0be0*/ 	.word	0xffffffff


	//   ....[122]....
        /*0be4*/ 	.word	0xffffffff


	//   ....[123]....
        /*0be8*/ 	.word	0xffffffff


	//   ....[124]....
        /*0bec*/ 	.word	0xffffffff


	//   ....[125]....
        /*0bf0*/ 	.word	0xffffffff


	//   ....[126]....
        /*0bf4*/ 	.word	0xffffffff


	//   ....[127]....
        /*0bf8*/ 	.word	0xffffffff


	//   ....[128]....
        /*0bfc*/ 	.word	0xffffffff


	//   ....[129]....
        /*0c00*/ 	.word	0xffffffff


	//   ....[130]....
        /*0c04*/ 	.word	0xffffffff


	//   ....[131]....
        /*0c08*/ 	.word	0xffffffff


	//   ....[132]....
        /*0c0c*/ 	.word	0xffffffff


	//   ....[133]....
        /*0c10*/ 	.word	0xffffffff


	//   ....[134]....
        /*0c14*/ 	.word	0xffffffff


	//   ....[135]....
        /*0c18*/ 	.word	0xffffffff


	//   ....[136]....
        /*0c1c*/ 	.word	0xffffffff


	//   ....[137]....
        /*0c20*/ 	.word	0xffffffff


	//   ....[138]....
        /*0c24*/ 	.word	0xffffffff


	//   ....[139]....
        /*0c28*/ 	.word	0xffffffff


	//   ....[140]....
        /*0c2c*/ 	.word	0xffffffff


	//   ....[141]....
        /*0c30*/ 	.word	0xffffffff


	//   ....[142]....
        /*0c34*/ 	.word	0xffffffff


	//   ....[143]....
        /*0c38*/ 	.word	0xffffffff


	//   ....[144]....
        /*0c3c*/ 	.word	0xffffffff


	//   ....[145]....
        /*0c40*/ 	.word	0xffffffff


	//   ....[146]....
        /*0c44*/ 	.word	0xffffffff


	//   ....[147]....
        /*0c48*/ 	.word	0xffffffff


	//   ....[148]....
        /*0c4c*/ 	.word	0xffffffff


	//   ....[149]....
        /*0c50*/ 	.word	0xffffffff


	//   ....[150]....
        /*0c54*/ 	.word	0xffffffff


	//   ....[151]....
        /*0c58*/ 	.word	0xffffffff


	//   ....[152]....
        /*0c5c*/ 	.word	0xffffffff


	//   ....[153]....
        /*0c60*/ 	.word	0xffffffff


	//   ....[154]....
        /*0c64*/ 	.word	0xffffffff


	//   ....[155]....
        /*0c68*/ 	.word	0xffffffff


	//   ....[156]....
        /*0c6c*/ 	.word	0xffffffff


	//   ....[157]....
        /*0c70*/ 	.word	0xffffffff


	//   ....[158]....
        /*0c74*/ 	.word	0xffffffff


	//   ....[159]....
        /*0c78*/ 	.word	0xffffffff


	//   ....[160]....
        /*0c7c*/ 	.word	0xffffffff


	//   ....[161]....
        /*0c80*/ 	.word	0xffffffff


	//   ....[162]....
        /*0c84*/ 	.word	0xffffffff


	//   ....[163]....
        /*0c88*/ 	.word	0xffffffff


	//   ....[164]....
        /*0c8c*/ 	.word	0xffffffff


	//   ....[165]....
        /*0c90*/ 	.word	0xffffffff


	//   ....[166]....
        /*0c94*/ 	.word	0xffffffff


	//   ....[167]....
        /*0c98*/ 	.word	0xffffffff


	//   ....[168]....
        /*0c9c*/ 	.word	0xffffffff


	//   ....[169]....
        /*0ca0*/ 	.word	0xffffffff


	//   ....[170]....
        /*0ca4*/ 	.word	0xffffffff


	//   ....[171]....
        /*0ca8*/ 	.word	0xffffffff


	//   ....[172]....
        /*0cac*/ 	.word	0xffffffff


	//   ....[173]....
        /*0cb0*/ 	.word	0xffffffff


	//   ....[174]....
        /*0cb4*/ 	.word	0xffffffff


	//   ....[175]....
        /*0cb8*/ 	.word	0xffffffff


	//   ....[176]....
        /*0cbc*/ 	.word	0xffffffff


	//   ....[177]....
        /*0cc0*/ 	.word	0xffffffff


	//   ....[178]....
        /*0cc4*/ 	.word	0xffffffff


	//   ....[179]....
        /*0cc8*/ 	.word	0xffffffff


	//   ....[180]....
        /*0ccc*/ 	.word	0xffffffff


	//   ....[181]....
        /*0cd0*/ 	.word	0xffffffff


	//   ....[182]....
        /*0cd4*/ 	.word	0xffffffff


	//   ....[183]....
        /*0cd8*/ 	.word	0xffffffff


	//   ....[184]....
        /*0cdc*/ 	.word	0xffffffff


	//   ....[185]....
        /*0ce0*/ 	.word	0xffffffff


	//   ....[186]....
        /*0ce4*/ 	.word	0xffffffff


	//   ....[187]....
        /*0ce8*/ 	.word	0xffffffff


	//   ....[188]....
        /*0cec*/ 	.word	0xffffffff


	//   ....[189]....
        /*0cf0*/ 	.word	0xffffffff


	//   ....[190]....
        /*0cf4*/ 	.word	0xffffffff


	//   ....[191]....
        /*0cf8*/ 	.word	0xffffffff


	//   ....[192]....
        /*0cfc*/ 	.word	0xffffffff


	//   ....[193]....
        /*0d00*/ 	.word	0xffffffff


	//   ....[194]....
        /*0d04*/ 	.word	0xffffffff


	//   ....[195]....
        /*0d08*/ 	.word	0xffffffff


	//   ....[196]....
        /*0d0c*/ 	.word	0xffffffff


	//   ....[197]....
        /*0d10*/ 	.word	0xffffffff


	//   ....[198]....
        /*0d14*/ 	.word	0xffffffff


	//   ....[199]....
        /*0d18*/ 	.word	0xffffffff


	//   ....[200]....
        /*0d1c*/ 	.word	0xffffffff


	//   ....[201]....
        /*0d20*/ 	.word	0xffffffff


	//   ....[202]....
        /*0d24*/ 	.word	0xffffffff


	//   ....[203]....
        /*0d28*/ 	.word	0xffffffff


	//   ....[204]....
        /*0d2c*/ 	.word	0xffffffff


	//   ....[205]....
        /*0d30*/ 	.word	0xffffffff


	//   ....[206]....
        /*0d34*/ 	.word	0xffffffff


	//   ....[207]....
        /*0d38*/ 	.word	0xffffffff


	//   ....[208]....
        /*0d3c*/ 	.word	0xffffffff


	//   ....[209]....
        /*0d40*/ 	.word	0xffffffff


	//   ....[210]....
        /*0d44*/ 	.word	0xffffffff


	//   ....[211]....
        /*0d48*/ 	.word	0xffffffff


	//   ....[212]....
        /*0d4c*/ 	.word	0x0500000f


	//   ....[213]....
        /*0d50*/ 	.word	0x0500000f


	//   ....[214]....
        /*0d54*/ 	.word	0x0500000f


	//   ....[215]....
        /*0d58*/ 	.word	0x0500000f


	//   ....[216]....
        /*0d5c*/ 	.word	0x0500000f


	//   ....[217]....
        /*0d60*/ 	.word	0x0500000f


	//----- nvinfo : EIATTR_COOP_GROUP_INSTR_OFFSETS
	.align		4
.L_670:
        /*0d64*/ 	.byte	0x04, 0x28
        /*0d66*/ 	.short	(.L_672 - .L_671)


	//   ....[0]....
.L_671:
        /*0d68*/ 	.word	0x00000070


	//   ....[1]....
        /*0d6c*/ 	.word	0x000001a0


	//   ....[2]....
        /*0d70*/ 	.word	0x000001f0


	//   ....[3]....
        /*0d74*/ 	.word	0x000003e0


	//   ....[4]....
        /*0d78*/ 	.word	0x00000620


	//   ....[5]....
        /*0d7c*/ 	.word	0x00001410


	//   ....[6]....
        /*0d80*/ 	.word	0x00003700


	//   ....[7]....
        /*0d84*/ 	.word	0x00003d40


	//   ....[8]....
        /*0d88*/ 	.word	0x00003f60


	//   ....[9]....
        /*0d8c*/ 	.word	0x00003f90


	//   ....[10]....
        /*0d90*/ 	.word	0x00003fc0


	//   ....[11]....
        /*0d94*/ 	.word	0x00004000


	//   ....[12]....
        /*0d98*/ 	.word	0x00004040


	//   ....[13]....
        /*0d9c*/ 	.word	0x00004120


	//   ....[14]....
        /*0da0*/ 	.word	0x00004160


	//   ....[15]....
        /*0da4*/ 	.word	0x00004190


	//   ....[16]....
        /*0da8*/ 	.word	0x000041a0


	//   ....[17]....
        /*0dac*/ 	.word	0x000041c0


	//   ....[18]....
        /*0db0*/ 	.word	0x000041d0


	//   ....[19]....
        /*0db4*/ 	.word	0x00004240


	//   ....[20]....
        /*0db8*/ 	.word	0x00004280


	//   ....[21]....
        /*0dbc*/ 	.word	0x000042c0


	//   ....[22]....
        /*0dc0*/ 	.word	0x00004300


	//   ....[23]....
        /*0dc4*/ 	.word	0x00004350


	//   ....[24]....
        /*0dc8*/ 	.word	0x00004450


	//   ....[25]....
        /*0dcc*/ 	.word	0x000044b0


	//   ....[26]....
        /*0dd0*/ 	.word	0x000044e0


	//   ....[27]....
        /*0dd4*/ 	.word	0x00004540


	//   ....[28]....
        /*0dd8*/ 	.word	0x00004580


	//   ....[29]....
        /*0ddc*/ 	.word	0x000045a0


	//   ....[30]....
        /*0de0*/ 	.word	0x000045d0


	//   ....[31]....
        /*0de4*/ 	.word	0x00004600


	//   ....[32]....
        /*0de8*/ 	.word	0x00004620


	//   ....[33]....
        /*0dec*/ 	.word	0x00004740


	//   ....[34]....
        /*0df0*/ 	.word	0x00004780


	//   ....[35]....
        /*0df4*/ 	.word	0x000047b0


	//   ....[36]....
        /*0df8*/ 	.word	0x000047e0


	//   ....[37]....
        /*0dfc*/ 	.word	0x00004800


	//   ....[38]....
        /*0e00*/ 	.word	0x000048b0


	//   ....[39]....
        /*0e04*/ 	.word	0x000048e0


	//   ....[40]....
        /*0e08*/ 	.word	0x00004920


	//   ....[41]....
        /*0e0c*/ 	.word	0x00004940


	//   ....[42]....
        /*0e10*/ 	.word	0x00004960


	//   ....[43]....
        /*0e14*/ 	.word	0x00004970


	//   ....[44]....
        /*0e18*/ 	.word	0x000049c0


	//   ....[45]....
        /*0e1c*/ 	.word	0x000049f0


	//   ....[46]....
        /*0e20*/ 	.word	0x00004a30


	//   ....[47]....
        /*0e24*/ 	.word	0x00004a60


	//   ....[48]....
        /*0e28*/ 	.word	0x00004b70


	//   ....[49]....
        /*0e2c*/ 	.word	0x00004c10


	//   ....[50]....
        /*0e30*/ 	.word	0x00004c20


	//   ....[51]....
        /*0e34*/ 	.word	0x00004cf0


	//   ....[52]....
        /*0e38*/ 	.word	0x00004d20


	//   ....[53]....
        /*0e3c*/ 	.word	0x00004d60


	//   ....[54]....
        /*0e40*/ 	.word	0x00004e20


	//   ....[55]....
        /*0e44*/ 	.word	0x00004fc0


	//   ....[56]....
        /*0e48*/ 	.word	0x00005000


	//   ....[57]....
        /*0e4c*/ 	.word	0x000050b0


	//   ....[58]....
        /*0e50*/ 	.word	0x000050f0


	//   ....[59]....
        /*0e54*/ 	.word	0x00005130


	//   ....[60]....
        /*0e58*/ 	.word	0x000051b0


	//   ....[61]....
        /*0e5c*/ 	.word	0x000051f0


	//   ....[62]....
        /*0e60*/ 	.word	0x00005320


	//   ....[63]....
        /*0e64*/ 	.word	0x00005490


	//   ....[64]....
        /*0e68*/ 	.word	0x000054c0


	//   ....[65]....
        /*0e6c*/ 	.word	0x000054e0


	//   ....[66]....
        /*0e70*/ 	.word	0x00005500


	//   ....[67]....
        /*0e74*/ 	.word	0x00005540


	//   ....[68]....
        /*0e78*/ 	.word	0x00005560


	//   ....[69]....
        /*0e7c*/ 	.word	0x000055e0


	//   ....[70]....
        /*0e80*/ 	.word	0x00008810


	//   ....[71]....
        /*0e84*/ 	.word	0x00008820


	//   ....[72]....
        /*0e88*/ 	.word	0x00008830


	//   ....[73]....
        /*0e8c*/ 	.word	0x00008880


	//   ....[74]....
        /*0e90*/ 	.word	0x00008890


	//   ....[75]....
        /*0e94*/ 	.word	0x00008920


	//   ....[76]....
        /*0e98*/ 	.word	0x00008970


	//   ....[77]....
        /*0e9c*/ 	.word	0x00008a20


	//   ....[78]....
        /*0ea0*/ 	.word	0x00008a60


	//   ....[79]....
        /*0ea4*/ 	.word	0x00008a80


	//   ....[80]....
        /*0ea8*/ 	.word	0x00008b00


	//   ....[81]....
        /*0eac*/ 	.word	0x00008b20


	//   ....[82]....
        /*0eb0*/ 	.word	0x00008b50


	//   ....[83]....
        /*0eb4*/ 	.word	0x00008b70


	//   ....[84]....
        /*0eb8*/ 	.word	0x00008bf0


	//   ....[85]....
        /*0ebc*/ 	.word	0x00008ce0


	//   ....[86]....
        /*0ec0*/ 	.word	0x00008d20


	//   ....[87]....
        /*0ec4*/ 	.word	0x00008d70


	//   ....[88]....
        /*0ec8*/ 	.word	0x00008df0


	//   ....[89]....
        /*0ecc*/ 	.word	0x00008e20


	//   ....[90]....
        /*0ed0*/ 	.word	0x00008ed0


	//   ....[91]....
        /*0ed4*/ 	.word	0x00008f70


	//   ....[92]....
        /*0ed8*/ 	.word	0x00008ff0


	//   ....[93]....
        /*0edc*/ 	.word	0x00009020


	//   ....[94]....
        /*0ee0*/ 	.word	0x00009080


	//   ....[95]....
        /*0ee4*/ 	.word	0x000090b0


	//   ....[96]....
        /*0ee8*/ 	.word	0x000090f0


	//   ....[97]....
        /*0eec*/ 	.word	0x00009150


	//   ....[98]....
        /*0ef0*/ 	.word	0x00009200


	//   ....[99]....
        /*0ef4*/ 	.word	0x00009230


	//   ....[100]....
        /*0ef8*/ 	.word	0x00009270


	//   ....[101]....
        /*0efc*/ 	.word	0x00009340


	//   ....[102]....
        /*0f00*/ 	.word	0x000093d0


	//   ....[103]....
        /*0f04*/ 	.word	0x000094f0


	//   ....[104]....
        /*0f08*/ 	.word	0x00009520


	//   ....[105]....
        /*0f0c*/ 	.word	0x00009570


	//   ....[106]....
        /*0f10*/ 	.word	0x00009660


	//   ....[107]....
        /*0f14*/ 	.word	0x00009740


	//   ....[108]....
        /*0f18*/ 	.word	0x000097e0


	//   ....[109]....
        /*0f1c*/ 	.word	0x00009810


	//   ....[110]....
        /*0f20*/ 	.word	0x00009aa0


	//   ....[111]....
        /*0f24*/ 	.word	0x00009b10


	//   ....[112]....
        /*0f28*/ 	.word	0x00009b30


	//   ....[113]....
        /*0f2c*/ 	.word	0x00009bd0


	//   ....[114]....
        /*0f30*/ 	.word	0x00009c60


	//   ....[115]....
        /*0f34*/ 	.word	0x00009c90


	//   ....[116]....
        /*0f38*/ 	.word	0x00009dc0


	//   ....[117]....
        /*0f3c*/ 	.word	0x00009e30


	//   ....[118]....
        /*0f40*/ 	.word	0x00009ea0


	//   ....[119]....
        /*0f44*/ 	.word	0x0000a0e0


	//   ....[120]....
        /*0f48*/ 	.word	0x0000a0f0


	//   ....[121]....
        /*0f4c*/ 	.word	0x0000a100


	//   ....[122]....
        /*0f50*/ 	.word	0x0000a110


	//   ....[123]....
        /*0f54*/ 	.word	0x0000a120


	//   ....[124]....
        /*0f58*/ 	.word	0x0000a130


	//   ....[125]....
        /*0f5c*/ 	.word	0x0000a140


	//   ....[126]....
        /*0f60*/ 	.word	0x0000a4c0


	//   ....[127]....
        /*0f64*/ 	.word	0x0000a4e0


	//   ....[128]....
        /*0f68*/ 	.word	0x0000a500


	//   ....[129]....
        /*0f6c*/ 	.word	0x0000a510


	//   ....[130]....
        /*0f70*/ 	.word	0x0000a520


	//   ....[131]....
        /*0f74*/ 	.word	0x0000a530


	//   ....[132]....
        /*0f78*/ 	.word	0x0000a540


	//   ....[133]....
        /*0f7c*/ 	.word	0x0000a550


	//   ....[134]....
        /*0f80*/ 	.word	0x0000db50


	//   ....[135]....
        /*0f84*/ 	.word	0x0000e4f0


	//   ....[136]....
        /*0f88*/ 	.word	0x0000e530


	//   ....[137]....
        /*0f8c*/ 	.word	0x0000e570


	//   ....[138]....
        /*0f90*/ 	.word	0x0000e640


	//   ....[139]....
        /*0f94*/ 	.word	0x0000e650


	//   ....[140]....
        /*0f98*/ 	.word	0x0000e6e0


	//   ....[141]....
        /*0f9c*/ 	.word	0x0000e750


	//   ....[142]....
        /*0fa0*/ 	.word	0x0000e760


	//   ....[143]....
        /*0fa4*/ 	.word	0x0000e770


	//   ....[144]....
        /*0fa8*/ 	.word	0x0000e7c0


	//   ....[145]....
        /*0fac*/ 	.word	0x0000e7d0


	//   ....[146]....
        /*0fb0*/ 	.word	0x0000e810


	//   ....[147]....
        /*0fb4*/ 	.word	0x0000e900


	//   ....[148]....
        /*0fb8*/ 	.word	0x0000e950


	//   ....[149]....
        /*0fbc*/ 	.word	0x0000e960


	//   ....[150]....
        /*0fc0*/ 	.word	0x0000e9a0


	//   ....[151]....
        /*0fc4*/ 	.word	0x0000ea70


	//   ....[152]....
        /*0fc8*/ 	.word	0x0000eae0


	//   ....[153]....
        /*0fcc*/ 	.word	0x0000eb00


	//   ....[154]....
        /*0fd0*/ 	.word	0x0000eb10


	//   ....[155]....
        /*0fd4*/ 	.word	0x0000ebb0


	//   ....[156]....
        /*0fd8*/ 	.word	0x0000ebc0


	//   ....[157]....
        /*0fdc*/ 	.word	0x0000ebd0


	//   ....[158]....
        /*0fe0*/ 	.word	0x0000ec20


	//   ....[159]....
        /*0fe4*/ 	.word	0x0000ec60


	//   ....[160]....
        /*0fe8*/ 	.word	0x0000ec70


	//   ....[161]....
        /*0fec*/ 	.word	0x0000ec80


	//   ....[162]....
        /*0ff0*/ 	.word	0x0000ecd0


	//   ....[163]....
        /*0ff4*/ 	.word	0x0000ed60


	//   ....[164]....
        /*0ff8*/ 	.word	0x0000eda0


	//   ....[165]....
        /*0ffc*/ 	.word	0x0000edd0


	//   ....[166]....
        /*1000*/ 	.word	0x0000ede0


	//   ....[167]....
        /*1004*/ 	.word	0x0000ee40


	//   ....[168]....
        /*1008*/ 	.word	0x0000ee50


	//   ....[169]....
        /*100c*/ 	.word	0x0000ee80


	//   ....[170]....
        /*1010*/ 	.word	0x0000ee90


	//   ....[171]....
        /*1014*/ 	.word	0x0000eed0


	//   ....[172]....
        /*1018*/ 	.word	0x0000ef40


	//   ....[173]....
        /*101c*/ 	.word	0x0000ef80


	//   ....[174]....
        /*1020*/ 	.word	0x0000efa0


	//   ....[175]....
        /*1024*/ 	.word	0x0000f210


	//   ....[176]....
        /*1028*/ 	.word	0x0000f280


	//   ....[177]....
        /*102c*/ 	.word	0x0000f2e0


	//   ....[178]....
        /*1030*/ 	.word	0x0000f330


	//   ....[179]....
        /*1034*/ 	.word	0x0000f390


	//   ....[180]....
        /*1038*/ 	.word	0x0000f3d0


	//   ....[181]....
        /*103c*/ 	.word	0x0000f3e0


	//   ....[182]....
        /*1040*/ 	.word	0x0000f6b0


	//   ....[183]....
        /*1044*/ 	.word	0x0000f6e0


	//   ....[184]....
        /*1048*/ 	.word	0x0000f720


	//   ....[185]....
        /*104c*/ 	.word	0x0000f740


	//   ....[186]....
        /*1050*/ 	.word	0x0000f750


	//   ....[187]....
        /*1054*/ 	.word	0x0000f760


	//   ....[188]....
        /*1058*/ 	.word	0x0000f770


	//   ....[189]....
        /*105c*/ 	.word	0x0000f780


	//   ....[190]....
        /*1060*/ 	.word	0x0000fb10


	//   ....[191]....
        /*1064*/ 	.word	0x0000fb40


	//   ....[192]....
        /*1068*/ 	.word	0x0000fb90


	//   ....[193]....
        /*106c*/ 	.word	0x0000fc70


	//   ....[194]....
        /*1070*/ 	.word	0x0000fcc0


	//   ....[195]....
        /*1074*/ 	.word	0x0000fd10


	//   ....[196]....
        /*1078*/ 	.word	0x0000fd40


	//   ....[197]....
        /*107c*/ 	.word	0x00010070


	//   ....[198]....
        /*1080*/ 	.word	0x00012040


	//   ....[199]....
        /*1084*/ 	.word	0x000121e0


	//   ....[200]....
        /*1088*/ 	.word	0x00012430


	//   ....[201]....
        /*108c*/ 	.word	0x000125d0


	//   ....[202]....
        /*1090*/ 	.word	0x000126e0


	//   ....[203]....
        /*1094*/ 	.word	0x000131c0


	//   ....[204]....
        /*1098*/ 	.word	0x000134f0


	//   ....[205]....
        /*109c*/ 	.word	0x00013870


	//   ....[206]....
        /*10a0*/ 	.word	0x00013b40


	//   ....[207]....
        /*10a4*/ 	.word	0x00013d80


	//   ....[208]....
        /*10a8*/ 	.word	0x00013ff0


	//   ....[209]....
        /*10ac*/ 	.word	0x000142c0


	//   ....[210]....
        /*10b0*/ 	.word	0x000144e0


	//   ....[211]....
        /*10b4*/ 	.word	0x00014670


	//   ....[212]....
        /*10b8*/ 	.word	0x00016d40


	//   ....[213]....
        /*10bc*/ 	.word	0x00016fd0


	//   ....[214]....
        /*10c0*/ 	.word	0x00017040


	//   ....[215]....
        /*10c4*/ 	.word	0x000170b0


	//   ....[216]....
        /*10c8*/ 	.word	0x00017120


	//   ....[217]....
        /*10cc*/ 	.word	0x00017190


	//----- nvinfo : EIATTR_REG_RECONFIG
	.align		4
.L_672:
        /*10d0*/ 	.byte	0x01, 0x54
	.zero		2


	//----- nvinfo : EIATTR_SYSCALL_OFFSETS
	.align		4
        /*10d4*/ 	.byte	0x04, 0x46
        /*10d6*/ 	.short	(.L_674 - .L_673)


	//   ....[0]....
.L_673:
        /*10d8*/ 	.word	0x00001070


	//   ....[1]....
        /*10dc*/ 	.word	0x00001160


	//   ....[2]....
        /*10e0*/ 	.word	0x000012c0


	//   ....[3]....
        /*10e4*/ 	.word	0x000013b0


	//----- nvinfo : EIATTR_MBARRIER_INSTR_OFFSETS
	.align		4
.L_674:
        /*10e8*/ 	.byte	0x04, 0x39
        /*10ea*/ 	.short	(.L_676 - .L_675)


	//   ....[0]....
.L_675:
        /*10ec*/ 	.word	0x00000290
        /*10f0*/ 	.word	0x000000ff
        /*10f4*/ 	.word	0x00030c00
        /*10f8*/ 	.short	0x0100
        /*10fa*/ 	.byte	0x06
	.zero		1


	//   ....[1]....
        /*10fc*/ 	.word	0x00000390
        /*1100*/ 	.word	0x000000ff
        /*1104*/ 	.word	0x00030c10
        /*1108*/ 	.short	0x0100
        /*110a*/ 	.byte	0x08
	.zero		1


	//   ....[2]....
        /*110c*/ 	.word	0x000003a0
        /*1110*/ 	.word	0x000000ff
        /*1114*/ 	.word	0x00030c20
        /*1118*/ 	.short	0x0100
        /*111a*/ 	.byte	0x08
	.zero		1


	//   ....[3]....
        /*111c*/ 	.word	0x000003b0
        /*1120*/ 	.word	0x000000ff
        /*1124*/ 	.word	0x00030c18
        /*1128*/ 	.short	0x0100
        /*112a*/ 	.byte	0x08
	.zero		1


	//   ....[4]....
        /*112c*/ 	.word	0x000003c0
        /*1130*/ 	.word	0x000000ff
        /*1134*/ 	.word	0x00030c28
        /*1138*/ 	.short	0x0100
        /*113a*/ 	.byte	0x08
	.zero		1


	//   ....[5]....
        /*113c*/ 	.word	0x000004f0
        /*1140*/ 	.word	0x000000ff
        /*1144*/ 	.word	0x00030c30
        /*1148*/ 	.short	0x0100
        /*114a*/ 	.byte	0x08
	.zero		1


	//   ....[6]....
        /*114c*/ 	.word	0x00000500
        /*1150*/ 	.word	0x000000ff
        /*1154*/ 	.word	0x00030c40
        /*1158*/ 	.short	0x0100
        /*115a*/ 	.byte	0x08
	.zero		1


	//   ....[7]....
        /*115c*/ 	.word	0x00000510
        /*1160*/ 	.word	0x000000ff
        /*1164*/ 	.word	0x00030c38
        /*1168*/ 	.short	0x0100
        /*116a*/ 	.byte	0x08
	.zero		1


	//   ....[8]....
        /*116c*/ 	.word	0x00000520
        /*1170*/ 	.word	0x000000ff
        /*1174*/ 	.word	0x00030c48
        /*1178*/ 	.short	0x0100
        /*117a*/ 	.byte	0x08
	.zero		1


	//   ....[9]....
        /*117c*/ 	.word	0x00001450
        /*1180*/ 	.word	0x00000010
        /*1184*/ 	.word	0x00030c00
        /*1188*/ 	.short	0x010a
        /*118a*/ 	.byte	0x3f
	.zero		1


	//   ....[10]....
        /*118c*/ 	.word	0x00001580
        /*1190*/ 	.word	0x00000010
        /*1194*/ 	.word	0x00030c00
        /*1198*/ 	.short	0x010a
        /*119a*/ 	.byte	0x3f
	.zero		1


	//   ....[11]....
        /*119c*/ 	.word	0x00002030
        /*11a0*/ 	.word	0x00000006
        /*11a4*/ 	.word	0x00030c10
        /*11a8*/ 	.short	0x010a
        /*11aa*/ 	.byte	0x3f
	.zero		1


	//   ....[12]....
        /*11ac*/ 	.word	0x000020a0
        /*11b0*/ 	.word	0x00000006
        /*11b4*/ 	.word	0x00030c10
        /*11b8*/ 	.short	0x010a
        /*11ba*/ 	.byte	0x3f
	.zero		1


	//   ....[13]....
        /*11bc*/ 	.word	0x000024d0
        /*11c0*/ 	.word	0x00000006
        /*11c4*/ 	.word	0x00030c30
        /*11c8*/ 	.short	0x010a
        /*11ca*/ 	.byte	0x3f
	.zero		1


	//   ....[14]....
        /*11cc*/ 	.word	0x00002510
        /*11d0*/ 	.word	0x00000006
        /*11d4*/ 	.word	0x00030c30
        /*11d8*/ 	.short	0x010a
        /*11da*/ 	.byte	0x3f
	.zero		1


	//   ....[15]....
        /*11dc*/ 	.word	0x00006bc0
        /*11e0*/ 	.word	0x00000005
        /*11e4*/ 	.word	0x00000000
        /*11e8*/ 	.short	0x0101
        /*11ea*/ 	.byte	0x3f
	.zero		1


	//   ....[16]....
        /*11ec*/ 	.word	0x00007010
        /*11f0*/ 	.word	0x00000006
        /*11f4*/ 	.word	0x00000000
        /*11f8*/ 	.short	0x0101
        /*11fa*/ 	.byte	0x3f
	.zero		1


	//   ....[17]....
        /*11fc*/ 	.word	0x00007900
        /*1200*/ 	.word	0x00000006
        /*1204*/ 	.word	0x00030c10
        /*1208*/ 	.short	0x010a
        /*120a*/ 	.byte	0x3f
	.zero		1


	//   ....[18]....
        /*120c*/ 	.word	0x00007980
        /*1210*/ 	.word	0x00000006
        /*1214*/ 	.word	0x00030c10
        /*1218*/ 	.short	0x010a
        /*121a*/ 	.byte	0x3f
	.zero		1


	//   ....[19]....
        /*121c*/ 	.word	0x00007d90
        /*1220*/ 	.word	0x00000006
        /*1224*/ 	.word	0x00030c30
        /*1228*/ 	.short	0x010a
        /*122a*/ 	.byte	0x3f
	.zero		1


	//   ....[20]....
        /*122c*/ 	.word	0x00007dd0
        /*1230*/ 	.word	0x00000006
        /*1234*/ 	.word	0x00030c30
        /*1238*/ 	.short	0x010a
        /*123a*/ 	.byte	0x3f
	.zero		1


	//   ....[21]....
        /*123c*/ 	.word	0x0000ba30
        /*1240*/ 	.word	0x00000005
        /*1244*/ 	.word	0x00000000
        /*1248*/ 	.short	0x0101
        /*124a*/ 	.byte	0x3f
	.zero		1


	//   ....[22]....
        /*124c*/ 	.word	0x0000be80
        /*1250*/ 	.word	0x00000006
        /*1254*/ 	.word	0x00000000
        /*1258*/ 	.short	0x0101
        /*125a*/ 	.byte	0x3f
	.zero		1


	//   ....[23]....
        /*125c*/ 	.word	0x0000c680
        /*1260*/ 	.word	0x00000006
        /*1264*/ 	.word	0x00030c10
        /*1268*/ 	.short	0x010a
        /*126a*/ 	.byte	0x3f
	.zero		1


	//   ....[24]....
        /*126c*/ 	.word	0x0000c700
        /*1270*/ 	.word	0x00000006
        /*1274*/ 	.word	0x00030c10
        /*1278*/ 	.short	0x010a
        /*127a*/ 	.byte	0x3f
	.zero		1


	//   ....[25]....
        /*127c*/ 	.word	0x0000cb30
        /*1280*/ 	.word	0x00000006
        /*1284*/ 	.word	0x00030c30
        /*1288*/ 	.short	0x010a
        /*128a*/ 	.byte	0x3f
	.zero		1


	//   ....[26]....
        /*128c*/ 	.word	0x0000cb70
        /*1290*/ 	.word	0x00000006
        /*1294*/ 	.word	0x00030c30
        /*1298*/ 	.short	0x010a
        /*129a*/ 	.byte	0x3f
	.zero		1


	//   ....[27]....
        /*129c*/ 	.word	0x00011240
        /*12a0*/ 	.word	0x00000005
        /*12a4*/ 	.word	0x00000000
        /*12a8*/ 	.short	0x0101
        /*12aa*/ 	.byte	0x3f
	.zero		1


	//   ....[28]....
        /*12ac*/ 	.word	0x000116c0
        /*12b0*/ 	.word	0x00000006
        /*12b4*/ 	.word	0x00000000
        /*12b8*/ 	.short	0x0101
        /*12ba*/ 	.byte	0x3f
	.zero		1


	//   ....[29]....
        /*12bc*/ 	.word	0x00015370
        /*12c0*/ 	.word	0x0000000f
        /*12c4*/ 	.word	0x00030c20
        /*12c8*/ 	.short	0x010a
        /*12ca*/ 	.byte	0x3f
	.zero		1


	//   ....[30]....
        /*12cc*/ 	.word	0x00015960
        /*12d0*/ 	.word	0x0000000f
        /*12d4*/ 	.word	0x00030c40
        /*12d8*/ 	.short	0x010a
        /*12da*/ 	.byte	0x3f
	.zero		1


	//   ....[31]....
        /*12dc*/ 	.word	0x00015bc0
        /*12e0*/ 	.word	0x0000000f
        /*12e4*/ 	.word	0x00030c28
        /*12e8*/ 	.short	0x010a
        /*12ea*/ 	.byte	0x3f
	.zero		1


	//   ....[32]....
        /*12ec*/ 	.word	0x00015e20
        /*12f0*/ 	.word	0x0000000f
        /*12f4*/ 	.word	0x00030c48
        /*12f8*/ 	.short	0x010a
        /*12fa*/ 	.byte	0x3f
	.zero		1


	//   ....[33]....
        /*12fc*/ 	.word	0x00016020
        /*1300*/ 	.word	0x0000000f
        /*1304*/ 	.word	0x00030c20
        /*1308*/ 	.short	0x010a
        /*130a*/ 	.byte	0x3f
	.zero		1


	//   ....[34]....
        /*130c*/ 	.word	0x000162f0
        /*1310*/ 	.word	0x0000000f
        /*1314*/ 	.word	0x00030c40
        /*1318*/ 	.short	0x010a
        /*131a*/ 	.byte	0x3f
	.zero		1


	//   ....[35]....
        /*131c*/ 	.word	0x00016520
        /*1320*/ 	.word	0x0000000f
        /*1324*/ 	.word	0x00030c28
        /*1328*/ 	.short	0x010a
        /*132a*/ 	.byte	0x3f
	.zero		1


	//   ....[36]....
        /*132c*/ 	.word	0x000167c0
        /*1330*/ 	.word	0x00000003
        /*1334*/ 	.word	0x00030c40
        /*1338*/ 	.short	0x010a
        /*133a*/ 	.byte	0x3f
	.zero		1


	//   ....[37]....
        /*133c*/ 	.word	0x00016bb0
        /*1340*/ 	.word	0x00000007
        /*1344*/ 	.word	0x00000000
        /*1348*/ 	.short	0x010a
        /*134a*/ 	.byte	0x3f
	.zero		1


	//   ....[38]....
        /*134c*/ 	.word	0x00016c00
        /*1350*/ 	.word	0x00000003
        /*1354*/ 	.word	0x00000000
        /*1358*/ 	.short	0x010a
        /*135a*/ 	.byte	0x3f
	.zero		1


	//   ....[39]....
        /*135c*/ 	.word	0x00016c60
        /*1360*/ 	.word	0x00000005
        /*1364*/ 	.word	0x00000000
        /*1368*/ 	.short	0x010a
        /*136a*/ 	.byte	0x3f
	.zero		1


	//   ....[40]....
        /*136c*/ 	.word	0x00016c90
        /*1370*/ 	.word	0x00000003
        /*1374*/ 	.word	0x00000000
        /*1378*/ 	.short	0x010a
        /*137a*/ 	.byte	0x3f
	.zero		1


	//   ....[41]....
        /*137c*/ 	.word	0x00016d70
        /*1380*/ 	.word	0x00000010
        /*1384*/ 	.word	0x00030c00
        /*1388*/ 	.short	0x010a
        /*138a*/ 	.byte	0x3f
	.zero		1


	//   ....[42]....
        /*138c*/ 	.word	0x00016dc0
        /*1390*/ 	.word	0x00000006
        /*1394*/ 	.word	0x00030c10
        /*1398*/ 	.short	0x010a
        /*139a*/ 	.byte	0x3f
	.zero		1


	//   ....[43]....
        /*139c*/ 	.word	0x00016e10
        /*13a0*/ 	.word	0x00000006
        /*13a4*/ 	.word	0x00030c30
        /*13a8*/ 	.short	0x010a
        /*13aa*/ 	.byte	0x3f
	.zero		1


	//   ....[44]....
        /*13ac*/ 	.word	0x00016e60
        /*13b0*/ 	.word	0x00000006
        /*13b4*/ 	.word	0x00030c10
        /*13b8*/ 	.short	0x010a
        /*13ba*/ 	.byte	0x3f
	.zero		1


	//   ....[45]....
        /*13bc*/ 	.word	0x00016eb0
        /*13c0*/ 	.word	0x00000006
        /*13c4*/ 	.word	0x00030c30
        /*13c8*/ 	.short	0x010a
        /*13ca*/ 	.byte	0x3f
	.zero		1


	//   ....[46]....
        /*13cc*/ 	.word	0x00016f00
        /*13d0*/ 	.word	0x00000006
        /*13d4*/ 	.word	0x00030c10
        /*13d8*/ 	.short	0x010a
        /*13da*/ 	.byte	0x3f
	.zero		1


	//   ....[47]....
        /*13dc*/ 	.word	0x00016f50
        /*13e0*/ 	.word	0x00000006
        /*13e4*/ 	.word	0x00030c30
        /*13e8*/ 	.short	0x010a
        /*13ea*/ 	.byte	0x3f
	.zero		1


	//   ....[48]....
        /*13ec*/ 	.word	0x000171d0
        /*13f0*/ 	.word	0x0000000f
        /*13f4*/ 	.word	0x00030c20
        /*13f8*/ 	.short	0x010a
        /*13fa*/ 	.byte	0x3f
	.zero		1


	//   ....[49]....
        /*13fc*/ 	.word	0x00017220
        /*1400*/ 	.word	0x0000000f
        /*1404*/ 	.word	0x00030c40
        /*1408*/ 	.short	0x010a
        /*140a*/ 	.byte	0x3f
	.zero		1


	//   ....[50]....
        /*140c*/ 	.word	0x00017270
        /*1410*/ 	.word	0x0000000f
        /*1414*/ 	.word	0x00030c28
        /*1418*/ 	.short	0x010a
        /*141a*/ 	.byte	0x3f
	.zero		1


	//   ....[51]....
        /*141c*/ 	.word	0x000172c0
        /*1420*/ 	.word	0x0000000f
        /*1424*/ 	.word	0x00030c48
        /*1428*/ 	.short	0x010a
        /*142a*/ 	.byte	0x3f
	.zero		1


	//   ....[52]....
        /*142c*/ 	.word	0x00017320
        /*1430*/ 	.word	0x0000000f
        /*1434*/ 	.word	0x00030c20
        /*1438*/ 	.short	0x010a
        /*143a*/ 	.byte	0x3f
	.zero		1


	//   ....[53]....
        /*143c*/ 	.word	0x00017370
        /*1440*/ 	.word	0x0000000f
        /*1444*/ 	.word	0x00030c40
        /*1448*/ 	.short	0x010a
        /*144a*/ 	.byte	0x3f
	.zero		1


	//   ....[54]....
        /*144c*/ 	.word	0x000173c0
        /*1450*/ 	.word	0x0000000f
        /*1454*/ 	.word	0x00030c28
        /*1458*/ 	.short	0x010a
        /*145a*/ 	.byte	0x3f
	.zero		1


	//   ....[55]....
        /*145c*/ 	.word	0x00017410
        /*1460*/ 	.word	0x00000003
        /*1464*/ 	.word	0x00030c40
        /*1468*/ 	.short	0x010a
        /*146a*/ 	.byte	0x3f
	.zero		1


	//   ....[56]....
        /*146c*/ 	.word	0x000174e0
        /*1470*/ 	.word	0x00000007
        /*1474*/ 	.word	0x00000000
        /*1478*/ 	.short	0x010a
        /*147a*/ 	.byte	0x3f
	.zero		1


	//   ....[57]....
        /*147c*/ 	.word	0x00017530
        /*1480*/ 	.word	0x00000003
        /*1484*/ 	.word	0x00000000
        /*1488*/ 	.short	0x010a
        /*148a*/ 	.byte	0x3f
	.zero		1


	//   ....[58]....
        /*148c*/ 	.word	0x00017580
        /*1490*/ 	.word	0x00000005
        /*1494*/ 	.word	0x00000000
        /*1498*/ 	.short	0x010a
        /*149a*/ 	.byte	0x3f
	.zero		1


	//----- nvinfo : EIATTR_NUM_MBARRIERS
	.align		4
.L_676:
        /*149c*/ 	.byte	0x03, 0x38
        /*149e*/ 	.short	0x0009


	//----- nvinfo : EIATTR_EXIT_INSTR_OFFSETS
	.align		4
        /*14a0*/ 	.byte	0x04, 0x1c
        /*14a2*/ 	.short	(.L_678 - .L_677)


	//   ....[0]....
.L_677:
        /*14a4*/ 	.word	0x00016ce0


	//----- nvinfo : EIATTR_MAX_THREADS
	.align		4
.L_678:
        /*14a8*/ 	.byte	0x04, 0x05
        /*14aa*/ 	.short	(.L_680 - .L_679)
.L_679:
        /*14ac*/ 	.word	0x00000180
        /*14b0*/ 	.word	0x00000001
        /*14b4*/ 	.word	0x00000001


	//----- nvinfo : EIATTR_CRS_STACK_SIZE
	.align		4
.L_680:
        /*14b8*/ 	.byte	0x04, 0x1e
        /*14ba*/ 	.short	(.L_682 - .L_681)
.L_681:
        /*14bc*/ 	.word	0x00000000


	//----- nvinfo : EIATTR_CBANK_PARAM_SIZE
	.align		4
.L_682:
        /*14c0*/ 	.byte	0x03, 0x19
        /*14c2*/ 	.short	0x06f0


	//----- nvinfo : EIATTR_PARAM_CBANK
	.align		4
        /*14c4*/ 	.byte	0x04, 0x0a
        /*14c6*/ 	.short	(.L_684 - .L_683)
	.align		4
.L_683:
        /*14c8*/ 	.word	index@(.nv.constant0._ZN7cutlass13device_kernelIN5flash11enable_sm90INS1_16FlashAttnBwdSm90INS1_25CollectiveMainloopBwdSm90ILi2ELi2ELi2EN4cute5tupleIJNS5_1CILi1EEES8_S8_EEENS6_IJNS7_ILi128EEESA_NS7_ILi64EEEEEENS_6half_tEfNS_4arch4Sm90ELb0ELb1ELb1ELb1ELb1ELb1ELb0ELb0ELi2ELi1ELi2ELi2ELb0EEENS1_24CollectiveEpilogueBwdGQAISC_fSF_Li256ELb1ELb1EEENS1_19SingleTileSchedulerILb1ELb0ELb0ELi128EEEEEEEEEvNT_6ParamsE)
        /*14cc*/ 	.short	0x0210
        /*14ce*/ 	.short	0x06f0


	//----- nvinfo : EIATTR_SW_WAR
	.align		4
.L_684:
        /*14d0*/ 	.byte	0x04, 0x36
        /*14d2*/ 	.short	(.L_686 - .L_685)
.L_685:
        /*14d4*/ 	.word	0x00000008
.L_686:


//--------------------- .nv.info._ZN7cutlass13device_kernelIN5flash22FlashAttnBwdPreprocessIN4cute5tupleIJNS3_1CILi128EEENS5_ILi64EEEEEENS_6half_tEfNS_4arch4Sm90ELb1ELb1EEEEEvNT_6ParamsE --------------------------
	.section	.nv.info._ZN7cutlass13device_kernelIN5flash22FlashAttnBwdPreprocessIN4cute5tupleIJNS3_1CILi128EEENS5_ILi64EEEEEENS_6half_tEfNS_4arch4Sm90ELb1ELb1EEEEEvNT_6ParamsE,"",@"SHT_CUDA_INFO"
	.sectionflags	@""
	.align	4


	//----- nvinfo : EIATTR_CUDA_API_VERSION
	.align		4
        /*0000*/ 	.byte	0x04, 0x37
        /*0002*/ 	.short	(.L_688 - .L_687)
.L_687:
        /*0004*/ 	.word	0x00000082


	//----- nvinfo : EIATTR_KPARAM_INFO
	.align		4
.L_688:
        /*0008*/ 	.byte	0x04, 0x17
        /*000a*/ 	.short	(.L_690 - .L_689)
.L_689:
        /*000c*/ 	.word	0x00000000
        /*0010*/ 	.short	0x0000
        /*0012*/ 	.short	0x0000
        /*0014*/ 	.byte	0x00, 0xf0, 0xc1, 0x03


	//----- nvinfo : EIATTR_SPARSE_MMA_MASK
	.align		4
.L_690:
        /*0018*/ 	.byte	0x03, 0x50
        /*001a*/ 	.short	0x0000


	//----- nvinfo : EIATTR_MAXREG_COUNT
	.align		4
        /*001c*/ 	.byte	0x03, 0x1b
        /*001e*/ 	.short	0x0080


	//----- nvinfo : EIATTR_MERCURY_ISA_VERSION
	.align		4
        /*0020*/ 	.byte	0x03, 0x5f
        /*0022*/ 	.short	0x0101


	//----- nvinfo : EIATTR_COOP_GROUP_MASK_REGIDS
	.align		4
        /*0024*/ 	.byte	0x04, 0x29
        /*0026*/ 	.short	(.L_692 - .L_691)


	//   ....[0]....
.L_691:
        /*0028*/ 	.word	0xffffffff


	//   ....[1]....
        /*002c*/ 	.word	0xffffffff


	//   ....[2]....
        /*0030*/ 	.word	0xffffffff


	//   ....[3]....
        /*0034*/ 	.word	0xffffffff


	//   ....[4]....
        /*0038*/ 	.word	0xffffffff


	//   ....[5]....
        /*003c*/ 	.word	0xffffffff


	//   ....[6]....
        /*0040*/ 	.word	0xffffffff


	//   ....[7]....
        /*0044*/ 	.word	0xffffffff


	//   ....[8]....
        /*0048*/ 	.word	0xffffffff


	//   ....[9]....
        /*004c*/ 	.word	0xffffffff


	//   ....[10]....
        /*0050*/ 	.word	0xffffffff


	//   ....[11]....
        /*0054*/ 	.word	0xffffffff


	//----- nvinfo : EIATTR_COOP_GROUP_INSTR_OFFSETS
	.align		4
.L_692:
        /*0058*/ 	.byte	0x04, 0x28
        /*005a*/ 	.short	(.L_694 - .L_693)


	//   ....[0]....
.L_693:
        /*005c*/ 	.word	0x000013a0


	//   ....[1]....
        /*0060*/ 	.word	0x000013b0


	//   ....[2]....
        /*0064*/ 	.word	0x000013c0


	//   ....[3]....
        /*0068*/ 	.word	0x000013d0


	//   ....[4]....
        /*006c*/ 	.word	0x00001420


	//   ....[5]....
        /*0070*/ 	.word	0x00001430


	//   ....[6]....
        /*0074*/ 	.word	0x00001440


	//   ....[7]....
        /*0078*/ 	.word	0x00001450


	//   ....[8]....
        /*007c*/ 	.word	0x000014b0


	//   ....[9]....
        /*0080*/ 	.word	0x000014c0


	//   ....[10]....
        /*0084*/ 	.word	0x000014d0


	//   ....[11]....
        /*0088*/ 	.word	0x000014e0


	//----- nvinfo : EIATTR_EXIT_INSTR_OFFSETS
	.align		4
.L_694:
        /*008c*/ 	.byte	0x04, 0x1c
        /*008e*/ 	.short	(.L_696 - .L_695)


	//   ....[0]....
.L_695:
        /*0090*/ 	.word	0x000001c0


	//   ....[1]....
        /*0094*/ 	.word	0x00001b30


	//   ....[2]....
        /*0098*/ 	.word	0x00001bb0


	//----- nvinfo : EIATTR_MAX_THREADS
	.align		4
.L_696:
        /*009c*/ 	.byte	0x04, 0x05
        /*009e*/ 	.short	(.L_698 - .L_697)
.L_697:
        /*00a0*/ 	.word	0x00000100
        /*00a4*/ 	.word	0x00000001
        /*00a8*/ 	.word	0x00000001


	//----- nvinfo : EIATTR_CRS_STACK_SIZE
	.align		4
.L_698:
        /*00ac*/ 	.byte	0x04, 0x1e
        /*00ae*/ 	.short	(.L_700 - .L_699)
.L_699:
        /*00b0*/ 	.word	0x00000000


	//----- nvinfo : EIATTR_CBANK_PARAM_SIZE
	.align		4
.L_700:
        /*00b4*/ 	.byte	0x03, 0x19
        /*00b6*/ 	.short	0x00f0


	//----- nvinfo : EIATTR_PARAM_CBANK
	.align		4
        /*00b8*/ 	.byte	0x04, 0x0a
        /*00ba*/ 	.short	(.L_702 - .L_701)
	.align		4
.L_701:
        /*00bc*/ 	.word	index@(.nv.constant0._ZN7cutlass13device_kernelIN5flash22FlashAttnBwdPreprocessIN4cute5tupleIJNS3_1CILi128EEENS5_ILi64EEEEEENS_6half_tEfNS_4arch4Sm90ELb1ELb1EEEEEvNT_6ParamsE)
        /*00c0*/ 	.short	0x0210
        /*00c2*/ 	.short	0x00f0


	//----- nvinfo : EIATTR_SW_WAR
	.align		4
.L_702:
        /*00c4*/ 	.byte	0x04, 0x36
        /*00c6*/ 	.short	(.L_704 - .L_703)
.L_703:
        /*00c8*/ 	.word	0x00000008
.L_704:


//--------------------- .nv.info._ZN7cutlass13device_kernelIN5flash11enable_sm90INS1_16FlashAttnBwdSm90INS1_25CollectiveMainloopBwdSm90ILi2ELi2ELi2EN4cute5tupleIJNS5_1CILi1EEES8_S8_EEENS6_IJNS7_ILi96EEENS7_ILi128EEENS7_ILi64EEEEEENS_6half_tEfNS_4arch4Sm90ELb1ELb0ELb1ELb0ELb0ELb1ELb0ELb1ELi2ELi1ELi2ELi2ELb0EEENS1_21CollectiveEpilogueBwdISD_SE_SG_Li256ELb0ELb0ELi1EEENS1_25SingleTileBwdLPTSchedulerILb0ELi128ELb0EEEEEEEEEvNT_6ParamsE --------------------------
	.section	.nv.info._ZN7cutlass13device_kernelIN5flash11enable_sm90INS1_16FlashAttnBwdSm90INS1_25CollectiveMainloopBwdSm90ILi2ELi2ELi2EN4cute5tupleIJNS5_1CILi1EEES8_S8_EEENS6_IJNS7_ILi96EEENS7_ILi128EEENS7_ILi64EEEEEENS_6half_tEfNS_4arch4Sm90ELb1ELb0ELb1ELb0ELb0ELb1ELb0ELb1ELi2ELi1ELi2ELi2ELb0EEENS1_21CollectiveEpilogueBwdISD_SE_SG_Li256ELb0ELb0ELi1EEENS1_25SingleTileBwdLPTSchedulerILb0ELi128ELb0EEEEEEEEEvNT_6ParamsE,"",@"SHT_CUDA_INFO"
	.sectionflags	@""
	.align	4


	//----- nvinfo : EIATTR_CUDA_API_VERSION
	.align		4
        /*0000*/ 	.byte	0x04, 0x37
        /*0002*/ 	.short	(.L_706 - .L_705)
.L_705:
        /*0004*/ 	.word	0x00000082


	//----- nvinfo : EIATTR_KPARAM_INFO
	.align		4
.L_706:
        /*0008*/ 	.byte	0x04, 0x17
        /*000a*/ 	.short	(.L_708 - .L_707)
.L_707:
        /*000c*/ 	.word	0x00000000
        /*0010*/ 	.short	0x0000
        /*0012*/ 	.short	0x0070
        /*0014*/ 	.byte	0x00, 0xf0, 0x01, 0x24


	//----- nvinfo : EIATTR_SPARSE_MMA_MASK
	.align		4
.L_708:
        /*0018*/ 	.byte	0x03, 0x50
        /*001a*/ 	.short	0x0000


	//----- nvinfo : EIATTR_MAXREG_COUNT
	.align		4
        /*001c*/ 	.byte	0x03, 0x1b
        /*001e*/ 	.short	0x00a8


	//----- nvinfo : EIATTR_NUM_BARRIERS
	.align		4
        /*0020*/ 	.byte	0x02, 0x4c
        /*0022*/ 	.byte	0x10
	.zero		1


	//----- nvinfo : EIATTR_EXTERNS
	.align		4
        /*0024*/ 	.byte	0x04, 0x0f
        /*0026*/ 	.short	(.L_710 - .L_709)


	//   ....[0]....
	.align		4
.L_709:
        /*0028*/ 	.word	index@(__assertfail)


	//----- nvinfo : EIATTR_ANNOTATIONS
	.align		4
.L_710:
        /*002c*/ 	.byte	0x04, 0x55
        /*002e*/ 	.short	(.L_712 - .L_711)


	//   ....[0]....
.L_711:
        /* <DEDUP_REMOVED lines=29> */


	//----- nvinfo : EIATTR_MERCURY_ISA_VERSION
	.align		4
.L_712:
        /*01e8*/ 	.byte	0x03, 0x5f
        /*01ea*/ 	.short	0x0101


	//----- nvinfo : EIATTR_INT_WARP_WIDE_INSTR_OFFSETS
	.align		4
        /*01ec*/ 	.byte	0x04, 0x31
        /*01ee*/ 	.short	(.L_714 - .L_713)


	//   ....[0]....
.L_713:
        /*01f0*/ 	.word	0x000001e0


	//   ....[1]....
        /*01f4*/ 	.word	0x000002a0


	//----- nvinfo : EIATTR_COOP_GROUP_MASK_REGIDS
	.align		4
.L_714:
        /*01f8*/ 	.byte	0x04, 0x29
        /*01fa*/ 	.short	(.L_716 - .L_715)


	//   ....[0]....
.L_715:
        /*01fc*/ 	.word	0xffffffff


	//   ....[1]....
        /*0200*/ 	.word	0xffffffff


	//   ....[2]....
        /*0204*/ 	.word	0xffffffff


	//   ....[3]....
        /*0208*/ 	.word	0xffffffff


	//   ....[4]....
        /*020c*/ 	.word	0xffffffff


	//   ....[5]....
        /*0210*/ 	.word	0xffffffff


	//   ....[6]....
        /*0214*/ 	.word	0xffffffff


	//   ....[7]....
        /*0218*/ 	.word	0xffffffff


	//   ....[8]....
        /*021c*/ 	.word	0xffffffff


	//   ....[9]....
        /*0220*/ 	.word	0xffffffff


	//   ....[10]....
        /*0224*/ 	.word	0xffffffff


	//   ....[11]....
        /*0228*/ 	.word	0xffffffff


	//   ....[12]....
        /*022c*/ 	.word	0xffffffff


	//   ....[13]....
        /*0230*/ 	.word	0xffffffff


	//   ....[14]....
        /*0234*/ 	.word	0xffffffff


	//   ....[15]....
        /*0238*/ 	.word	0xffffffff


	//   ....[16]....
        /*023c*/ 	.word	0xffffffff


	//   ....[17]....
        /*0240*/ 	.word	0xffffffff


	//   ....[18]....
        /*0244*/ 	.word	0xffffffff


	//   ....[19]....
        /*0248*/ 	.word	0xffffffff


	//   ....[20]....
        /*024c*/ 	.word	0xffffffff


	//   ....[21]....
        /*0250*/ 	.word	0xffffffff


	//   ....[22]....
        /*0254*/ 	.word	0xffffffff


	//   ....[23]....
        /*0258*/ 	.word	0xffffffff


	//   ....[24]....
        /*025c*/ 	.word	0xffffffff


	//   ....[25]....
        /*0260*/ 	.word	0xffffffff


	//   ....[26]....
        /*0264*/ 	.word	0xffffffff


	//   ....[27]....
        /*0268*/ 	.word	0xffffffff


	//   ....[28]....
        /*026c*/ 	.word	0xffffffff


	//   ....[29]....
        /*0270*/ 	.word	0xffffffff


	//   ....[30]....
        /*0274*/ 	.word	0xffffffff


	//   ....[31]....
        /*0278*/ 	.word	0xffffffff


	//   ....[32]....
        /*027c*/ 	.word	0xffffffff


	//   ....[33]....
        /*0280*/ 	.word	0xffffffff


	//   ....[34]....
        /*0284*/ 	.word	0xffffffff


	//   ....[35]....
        /*0288*/ 	.word	0xffffffff


	//   ....[36]....
        /*028c*/ 	.word	0xffffffff


	//   ....[37]....
        /*0290*/ 	.word	0xffffffff


	//   ....[38]....
        /*0294*/ 	.word	0xffffffff


	//   ....[39]....
        /*0298*/ 	.word	0xffffffff


	//   ....[40]....
        /*029c*/ 	.word	0xffffffff


	//   ....[41]....
        /*02a0*/ 	.word	0xffffffff


	//   ....[42]....
        /*02a4*/ 	.word	0xffffffff


	//   ....[43]....
        /*02a8*/ 	.word	0xffffffff


	//   ....[44]....
        /*02ac*/ 	.word	0xffffffff


	//   ....[45]....
        /*02b0*/ 	.word	0xffffffff


	//   ....[46]....
        /*02b4*/ 	.word	0xffffffff


	//   ....[47]....
        /*02b8*/ 	.word	0xffffffff


	//   ....[48]....
        /*02bc*/ 	.word	0xffffffff


	//   ....[49]....
        /*02c0*/ 	.word	0xffffffff


	//   ....[50]....
        /*02c4*/ 	.word	0xffffffff


	//   ....[51]....
        /*02c8*/ 	.word	0xffffffff


	//   ....[52]....
        /*02cc*/ 	.word	0xffffffff


	//   ....[53]....
        /*02d0*/ 	.word	0xffffffff


	//   ....[54]....
        /*02d4*/ 	.word	0xffffffff


	//   ....[55]....
        /*02d8*/ 	.word	0xffffffff


	//   ....[56]....
        /*02dc*/ 	.word	0xffffffff


	//   ....[57]....
        /*02e0*/ 	.word	0xffffffff


	//   ....[58]....
        /*02e4*/ 	.word	0xffffffff


	//   ....[59]....
        /*02e8*/ 	.word	0xffffffff


	//   ....[60]....
        /*02ec*/ 	.word	0xffffffff


	//   ....[61]....
        /*02f0*/ 	.word	0xffffffff


	//   ....[62]....
        /*02f4*/ 	.word	0xffffffff


	//   ....[63]....
        /*02f8*/ 	.word	0xffffffff


	//   ....[64]....
        /*02fc*/ 	.word	0xffffffff


	//   ....[65]....
        /*0300*/ 	.word	0xffffffff


	//   ....[66]....
        /*0304*/ 	.word	0xffffffff


	//   ....[67]....
        /*0308*/ 	.word	0xffffffff


	//   ....[68]....
        /*030c*/ 	.word	0xffffffff


	//   ....[69]....
        /*0310*/ 	.word	0xffffffff


	//   ....[70]....
        /*0314*/ 	.word	0xffffffff


	//   ....[71]....
        /*0318*/ 	.word	0xffffffff


	//   ....[72]....
        /*031c*/ 	.word	0xffffffff


	//   ....[73]....
        /*0320*/ 	.word	0xffffffff


	//   ....[74]....
        /*0324*/ 	.word	0xffffffff


	//   ....[75]....
        /*0328*/ 	.word	0xffffffff


	//   ....[76]....
        /*032c*/ 	.word	0xffffffff


	//   ....[77]....
        /*0330*/ 	.word	0xffffffff


	//   ....[78]....
        /*0334*/ 	.word	0xffffffff


	//   ....[79]....
        /*0338*/ 	.word	0xffffffff


	//   ....[80]....
        /*033c*/ 	.word	0xffffffff


	//   ....[81]....
        /*0340*/ 	.word	0xffffffff


	//   ....[82]....
        /*0344*/ 	.word	0xffffffff


	//   ....[83]....
        /*0348*/ 	.word	0xffffffff


	//   ....[84]....
        /*034c*/ 	.word	0xffffffff


	//   ....[85]....
        /*0350*/ 	.word	0xffffffff


	//   ....[86]....
        /*0354*/ 	.word	0xffffffff


	//   ....[87]....
        /*0358*/ 	.word	0xffffffff


	//   ....[88]....
        /*035c*/ 	.word	0xffffffff


	//   ....[89]....
        /*0360*/ 	.word	0xffffffff


	//   ....[90]....
        /*0364*/ 	.word	0xffffffff


	//   ....[91]....
        /*0368*/ 	.word	0xffffffff


	//   ....[92]....
        /*036c*/ 	.word	0xffffffff


	//   ....[93]....
        /*0370*/ 	.word	0xffffffff


	//   ....[94]....
        /*0374*/ 	.word	0xffffffff


	//   ....[95]....
        /*0378*/ 	.word	0xffffffff


	//   ....[96]....
        /*037c*/ 	.word	0xffffffff


	//   ....[97]....
        /*0380*/ 	.word	0xffffffff


	//   ....[98]....
        /*0384*/ 	.word	0xffffffff


	//   ....[99]....
        /*0388*/ 	.word	0xffffffff


	//   ....[100]....
        /*038c*/ 	.word	0xffffffff


	//   ....[101]....
        /*0390*/ 	.word	0xffffffff


	//   ....[102]....
        /*0394*/ 	.word	0xffffffff


	//   ....[103]....
        /*0398*/ 	.word	0xffffffff


	//   ....[104]....
        /*039c*/ 	.word	0x0500000f


	//----- nvinfo : EIATTR_COOP_GROUP_INSTR_OFFSETS
	.align		4
.L_716:
        /*03a0*/ 	.byte	0x04, 0x28
        /*03a2*/ 	.short	(.L_718 - .L_717)


	//   ....[0]....
.L_717:
        /*03a4*/ 	.word	0x00000060


	//   ....[1]....
        /*03a8*/ 	.word	0x000001f0


	//   ....[2]....
        /*03ac*/ 	.word	0x00000280


	//   ....[3]....
        /*03b0*/ 	.word	0x00000400


	//   ....[4]....
        /*03b4*/ 	.word	0x00000670


	//   ....[5]....
        /*03b8*/ 	.word	0x00001110


	//   ....[6]....
        /*03bc*/ 	.word	0x000022f0


	//   ....[7]....
        /*03c0*/ 	.word	0x000025f0


	//   ....[8]....
        /*03c4*/ 	.word	0x00002640


	//   ....[9]....
        /*03c8*/ 	.word	0x00002db0


	//   ....[10]....
        /*03cc*/ 	.word	0x00002e30


	//   ....[11]....
        /*03d0*/ 	.word	0x00002e70


	//   ....[12]....
        /*03d4*/ 	.word	0x00002f50


	//   ....[13]....
        /*03d8*/ 	.word	0x00002f80


	//   ....[14]....
        /*03dc*/ 	.word	0x00002fe0


	//   ....[15]....
        /*03e0*/ 	.word	0x00002ff0


	//   ....[16]....
        /*03e4*/ 	.word	0x00003000


	//   ....[17]....
        /*03e8*/ 	.word	0x00003010


	//   ....[18]....
        /*03ec*/ 	.word	0x000030f0


	//   ....[19]....
        /*03f0*/ 	.word	0x00003100


	//   ....[20]....
        /*03f4*/ 	.word	0x00003130


	//   ....[21]....
        /*03f8*/ 	.word	0x00003140


	//   ....[22]....
        /*03fc*/ 	.word	0x00003160


	//   ....[23]....
        /*0400*/ 	.word	0x000031e0


	//   ....[24]....
        /*0404*/ 	.word	0x00003220


	//   ....[25]....
        /*0408*/ 	.word	0x00003250


	//   ....[26]....
        /*040c*/ 	.word	0x00003290


	//   ....[27]....
        /*0410*/ 	.word	0x000032a0


	//   ....[28]....
        /*0414*/ 	.word	0x000032e0


	//   ....[29]....
        /*0418*/ 	.word	0x00003330


	//   ....[30]....
        /*041c*/ 	.word	0x00003370


	//   ....[31]....
        /*0420*/ 	.word	0x000033b0


	//   ....[32]....
        /*0424*/ 	.word	0x00003410


	//   ....[33]....
        /*0428*/ 	.word	0x00003440


	//   ....[34]....
        /*042c*/ 	.word	0x000034b0


	//   ....[35]....
        /*0430*/ 	.word	0x000034e0


	//   ....[36]....
        /*0434*/ 	.word	0x000035f0


	//   ....[37]....
        /*0438*/ 	.word	0x00003610


	//   ....[38]....
        /*043c*/ 	.word	0x000037b0


	//   ....[39]....
        /*0440*/ 	.word	0x000037c0


	//   ....[40]....
        /*0444*/ 	.word	0x000038a0


	//   ....[41]....
        /*0448*/ 	.word	0x000038f0


	//   ....[42]....
        /*044c*/ 	.word	0x00003990


	//   ....[43]....
        /*0450*/ 	.word	0x000039e0


	//   ....[44]....
        /*0454*/ 	.word	0x00003a80


	//   ....[45]....
        /*0458*/ 	.word	0x00003b40


	//   ....[46]....
        /*045c*/ 	.word	0x00003ba0


	//   ....[47]....
        /*0460*/ 	.word	0x00003be0


	//   ....[48]....
        /*0464*/ 	.word	0x00003c00


	//   ....[49]....
        /*0468*/ 	.word	0x00003c30


	//   ....[50]....
        /*046c*/ 	.word	0x00003c50


	//   ....[51]....
        /*0470*/ 	.word	0x00003c90


	//   ....[52]....
        /*0474*/ 	.word	0x00003cb0


	//   ....[53]....
        /*0478*/ 	.word	0x00003cc0


	//   ....[54]....
        /*047c*/ 	.word	0x00006550


	//   ....[55]....
        /*0480*/ 	.word	0x00006560


	//   ....[56]....
        /*0484*/ 	.word	0x00006570


	//   ....[57]....
        /*0488*/ 	.word	0x00006580


	//   ....[58]....
        /*048c*/ 	.word	0x00006590


	//   ....[59]....
        /*0490*/ 	.word	0x000065a0


	//   ....[60]....
        /*0494*/ 	.word	0x000065b0


	//   ....[61]....
        /*0498*/ 	.word	0x000065c0


	//   ....[62]....
        /*049c*/ 	.word	0x000065d0


	//   ....[63]....
        /*04a0*/ 	.word	0x000065e0


	//   ....[64]....
        /*04a4*/ 	.word	0x000065f0


	//   ....[65]....
        /*04a8*/ 	.word	0x00006600


	//   ....[66]....
        /*04ac*/ 	.word	0x00006710


	//   ....[67]....
        /*04b0*/ 	.word	0x00006750


	//   ....[68]....
        /*04b4*/ 	.word	0x000067b0


	//   ....[69]....
        /*04b8*/ 	.word	0x000067f0


	//   ....[70]....
        /*04bc*/ 	.word	0x00006830


	//   ....[71]....
        /*04c0*/ 	.word	0x00006870


	//   ....[72]....
        /*04c4*/ 	.word	0x000068b0


	//   ....[73]....
        /*04c8*/ 	.word	0x00006a70


	//   ....[74]....
        /*04cc*/ 	.word	0x00006c60


	//   ....[75]....
        /*04d0*/ 	.word	0x00006fc0


	//   ....[76]....
        /*04d4*/ 	.word	0x000070f0


	//   ....[77]....
        /*04d8*/ 	.word	0x00007180


	//   ....[78]....
        /*04dc*/ 	.word	0x000073c0


	//   ....[79]....
        /*04e0*/ 	.word	0x000073e0


	//   ....[80]....
        /*04e4*/ 	.word	0x000073f0


	//   ....[81]....
        /*04e8*/ 	.word	0x00007410


	//   ....[82]....
        /*04ec*/ 	.word	0x00007420


	//   ....[83]....
        /*04f0*/ 	.word	0x00007440


	//   ....[84]....
        /*04f4*/ 	.word	0x000077b0


	//   ....[85]....
        /*04f8*/ 	.word	0x000077f0


	//   ....[86]....
        /*04fc*/ 	.word	0x00007cb0


	//   ....[87]....
        /*0500*/ 	.word	0x00007cd0


	//   ....[88]....
        /*0504*/ 	.word	0x00007d00


	//   ....[89]....
        /*0508*/ 	.word	0x00007d10


	//   ....[90]....
        /*050c*/ 	.word	0x00007e90


	//   ....[91]....
        /*0510*/ 	.word	0x00007ea0


	//   ....[92]....
        /*0514*/ 	.word	0x00007f20


	//   ....[93]....
        /*0518*/ 	.word	0x00007f50


	//   ....[94]....
        /*051c*/ 	.word	0x00007fb0


	//   ....[95]....
        /*0520*/ 	.word	0x00008020


	//   ....[96]....
        /*0524*/ 	.word	0x00008040


	//   ....[97]....
        /*0528*/ 	.word	0x00008060


	//   ....[98]....
        /*052c*/ 	.word	0x00008090


	//   ....[99]....
        /*0530*/ 	.word	0x000080b0


	//   ....[100]....
        /*0534*/ 	.word	0x000080c0


	//   ....[101]....
        /*0538*/ 	.word	0x000080f0


	//   ....[102]....
        /*053c*/ 	.word	0x0000a500


	//   ....[103]....
        /*0540*/ 	.word	0x0000b390


	//   ....[104]....
        /*0544*/ 	.word	0x0000e170


	//----- nvinfo : EIATTR_REG_RECONFIG
	.align		4
.L_718:
        /*0548*/ 	.byte	0x01, 0x54
	.zero		2


	//----- nvinfo : EIATTR_SYSCALL_OFFSETS
	.align		4
        /*054c*/ 	.byte	0x04, 0x46
        /*054e*/ 	.short	(.L_720 - .L_719)


	//   ....[0]....
.L_719:
        /*0550*/ 	.word	0x00000d70


	//   ....[1]....
        /*0554*/ 	.word	0x00000e60


	//   ....[2]....
        /*0558*/ 	.word	0x00000fc0


	//   ....[3]....
        /*055c*/ 	.word	0x000010b0


	//   ....[4]....
        /*0560*/ 	.word	0x00009d80


	//   ....[5]....
        /*0564*/ 	.word	0x00009eb0


	//   ....[6]....
        /*0568*/ 	.word	0x00009fd0


	//   ....[7]....
        /*056c*/ 	.word	0x0000a0f0


	//----- nvinfo : EIATTR_MBARRIER_INSTR_OFFSETS
	.align		4
.L_720:
        /*0570*/ 	.byte	0x04, 0x39
        /*0572*/ 	.short	(.L_722 - .L_721)


	//   ....[0]....
.L_721:
        /*0574*/ 	.word	0x000002c0
        /*0578*/ 	.word	0x000000ff
        /*057c*/ 	.word	0x00026800
        /*0580*/ 	.short	0x0100
        /*0582*/ 	.byte	0x06
	.zero		1


	//   ....[1]....
        /*0584*/ 	.word	0x000003b0
        /*0588*/ 	.word	0x000000ff
        /*058c*/ 	.word	0x00026810
        /*0590*/ 	.short	0x0100
        /*0592*/ 	.byte	0x08
	.zero		1


	//   ....[2]....
        /*0594*/ 	.word	0x000003c0
        /*0598*/ 	.word	0x000000ff
        /*059c*/ 	.word	0x00026820
        /*05a0*/ 	.short	0x0100
        /*05a2*/ 	.byte	0x08
	.zero		1


	//   ....[3]....
        /*05a4*/ 	.word	0x000003d0
        /*05a8*/ 	.word	0x000000ff
        /*05ac*/ 	.word	0x00026818
        /*05b0*/ 	.short	0x0100
        /*05b2*/ 	.byte	0x08
	.zero		1


	//   ....[4]....
        /*05b4*/ 	.word	0x000003e0
        /*05b8*/ 	.word	0x000000ff
        /*05bc*/ 	.word	0x00026828
        /*05c0*/ 	.short	0x0100
        /*05c2*/ 	.byte	0x08
	.zero		1


	//   ....[5]....
        /*05c4*/ 	.word	0x00000510
        /*05c8*/ 	.word	0x000000ff
        /*05cc*/ 	.word	0x00026830
        /*05d0*/ 	.short	0x0100
        /*05d2*/ 	.byte	0x08
	.zero		1


	//   ....[6]....
        /*05d4*/ 	.word	0x00000520
        /*05d8*/ 	.word	0x000000ff
        /*05dc*/ 	.word	0x00026840
        /*05e0*/ 	.short	0x0100
        /*05e2*/ 	.byte	0x08
	.zero		1


	//   ....[7]....
        /*05e4*/ 	.word	0x00000530
        /*05e8*/ 	.word	0x000000ff
        /*05ec*/ 	.word	0x00026838
        /*05f0*/ 	.short	0x0100
        /*05f2*/ 	.byte	0x08
	.zero		1


	//   ....[8]....
        /*05f4*/ 	.word	0x00000540
        /*05f8*/ 	.word	0x000000ff
        /*05fc*/ 	.word	0x00026848
        /*0600*/ 	.short	0x0100
        /*0602*/ 	.byte	0x08
	.zero		1


	//   ....[9]....
        /*0604*/ 	.word	0x00001150
        /*0608*/ 	.word	0x00000011
        /*060c*/ 	.word	0x00026800
        /*0610*/ 	.short	0x010a
        /*0612*/ 	.byte	0x3f
	.zero		1


	//   ....[10]....
        /*0614*/ 	.word	0x00001170
        /*0618*/ 	.word	0x00000011
        /*061c*/ 	.word	0x00026800
        /*0620*/ 	.short	0x010a
        /*0622*/ 	.byte	0x3f
	.zero		1


	//   ....[11]....
        /*0624*/ 	.word	0x00001a80
        /*0628*/ 	.word	0x00000008
        /*062c*/ 	.word	0x00026810
        /*0630*/ 	.short	0x010a
        /*0632*/ 	.byte	0x3f
	.zero		1


	//   ....[12]....
        /*0634*/ 	.word	0x00001af0
        /*0638*/ 	.word	0x00000008
        /*063c*/ 	.word	0x00026810
        /*0640*/ 	.short	0x010a
        /*0642*/ 	.byte	0x3f
	.zero		1


	//   ....[13]....
        /*0644*/ 	.word	0x00001eb0
        /*0648*/ 	.word	0x00000008
        /*064c*/ 	.word	0x00026830
        /*0650*/ 	.short	0x010a
        /*0652*/ 	.byte	0x3f
	.zero		1


	//   ....[14]....
        /*0654*/ 	.word	0x00001f30
        /*0658*/ 	.word	0x00000008
        /*065c*/ 	.word	0x00026830
        /*0660*/ 	.short	0x010a
        /*0662*/ 	.byte	0x3f
	.zero		1


	//   ....[15]....
        /*0664*/ 	.word	0x00005470
        /*0668*/ 	.word	0x00000009
        /*066c*/ 	.word	0x00000000
        /*0670*/ 	.short	0x0101
        /*0672*/ 	.byte	0x3f
	.zero		1


	//   ....[16]....
        /*0674*/ 	.word	0x00005800
        /*0678*/ 	.word	0x00000008
        /*067c*/ 	.word	0x00000000
        /*0680*/ 	.short	0x0101
        /*0682*/ 	.byte	0x3f
	.zero		1


	//   ....[17]....
        /*0684*/ 	.word	0x00005f30
        /*0688*/ 	.word	0x00000006
        /*068c*/ 	.word	0x00026810
        /*0690*/ 	.short	0x010a
        /*0692*/ 	.byte	0x3f
	.zero		1


	//   ....[18]....
        /*0694*/ 	.word	0x00005fb0
        /*0698*/ 	.word	0x00000006
        /*069c*/ 	.word	0x00026810
        /*06a0*/ 	.short	0x010a
        /*06a2*/ 	.byte	0x3f
	.zero		1


	//   ....[19]....
        /*06a4*/ 	.word	0x00006330
        /*06a8*/ 	.word	0x00000006
        /*06ac*/ 	.word	0x00026830
        /*06b0*/ 	.short	0x010a
        /*06b2*/ 	.byte	0x3f
	.zero		1


	//   ....[20]....
        /*06b4*/ 	.word	0x000063c0
        /*06b8*/ 	.word	0x00000006
        /*06bc*/ 	.word	0x00026830
        /*06c0*/ 	.short	0x010a
        /*06c2*/ 	.byte	0x3f
	.zero		1


	//   ....[21]....
        /*06c4*/ 	.word	0x00009620
        /*06c8*/ 	.word	0x00000005
        /*06cc*/ 	.word	0x00000000
        /*06d0*/ 	.short	0x0101
        /*06d2*/ 	.byte	0x3f
	.zero		1


	//   ....[22]....
        /*06d4*/ 	.word	0x000099d0
        /*06d8*/ 	.word	0x00000006
        /*06dc*/ 	.word	0x00000000
        /*06e0*/ 	.short	0x0101
        /*06e2*/ 	.byte	0x3f
	.zero		1


	//   ....[23]....
        /*06e4*/ 	.word	0x0000c840
        /*06e8*/ 	.word	0x00000000
        /*06ec*/ 	.word	0x00026820
        /*06f0*/ 	.short	0x010a
        /*06f2*/ 	.byte	0x3f
	.zero		1


	//   ....[24]....
        /*06f4*/ 	.word	0x0000cd90
        /*06f8*/ 	.word	0x00000000
        /*06fc*/ 	.word	0x00026840
        /*0700*/ 	.short	0x010a
        /*0702*/ 	.byte	0x3f
	.zero		1


	//   ....[25]....
        /*0704*/ 	.word	0x0000cfe0
        /*0708*/ 	.word	0x00000000
        /*070c*/ 	.word	0x00026828
        /*0710*/ 	.short	0x010a
        /*0712*/ 	.byte	0x3f
	.zero		1


	//   ....[26]....
        /*0714*/ 	.word	0x0000d250
        /*0718*/ 	.word	0x00000000
        /*071c*/ 	.word	0x00026848
        /*0720*/ 	.short	0x010a
        /*0722*/ 	.byte	0x3f
	.zero		1


	//   ....[27]....
        /*0724*/ 	.word	0x0000d450
        /*0728*/ 	.word	0x00000000
        /*072c*/ 	.word	0x00026820
        /*0730*/ 	.short	0x010a
        /*0732*/ 	.byte	0x3f
	.zero		1


	//   ....[28]....
        /*0734*/ 	.word	0x0000d700
        /*0738*/ 	.word	0x00000000
        /*073c*/ 	.word	0x00026840
        /*0740*/ 	.short	0x010a
        /*0742*/ 	.byte	0x3f
	.zero		1


	//   ....[29]....
        /*0744*/ 	.word	0x0000d920
        /*0748*/ 	.word	0x00000000
        /*074c*/ 	.word	0x00026828
        /*0750*/ 	.short	0x010a
        /*0752*/ 	.byte	0x3f
	.zero		1


	//   ....[30]....
        /*0754*/ 	.word	0x0000dbe0
        /*0758*/ 	.word	0x00000004
        /*075c*/ 	.word	0x00026840
        /*0760*/ 	.short	0x010a
        /*0762*/ 	.byte	0x3f
	.zero		1


	//   ....[31]....
        /*0764*/ 	.word	0x0000dff0
        /*0768*/ 	.word	0x00000007
        /*076c*/ 	.word	0x00000000
        /*0770*/ 	.short	0x010a
        /*0772*/ 	.byte	0x3f
	.zero		1


	//   ....[32]....
        /*0774*/ 	.word	0x0000e040
        /*0778*/ 	.word	0x00000003
        /*077c*/ 	.word	0x00000000
        /*0780*/ 	.short	0x010a
        /*0782*/ 	.byte	0x3f
	.zero		1


	//   ....[33]....
        /*0784*/ 	.word	0x0000e0a0
        /*0788*/ 	.word	0x00000005
        /*078c*/ 	.word	0x00000000
        /*0790*/ 	.short	0x010a
        /*0792*/ 	.byte	0x3f
	.zero		1


	//   ....[34]....
        /*0794*/ 	.word	0x0000e0d0
        /*0798*/ 	.word	0x00000003
        /*079c*/ 	.word	0x00000000
        /*07a0*/ 	.short	0x010a
        /*07a2*/ 	.byte	0x3f
	.zero		1


	//   ....[35]....
        /*07a4*/ 	.word	0x0000e1a0
        /*07a8*/ 	.word	0x00000011
        /*07ac*/ 	.word	0x00026800
        /*07b0*/ 	.short	0x010a
        /*07b2*/ 	.byte	0x3f
	.zero		1


	//   ....[36]....
        /*07b4*/ 	.word	0x0000e1f0
        /*07b8*/ 	.word	0x00000008
        /*07bc*/ 	.word	0x00026810
        /*07c0*/ 	.short	0x010a
        /*07c2*/ 	.byte	0x3f
	.zero		1


	//   ....[37]....
        /*07c4*/ 	.word	0x0000e240
        /*07c8*/ 	.word	0x00000008
        /*07cc*/ 	.word	0x00026830
        /*07d0*/ 	.short	0x010a
        /*07d2*/ 	.byte	0x3f
	.zero		1


	//   ....[38]....
        /*07d4*/ 	.word	0x0000e290
        /*07d8*/ 	.word	0x00000006
        /*07dc*/ 	.word	0x00026810
        /*07e0*/ 	.short	0x010a
        /*07e2*/ 	.byte	0x3f
	.zero		1


	//   ....[39]....
        /*07e4*/ 	.word	0x0000e2e0
        /*07e8*/ 	.word	0x00000006
        /*07ec*/ 	.word	0x00026830
        /*07f0*/ 	.short	0x010a
        /*07f2*/ 	.byte	0x3f
	.zero		1


	//   ....[40]....
        /*07f4*/ 	.word	0x0000e330
        /*07f8*/ 	.word	0x00000000
        /*07fc*/ 	.word	0x00026820
        /*0800*/ 	.short	0x010a
        /*0802*/ 	.byte	0x3f
	.zero		1


	//   ....[41]....
        /*0804*/ 	.word	0x0000e380
        /*0808*/ 	.word	0x00000000
        /*080c*/ 	.word	0x00026840
        /*0810*/ 	.short	0x010a
        /*0812*/ 	.byte	0x3f
	.zero		1


	//   ....[42]....
        /*0814*/ 	.word	0x0000e3d0
        /*0818*/ 	.word	0x00000000
        /*081c*/ 	.word	0x00026828
        /*0820*/ 	.short	0x010a
        /*0822*/ 	.byte	0x3f
	.zero		1


	//   ....[43]....
        /*0824*/ 	.word	0x0000e420
        /*0828*/ 	.word	0x00000000
        /*082c*/ 	.word	0x00026848
        /*0830*/ 	.short	0x010a
        /*0832*/ 	.byte	0x3f
	.zero		1


	//   ....[44]....
        /*0834*/ 	.word	0x0000e480
        /*0838*/ 	.word	0x00000000
        /*083c*/ 	.word	0x00026820
        /*0840*/ 	.short	0x010a
        /*0842*/ 	.byte	0x3f
	.zero		1


	//   ....[45]....
        /*0844*/ 	.word	0x0000e4d0
        /*0848*/ 	.word	0x00000000
        /*084c*/ 	.word	0x00026840
        /*0850*/ 	.short	0x010a
        /*0852*/ 	.byte	0x3f
	.zero		1


	//   ....[46]....
        /*0854*/ 	.word	0x0000e520
        /*0858*/ 	.word	0x00000000
        /*085c*/ 	.word	0x00026828
        /*0860*/ 	.short	0x010a
        /*0862*/ 	.byte	0x3f
	.zero		1


	//   ....[47]....
        /*0864*/ 	.word	0x0000e570
        /*0868*/ 	.word	0x00000004
        /*086c*/ 	.word	0x00026840
        /*0870*/ 	.short	0x010a
        /*0872*/ 	.byte	0x3f
	.zero		1


	//   ....[48]....
        /*0874*/ 	.word	0x0000e640
        /*0878*/ 	.word	0x00000007
        /*087c*/ 	.word	0x00000000
        /*0880*/ 	.short	0x010a
        /*0882*/ 	.byte	0x3f
	.zero		1


	//   ....[49]....
        /*0884*/ 	.word	0x0000e690
        /*0888*/ 	.word	0x00000003
        /*088c*/ 	.word	0x00000000
        /*0890*/ 	.short	0x010a
        /*0892*/ 	.byte	0x3f
	.zero		1


	//   ....[50]....
        /*0894*/ 	.word	0x0000e6e0
        /*0898*/ 	.word	0x00000005
        /*089c*/ 	.word	0x00000000
        /*08a0*/ 	.short	0x010a
        /*08a2*/ 	.byte	0x3f
	.zero		1


	//----- nvinfo : EIATTR_NUM_MBARRIERS
	.align		4
.L_722:
        /*08a4*/ 	.byte	0x03, 0x38
        /*08a6*/ 	.short	0x0009


	//----- nvinfo : EIATTR_EXIT_INSTR_OFFSETS
	.align		4
        /*08a8*/ 	.byte	0x04, 0x1c
        /*08aa*/ 	.short	(.L_724 - .L_723)


	//   ....[0]....
.L_723:
        /*08ac*/ 	.word	0x0000e120


	//----- nvinfo : EIATTR_MAX_THREADS
	.align		4
.L_724:
        /*08b0*/ 	.byte	0x04, 0x05
        /*08b2*/ 	.short	(.L_726 - .L_725)
.L_725:
        /*08b4*/ 	.word	0x00000180
        /*08b8*/ 	.word	0x00000001
        /*08bc*/ 	.word	0x00000001


	//----- nvinfo : EIATTR_CRS_STACK_SIZE
	.align		4
.L_726:
        /*08c0*/ 	.byte	0x04, 0x1e
        /*08c2*/ 	.short	(.L_728 - .L_727)
.L_727:
        /*08c4*/ 	.word	0x00000000


	//----- nvinfo : EIATTR_CBANK_PARAM_SIZE
	.align		4
.L_728:
        /*08c8*/ 	.byte	0x03, 0x19
        /*08ca*/ 	.short	0x0970


	//----- nvinfo : EIATTR_PARAM_CBANK
	.align		4
        /*08cc*/ 	.byte	0x04, 0x0a
        /*08ce*/ 	.short	(.L_730 - .L_729)
	.align		4
.L_729:
        /*08d0*/ 	.word	index@(.nv.constant0._ZN7cutlass13device_kernelIN5flash11enable_sm90INS1_16FlashAttnBwdSm90INS1_25CollectiveMainloopBwdSm90ILi2ELi2ELi2EN4cute5tupleIJNS5_1CILi1EEES8_S8_EEENS6_IJNS7_ILi96EEENS7_ILi128EEENS7_ILi64EEEEEENS_6half_tEfNS_4arch4Sm90ELb1ELb0ELb1ELb0ELb0ELb1ELb0ELb1ELi2ELi1ELi2ELi2ELb0EEENS1_21CollectiveEpilogueBwdISD_SE_SG_Li256ELb0ELb0ELi1EEENS1_25SingleTileBwdLPTSchedulerILb0ELi128ELb0EEEEEEEEEvNT_6ParamsE)
        /*08d4*/ 	.short	0x0210
        /*08d6*/ 	.short	0x0970


	//----- nvinfo : EIATTR_SW_WAR
	.align		4
.L_730:
        /*08d8*/ 	.byte	0x04, 0x36
        /*08da*/ 	.short	(.L_732 - .L_731)
.L_731:
        /*08dc*/ 	.word	0x00000008
.L_732:


//--------------------- .nv.info._ZN7cutlass13device_kernelIN5flash11enable_sm90INS1_16FlashAttnBwdSm90INS1_25CollectiveMainloopBwdSm90ILi2ELi2ELi2EN4cute5tupleIJNS5_1CILi1EEES8_S8_EEENS6_IJNS7_ILi96EEENS7_ILi128EEENS7_ILi64EEEEEENS_6half_tEfNS_4arch4Sm90ELb1ELb0ELb1ELb0ELb1ELb1ELb0ELb1ELi2ELi1ELi2ELi2ELb0EEENS1_21CollectiveEpilogueBwdISD_SE_SG_Li256ELb0ELb0ELi1EEENS1_25SingleTileBwdLPTSchedulerILb0ELi128ELb1EEEEEEEEEvNT_6ParamsE --------------------------
	.section	.nv.info._ZN7cutlass13device_kernelIN5flash11enable_sm90INS1_16FlashAttnBwdSm90INS1_25CollectiveMainloopBwdSm90ILi2ELi2ELi2EN4cute5tupleIJNS5_1CILi1EEES8_S8_EEENS6_IJNS7_ILi96EEENS7_ILi128EEENS7_ILi64EEEEEENS_6half_tEfNS_4arch4Sm90ELb1ELb0ELb1ELb0ELb1ELb1ELb0ELb1ELi2ELi1ELi2ELi2ELb0EEENS1_21CollectiveEpilogueBwdISD_SE_SG_Li256ELb0ELb0ELi1EEENS1_25SingleTileBwdLPTSchedulerILb0ELi128ELb1EEEEEEEEEvNT_6ParamsE,"",@"SHT_CUDA_INFO"
	.sectionflags	@""
	.align	4


	//----- nvinfo : EIATTR_CUDA_API_VERSION
	.align		4
        /*0000*/ 	.byte	0x04, 0x37
        /*0002*/ 	.short	(.L_734 - .L_733)
.L_733:
        /*0004*/ 	.word	0x00000082


	//----- nvinfo : EIATTR_KPARAM_INFO
	.align		4
.L_734:
        /*0008*/ 	.byte	0x04, 0x17
        /*000a*/ 	.short	(.L_736 - .L_735)
.L_735:
        /*000c*/ 	.word	0x00000000
        /*0010*/ 	.short	0x0000
        /*0012*/ 	.short	0x0070
        /*0014*/ 	.byte	0x00, 0xf0, 0x01, 0x24


	//----- nvinfo : EIATTR_SPARSE_MMA_MASK
	.align		4
.L_736:
        /*0018*/ 	.byte	0x03, 0x50
        /*001a*/ 	.short	0x0000


	//----- nvinfo : EIATTR_MAXREG_COUNT
	.align		4
        /*001c*/ 	.byte	0x03, 0x1b
        /*001e*/ 	.short	0x00a8


	//----- nvinfo : EIATTR_NUM_BARRIERS
	.align		4
        /*0020*/ 	.byte	0x02, 0x4c
        /*0022*/ 	.byte	0x10
	.zero		1


	//----- nvinfo : EIATTR_EXTERNS
	.align		4
        /*0024*/ 	.byte	0x04, 0x0f
        /*0026*/ 	.short	(.L_738 - .L_737)


	//   ....[0]....
	.align		4
.L_737:
        /*0028*/ 	.word	index@(__assertfail)


	//----- nvinfo : EIATTR_ANNOTATIONS
	.align		4
.L_738:
        /*002c*/ 	.byte	0x04, 0x55
        /*002e*/ 	.short	(.L_740 - .L_739)


	//   ....[0]....
.L_739:
        /* <DEDUP_REMOVED lines=31> */


	//----- nvinfo : EIATTR_MERCURY_ISA_VERSION
	.align		4
.L_740:
        /*0208*/ 	.byte	0x03, 0x5f
        /*020a*/ 	.short	0x0101


	//----- nvinfo : EIATTR_INT_WARP_WIDE_INSTR_OFFSETS
	.align		4
        /*020c*/ 	.byte	0x04, 0x31
        /*020e*/ 	.short	(.L_742 - .L_741)


	//   ....[0]....
.L_741:
        /*0210*/ 	.word	0x000001e0


	//   ....[1]....
        /*0214*/ 	.word	0x000002a0


	//   ....[2]....
        /*0218*/ 	.word	0x0000bed0


	//   ....[3]....
        /*021c*/ 	.word	0x0000c540


	//   ....[4]....
        /*0220*/ 	.word	0x0000ca60


	//----- nvinfo : EIATTR_COOP_GROUP_MASK_REGIDS
	.align		4
.L_742:
        /*0224*/ 	.byte	0x04, 0x29
        /*0226*/ 	.short	(.L_744 - .L_743)


	//   ....[0]....
.L_743:
        /*0228*/ 	.word	0xffffffff


	//   ....[1]....
        /*022c*/ 	.word	0xffffffff


	//   ....[2]....
        /*0230*/ 	.word	0xffffffff


	//   ....[3]....
        /*0234*/ 	.word	0xffffffff


	//   ....[4]....
        /*0238*/ 	.word	0xffffffff


	//   ....[5]....
        /*023c*/ 	.word	0xffffffff


	//   ....[6]....
        /*0240*/ 	.word	0xffffffff


	//   ....[7]....
        /*0244*/ 	.word	0xffffffff


	//   ....[8]....
        /*0248*/ 	.word	0xffffffff


	//   ....[9]....
        /*024c*/ 	.word	0xffffffff


	//   ....[10]....
        /*0250*/ 	.word	0xffffffff


	//   ....[11]....
        /*0254*/ 	.word	0xffffffff


	//   ....[12]....
        /*0258*/ 	.word	0xffffffff


	//   ....[13]....
        /*025c*/ 	.word	0xffffffff


	//   ....[14]....
        /*0260*/ 	.word	0xffffffff


	//   ....[15]....
        /*0264*/ 	.word	0xffffffff


	//   ....[16]....
        /*0268*/ 	.word	0xffffffff


	//   ....[17]....
        /*026c*/ 	.word	0xffffffff


	//   ....[18]....
        /*0270*/ 	.word	0xffffffff


	//   ....[19]....
        /*0274*/ 	.word	0xffffffff


	//   ....[20]....
        /*0278*/ 	.word	0xffffffff


	//   ....[21]....
        /*027c*/ 	.word	0xffffffff


	//   ....[22]....
        /*0280*/ 	.word	0xffffffff


	//   ....[23]....
        /*0284*/ 	.word	0xffffffff


	//   ....[24]....
        /*0288*/ 	.word	0xffffffff


	//   ....[25]....
        /*028c*/ 	.word	0xffffffff


	//   ....[26]....
        /*0290*/ 	.word	0xffffffff


	//   ....[27]....
        /*0294*/ 	.word	0xffffffff


	//   ....[28]....
        /*0298*/ 	.word	0xffffffff


	//   ....[29]....
        /*029c*/ 	.word	0xffffffff


	//   ....[30]....
        /*02a0*/ 	.word	0xffffffff


	//   ....[31]....
        /*02a4*/ 	.word	0xffffffff


	//   ....[32]....
        /*02a8*/ 	.word	0xffffffff


	//   ....[33]....
        /*02ac*/ 	.word	0xffffffff


	//   ....[34]....
        /*02b0*/ 	.word	0xffffffff


	//   ....[35]....
        /*02b4*/ 	.word	0xffffffff


	//   ....[36]....
        /*02b8*/ 	.word	0xffffffff


	//   ....[37]....
        /*02bc*/ 	.word	0xffffffff


	//   ....[38]....
        /*02c0*/ 	.word	0xffffffff


	//   ....[39]....
        /*02c4*/ 	.word	0xffffffff


	//   ....[40]....
        /*02c8*/ 	.word	0xffffffff


	//   ....[41]....
        /*02cc*/ 	.word	0xffffffff


	//   ....[42]....
        /*02d0*/ 	.word	0xffffffff


	//   ....[43]....
        /*02d4*/ 	.word	0xffffffff


	//   ....[44]....
        /*02d8*/ 	.word	0xffffffff


	//   ....[45]....
        /*02dc*/ 	.word	0xffffffff


	//   ....[46]....
        /*02e0*/ 	.word	0xffffffff


	//   ....[47]....
        /*02e4*/ 	.word	0xffffffff


	//   ....[48]....
        /*02e8*/ 	.word	0xffffffff


	//   ....[49]....
        /*02ec*/ 	.word	0xffffffff


	//   ....[50]....
        /*02f0*/ 	.word	0xffffffff


	//   ....[51]....
        /*02f4*/ 	.word	0xffffffff


	//   ....[52]....
        /*02f8*/ 	.word	0xffffffff


	//   ....[53]....
        /*02fc*/ 	.word	0xffffffff


	//   ....[54]....
        /*0300*/ 	.word	0xffffffff


	//   ....[55]....
        /*0304*/ 	.word	0xffffffff


	//   ....[56]....
        /*0308*/ 	.word	0xffffffff


	//   ....[57]....
        /*030c*/ 	.word	0xffffffff


	//   ....[58]....
        /*0310*/ 	.word	0xffffffff


	//   ....[59]....
        /*0314*/ 	.word	0xffffffff


	//   ....[60]....
        /*0318*/ 	.word	0xffffffff


	//   ....[61]....
        /*031c*/ 	.word	0xffffffff


	//   ....[62]....
        /*0320*/ 	.word	0xffffffff


	//   ....[63]....
        /*0324*/ 	.word	0xffffffff


	//   ....[64]....
        /*0328*/ 	.word	0xffffffff


	//   ....[65]....
        /*032c*/ 	.word	0xffffffff


	//   ....[66]....
        /*0330*/ 	.word	0xffffffff


	//   ....[67]....
        /*0334*/ 	.word	0xffffffff


	//   ....[68]....
        /*0338*/ 	.word	0xffffffff


	//   ....[69]....
        /*033c*/ 	.word	0xffffffff


	//   ....[70]....
        /*0340*/ 	.word	0xffffffff


	//   ....[71]....
        /*0344*/ 	.word	0xffffffff


	//   ....[72]....
        /*0348*/ 	.word	0xffffffff


	//   ....[73]....
        /*034c*/ 	.word	0xffffffff


	//   ....[74]....
        /*0350*/ 	.word	0xffffffff


	//   ....[75]....
        /*0354*/ 	.word	0xffffffff


	//   ....[76]....
        /*0358*/ 	.word	0xffffffff


	//   ....[77]....
        /*035c*/ 	.word	0xffffffff


	//   ....[78]....
        /*0360*/ 	.word	0xffffffff


	//   ....[79]....
        /*0364*/ 	.word	0xffffffff


	//   ....[80]....
        /*0368*/ 	.word	0xffffffff


	//   ....[81]....
        /*036c*/ 	.word	0xffffffff


	//   ....[82]....
        /*0370*/ 	.word	0xffffffff


	//   ....[83]....
        /*0374*/ 	.word	0xffffffff


	//   ....[84]....
        /*0378*/ 	.word	0xffffffff


	//   ....[85]....
        /*037c*/ 	.word	0xffffffff


	//   ....[86]....
        /*0380*/ 	.word	0xffffffff


	//   ....[87]....
        /*0384*/ 	.word	0xffffffff


	//   ....[88]....
        /*0388*/ 	.word	0xffffffff


	//   ....[89]....
        /*038c*/ 	.word	0xffffffff


	//   ....[90]....
        /*0390*/ 	.word	0xffffffff


	//   ....[91]....
        /*0394*/ 	.word	0xffffffff


	//   ....[92]....
        /*0398*/ 	.word	0xffffffff


	//   ....[93]....
        /*039c*/ 	.word	0xffffffff


	//   ....[94]....
        /*03a0*/ 	.word	0xffffffff


	//   ....[95]....
        /*03a4*/ 	.word	0xffffffff


	//   ....[96]....
        /*03a8*/ 	.word	0xffffffff


	//   ....[97]....
        /*03ac*/ 	.word	0xffffffff


	//   ....[98]....
        /*03b0*/ 	.word	0xffffffff


	//   ....[99]....
        /*03b4*/ 	.word	0xffffffff


	//   ....[100]....
        /*03b8*/ 	.word	0xffffffff


	//   ....[101]....
        /*03bc*/ 	.word	0xffffffff


	//   ....[102]....
        /*03c0*/ 	.word	0xffffffff


	//   ....[103]....
        /*03c4*/ 	.word	0xffffffff


	//   ....[104]....
        /*03c8*/ 	.word	0xffffffff


	//   ....[105]....
        /*03cc*/ 	.word	0xffffffff


	//   ....[106]....
        /*03d0*/ 	.word	0xffffffff


	//   ....[107]....
        /*03d4*/ 	.word	0xffffffff


	//   ....[108]....
        /*03d8*/ 	.word	0xffffffff


	//   ....[109]....
        /*03dc*/ 	.word	0xffffffff


	//   ....[110]....
        /*03e0*/ 	.word	0x0500000f


	//   ....[111]....
        /*03e4*/ 	.word	0x0500000f


	//   ....[112]....
        /*03e8*/ 	.word	0x0500000f


	//   ....[113]....
        /*03ec*/ 	.word	0x0500000f


	//----- nvinfo : EIATTR_COOP_GROUP_INSTR_OFFSETS
	.align		4
.L_744:
        /*03f0*/ 	.byte	0x04, 0x28
        /*03f2*/ 	.short	(.L_746 - .L_745)


	//   ....[0]....
.L_745:
        /*03f4*/ 	.word	0x00000060


	//   ....[1]....
        /*03f8*/ 	.word	0x000001f0


	//   ....[2]....
        /*03fc*/ 	.word	0x00000280


	//   ....[3]....
        /*0400*/ 	.word	0x00000400


	//   ....[4]....
        /*0404*/ 	.word	0x00000680


	//   ....[5]....
        /*0408*/ 	.word	0x00001170


	//   ....[6]....
        /*040c*/ 	.word	0x00002300


	//   ....[7]....
        /*0410*/ 	.word	0x00002640


	//   ....[8]....
        /*0414*/ 	.word	0x00002690


	//   ....[9]....
        /*0418*/ 	.word	0x00002e00


	//   ....[10]....
        /*041c*/ 	.word	0x00002e80


	//   ....[11]....
        /*0420*/ 	.word	0x00002ec0


	//   ....[12]....
        /*0424*/ 	.word	0x00002fa0


	//   ....[13]....
        /*0428*/ 	.word	0x00002fd0


	//   ....[14]....
        /*042c*/ 	.word	0x00003020


	//   ....[15]....
        /*0430*/ 	.word	0x00003030


	//   ....[16]....
        /*0434*/ 	.word	0x00003040


	//   ....[17]....
        /*0438*/ 	.word	0x00003050


	//   ....[18]....
        /*043c*/ 	.word	0x00003120


	//   ....[19]....
        /*0440*/ 	.word	0x00003130


	//   ....[20]....
        /*0444*/ 	.word	0x00003160


	//   ....[21]....
        /*0448*/ 	.word	0x00003170


	//   ....[22]....
        /*044c*/ 	.word	0x00003190


	//   ....[23]....
        /*0450*/ 	.word	0x00003260


	//   ....[24]....
        /*0454*/ 	.word	0x000032a0


	//   ....[25]....
        /*0458*/ 	.word	0x000032e0


	//   ....[26]....
        /*045c*/ 	.word	0x00003320


	//   ....[27]....
        /*0460*/ 	.word	0x00003340


	//   ....[28]....
        /*0464*/ 	.word	0x00003360


	//   ....[29]....
        /*0468*/ 	.word	0x000033c0


	//   ....[30]....
        /*046c*/ 	.word	0x00003400


	//   ....[31]....
        /*0470*/ 	.word	0x00003440


	//   ....[32]....
        /*0474*/ 	.word	0x000034c0


	//   ....[33]....
        /*0478*/ 	.word	0x000034f0


	//   ....[34]....
        /*047c*/ 	.word	0x00003520


	//   ....[35]....
        /*0480*/ 	.word	0x00003550


	//   ....[36]....
        /*0484*/ 	.word	0x00003680


	//   ....[37]....
        /*0488*/ 	.word	0x000036a0


	//   ....[38]....
        /*048c*/ 	.word	0x00003830


	//   ....[39]....
        /*0490*/ 	.word	0x00003850


	//   ....[40]....
        /*0494*/ 	.word	0x00003920


	//   ....[41]....
        /*0498*/ 	.word	0x00003960


	//   ....[42]....
        /*049c*/ 	.word	0x000039a0


	//   ....[43]....
        /*04a0*/ 	.word	0x000039e0


	//   ....[44]....
        /*04a4*/ 	.word	0x00003a10


	//   ....[45]....
        /*04a8*/ 	.word	0x00003a40


	//   ....[46]....
        /*04ac*/ 	.word	0x00003bd0


	//   ....[47]....
        /*04b0*/ 	.word	0x00003c10


	//   ....[48]....
        /*04b4*/ 	.word	0x00003c40


	//   ....[49]....
        /*04b8*/ 	.word	0x00003c60


	//   ....[50]....
        /*04bc*/ 	.word	0x00003c90


	//   ....[51]....
        /*04c0*/ 	.word	0x00003cb0


	//   ....[52]....
        /*04c4*/ 	.word	0x00003cd0


	//   ....[53]....
        /*04c8*/ 	.word	0x00003d10


	//   ....[54]....
        /*04cc*/ 	.word	0x000065a0


	//   ....[55]....
        /*04d0*/ 	.word	0x000065b0


	//   ....[56]....
        /*04d4*/ 	.word	0x000065c0


	//   ....[57]....
        /*04d8*/ 	.word	0x000065d0


	//   ....[58]....
        /*04dc*/ 	.word	0x000065e0


	//   ....[59]....
        /*04e0*/ 	.word	0x000065f0


	//   ....[60]....
        /*04e4*/ 	.word	0x00006600


	//   ....[61]....
        /*04e8*/ 	.word	0x00006610


	//   ....[62]....
        /*04ec*/ 	.word	0x00006620


	//   ....[63]....
        /*04f0*/ 	.word	0x00006630


	//   ....[64]....
        /*04f4*/ 	.word	0x00006640


	//   ....[65]....
        /*04f8*/ 	.word	0x00006650


	//   ....[66]....
        /*04fc*/ 	.word	0x00006760


	//   ....[67]....
        /*0500*/ 	.word	0x000067a0


	//   ....[68]....
        /*0504*/ 	.word	0x00006800


	//   ....[69]....
        /*0508*/ 	.word	0x00006840


	//   ....[70]....
        /*050c*/ 	.word	0x00006880


	//   ....[71]....
        /*0510*/ 	.word	0x000068c0


	//   ....[72]....
        /*0514*/ 	.word	0x00006900


	//   ....[73]....
        /*0518*/ 	.word	0x00006ac0


	//   ....[74]....
        /*051c*/ 	.word	0x00006cb0


	//   ....[75]....
        /*0520*/ 	.word	0x00007010


	//   ....[76]....
        /*0524*/ 	.word	0x00007140


	//   ....[77]....
        /*0528*/ 	.word	0x000071d0


	//   ....[78]....
        /*052c*/ 	.word	0x00007410


	//   ....[79]....
        /*0530*/ 	.word	0x00007430


	//   ....[80]....
        /*0534*/ 	.word	0x00007440


	//   ....[81]....
        /*0538*/ 	.word	0x00007460


	//   ....[82]....
        /*053c*/ 	.word	0x00007470


	//   ....[83]....
        /*0540*/ 	.word	0x00007490


	//   ....[84]....
        /*0544*/ 	.word	0x000077f0


	//   ....[85]....
        /*0548*/ 	.word	0x00007830


	//   ....[86]....
        /*054c*/ 	.word	0x00007d10


	//   ....[87]....
        /*0550*/ 	.word	0x00007d30


	//   ....[88]....
        /*0554*/ 	.word	0x00007d60


	//   ....[89]....
        /*0558*/ 	.word	0x00007d70


	//   ....[90]....
        /*055c*/ 	.word	0x00007ef0


	//   ....[91]....
        /*0560*/ 	.word	0x00007f00


	//   ....[92]....
        /*0564*/ 	.word	0x00007f40


	//   ....[93]....
        /*0568*/ 	.word	0x00007f70


	//   ....[94]....
        /*056c*/ 	.word	0x00008000


	//   ....[95]....
        /*0570*/ 	.word	0x00008030


	//   ....[96]....
        /*0574*/ 	.word	0x00008070


	//   ....[97]....
        /*0578*/ 	.word	0x000080b0


	//   ....[98]....
        /*057c*/ 	.word	0x000080e0


	//   ....[99]....
        /*0580*/ 	.word	0x00008120


	//   ....[100]....
        /*0584*/ 	.word	0x00008130


	//   ....[101]....
        /*0588*/ 	.word	0x00008160


	//   ....[102]....
        /*058c*/ 	.word	0x0000a560


	//   ....[103]....
        /*0590*/ 	.word	0x0000b300


	//   ....[104]....
        /*0594*/ 	.word	0x0000bad0


	//   ....[105]....
        /*0598*/ 	.word	0x0000be00


	//   ....[106]....
        /*059c*/ 	.word	0x0000c1c0


	//   ....[107]....
        /*05a0*/ 	.word	0x0000c470


	//   ....[108]....
        /*05a4*/ 	.word	0x0000c720


	//   ....[109]....
        /*05a8*/ 	.word	0x0000c990


	//   ....[110]....
        /*05ac*/ 	.word	0x0000eae0


	//   ....[111]....
        /*05b0*/ 	.word	0x0000ecd0


	//   ....[112]....
        /*05b4*/ 	.word	0x0000ed40


	//   ....[113]....
        /*05b8*/ 	.word	0x0000edb0


	//----- nvinfo : EIATTR_REG_RECONFIG
	.align		4
.L_746:
        /*05bc*/ 	.byte	0x01, 0x54
	.zero		2


	//----- nvinfo : EIATTR_SYSCALL_OFFSETS
	.align		4
        /*05c0*/ 	.byte	0x04, 0x46
        /*05c2*/ 	.short	(.L_748 - .L_747)


	//   ....[0]....
.L_747:
        /*05c4*/ 	.word	0x00000dd0


	//   ....[1]....
        /*05c8*/ 	.word	0x00000ec0


	//   ....[2]....
        /*05cc*/ 	.word	0x00001020


	//   ....[3]....
        /*05d0*/ 	.word	0x00001110


	//   ....[4]....
        /*05d4*/ 	.word	0x00009de0


	//   ....[5]....
        /*05d8*/ 	.word	0x00009f10


	//   ....[6]....
        /*05dc*/ 	.word	0x0000a030


	//   ....[7]....
        /*05e0*/ 	.word	0x0000a150


	//----- nvinfo : EIATTR_MBARRIER_INSTR_OFFSETS
	.align		4
.L_748:
        /*05e4*/ 	.byte	0x04, 0x39
        /*05e6*/ 	.short	(.L_750 - .L_749)


	//   ....[0]....
.L_749:
        /*05e8*/ 	.word	0x000002c0
        /*05ec*/ 	.word	0x000000ff
        /*05f0*/ 	.word	0x00026800
        /*05f4*/ 	.short	0x0100
        /*05f6*/ 	.byte	0x06
	.zero		1


	//   ....[1]....
        /*05f8*/ 	.word	0x000003b0
        /*05fc*/ 	.word	0x000000ff
        /*0600*/ 	.word	0x00026810
        /*0604*/ 	.short	0x0100
        /*0606*/ 	.byte	0x08
	.zero		1


	//   ....[2]....
        /*0608*/ 	.word	0x000003c0
        /*060c*/ 	.word	0x000000ff
        /*0610*/ 	.word	0x00026820
        /*0614*/ 	.short	0x0100
        /*0616*/ 	.byte	0x08
	.zero		1


	//   ....[3]....
        /*0618*/ 	.word	0x000003d0
        /*061c*/ 	.word	0x000000ff
        /*0620*/ 	.word	0x00026818
        /*0624*/ 	.short	0x0100
        /*0626*/ 	.byte	0x08
	.zero		1


	//   ....[4]....
        /*0628*/ 	.word	0x000003e0
        /*062c*/ 	.word	0x000000ff
        /*0630*/ 	.word	0x00026828
        /*0634*/ 	.short	0x0100
        /*0636*/ 	.byte	0x08
	.zero		1


	//   ....[5]....
        /*0638*/ 	.word	0x00000510
        /*063c*/ 	.word	0x000000ff
        /*0640*/ 	.word	0x00026830
        /*0644*/ 	.short	0x0100
        /*0646*/ 	.byte	0x08
	.zero		1


	//   ....[6]....
        /*0648*/ 	.word	0x00000520
        /*064c*/ 	.word	0x000000ff
        /*0650*/ 	.word	0x00026840
        /*0654*/ 	.short	0x0100
        /*0656*/ 	.byte	0x08
	.zero		1


	//   ....[7]....
        /*0658*/ 	.word	0x00000530
        /*065c*/ 	.word	0x000000ff
        /*0660*/ 	.word	0x00026838
        /*0664*/ 	.short	0x0100
        /*0666*/ 	.byte	0x08
	.zero		1


	//   ....[8]....
        /*0668*/ 	.word	0x00000540
        /*066c*/ 	.word	0x000000ff
        /*0670*/ 	.word	0x00026848
        /*0674*/ 	.short	0x0100
        /*0676*/ 	.byte	0x08
	.zero		1


	//   ....[9]....
        /*0678*/ 	.word	0x000011d0
        /*067c*/ 	.word	0x00000011
        /*0680*/ 	.word	0x00026800
        /*0684*/ 	.short	0x010a
        /*0686*/ 	.byte	0x3f
	.zero		1


	//   ....[10]....
        /*0688*/ 	.word	0x00001200
        /*068c*/ 	.word	0x00000011
        /*0690*/ 	.word	0x00026800
        /*0694*/ 	.short	0x010a
        /*0696*/ 	.byte	0x3f
	.zero		1


	//   ....[11]....
        /*0698*/ 	.word	0x00001ad0
        /*069c*/ 	.word	0x00000008
        /*06a0*/ 	.word	0x00026810
        /*06a4*/ 	.short	0x010a
        /*06a6*/ 	.byte	0x3f
	.zero		1


	//   ....[12]....
        /*06a8*/ 	.word	0x00001b40
        /*06ac*/ 	.word	0x00000008
        /*06b0*/ 	.word	0x00026810
        /*06b4*/ 	.short	0x010a
        /*06b6*/ 	.byte	0x3f
	.zero		1


	//   ....[13]....
        /*06b8*/ 	.word	0x00001f00
        /*06bc*/ 	.word	0x00000008
        /*06c0*/ 	.word	0x00026830
        /*06c4*/ 	.short	0x010a
        /*06c6*/ 	.byte	0x3f
	.zero		1


	//   ....[14]....
        /*06c8*/ 	.word	0x00001f80
        /*06cc*/ 	.word	0x00000008
        /*06d0*/ 	.word	0x00026830
        /*06d4*/ 	.short	0x010a
        /*06d6*/ 	.byte	0x3f
	.zero		1


	//   ....[15]....
        /*06d8*/ 	.word	0x000054c0
        /*06dc*/ 	.word	0x00000009
        /*06e0*/ 	.word	0x00000000
        /*06e4*/ 	.short	0x0101
        /*06e6*/ 	.byte	0x3f
	.zero		1


	//   ....[16]....
        /*06e8*/ 	.word	0x00005850
        /*06ec*/ 	.word	0x00000008
        /*06f0*/ 	.word	0x00000000
        /*06f4*/ 	.short	0x0101
        /*06f6*/ 	.byte	0x3f
	.zero		1


	//   ....[17]....
        /*06f8*/ 	.word	0x00005f80
        /*06fc*/ 	.word	0x00000006
        /*0700*/ 	.word	0x00026810
        /*0704*/ 	.short	0x010a
        /*0706*/ 	.byte	0x3f
	.zero		1


	//   ....[18]....
        /*0708*/ 	.word	0x00006000
        /*070c*/ 	.word	0x00000006
        /*0710*/ 	.word	0x00026810
        /*0714*/ 	.short	0x010a
        /*0716*/ 	.byte	0x3f
	.zero		1


	//   ....[19]....
        /*0718*/ 	.word	0x00006380
        /*071c*/ 	.word	0x00000006
        /*0720*/ 	.word	0x00026830
        /*0724*/ 	.short	0x010a
        /*0726*/ 	.byte	0x3f
	.zero		1


	//   ....[20]....
        /*0728*/ 	.word	0x00006410
        /*072c*/ 	.word	0x00000006
        /*0730*/ 	.word	0x00026830
        /*0734*/ 	.short	0x010a
        /*0736*/ 	.byte	0x3f
	.zero		1


	//   ....[21]....
        /*0738*/ 	.word	0x00009670
        /*073c*/ 	.word	0x00000005
        /*0740*/ 	.word	0x00000000
        /*0744*/ 	.short	0x0101
        /*0746*/ 	.byte	0x3f
	.zero		1


	//   ....[22]....
        /*0748*/ 	.word	0x00009a10
        /*074c*/ 	.word	0x00000006
        /*0750*/ 	.word	0x00000000
        /*0754*/ 	.short	0x0101
        /*0756*/ 	.byte	0x3f
	.zero		1


	//   ....[23]....
        /*0758*/ 	.word	0x0000d1b0
        /*075c*/ 	.word	0x00000000
        /*0760*/ 	.word	0x00026820
        /*0764*/ 	.short	0x010a
        /*0766*/ 	.byte	0x3f
	.zero		1


	//   ....[24]....
        /*0768*/ 	.word	0x0000d700
        /*076c*/ 	.word	0x00000000
        /*0770*/ 	.word	0x00026840
        /*0774*/ 	.short	0x010a
        /*0776*/ 	.byte	0x3f
	.zero		1


	//   ....[25]....
        /*0778*/ 	.word	0x0000d950
        /*077c*/ 	.word	0x00000000
        /*0780*/ 	.word	0x00026828
        /*0784*/ 	.short	0x010a
        /*0786*/ 	.byte	0x3f
	.zero		1


	//   ....[26]....
        /*0788*/ 	.word	0x0000dbc0
        /*078c*/ 	.word	0x00000000
        /*0790*/ 	.word	0x00026848
        /*0794*/ 	.short	0x010a
        /*0796*/ 	.byte	0x3f
	.zero		1


	//   ....[27]....
        /*0798*/ 	.word	0x0000ddc0
        /*079c*/ 	.word	0x00000000
        /*07a0*/ 	.word	0x00026820
        /*07a4*/ 	.short	0x010a
        /*07a6*/ 	.byte	0x3f
	.zero		1


	//   ....[28]....
        /*07a8*/ 	.word	0x0000e070
        /*07ac*/ 	.word	0x00000000
        /*07b0*/ 	.word	0x00026840
        /*07b4*/ 	.short	0x010a
        /*07b6*/ 	.byte	0x3f
	.zero		1


	//   ....[29]....
        /*07b8*/ 	.word	0x0000e290
        /*07bc*/ 	.word	0x00000000
        /*07c0*/ 	.word	0x00026828
        /*07c4*/ 	.short	0x010a
        /*07c6*/ 	.byte	0x3f
	.zero		1


	//   ....[30]....
        /*07c8*/ 	.word	0x0000e550
        /*07cc*/ 	.word	0x00000004
        /*07d0*/ 	.word	0x00026840
        /*07d4*/ 	.short	0x010a
        /*07d6*/ 	.byte	0x3f
	.zero		1


	//   ....[31]....
        /*07d8*/ 	.word	0x0000e950
        /*07dc*/ 	.word	0x00000007
        /*07e0*/ 	.word	0x00000000
        /*07e4*/ 	.short	0x010a
        /*07e6*/ 	.byte	0x3f
	.zero		1


	//   ....[32]....
        /*07e8*/ 	.word	0x0000e9b0
        /*07ec*/ 	.word	0x00000003
        /*07f0*/ 	.word	0x00000000
        /*07f4*/ 	.short	0x010a
        /*07f6*/ 	.byte	0x3f
	.zero		1


	//   ....[33]....
        /*07f8*/ 	.word	0x0000ea10
        /*07fc*/ 	.word	0x00000005
        /*0800*/ 	.word	0x00000000
        /*0804*/ 	.short	0x010a
        /*0806*/ 	.byte	0x3f
	.zero		1


	//   ....[34]....
        /*0808*/ 	.word	0x0000ea40
        /*080c*/ 	.word	0x00000003
        /*0810*/ 	.word	0x00000000
        /*0814*/ 	.short	0x010a
        /*0816*/ 	.byte	0x3f
	.zero		1


	//   ....[35]....
        /*0818*/ 	.word	0x0000eb10
        /*081c*/ 	.word	0x00000011
        /*0820*/ 	.word	0x00026800
        /*0824*/ 	.short	0x010a
        /*0826*/ 	.byte	0x3f
	.zero		1


	//   ....[36]....
        /*0828*/ 	.word	0x0000eb60
        /*082c*/ 	.word	0x00000008
        /*0830*/ 	.word	0x00026810
        /*0834*/ 	.short	0x010a
        /*0836*/ 	.byte	0x3f
	.zero		1


	//   ....[37]....
        /*0838*/ 	.word	0x0000ebb0
        /*083c*/ 	.word	0x00000008
        /*0840*/ 	.word	0x00026830
        /*0844*/ 	.short	0x010a
        /*0846*/ 	.byte	0x3f
	.zero		1


	//   ....[38]....
        /*0848*/ 	.word	0x0000ec00
        /*084c*/ 	.word	0x00000006
        /*0850*/ 	.word	0x00026810
        /*0854*/ 	.short	0x010a
        /*0856*/ 	.byte	0x3f
	.zero		1


	//   ....[39]....
        /*0858*/ 	.word	0x0000ec50
        /*085c*/ 	.word	0x00000006
        /*0860*/ 	.word	0x00026830
        /*0864*/ 	.short	0x010a
        /*0866*/ 	.byte	0x3f
	.zero		1


	//   ....[40]....
        /*0868*/ 	.word	0x0000edf0
        /*086c*/ 	.word	0x00000000
        /*0870*/ 	.word	0x00026820
        /*0874*/ 	.short	0x010a
        /*0876*/ 	.byte	0x3f
	.zero		1


	//   ....[41]....
        /*0878*/ 	.word	0x0000ee40
        /*087c*/ 	.word	0x00000000
        /*0880*/ 	.word	0x00026840
        /*0884*/ 	.short	0x010a
        /*0886*/ 	.byte	0x3f
	.zero		1


	//   ....[42]....
        /*0888*/ 	.word	0x0000ee90
        /*088c*/ 	.word	0x00000000
        /*0890*/ 	.word	0x00026828
        /*0894*/ 	.short	0x010a
        /*0896*/ 	.byte	0x3f
	.zero		1


	//   ....[43]....
        /*0898*/ 	.word	0x0000eee0
        /*089c*/ 	.word	0x00000000
        /*08a0*/ 	.word	0x00026848
        /*08a4*/ 	.short	0x010a
        /*08a6*/ 	.byte	0x3f
	.zero		1


	//   ....[44]....
        /*08a8*/ 	.word	0x0000ef40
        /*08ac*/ 	.word	0x00000000
        /*08b0*/ 	.word	0x00026820
        /*08b4*/ 	.short	0x010a
        /*08b6*/ 	.byte	0x3f
	.zero		1


	//   ....[45]....
        /*08b8*/ 	.word	0x0000ef90
        /*08bc*/ 	.word	0x00000000
        /*08c0*/ 	.word	0x00026840
        /*08c4*/ 	.short	0x010a
        /*08c6*/ 	.byte	0x3f
	.zero		1


	//   ....[46]....
        /*08c8*/ 	.word	0x0000efe0
        /*08cc*/ 	.word	0x00000000
        /*08d0*/ 	.word	0x00026828
        /*08d4*/ 	.short	0x010a
        /*08d6*/ 	.byte	0x3f
	.zero		1


	//   ....[47]....
        /*08d8*/ 	.word	0x0000f030
        /*08dc*/ 	.word	0x00000004
        /*08e0*/ 	.word	0x00026840
        /*08e4*/ 	.short	0x010a
        /*08e6*/ 	.byte	0x3f
	.zero		1


	//   ....[48]....
        /*08e8*/ 	.word	0x0000f100
        /*08ec*/ 	.word	0x00000007
        /*08f0*/ 	.word	0x00000000
        /*08f4*/ 	.short	0x010a
        /*08f6*/ 	.byte	0x3f
	.zero		1


	//   ....[49]....
        /*08f8*/ 	.word	0x0000f150
        /*08fc*/ 	.word	0x00000003
        /*0900*/ 	.word	0x00000000
        /*0904*/ 	.short	0x010a
        /*0906*/ 	.byte	0x3f
	.zero		1


	//   ....[50]....
        /*0908*/ 	.word	0x0000f1a0
        /*090c*/ 	.word	0x00000005
        /*0910*/ 	.word	0x00000000
        /*0914*/ 	.short	0x010a
        /*0916*/ 	.byte	0x3f
	.zero		1


	//----- nvinfo : EIATTR_NUM_MBARRIERS
	.align		4
.L_750:
        /*0918*/ 	.byte	0x03, 0x38
        /*091a*/ 	.short	0x0009


	//----- nvinfo : EIATTR_EXIT_INSTR_OFFSETS
	.align		4
        /*091c*/ 	.byte	0x04, 0x1c
        /*091e*/ 	.short	(.L_752 - .L_751)


	//   ....[0]....
.L_751:
        /*0920*/ 	.word	0x0000ea90


	//----- nvinfo : EIATTR_MAX_THREADS
	.align		4
.L_752:
        /*0924*/ 	.byte	0x04, 0x05
        /*0926*/ 	.short	(.L_754 - .L_753)
.L_753:
        /*0928*/ 	.word	0x00000180
        /*092c*/ 	.word	0x00000001
        /*0930*/ 	.word	0x00000001


	//----- nvinfo : EIATTR_CRS_STACK_SIZE
	.align		4
.L_754:
        /*0934*/ 	.byte	0x04, 0x1e
        /*0936*/ 	.short	(.L_756 - .L_755)
.L_755:
        /*0938*/ 	.word	0x00000000


	//----- nvinfo : EIATTR_CBANK_PARAM_SIZE
	.align		4
.L_756:
        /*093c*/ 	.byte	0x03, 0x19
        /*093e*/ 	.short	0x0970


	//----- nvinfo : EIATTR_PARAM_CBANK
	.align		4
        /*0940*/ 	.byte	0x04, 0x0a
        /*0942*/ 	.short	(.L_758 - .L_757)
	.align		4
.L_757:
        /*0944*/ 	.word	index@(.nv.constant0._ZN7cutlass13device_kernelIN5flash11enable_sm90INS1_16FlashAttnBwdSm90INS1_25CollectiveMainloopBwdSm90ILi2ELi2ELi2EN4cute5tupleIJNS5_1CILi1EEES8_S8_EEENS6_IJNS7_ILi96EEENS7_ILi128EEENS7_ILi64EEEEEENS_6half_tEfNS_4arch4Sm90ELb1ELb0ELb1ELb0ELb1ELb1ELb0ELb1ELi2ELi1ELi2ELi2ELb0EEENS1_21CollectiveEpilogueBwdISD_SE_SG_Li256ELb0ELb0ELi1EEENS1_25SingleTileBwdLPTSchedulerILb0ELi128ELb1EEEEEEEEEvNT_6ParamsE)
        /*0948*/ 	.short	0x0210
        /*094a*/ 	.short	0x0970


	//----- nvinfo : EIATTR_SW_WAR
	.align		4
.L_758:
        /*094c*/ 	.byte	0x04, 0x36
        /*094e*/ 	.short	(.L_760 - .L_759)
.L_759:
        /*0950*/ 	.word	0x00000008
.L_760:


//--------------------- .nv.info._ZN7cutlass13device_kernelIN5flash11enable_sm90INS1_16FlashAttnBwdSm90INS1_25CollectiveMainloopBwdSm90ILi2ELi2ELi2EN4cute5tupleIJNS5_1CILi1EEES8_S8_EEENS6_IJNS7_ILi96EEENS7_ILi128EEENS7_ILi64EEEEEENS_6half_tEfNS_4arch4Sm90ELb1ELb0ELb1ELb0ELb0ELb1ELb0ELb1ELi2ELi1ELi2ELi2ELb0EEENS1_24CollectiveEpilogueBwdGQAISD_fSG_Li256ELb0ELb0EEENS1_25SingleTileBwdLPTSchedulerILb0ELi128ELb0EEEEEEEEEvNT_6ParamsE --------------------------
	.section	.nv.info._ZN7cutlass13device_kernelIN5flash11enable_sm90INS1_16FlashAttnBwdSm90INS1_25CollectiveMainloopBwdSm90ILi2ELi2ELi2EN4cute5tupleIJNS5_1CILi1EEES8_S8_EEENS6_IJNS7_ILi96EEENS7_ILi128EEENS7_ILi64EEEEEENS_6half_tEfNS_4arch4Sm90ELb1ELb0ELb1ELb0ELb0ELb1ELb0ELb1ELi2ELi1ELi2ELi2ELb0EEENS1_24CollectiveEpilogueBwdGQAISD_fSG_Li256ELb0ELb0EEENS1_25SingleTileBwdLPTSchedulerILb0ELi128ELb0EEEEEEEEEvNT_6ParamsE,"",@"SHT_CUDA_INFO"
	.sectionflags	@""
	.align	4


	//----- nvinfo : EIATTR_CUDA_API_VERSION
	.align		4
        /*0000*/ 	.byte	0x04, 0x37
        /*0002*/ 	.short	(.L_762 - .L_761)
.L_761:
        /*0004*/ 	.word	0x00000082


	//----- nvinfo : EIATTR_KPARAM_INFO
	.align		4
.L_762:
        /*0008*/ 	.byte	0x04, 0x17
        /*000a*/ 	.short	(.L_764 - .L_763)
.L_763:
        /*000c*/ 	.word	0x00000000
        /*0010*/ 	.short	0x0000
        /*0012*/ 	.short	0x0070
        /*0014*/ 	.byte	0x00, 0xf0, 0x01, 0x1c


	//----- nvinfo : EIATTR_SPARSE_MMA_MASK
	.align		4
.L_764:
        /*0018*/ 	.byte	0x03, 0x50
        /*001a*/ 	.short	0x0000


	//----- nvinfo : EIATTR_MAXREG_COUNT
	.align		4
        /*001c*/ 	.byte	0x03, 0x1b
        /*001e*/ 	.short	0x00a8


	//----- nvinfo : EIATTR_NUM_BARRIERS
	.align		4
        /*0020*/ 	.byte	0x02, 0x4c
        /*0022*/ 	.byte	0x10
	.zero		1


	//----- nvinfo : EIATTR_EXTERNS
	.align		4
        /*0024*/ 	.byte	0x04, 0x0f
        /*0026*/ 	.short	(.L_766 - .L_765)


	//   ....[0]....
	.align		4
.L_765:
        /*0028*/ 	.word	index@(__assertfail)


	//----- nvinfo : EIATTR_ANNOTATIONS
	.align		4
.L_766:
        /*002c*/ 	.byte	0x04, 0x55
        /*002e*/ 	.short	(.L_768 - .L_767)


	//   ....[0]....
.L_767:
        /* <DEDUP_REMOVED lines=36> */


	//----- nvinfo : EIATTR_MERCURY_ISA_VERSION
	.align		4
.L_768:
        /*0260*/ 	.byte	0x03, 0x5f
        /*0262*/ 	.short	0x0101


	//----- nvinfo : EIATTR_INT_WARP_WIDE_INSTR_OFFSETS
	.align		4
        /*0264*/ 	.byte	0x04, 0x31
        /*0266*/ 	.short	(.L_770 - .L_769)


	//   ....[0]....
.L_769:
        /*0268*/ 	.word	0x00000180


	//   ....[1]....
        /*026c*/ 	.word	0x00000240


	//----- nvinfo : EIATTR_COOP_GROUP_MASK_REGIDS
	.align		4
.L_770:
        /*0270*/ 	.byte	0x04, 0x29
        /*0272*/ 	.short	(.L_772 - .L_771)


	//   ....[0]....
.L_771:
        /*0274*/ 	.word	0xffffffff


	//   ....[1]....
        /*0278*/ 	.word	0xffffffff


	//   ....[2]....
        /*027c*/ 	.word	0xffffffff


	//   ....[3]....
        /*0280*/ 	.word	0xffffffff


	//   ....[4]....
        /*0284*/ 	.word	0xffffffff


	//   ....[5]....
        /*0288*/ 	.word	0xffffffff


	//   ....[6]....
        /*028c*/ 	.word	0xffffffff


	//   ....[7]....
        /*0290*/ 	.word	0xffffffff


	//   ....[8]....
        /*0294*/ 	.word	0xffffffff


	//   ....[9]....
        /*0298*/ 	.word	0xffffffff


	//   ....[10]....
        /*029c*/ 	.word	0xffffffff


	//   ....[11]....
        /*02a0*/ 	.word	0xffffffff


	//   ....[12]....
        /*02a4*/ 	.word	0xffffffff


	//   ....[13]....
        /*02a8*/ 	.word	0xffffffff


	//   ....[14]....
        /*02ac*/ 	.word	0xffffffff


	//   ....[15]....
        /*02b0*/ 	.word	0xffffffff


	//   ....[16]....
        /*02b4*/ 	.word	0xffffffff


	//   ....[17]....
        /*02b8*/ 	.word	0xffffffff


	//   ....[18]....
        /*02bc*/ 	.word	0xffffffff


	//   ....[19]....
        /*02c0*/ 	.word	0xffffffff


	//   ....[20]....
        /*02c4*/ 	.word	0xffffffff


	//   ....[21]....
        /*02c8*/ 	.word	0xffffffff


	//   ....[22]....
        /*02cc*/ 	.word	0xffffffff


	//   ....[23]....
        /*02d0*/ 	.word	0xffffffff


	//   ....[24]....
        /*02d4*/ 	.word	0xffffffff


	//   ....[25]....
        /*02d8*/ 	.word	0xffffffff


	//   ....[26]....
        /*02dc*/ 	.word	0xffffffff


	//   ....[27]....
        /*02e0*/ 	.word	0xffffffff


	//   ....[28]....
        /*02e4*/ 	.word	0xffffffff


	//   ....[29]....
        /*02e8*/ 	.word	0xffffffff


	//   ....[30]....
        /*02ec*/ 	.word	0xffffffff


	//   ....[31]....
        /*02f0*/ 	.word	0xffffffff


	//   ....[32]....
        /*02f4*/ 	.word	0xffffffff


	//   ....[33]....
        /*02f8*/ 	.word	0xffffffff


	//   ....[34]....
        /*02fc*/ 	.word	0xffffffff


	//   ....[35]....
        /*0300*/ 	.word	0xffffffff


	//   ....[36]....
        /*0304*/ 	.word	0xffffffff


	//   ....[37]....
        /*0308*/ 	.word	0xffffffff


	//   ....[38]....
        /*030c*/ 	.word	0xffffffff


	//   ....[39]....
        /*0310*/ 	.word	0xffffffff


	//   ....[40]....
        /*0314*/ 	.word	0xffffffff


	//   ....[41]....
        /*0318*/ 	.word	0xffffffff


	//   ....[42]....
        /*031c*/ 	.word	0xffffffff


	//   ....[43]....
        /*0320*/ 	.word	0xffffffff


	//   ....[44]....
        /*0324*/ 	.word	0xffffffff


	//   ....[45]....
        /*0328*/ 	.word	0xffffffff


	//   ....[46]....
        /*032c*/ 	.word	0xffffffff


	//   ....[47]....
        /*0330*/ 	.word	0xffffffff


	//   ....[48]....
        /*0334*/ 	.word	0xffffffff


	//   ....[49]....
        /*0338*/ 	.word	0xffffffff


	//   ....[50]....
        /*033c*/ 	.word	0xffffffff


	//   ....[51]....
        /*0340*/ 	.word	0xffffffff


	//   ....[52]....
        /*0344*/ 	.word	0xffffffff


	//   ....[53]....
        /*0348*/ 	.word	0xffffffff


	//   ....[54]....
        /*034c*/ 	.word	0xffffffff


	//   ....[55]....
        /*0350*/ 	.word	0xffffffff


	//   ....[56]....
        /*0354*/ 	.word	0xffffffff


	//   ....[57]....
        /*0358*/ 	.word	0xffffffff


	//   ....[58]....
        /*035c*/ 	.word	0xffffffff


	//   ....[59]....
        /*0360*/ 	.word	0xffffffff


	//   ....[60]....
        /*0364*/ 	.word	0xffffffff


	//   ....[61]....
        /*0368*/ 	.word	0xffffffff


	//   ....[62]....
        /*036c*/ 	.word	0xffffffff


	//   ....[63]....
        /*0370*/ 	.word	0xffffffff


	//   ....[64]....
        /*0374*/ 	.word	0xffffffff


	//   ....[65]....
        /*0378*/ 	.word	0xffffffff


	//   ....[66]....
        /*037c*/ 	.word	0xffffffff


	//   ....[67]....
        /*0380*/ 	.word	0xffffffff


	//   ....[68]....
        /*0384*/ 	.word	0xffffffff


	//   ....[69]....
        /*0388*/ 	.word	0xffffffff


	//   ....[70]....
        /*038c*/ 	.word	0xffffffff


	//   ....[71]....
        /*0390*/ 	.word	0xffffffff


	//   ....[72]....
        /*0394*/ 	.word	0xffffffff


	//   ....[73]....
        /*0398*/ 	.word	0xffffffff


	//   ....[74]....
        /*039c*/ 	.word	0xffffffff


	//   ....[75]....
        /*03a0*/ 	.word	0xffffffff


	//   ....[76]....
        /*03a4*/ 	.word	0xffffffff


	//   ....[77]....
        /*03a8*/ 	.word	0xffffffff


	//   ....[78]....
        /*03ac*/ 	.word	0xffffffff


	//   ....[79]....
        /*03b0*/ 	.word	0xffffffff


	//   ....[80]....
        /*03b4*/ 	.word	0xffffffff


	//   ....[81]....
        /*03b8*/ 	.word	0xffffffff


	//   ....[82]....
        /*03bc*/ 	.word	0xffffffff


	//   ....[83]....
        /*03c0*/ 	.word	0xffffffff


	//   ....[84]....
        /*03c4*/ 	.word	0xffffffff


	//   ....[85]....
        /*03c8*/ 	.word	0xffffffff


	//   ....[86]....
        /*03cc*/ 	.word	0xffffffff


	//   ....[87]....
        /*03d0*/ 	.word	0xffffffff


	//   ....[88]....
        /*03d4*/ 	.word	0xffffffff


	//   ....[89]....
        /*03d8*/ 	.word	0xffffffff


	//   ....[90]....
        /*03dc*/ 	.word	0xffffffff


	//   ....[91]....
        /*03e0*/ 	.word	0xffffffff


	//   ....[92]....
        /*03e4*/ 	.word	0xffffffff


	//   ....[93]....
        /*03e8*/ 	.word	0xffffffff


	//   ....[94]....
        /*03ec*/ 	.word	0xffffffff


	//   ....[95]....
        /*03f0*/ 	.word	0xffffffff


	//   ....[96]....
        /*03f4*/ 	.word	0xffffffff


	//   ....[97]....
        /*03f8*/ 	.word	0xffffffff


	//   ....[98]....
        /*03fc*/ 	.word	0xffffffff


	//   ....[99]....
        /*0400*/ 	.word	0xffffffff


	//   ....[100]....
        /*0404*/ 	.word	0xffffffff


	//   ....[101]....
        /*0408*/ 	.word	0xffffffff


	//   ....[102]....
        /*040c*/ 	.word	0xffffffff


	//   ....[103]....
        /*0410*/ 	.word	0x0500000f


	//----- nvinfo : EIATTR_COOP_GROUP_INSTR_OFFSETS
	.align		4
.L_772:
        /*0414*/ 	.byte	0x04, 0x28
        /*0416*/ 	.short	(.L_774 - .L_773)


	//   ....[0]....
.L_773:
        /*0418*/ 	.word	0x00000060


	//   ....[1]....
        /*041c*/ 	.word	0x00000190


	//   ....[2]....
        /*0420*/ 	.word	0x00000220


	//   ....[3]....
        /*0424*/ 	.word	0x000003a0


	//   ....[4]....
        /*0428*/ 	.word	0x00000610


	//   ....[5]....
        /*042c*/ 	.word	0x00001110


	//   ....[6]....
        /*0430*/ 	.word	0x00002500


	//   ....[7]....
        /*0434*/ 	.word	0x000027a0


	//   ....[8]....
        /*0438*/ 	.word	0x00002820


	//   ....[9]....
        /*043c*/ 	.word	0x00002850


	//   ....[10]....
        /*0440*/ 	.word	0x00002fb0


	//   ....[11]....
        /*0444*/ 	.word	0x00003000


	//   ....[12]....
        /*0448*/ 	.word	0x00003070


	//   ....[13]....
        /*044c*/ 	.word	0x000030a0


	//   ....[14]....
        /*0450*/ 	.word	0x000030d0


	//   ....[15]....
        /*0454*/ 	.word	0x000030f0


	//   ....[16]....
        /*0458*/ 	.word	0x00003210


	//   ....[17]....
        /*045c*/ 	.word	0x00003230


	//   ....[18]....
        /*0460*/ 	.word	0x00003240


	//   ....[19]....
        /*0464*/ 	.word	0x00003280


	//   ....[20]....
        /*0468*/ 	.word	0x00003350


	//   ....[21]....
        /*046c*/ 	.word	0x00003370


	//   ....[22]....
        /*0470*/ 	.word	0x000033f0


	//   ....[23]....
        /*0474*/ 	.word	0x00003400


	//   ....[24]....
        /*0478*/ 	.word	0x00003420


	//   ....[25]....
        /*047c*/ 	.word	0x00003490


	//   ....[26]....
        /*0480*/ 	.word	0x000034b0


	//   ....[27]....
        /*0484*/ 	.word	0x000034f0


	//   ....[28]....
        /*0488*/ 	.word	0x00003520


	//   ....[29]....
        /*048c*/ 	.word	0x00003560


	//   ....[30]....
        /*0490*/ 	.word	0x000035f0


	//   ....[31]....
        /*0494*/ 	.word	0x00003630


	//   ....[32]....
        /*0498*/ 	.word	0x00003680


	//   ....[33]....
        /*049c*/ 	.word	0x00003690


	//   ....[34]....
        /*04a0*/ 	.word	0x000036f0


	//   ....[35]....
        /*04a4*/ 	.word	0x00003730


	//   ....[36]....
        /*04a8*/ 	.word	0x00003830


	//   ....[37]....
        /*04ac*/ 	.word	0x00003850


	//   ....[38]....
        /*04b0*/ 	.word	0x00003ad0


	//   ....[39]....
        /*04b4*/ 	.word	0x00003af0


	//   ....[40]....
        /*04b8*/ 	.word	0x00003b20


	//   ....[41]....
        /*04bc*/ 	.word	0x00003b90


	//   ....[42]....
        /*04c0*/ 	.word	0x00003bc0


	//   ....[43]....
        /*04c4*/ 	.word	0x00003bd0


	//   ....[44]....
        /*04c8*/ 	.word	0x00003c00


	//   ....[45]....
        /*04cc*/ 	.word	0x00003c10


	//   ....[46]....
        /*04d0*/ 	.word	0x00003ea0


	//   ....[47]....
        /*04d4*/ 	.word	0x00003eb0


	//   ....[48]....
        /*04d8*/ 	.word	0x00003ed0


	//   ....[49]....
        /*04dc*/ 	.word	0x00003ee0


	//   ....[50]....
        /*04e0*/ 	.word	0x00003ef0


	//   ....[51]....
        /*04e4*/ 	.word	0x00003f00


	//   ....[52]....
        /*04e8*/ 	.word	0x00003f10


	//   ....[53]....
        /*04ec*/ 	.word	0x00003f20


	//   ....[54]....
        /*04f0*/ 	.word	0x00006730


	//   ....[55]....
        /*04f4*/ 	.word	0x00006740


	//   ....[56]....
        /*04f8*/ 	.word	0x00006750


	//   ....[57]....
        /*04fc*/ 	.word	0x00006760


	//   ....[58]....
        /*0500*/ 	.word	0x00006770


	//   ....[59]....
        /*0504*/ 	.word	0x00006780


	//   ....[60]....
        /*0508*/ 	.word	0x00006790


	//   ....[61]....
        /*050c*/ 	.word	0x000067a0


	//   ....[62]....
        /*0510*/ 	.word	0x000067b0


	//   ....[63]....
        /*0514*/ 	.word	0x000067c0


	//   ....[64]....
        /*0518*/ 	.word	0x000067d0


	//   ....[65]....
        /*051c*/ 	.word	0x000067e0


	//   ....[66]....
        /*0520*/ 	.word	0x000068f0


	//   ....[67]....
        /*0524*/ 	.word	0x00006940


	//   ....[68]....
        /*0528*/ 	.word	0x00006980


	//   ....[69]....
        /*052c*/ 	.word	0x000069c0


	//   ....[70]....
        /*0530*/ 	.word	0x00006a00


	//   ....[71]....
        /*0534*/ 	.word	0x00006a40


	//   ....[72]....
        /*0538*/ 	.word	0x00006a80


	//   ....[73]....
        /*053c*/ 	.word	0x00006c70


	//   ....[74]....
        /*0540*/ 	.word	0x00006e00


	//   ....[75]....
        /*0544*/ 	.word	0x000071a0


	//   ....[76]....
        /*0548*/ 	.word	0x000072d0


	//   ....[77]....
        /*054c*/ 	.word	0x00007360


	//   ....[78]....
        /*0550*/ 	.word	0x000075a0


	//   ....[79]....
        /*0554*/ 	.word	0x000075c0


	//   ....[80]....
        /*0558*/ 	.word	0x000075d0


	//   ....[81]....
        /*055c*/ 	.word	0x000075f0


	//   ....[82]....
        /*0560*/ 	.word	0x00007600


	//   ....[83]....
        /*0564*/ 	.word	0x00007620


	//   ....[84]....
        /*0568*/ 	.word	0x00007990


	//   ....[85]....
        /*056c*/ 	.word	0x000079d0


	//   ....[86]....
        /*0570*/ 	.word	0x00007e90


	//   ....[87]....
        /*0574*/ 	.word	0x00007eb0


	//   ....[88]....
        /*0578*/ 	.word	0x00007ee0


	//   ....[89]....
        /*057c*/ 	.word	0x00007ef0


	//   ....[90]....
        /*0580*/ 	.word	0x00008050


	//   ....[91]....
        /*0584*/ 	.word	0x00008080


	//   ....[92]....
        /*0588*/ 	.word	0x000080e0


	//   ....[93]....
        /*058c*/ 	.word	0x000081b0


	//   ....[94]....
        /*0590*/ 	.word	0x000081f0


	//   ....[95]....
        /*0594*/ 	.word	0x00008230


	//   ....[96]....
        /*0598*/ 	.word	0x00008250


	//   ....[97]....
        /*059c*/ 	.word	0x00008260


	//   ....[98]....
        /*05a0*/ 	.word	0x00008280


	//   ....[99]....
        /*05a4*/ 	.word	0x000082b0


	//   ....[100]....
        /*05a8*/ 	.word	0x000082c0


	//   ....[101]....
        /*05ac*/ 	.word	0x000082d0


	//   ....[102]....
        /*05b0*/ 	.word	0x0000a5f0


	//   ....[103]....
        /*05b4*/ 	.word	0x0000d3d0


	//----- nvinfo : EIATTR_REG_RECONFIG
	.align		4
.L_774:
        /*05b8*/ 	.byte	0x01, 0x54
	.zero		2


	//----- nvinfo : EIATTR_SYSCALL_OFFSETS
	.align		4
        /*05bc*/ 	.byte	0x04, 0x46
        /*05be*/ 	.short	(.L_776 - .L_775)


	//   ....[0]....
.L_775:
        /*05c0*/ 	.word	0x00000d70


	//   ....[1]....
        /*05c4*/ 	.word	0x00000e60


	//   ....[2]....
        /*05c8*/ 	.word	0x00000fc0


	//   ....[3]....
        /*05cc*/ 	.word	0x000010b0


	//----- nvinfo : EIATTR_MBARRIER_INSTR_OFFSETS
	.align		4
.L_776:
        /*05d0*/ 	.byte	0x04, 0x39
        /*05d2*/ 	.short	(.L_778 - .L_777)


	//   ....[0]....
.L_777:
        /*05d4*/ 	.word	0x00000260
        /*05d8*/ 	.word	0x000000ff
        /*05dc*/ 	.word	0x00026800
        /*05e0*/ 	.short	0x0100
        /*05e2*/ 	.byte	0x06
	.zero		1


	//   ....[1]....
        /*05e4*/ 	.word	0x00000350
        /*05e8*/ 	.word	0x000000ff
        /*05ec*/ 	.word	0x00026810
        /*05f0*/ 	.short	0x0100
        /*05f2*/ 	.byte	0x08
	.zero		1


	//   ....[2]....
        /*05f4*/ 	.word	0x00000360
        /*05f8*/ 	.word	0x000000ff
        /*05fc*/ 	.word	0x00026820
        /*0600*/ 	.short	0x0100
        /*0602*/ 	.byte	0x08
	.zero		1


	//   ....[3]....
        /*0604*/ 	.word	0x00000370
        /*0608*/ 	.word	0x000000ff
        /*060c*/ 	.word	0x00026818
        /*0610*/ 	.short	0x0100
        /*0612*/ 	.byte	0x08
	.zero		1


	//   ....[4]....
        /*0614*/ 	.word	0x00000380
        /*0618*/ 	.word	0x000000ff
        /*061c*/ 	.word	0x00026828
        /*0620*/ 	.short	0x0100
        /*0622*/ 	.byte	0x08
	.zero		1


	//   ....[5]....
        /*0624*/ 	.word	0x000004b0
        /*0628*/ 	.word	0x000000ff
        /*062c*/ 	.word	0x00026830
        /*0630*/ 	.short	0x0100
        /*0632*/ 	.byte	0x08
	.zero		1


	//   ....[6]....
        /*0634*/ 	.word	0x000004c0
        /*0638*/ 	.word	0x000000ff
        /*063c*/ 	.word	0x00026840
        /*0640*/ 	.short	0x0100
        /*0642*/ 	.byte	0x08
	.zero		1


	//   ....[7]....
        /*0644*/ 	.word	0x000004d0
        /*0648*/ 	.word	0x000000ff
        /*064c*/ 	.word	0x00026838
        /*0650*/ 	.short	0x0100
        /*0652*/ 	.byte	0x08
	.zero		1


	//   ....[8]....
        /*0654*/ 	.word	0x000004e0
        /*0658*/ 	.word	0x000000ff
        /*065c*/ 	.word	0x00026848
        /*0660*/ 	.short	0x0100
        /*0662*/ 	.byte	0x08
	.zero		1


	//   ....[9]....
        /*0664*/ 	.word	0x00001170
        /*0668*/ 	.word	0x00000011
        /*066c*/ 	.word	0x00026800
        /*0670*/ 	.short	0x010a
        /*0672*/ 	.byte	0x3f
	.zero		1


	//   ....[10]....
        /*0674*/ 	.word	0x000011a0
        /*0678*/ 	.word	0x00000011
        /*067c*/ 	.word	0x00026800
        /*0680*/ 	.short	0x010a
        /*0682*/ 	.byte	0x3f
	.zero		1


	//   ....[11]....
        /*0684*/ 	.word	0x00001c60
        /*0688*/ 	.word	0x00000006
        /*068c*/ 	.word	0x00026810
        /*0690*/ 	.short	0x010a
        /*0692*/ 	.byte	0x3f
	.zero		1


	//   ....[12]....
        /*0694*/ 	.word	0x00001cd0
        /*0698*/ 	.word	0x00000006
        /*069c*/ 	.word	0x00026810
        /*06a0*/ 	.short	0x010a
        /*06a2*/ 	.byte	0x3f
	.zero		1


	//   ....[13]....
        /*06a4*/ 	.word	0x00002090
        /*06a8*/ 	.word	0x00000006
        /*06ac*/ 	.word	0x00026830
        /*06b0*/ 	.short	0x010a
        /*06b2*/ 	.byte	0x3f
	.zero		1


	//   ....[14]....
        /*06b4*/ 	.word	0x00002110
        /*06b8*/ 	.word	0x00000006
        /*06bc*/ 	.word	0x00026830
        /*06c0*/ 	.short	0x010a
        /*06c2*/ 	.byte	0x3f
	.zero		1


	//   ....[15]....
        /*06c4*/ 	.word	0x00005650
        /*06c8*/ 	.word	0x00000007
        /*06cc*/ 	.word	0x00000000
        /*06d0*/ 	.short	0x0101
        /*06d2*/ 	.byte	0x3f
	.zero		1


	//   ....[16]....
        /*06d4*/ 	.word	0x000059e0
        /*06d8*/ 	.word	0x00000006
        /*06dc*/ 	.word	0x00000000
        /*06e0*/ 	.short	0x0101
        /*06e2*/ 	.byte	0x3f
	.zero		1


	//   ....[17]....
        /*06e4*/ 	.word	0x00006110
        /*06e8*/ 	.word	0x00000006
        /*06ec*/ 	.word	0x00026810
        /*06f0*/ 	.short	0x010a
        /*06f2*/ 	.byte	0x3f
	.zero		1


	//   ....[18]....
        /*06f4*/ 	.word	0x00006190
        /*06f8*/ 	.word	0x00000006
        /*06fc*/ 	.word	0x00026810
        /*0700*/ 	.short	0x010a
        /*0702*/ 	.byte	0x3f
	.zero		1


	//   ....[19]....
        /*0704*/ 	.word	0x00006510
        /*0708*/ 	.word	0x00000006
        /*070c*/ 	.word	0x00026830
        /*0710*/ 	.short	0x010a
        /*0712*/ 	.byte	0x3f
	.zero		1


	//   ....[20]....
        /*0714*/ 	.word	0x000065a0
        /*0718*/ 	.word	0x00000006
        /*071c*/ 	.word	0x00026830
        /*0720*/ 	.short	0x010a
        /*0722*/ 	.byte	0x3f
	.zero		1


	//   ....[21]....
        /*0724*/ 	.word	0x00009800
        /*0728*/ 	.word	0x00000005
        /*072c*/ 	.word	0x00000000
        /*0730*/ 	.short	0x0101
        /*0732*/ 	.byte	0x3f
	.zero		1


	//   ....[22]....
        /*0734*/ 	.word	0x00009bb0
        /*0738*/ 	.word	0x00000006
        /*073c*/ 	.word	0x00000000
        /*0740*/ 	.short	0x0101
        /*0742*/ 	.byte	0x3f
	.zero		1


	//   ....[23]....
        /*0744*/ 	.word	0x0000baa0
        /*0748*/ 	.word	0x00000000
        /*074c*/ 	.word	0x00026820
        /*0750*/ 	.short	0x010a
        /*0752*/ 	.byte	0x3f
	.zero		1


	//   ....[24]....
        /*0754*/ 	.word	0x0000bff0
        /*0758*/ 	.word	0x00000000
        /*075c*/ 	.word	0x00026840
        /*0760*/ 	.short	0x010a
        /*0762*/ 	.byte	0x3f
	.zero		1


	//   ....[25]....
        /*0764*/ 	.word	0x0000c240
        /*0768*/ 	.word	0x00000000
        /*076c*/ 	.word	0x00026828
        /*0770*/ 	.short	0x010a
        /*0772*/ 	.byte	0x3f
	.zero		1


	//   ....[26]....
        /*0774*/ 	.word	0x0000c4b0
        /*0778*/ 	.word	0x00000000
        /*077c*/ 	.word	0x00026848
        /*0780*/ 	.short	0x010a
        /*0782*/ 	.byte	0x3f
	.zero		1


	//   ....[27]....
        /*0784*/ 	.word	0x0000c6b0
        /*0788*/ 	.word	0x00000000
        /*078c*/ 	.word	0x00026820
        /*0790*/ 	.short	0x010a
        /*0792*/ 	.byte	0x3f
	.zero		1


	//   ....[28]....
        /*0794*/ 	.word	0x0000c960
        /*0798*/ 	.word	0x00000000
        /*079c*/ 	.word	0x00026840
        /*07a0*/ 	.short	0x010a
        /*07a2*/ 	.byte	0x3f
	.zero		1


	//   ....[29]....
        /*07a4*/ 	.word	0x0000cb80
        /*07a8*/ 	.word	0x00000000
        /*07ac*/ 	.word	0x00026828
        /*07b0*/ 	.short	0x010a
        /*07b2*/ 	.byte	0x3f
	.zero		1


	//   ....[30]....
        /*07b4*/ 	.word	0x0000ce40
        /*07b8*/ 	.word	0x00000004
        /*07bc*/ 	.word	0x00026840
        /*07c0*/ 	.short	0x010a
        /*07c2*/ 	.byte	0x3f
	.zero		1


	//   ....[31]....
        /*07c4*/ 	.word	0x0000d250
        /*07c8*/ 	.word	0x00000007
        /*07cc*/ 	.word	0x00000000
        /*07d0*/ 	.short	0x010a
        /*07d2*/ 	.byte	0x3f
	.zero		1


	//   ....[32]....
        /*07d4*/ 	.word	0x0000d2a0
        /*07d8*/ 	.word	0x00000003
        /*07dc*/ 	.word	0x00000000
        /*07e0*/ 	.short	0x010a
        /*07e2*/ 	.byte	0x3f
	.zero		1


	//   ....[33]....
        /*07e4*/ 	.word	0x0000d300
        /*07e8*/ 	.word	0x00000005
        /*07ec*/ 	.word	0x00000000
        /*07f0*/ 	.short	0x010a
        /*07f2*/ 	.byte	0x3f
	.zero		1


	//   ....[34]....
        /*07f4*/ 	.word	0x0000d330
        /*07f8*/ 	.word	0x00000003
        /*07fc*/ 	.word	0x00000000
        /*0800*/ 	.short	0x010a
        /*0802*/ 	.byte	0x3f
	.zero		1


	//   ....[35]....
        /*0804*/ 	.word	0x0000d400
        /*0808*/ 	.word	0x00000011
        /*080c*/ 	.word	0x00026800
        /*0810*/ 	.short	0x010a
        /*0812*/ 	.byte	0x3f
	.zero		1


	//   ....[36]....
        /*0814*/ 	.word	0x0000d450
        /*0818*/ 	.word	0x00000006
        /*081c*/ 	.word	0x00026810
        /*0820*/ 	.short	0x010a
        /*0822*/ 	.byte	0x3f
	.zero		1


	//   ....[37]....
        /*0824*/ 	.word	0x0000d4a0
        /*0828*/ 	.word	0x00000006
        /*082c*/ 	.word	0x00026830
        /*0830*/ 	.short	0x010a
        /*0832*/ 	.byte	0x3f
	.zero		1


	//   ....[38]....
        /*0834*/ 	.word	0x0000d4f0
        /*0838*/ 	.word	0x00000006
        /*083c*/ 	.word	0x00026810
        /*0840*/ 	.short	0x010a
        /*0842*/ 	.byte	0x3f
	.zero		1


	//   ....[39]....
        /*0844*/ 	.word	0x0000d540
        /*0848*/ 	.word	0x00000006
        /*084c*/ 	.word	0x00026830
        /*0850*/ 	.short	0x010a
        /*0852*/ 	.byte	0x3f
	.zero		1


	//   ....[40]....
        /*0854*/ 	.word	0x0000d590
        /*0858*/ 	.word	0x00000000
        /*085c*/ 	.word	0x00026820
        /*0860*/ 	.short	0x010a
        /*0862*/ 	.byte	0x3f
	.zero		1


	//   ....[41]....
        /*0864*/ 	.word	0x0000d5e0
        /*0868*/ 	.word	0x00000000
        /*086c*/ 	.word	0x00026840
        /*0870*/ 	.short	0x010a
        /*0872*/ 	.byte	0x3f
	.zero		1


	//   ....[42]....
        /*0874*/ 	.word	0x0000d630
        /*0878*/ 	.word	0x00000000
        /*087c*/ 	.word	0x00026828
        /*0880*/ 	.short	0x010a
        /*0882*/ 	.byte	0x3f
	.zero		1


	//   ....[43]....
        /*0884*/ 	.word	0x0000d680
        /*0888*/ 	.word	0x00000000
        /*088c*/ 	.word	0x00026848
        /*0890*/ 	.short	0x010a
        /*0892*/ 	.byte	0x3f
	.zero		1


	//   ....[44]....
        /*0894*/ 	.word	0x0000d6e0
        /*0898*/ 	.word	0x00000000
        /*089c*/ 	.word	0x00026820
        /*08a0*/ 	.short	0x010a
        /*08a2*/ 	.byte	0x3f
	.zero		1


	//   ....[45]....
        /*08a4*/ 	.word	0x0000d730
        /*08a8*/ 	.word	0x00000000
        /*08ac*/ 	.word	0x00026840
        /*08b0*/ 	.short	0x010a
        /*08b2*/ 	.byte	0x3f
	.zero		1


	//   ....[46]....
        /*08b4*/ 	.word	0x0000d780
        /*08b8*/ 	.word	0x00000000
        /*08bc*/ 	.word	0x00026828
        /*08c0*/ 	.short	0x010a
        /*08c2*/ 	.byte	0x3f
	.zero		1


	//   ....[47]....
        /*08c4*/ 	.word	0x0000d7d0
        /*08c8*/ 	.word	0x00000004
        /*08cc*/ 	.word	0x00026840
        /*08d0*/ 	.short	0x010a
        /*08d2*/ 	.byte	0x3f
	.zero		1


	//   ....[48]....
        /*08d4*/ 	.word	0x0000d8a0
        /*08d8*/ 	.word	0x00000007
        /*08dc*/ 	.word	0x00000000
        /*08e0*/ 	.short	0x010a
        /*08e2*/ 	.byte	0x3f
	.zero		1


	//   ....[49]....
        /*08e4*/ 	.word	0x0000d8f0
        /*08e8*/ 	.word	0x00000003
        /*08ec*/ 	.word	0x00000000
        /*08f0*/ 	.short	0x010a
        /*08f2*/ 	.byte	0x3f
	.zero		1


	//   ....[50]....
        /*08f4*/ 	.word	0x0000d940
        /*08f8*/ 	.word	0x00000005
        /*08fc*/ 	.word	0x00000000
        /*0900*/ 	.short	0x010a
        /*0902*/ 	.byte	0x3f
	.zero		1


	//----- nvinfo : EIATTR_NUM_MBARRIERS
	.align		4
.L_778:
        /*0904*/ 	.byte	0x03, 0x38
        /*0906*/ 	.short	0x0009


	//----- nvinfo : EIATTR_EXIT_INSTR_OFFSETS
	.align		4
        /*0908*/ 	.byte	0x04, 0x1c
        /*090a*/ 	.short	(.L_780 - .L_779)


	//   ....[0]....
.L_779:
        /*090c*/ 	.word	0x0000d380


	//----- nvinfo : EIATTR_MAX_THREADS
	.align		4
.L_780:
        /*0910*/ 	.byte	0x04, 0x05
        /*0912*/ 	.short	(.L_782 - .L_781)
.L_781:
        /*0914*/ 	.word	0x00000180
        /*0918*/ 	.word	0x00000001
        /*091c*/ 	.word	0x00000001


	//----- nvinfo : EIATTR_CRS_STACK_SIZE
	.align		4
.L_782:
        /*0920*/ 	.byte	0x04, 0x1e
        /*0922*/ 	.short	(.L_784 - .L_783)
.L_783:
        /*0924*/ 	.word	0x00000000


	//----- nvinfo : EIATTR_CBANK_PARAM_SIZE
	.align		4
.L_784:
        /*0928*/ 	.byte	0x03, 0x19
        /*092a*/ 	.short	0x0770


	//----- nvinfo : EIATTR_PARAM_CBANK
	.align		4
        /*092c*/ 	.byte	0x04, 0x0a
        /*092e*/ 	.short	(.L_786 - .L_785)
	.align		4
.L_785:
        /*0930*/ 	.word	index@(.nv.constant0._ZN7cutlass13device_kernelIN5flash11enable_sm90INS1_16FlashAttnBwdSm90INS1_25CollectiveMainloopBwdSm90ILi2ELi2ELi2EN4cute5tupleIJNS5_1CILi1EEES8_S8_EEENS6_IJNS7_ILi96EEENS7_ILi128EEENS7_ILi64EEEEEENS_6half_tEfNS_4arch4Sm90ELb1ELb0ELb1ELb0ELb0ELb1ELb0ELb1ELi2ELi1ELi2ELi2ELb0EEENS1_24CollectiveEpilogueBwdGQAISD_fSG_Li256ELb0ELb0EEENS1_25SingleTileBwdLPTSchedulerILb0ELi128ELb0EEEEEEEEEvNT_6ParamsE)
        /*0934*/ 	.short	0x0210
        /*0936*/ 	.short	0x0770


	//----- nvinfo : EIATTR_SW_WAR
	.align		4
.L_786:
        /*0938*/ 	.byte	0x04, 0x36
        /*093a*/ 	.short	(.L_788 - .L_787)
.L_787:
        /*093c*/ 	.word	0x00000008
.L_788:


//--------------------- .nv.info._ZN7cutlass13device_kernelIN5flash11enable_sm90INS1_16FlashAttnBwdSm90INS1_25CollectiveMainloopBwdSm90ILi2ELi2ELi2EN4cute5tupleIJNS5_1CILi1EEES8_S8_EEENS6_IJNS7_ILi96EEENS7_ILi128EEENS7_ILi64EEEEEENS_6half_tEfNS_4arch4Sm90ELb1ELb0ELb1ELb0ELb1ELb1ELb0ELb1ELi2ELi1ELi2ELi2ELb0EEENS1_24CollectiveEpilogueBwdGQAISD_fSG_Li256ELb0ELb1EEENS1_25SingleTileBwdLPTSchedulerILb0ELi128ELb1EEEEEEEEEvNT_6ParamsE --------------------------
	.section	.nv.info._ZN7cutlass13device_kernelIN5flash11enable_sm90INS1_16FlashAttnBwdSm90INS1_25CollectiveMainloopBwdSm90ILi2ELi2ELi2EN4cute5tupleIJNS5_1CILi1EEES8_S8_EEENS6_IJNS7_ILi96EEENS7_ILi128EEENS7_ILi64EEEEEENS_6half_tEfNS_4arch4Sm90ELb1ELb0ELb1ELb0ELb1ELb1ELb0ELb1ELi2ELi1ELi2ELi2ELb0EEENS1_24CollectiveEpilogueBwdGQAISD_fSG_Li256ELb0ELb1EEENS1_25SingleTileBwdLPTSchedulerILb0ELi128ELb1EEEEEEEEEvNT_6ParamsE,"",@"SHT_CUDA_INFO"
	.sectionflags	@""
	.align	4


	//----- nvinfo : EIATTR_CUDA_API_VERSION
	.align		4
        /*0000*/ 	.byte	0x04, 0x37
        /*0002*/ 	.short	(.L_790 - .L_789)
.L_789:
        /*0004*/ 	.word	0x00000082


	//----- nvinfo : EIATTR_KPARAM_INFO
	.align		4
.L_790:
        /*0008*/ 	.byte	0x04, 0x17
        /*000a*/ 	.short	(.L_792 - .L_791)
.L_791:
        /*000c*/ 	.word	0x00000000
        /*0010*/ 	.short	0x0000
        /*0012*/ 	.short	0x0070
        /*0014*/ 	.byte	0x00, 0xf0, 0x01, 0x1c


	//----- nvinfo : EIATTR_SPARSE_MMA_MASK
	.align		4
.L_792:
        /*0018*/ 	.byte	0x03, 0x50
        /*001a*/ 	.short	0x0000


	//----- nvinfo : EIATTR_MAXREG_COUNT
	.align		4
        /*001c*/ 	.byte	0x03, 0x1b
        /*001e*/ 	.short	0x00a8


	//----- nvinfo : EIATTR_NUM_BARRIERS
	.align		4
        /*0020*/ 	.byte	0x02, 0x4c
        /*0022*/ 	.byte	0x10
	.zero		1


	//----- nvinfo : EIATTR_EXTERNS
	.align		4
        /*0024*/ 	.byte	0x04, 0x0f
        /*0026*/ 	.short	(.L_794 - .L_793)


	//   ....[0]....
	.align		4
.L_793:
        /*0028*/ 	.word	index@(__assertfail)


	//----- nvinfo : EIATTR_ANNOTATIONS
	.align		4
.L_794:
        /*002c*/ 	.byte	0x04, 0x55
        /*002e*/ 	.short	(.L_796 - .L_795)


	//   ....[0]....
.L_795:
        /* <DEDUP_REMOVED lines=32> */


	//----- nvinfo : EIATTR_MERCURY_ISA_VERSION
	.align		4
.L_796:
        /*0218*/ 	.byte	0x03, 0x5f
        /*021a*/ 	.short	0x0101


	//----- nvinfo : EIATTR_INT_WARP_WIDE_INSTR_OFFSETS
	.align		4
        /*021c*/ 	.byte	0x04, 0x31
        /*021e*/ 	.short	(.L_798 - .L_797)


	//   ....[0]....
.L_797:
        /*0220*/ 	.word	0x00000180


	//   ....[1]....
        /*0224*/ 	.word	0x00000240


	//   ....[2]....
        /*0228*/ 	.word	0x0000b650


	//   ....[3]....
        /*022c*/ 	.word	0x0000bcc0


	//   ....[4]....
        /*0230*/ 	.word	0x0000c1e0


	//----- nvinfo : EIATTR_COOP_GROUP_MASK_REGIDS
	.align		4
.L_798:
        /*0234*/ 	.byte	0x04, 0x29
        /*0236*/ 	.short	(.L_800 - .L_799)


	//   ....[0]....
.L_799:
        /*0238*/ 	.word	0xffffffff


	//   ....[1]....
        /*023c*/ 	.word	0xffffffff


	//   ....[2]....
        /*0240*/ 	.word	0xffffffff


	//   ....[3]....
        /*0244*/ 	.word	0xffffffff


	//   ....[4]....
        /*0248*/ 	.word	0xffffffff


	//   ....[5]....
        /*024c*/ 	.word	0xffffffff


	//   ....[6]....
        /*0250*/ 	.word	0xffffffff


	//   ....[7]....
        /*0254*/ 	.word	0xffffffff


	//   ....[8]....
        /*0258*/ 	.word	0xffffffff


	//   ....[9]....
        /*025c*/ 	.word	0xffffffff


	//   ....[10]....
        /*0260*/ 	.word	0xffffffff


	//   ....[11]....
        /*0264*/ 	.word	0xffffffff


	//   ....[12]....
        /*0268*/ 	.word	0xffffffff


	//   ....[13]....
        /*026c*/ 	.word	0xffffffff


	//   ....[14]....
        /*0270*/ 	.word	0xffffffff


	//   ....[15]....
        /*0274*/ 	.word	0xffffffff


	//   ....[16]....
        /*0278*/ 	.word	0xffffffff


	//   ....[17]....
        /*027c*/ 	.word	0xffffffff


	//   ....[18]....
        /*0280*/ 	.word	0xffffffff


	//   ....[19]....
        /*0284*/ 	.word	0xffffffff


	//   ....[20]....
        /*0288*/ 	.word	0xffffffff


	//   ....[21]....
        /*028c*/ 	.word	0xffffffff


	//   ....[22]....
        /*0290*/ 	.word	0xffffffff


	//   ....[23]....
        /*0294*/ 	.word	0xffffffff


	//   ....[24]....
        /*0298*/ 	.word	0xffffffff


	//   ....[25]....
        /*029c*/ 	.word	0xffffffff


	//   ....[26]....
        /*02a0*/ 	.word	0xffffffff


	//   ....[27]....
        /*02a4*/ 	.word	0xffffffff


	//   ....[28]....
        /*02a8*/ 	.word	0xffffffff


	//   ....[29]....
        /*02ac*/ 	.word	0xffffffff


	//   ....[30]....
        /*02b0*/ 	.word	0xffffffff


	//   ....[31]....
        /*02b4*/ 	.word	0xffffffff


	//   ....[32]....
        /*02b8*/ 	.word	0xffffffff


	//   ....[33]....
        /*02bc*/ 	.word	0xffffffff


	//   ....[34]....
        /*02c0*/ 	.word	0xffffffff


	//   ....[35]....
        /*02c4*/ 	.word	0xffffffff


	//   ....[36]....
        /*02c8*/ 	.word	0xffffffff


	//   ....[37]....
        /*02cc*/ 	.word	0xffffffff


	//   ....[38]....
        /*02d0*/ 	.word	0xffffffff


	//   ....[39]....
        /*02d4*/ 	.word	0xffffffff


	//   ....[40]....
        /*02d8*/ 	.word	0xffffffff


	//   ....[41]....
        /*02dc*/ 	.word	0xffffffff


	//   ....[42]....
        /*02e0*/ 	.word	0xffffffff


	//   ....[43]....
        /*02e4*/ 	.word	0xffffffff


	//   ....[44]....
        /*02e8*/ 	.word	0xffffffff


	//   ....[45]....
        /*02ec*/ 	.word	0xffffffff


	//   ....[46]....
        /*02f0*/ 	.word	0xffffffff


	//   ....[47]....
        /*02f4*/ 	.word	0xffffffff


	//   ....[48]....
        /*02f8*/ 	.word	0xffffffff


	//   ....[49]....
        /*02fc*/ 	.word	0xffffffff


	//   ....[50]....
        /*0300*/ 	.word	0xffffffff


	//   ....[51]....
        /*0304*/ 	.word	0xffffffff


	//   ....[52]....
        /*0308*/ 	.word	0xffffffff


	//   ....[53]....
        /*030c*/ 	.word	0xffffffff


	//   ....[54]....
        /*0310*/ 	.word	0xffffffff


	//   ....[55]....
        /*0314*/ 	.word	0xffffffff


	//   ....[56]....
        /*0318*/ 	.word	0xffffffff


	//   ....[57]....
        /*031c*/ 	.word	0xffffffff


	//   ....[58]....
        /*0320*/ 	.word	0xffffffff


	//   ....[59]....
        /*0324*/ 	.word	0xffffffff


	//   ....[60]....
        /*0328*/ 	.word	0xffffffff


	//   ....[61]....
        /*032c*/ 	.word	0xffffffff


	//   ....[62]....
        /*0330*/ 	.word	0xffffffff


	//   ....[63]....
        /*0334*/ 	.word	0xffffffff


	//   ....[64]....
        /*0338*/ 	.word	0xffffffff


	//   ....[65]....
        /*033c*/ 	.word	0xffffffff


	//   ....[66]....
        /*0340*/ 	.word	0xffffffff


	//   ....[67]....
        /*0344*/ 	.word	0xffffffff


	//   ....[68]....
        /*0348*/ 	.word	0xffffffff


	//   ....[69]....
        /*034c*/ 	.word	0xffffffff


	//   ....[70]....
        /*0350*/ 	.word	0xffffffff


	//   ....[71]....
        /*0354*/ 	.word	0xffffffff


	//   ....[72]....
        /*0358*/ 	.word	0xffffffff


	//   ....[73]....
        /*035c*/ 	.word	0xffffffff


	//   ....[74]....
        /*0360*/ 	.word	0xffffffff


	//   ....[75]....
        /*0364*/ 	.word	0xffffffff


	//   ....[76]....
        /*0368*/ 	.word	0xffffffff


	//   ....[77]....
        /*036c*/ 	.word	0xffffffff


	//   ....[78]....
        /*0370*/ 	.word	0xffffffff


	//   ....[79]....
        /*0374*/ 	.word	0xffffffff


	//   ....[80]....
        /*0378*/ 	.word	0xffffffff


	//   ....[81]....
        /*037c*/ 	.word	0xffffffff


	//   ....[82]....
        /*0380*/ 	.word	0xffffffff


	//   ....[83]....
        /*0384*/ 	.word	0xffffffff


	//   ....[84]....
        /*0388*/ 	.word	0xffffffff


	//   ....[85]....
        /*038c*/ 	.word	0xffffffff


	//   ....[86]....
        /*0390*/ 	.word	0xffffffff


	//   ....[87]....
        /*0394*/ 	.word	0xffffffff


	//   ....[88]....
        /*0398*/ 	.word	0xffffffff


	//   ....[89]....
        /*039c*/ 	.word	0xffffffff


	//   ....[90]....
        /*03a0*/ 	.word	0xffffffff


	//   ....[91]....
        /*03a4*/ 	.word	0xffffffff


	//   ....[92]....
        /*03a8*/ 	.word	0xffffffff


	//   ....[93]....
        /*03ac*/ 	.word	0xffffffff


	//   ....[94]....
        /*03b0*/ 	.word	0xffffffff


	//   ....[95]....
        /*03b4*/ 	.word	0xffffffff


	//   ....[96]....
        /*03b8*/ 	.word	0xffffffff


	//   ....[97]....
        /*03bc*/ 	.word	0xffffffff


	//   ....[98]....
        /*03c0*/ 	.word	0xffffffff


	//   ....[99]....
        /*03c4*/ 	.word	0xffffffff


	//   ....[100]....
        /*03c8*/ 	.word	0xffffffff


	//   ....[101]....
        /*03cc*/ 	.word	0xffffffff


	//   ....[102]....
        /*03d0*/ 	.word	0xffffffff


	//   ....[103]....
        /*03d4*/ 	.word	0xffffffff


	//   ....[104]....
        /*03d8*/ 	.word	0xffffffff


	//   ....[105]....
        /*03dc*/ 	.word	0xffffffff


	//   ....[106]....
        /*03e0*/ 	.word	0xffffffff


	//   ....[107]....
        /*03e4*/ 	.word	0xffffffff


	//   ....[108]....
        /*03e8*/ 	.word	0xffffffff


	//   ....[109]....
        /*03ec*/ 	.word	0xffffffff


	//   ....[110]....
        /*03f0*/ 	.word	0xffffffff


	//   ....[111]....
        /*03f4*/ 	.word	0xffffffff


	//   ....[112]....
        /*03f8*/ 	.word	0xffffffff


	//   ....[113]....
        /*03fc*/ 	.word	0x0500000f


	//   ....[114]....
        /*0400*/ 	.word	0x0500000f


	//   ....[115]....
        /*0404*/ 	.word	0x0500000f


	//   ....[116]....
        /*0408*/ 	.word	0x0500000f


	//   ....[117]....
        /*040c*/ 	.word	0x0500000f


	//   ....[118]....
        /*0410*/ 	.word	0x0500000f


	//----- nvinfo : EIATTR_COOP_GROUP_INSTR_OFFSETS
	.align		4
.L_800:
        /*0414*/ 	.byte	0x04, 0x28
        /*0416*/ 	.short	(.L_802 - .L_801)


	//   ....[0]....
.L_801:
        /*0418*/ 	.word	0x00000060


	//   ....[1]....
        /*041c*/ 	.word	0x00000190


	//   ....[2]....
        /*0420*/ 	.word	0x00000220


	//   ....[3]....
        /*0424*/ 	.word	0x000003a0


	//   ....[4]....
        /*0428*/ 	.word	0x00000620


	//   ....[5]....
        /*042c*/ 	.word	0x00001100


	//   ....[6]....
        /*0430*/ 	.word	0x000024e0


	//   ....[7]....
        /*0434*/ 	.word	0x00002790


	//   ....[8]....
        /*0438*/ 	.word	0x000027d0


	//   ....[9]....
        /*043c*/ 	.word	0x00002f50


	//   ....[10]....
        /*0440*/ 	.word	0x00002ff0


	//   ....[11]....
        /*0444*/ 	.word	0x00003030


	//   ....[12]....
        /*0448*/ 	.word	0x00003040


	//   ....[13]....
        /*044c*/ 	.word	0x00003130


	//   ....[14]....
        /*0450*/ 	.word	0x00003160


	//   ....[15]....
        /*0454*/ 	.word	0x00003170


	//   ....[16]....
        /*0458*/ 	.word	0x00003190


	//   ....[17]....
        /*045c*/ 	.word	0x000031a0


	//   ....[18]....
        /*0460*/ 	.word	0x000031e0


	//   ....[19]....
        /*0464*/ 	.word	0x00003230


	//   ....[20]....
        /*0468*/ 	.word	0x000032b0


	//   ....[21]....
        /*046c*/ 	.word	0x000032f0


	//   ....[22]....
        /*0470*/ 	.word	0x00003350


	//   ....[23]....
        /*0474*/ 	.word	0x00003380


	//   ....[24]....
        /*0478*/ 	.word	0x000033a0


	//   ....[25]....
        /*047c*/ 	.word	0x00003440


	//   ....[26]....
        /*0480*/ 	.word	0x00003480


	//   ....[27]....
        /*0484*/ 	.word	0x000034b0


	//   ....[28]....
        /*0488*/ 	.word	0x000034d0


	//   ....[29]....
        /*048c*/ 	.word	0x000034f0


	//   ....[30]....
        /*0490*/ 	.word	0x00003540


	//   ....[31]....
        /*0494*/ 	.word	0x000035c0


	//   ....[32]....
        /*0498*/ 	.word	0x00003630


	//   ....[33]....
        /*049c*/ 	.word	0x00003660


	//   ....[34]....
        /*04a0*/ 	.word	0x00003690


	//   ....[35]....
        /*04a4*/ 	.word	0x000036c0


	//   ....[36]....
        /*04a8*/ 	.word	0x000037d0


	//   ....[37]....
        /*04ac*/ 	.word	0x00003800


	//   ....[38]....
        /*04b0*/ 	.word	0x00003a60


	//   ....[39]....
        /*04b4*/ 	.word	0x00003aa0


	//   ....[40]....
        /*04b8*/ 	.word	0x00003ac0


	//   ....[41]....
        /*04bc*/ 	.word	0x00003b30


	//   ....[42]....
        /*04c0*/ 	.word	0x00003b60


	//   ....[43]....
        /*04c4*/ 	.word	0x00003b70


	//   ....[44]....
        /*04c8*/ 	.word	0x00003ba0


	//   ....[45]....
        /*04cc*/ 	.word	0x00003bb0


	//   ....[46]....
        /*04d0*/ 	.word	0x00003e30


	//   ....[47]....
        /*04d4*/ 	.word	0x00003e50


	//   ....[48]....
        /*04d8*/ 	.word	0x00003e80


	//   ....[49]....
        /*04dc*/ 	.word	0x00003eb0


	//   ....[50]....
        /*04e0*/ 	.word	0x00003ed0


	//   ....[51]....
        /*04e4*/ 	.word	0x00003ee0


	//   ....[52]....
        /*04e8*/ 	.word	0x00003ef0


	//   ....[53]....
        /*04ec*/ 	.word	0x00003f20


	//   ....[54]....
        /*04f0*/ 	.word	0x00006720


	//   ....[55]....
        /*04f4*/ 	.word	0x00006730


	//   ....[56]....
        /*04f8*/ 	.word	0x00006740


	//   ....[57]....
        /*04fc*/ 	.word	0x00006750


	//   ....[58]....
        /*0500*/ 	.word	0x00006760


	//   ....[59]....
        /*0504*/ 	.word	0x00006770


	//   ....[60]....
        /*0508*/ 	.word	0x00006780


	//   ....[61]....
        /*050c*/ 	.word	0x00006790


	//   ....[62]....
        /*0510*/ 	.word	0x000067a0


	//   ....[63]....
        /*0514*/ 	.word	0x000067b0


	//   ....[64]....
        /*0518*/ 	.word	0x000068a0


	//   ....[65]....
        /*051c*/ 	.word	0x00006940


	//   ....[66]....
        /*0520*/ 	.word	0x000069a0


	//   ....[67]....
        /*0524*/ 	.word	0x000069e0


	//   ....[68]....
        /*0528*/ 	.word	0x00006a20


	//   ....[69]....
        /*052c*/ 	.word	0x00006a60


	//   ....[70]....
        /*0530*/ 	.word	0x00006ae0


	//   ....[71]....
        /*0534*/ 	.word	0x00006c60


	//   ....[72]....
        /*0538*/ 	.word	0x00006c80


	//   ....[73]....
        /*053c*/ 	.word	0x00006ca0


	//   ....[74]....
        /*0540*/ 	.word	0x000071f0


	//   ....[75]....
        /*0544*/ 	.word	0x000072a0


	//   ....[76]....
        /*0548*/ 	.word	0x00007340


	//   ....[77]....
        /*054c*/ 	.word	0x000073a0


	//   ....[78]....
        /*0550*/ 	.word	0x00007580


	//   ....[79]....
        /*0554*/ 	.word	0x000075a0


	//   ....[80]....
        /*0558*/ 	.word	0x000075b0


	//   ....[81]....
        /*055c*/ 	.word	0x000075d0


	//   ....[82]....
        /*0560*/ 	.word	0x000075e0


	//   ....[83]....
        /*0564*/ 	.word	0x00007600


	//   ....[84]....
        /*0568*/ 	.word	0x000079e0


	//   ....[85]....
        /*056c*/ 	.word	0x00007a20


	//   ....[86]....
        /*0570*/ 	.word	0x00007f20


	//   ....[87]....
        /*0574*/ 	.word	0x00007f70


	//   ....[88]....
        /*0578*/ 	.word	0x00007f90


	//   ....[89]....
        /*057c*/ 	.word	0x00007fc0


	//   ....[90]....
        /*0580*/ 	.word	0x00007fd0


	//   ....[91]....
        /*0584*/ 	.word	0x00007ff0


	//   ....[92]....
        /*0588*/ 	.word	0x00008030


	//   ....[93]....
        /*058c*/ 	.word	0x00008070


	//   ....[94]....
        /*0590*/ 	.word	0x000080f0


	//   ....[95]....
        /*0594*/ 	.word	0x00008130


	//   ....[96]....
        /*0598*/ 	.word	0x00008190


	//   ....[97]....
        /*059c*/ 	.word	0x00008200


	//   ....[98]....
        /*05a0*/ 	.word	0x000082f0


	//   ....[99]....
        /*05a4*/ 	.word	0x00008330


	//   ....[100]....
        /*05a8*/ 	.word	0x00008370


	//   ....[101]....
        /*05ac*/ 	.word	0x000083a0


	//   ....[102]....
        /*05b0*/ 	.word	0x0000a3e0


	//   ....[103]....
        /*05b4*/ 	.word	0x0000a580


	//   ....[104]....
        /*05b8*/ 	.word	0x0000a7d0


	//   ....[105]....
        /*05bc*/ 	.word	0x0000a970


	//   ....[106]....
        /*05c0*/ 	.word	0x0000aa80


	//   ....[107]....
        /*05c4*/ 	.word	0x0000b250


	//   ....[108]....
        /*05c8*/ 	.word	0x0000b580


	//   ....[109]....
        /*05cc*/ 	.word	0x0000b940


	//   ....[110]....
        /*05d0*/ 	.word	0x0000bbf0


	//   ....[111]....
        /*05d4*/ 	.word	0x0000bea0


	//   ....[112]....
        /*05d8*/ 	.word	0x0000c110


	//   ....[113]....
        /*05dc*/ 	.word	0x0000e260


	//   ....[114]....
        /*05e0*/ 	.word	0x0000e450


	//   ....[115]....
        /*05e4*/ 	.word	0x0000e4c0


	//   ....[116]....
        /*05e8*/ 	.word	0x0000e530


	//   ....[117]....
        /*05ec*/ 	.word	0x0000e5a0


	//   ....[118]....
        /*05f0*/ 	.word	0x0000e610


	//----- nvinfo : EIATTR_REG_RECONFIG
	.align		4
.L_802:
        /*05f4*/ 	.byte	0x01, 0x54
	.zero		2


	//----- nvinfo : EIATTR_SYSCALL_OFFSETS
	.align		4
        /*05f8*/ 	.byte	0x04, 0x46
        /*05fa*/ 	.short	(.L_804 - .L_803)


	//   ....[0]....
.L_803:
        /*05fc*/ 	.word	0x00000d60


	//   ....[1]....
        /*0600*/ 	.word	0x00000e50


	//   ....[2]....
        /*0604*/ 	.word	0x00000fb0


	//   ....[3]....
        /*0608*/ 	.word	0x000010a0


	//----- nvinfo : EIATTR_MBARRIER_INSTR_OFFSETS
	.align		4
.L_804:
        /*060c*/ 	.byte	0x04, 0x39
        /*060e*/ 	.short	(.L_806 - .L_805)


	//   ....[0]....
.L_805:
        /*0610*/ 	.word	0x00000260
        /*0614*/ 	.word	0x000000ff
        /*0618*/ 	.word	0x00026800
        /*061c*/ 	.short	0x0100
        /*061e*/ 	.byte	0x06
	.zero		1


	//   ....[1]....
        /*0620*/ 	.word	0x00000350
        /*0624*/ 	.word	0x000000ff
        /*0628*/ 	.word	0x00026810
        /*062c*/ 	.short	0x0100
        /*062e*/ 	.byte	0x08
	.zero		1


	//   ....[2]....
        /*0630*/ 	.word	0x00000360
        /*0634*/ 	.word	0x000000ff
        /*0638*/ 	.word	0x00026820
        /*063c*/ 	.short	0x0100
        /*063e*/ 	.byte	0x08
	.zero		1


	//   ....[3]....
        /*0640*/ 	.word	0x00000370
        /*0644*/ 	.word	0x000000ff
        /*0648*/ 	.word	0x00026818
        /*064c*/ 	.short	0x0100
        /*064e*/ 	.byte	0x08
	.zero		1


	//   ....[4]....
        /*0650*/ 	.word	0x00000380
        /*0654*/ 	.word	0x000000ff
        /*0658*/ 	.word	0x00026828
        /*065c*/ 	.short	0x0100
        /*065e*/ 	.byte	0x08
	.zero		1


	//   ....[5]....
        /*0660*/ 	.word	0x000004b0
        /*0664*/ 	.word	0x000000ff
        /*0668*/ 	.word	0x00026830
        /*066c*/ 	.short	0x0100
        /*066e*/ 	.byte	0x08
	.zero		1


	//   ....[6]....
        /*0670*/ 	.word	0x000004c0
        /*0674*/ 	.word	0x000000ff
        /*0678*/ 	.word	0x00026840
        /*067c*/ 	.short	0x0100
        /*067e*/ 	.byte	0x08
	.zero		1


	//   ....[7]....
        /*0680*/ 	.word	0x000004d0
        /*0684*/ 	.word	0x000000ff
        /*0688*/ 	.word	0x00026838
        /*068c*/ 	.short	0x0100
        /*068e*/ 	.byte	0x08
	.zero		1


	//   ....[8]....
        /*0690*/ 	.word	0x000004e0
        /*0694*/ 	.word	0x000000ff
        /*0698*/ 	.word	0x00026848
        /*069c*/ 	.short	0x0100
        /*069e*/ 	.byte	0x08
	.zero		1


	//   ....[9]....
        /*06a0*/ 	.word	0x00001160
        /*06a4*/ 	.word	0x00000011
        /*06a8*/ 	.word	0x00026800
        /*06ac*/ 	.short	0x010a
        /*06ae*/ 	.byte	0x3f
	.zero		1


	//   ....[10]....
        /*06b0*/ 	.word	0x00001190
        /*06b4*/ 	.word	0x00000011
        /*06b8*/ 	.word	0x00026800
        /*06bc*/ 	.short	0x010a
        /*06be*/ 	.byte	0x3f
	.zero		1


	//   ....[11]....
        /*06c0*/ 	.word	0x00001c40
        /*06c4*/ 	.word	0x00000006
        /*06c8*/ 	.word	0x00026810
        /*06cc*/ 	.short	0x010a
        /*06ce*/ 	.byte	0x3f
	.zero		1


	//   ....[12]....
        /*06d0*/ 	.word	0x00001cb0
        /*06d4*/ 	.word	0x00000006
        /*06d8*/ 	.word	0x00026810
        /*06dc*/ 	.short	0x010a
        /*06de*/ 	.byte	0x3f
	.zero		1


	//   ....[13]....
        /*06e0*/ 	.word	0x00002070
        /*06e4*/ 	.word	0x00000006
        /*06e8*/ 	.word	0x00026830
        /*06ec*/ 	.short	0x010a
        /*06ee*/ 	.byte	0x3f
	.zero		1


	//   ....[14]....
        /*06f0*/ 	.word	0x000020f0
        /*06f4*/ 	.word	0x00000006
        /*06f8*/ 	.word	0x00026830
        /*06fc*/ 	.short	0x010a
        /*06fe*/ 	.byte	0x3f
	.zero		1


	//   ....[15]....
        /*0700*/ 	.word	0x00005630
        /*0704*/ 	.word	0x00000007
        /*0708*/ 	.word	0x00000000
        /*070c*/ 	.short	0x0101
        /*070e*/ 	.byte	0x3f
	.zero		1


	//   ....[16]....
        /*0710*/ 	.word	0x000059c0
        /*0714*/ 	.word	0x00000006
        /*0718*/ 	.word	0x00000000
        /*071c*/ 	.short	0x0101
        /*071e*/ 	.byte	0x3f
	.zero		1


	//   ....[17]....
        /*0720*/ 	.word	0x00006100
        /*0724*/ 	.word	0x00000006
        /*0728*/ 	.word	0x00026810
        /*072c*/ 	.short	0x010a
        /*072e*/ 	.byte	0x3f
	.zero		1


	//   ....[18]....
        /*0730*/ 	.word	0x00006180
        /*0734*/ 	.word	0x00000006
        /*0738*/ 	.word	0x00026810
        /*073c*/ 	.short	0x010a
        /*073e*/ 	.byte	0x3f
	.zero		1


	//   ....[19]....
        /*0740*/ 	.word	0x00006500
        /*0744*/ 	.word	0x00000006
        /*0748*/ 	.word	0x00026830
        /*074c*/ 	.short	0x010a
        /*074e*/ 	.byte	0x3f
	.zero		1


	//   ....[20]....
        /*0750*/ 	.word	0x00006590
        /*0754*/ 	.word	0x00000006
        /*0758*/ 	.word	0x00026830
        /*075c*/ 	.short	0x010a
        /*075e*/ 	.byte	0x3f
	.zero		1


	//   ....[21]....
        /*0760*/ 	.word	0x00009800
        /*0764*/ 	.word	0x00000005
        /*0768*/ 	.word	0x00000000
        /*076c*/ 	.short	0x0101
        /*076e*/ 	.byte	0x3f
	.zero		1


	//   ....[22]....
        /*0770*/ 	.word	0x00009ba0
        /*0774*/ 	.word	0x00000006
        /*0778*/ 	.word	0x00000000
        /*077c*/ 	.short	0x0101
        /*077e*/ 	.byte	0x3f
	.zero		1


	//   ....[23]....
        /*0780*/ 	.word	0x0000c930
        /*0784*/ 	.word	0x00000000
        /*0788*/ 	.word	0x00026820
        /*078c*/ 	.short	0x010a
        /*078e*/ 	.byte	0x3f
	.zero		1


	//   ....[24]....
        /*0790*/ 	.word	0x0000ce80
        /*0794*/ 	.word	0x00000000
        /*0798*/ 	.word	0x00026840
        /*079c*/ 	.short	0x010a
        /*079e*/ 	.byte	0x3f
	.zero		1


	//   ....[25]....
        /*07a0*/ 	.word	0x0000d0d0
        /*07a4*/ 	.word	0x00000000
        /*07a8*/ 	.word	0x00026828
        /*07ac*/ 	.short	0x010a
        /*07ae*/ 	.byte	0x3f
	.zero		1


	//   ....[26]....
        /*07b0*/ 	.word	0x0000d340
        /*07b4*/ 	.word	0x00000000
        /*07b8*/ 	.word	0x00026848
        /*07bc*/ 	.short	0x010a
        /*07be*/ 	.byte	0x3f
	.zero		1


	//   ....[27]....
        /*07c0*/ 	.word	0x0000d540
        /*07c4*/ 	.word	0x00000000
        /*07c8*/ 	.word	0x00026820
        /*07cc*/ 	.short	0x010a
        /*07ce*/ 	.byte	0x3f
	.zero		1


	//   ....[28]....
        /*07d0*/ 	.word	0x0000d7f0
        /*07d4*/ 	.word	0x00000000
        /*07d8*/ 	.word	0x00026840
        /*07dc*/ 	.short	0x010a
        /*07de*/ 	.byte	0x3f
	.zero		1


	//   ....[29]....
        /*07e0*/ 	.word	0x0000da10
        /*07e4*/ 	.word	0x00000000
        /*07e8*/ 	.word	0x00026828
        /*07ec*/ 	.short	0x010a
        /*07ee*/ 	.byte	0x3f
	.zero		1


	//   ....[30]....
        /*07f0*/ 	.word	0x0000dcd0
        /*07f4*/ 	.word	0x00000004
        /*07f8*/ 	.word	0x00026840
        /*07fc*/ 	.short	0x010a
        /*07fe*/ 	.byte	0x3f
	.zero		1


	//   ....[31]....
        /*0800*/ 	.word	0x0000e0d0
        /*0804*/ 	.word	0x00000007
        /*0808*/ 	.word	0x00000000
        /*080c*/ 	.short	0x010a
        /*080e*/ 	.byte	0x3f
	.zero		1


	//   ....[32]....
        /*0810*/ 	.word	0x0000e130
        /*0814*/ 	.word	0x00000003
        /*0818*/ 	.word	0x00000000
        /*081c*/ 	.short	0x010a
        /*081e*/ 	.byte	0x3f
	.zero		1


	//   ....[33]....
        /*0820*/ 	.word	0x0000e190
        /*0824*/ 	.word	0x00000005
        /*0828*/ 	.word	0x00000000
        /*082c*/ 	.short	0x010a
        /*082e*/ 	.byte	0x3f
	.zero		1


	//   ....[34]....
        /*0830*/ 	.word	0x0000e1c0
        /*0834*/ 	.word	0x00000003
        /*0838*/ 	.word	0x00000000
        /*083c*/ 	.short	0x010a
        /*083e*/ 	.byte	0x3f
	.zero		1


	//   ....[35]....
        /*0840*/ 	.word	0x0000e290
        /*0844*/ 	.word	0x00000011
        /*0848*/ 	.word	0x00026800
        /*084c*/ 	.short	0x010a
        /*084e*/ 	.byte	0x3f
	.zero		1


	//   ....[36]....
        /*0850*/ 	.word	0x0000e2e0
        /*0854*/ 	.word	0x00000006
        /*0858*/ 	.word	0x00026810
        /*085c*/ 	.short	0x010a
        /*085e*/ 	.byte	0x3f
	.zero		1


	//   ....[37]....
        /*0860*/ 	.word	0x0000e330
        /*0864*/ 	.word	0x00000006
        /*0868*/ 	.word	0x00026830
        /*086c*/ 	.short	0x010a
        /*086e*/ 	.byte	0x3f
	.zero		1


	//   ....[38]....
        /*0870*/ 	.word	0x0000e380
        /*0874*/ 	.word	0x00000006
        /*0878*/ 	.word	0x00026810
        /*087c*/ 	.short	0x010a
        /*087e*/ 	.byte	0x3f
	.zero		1


	//   ....[39]....
        /*0880*/ 	.word	0x0000e3d0
        /*0884*/ 	.word	0x00000006
        /*0888*/ 	.word	0x00026830
        /*088c*/ 	.short	0x010a
        /*088e*/ 	.byte	0x3f
	.zero		1


	//   ....[40]....
        /*0890*/ 	.word	0x0000e650
        /*0894*/ 	.word	0x00000000
        /*0898*/ 	.word	0x00026820
        /*089c*/ 	.short	0x010a
        /*089e*/ 	.byte	0x3f
	.zero		1


	//   ....[41]....
        /*08a0*/ 	.word	0x0000e6a0
        /*08a4*/ 	.word	0x00000000
        /*08a8*/ 	.word	0x00026840
        /*08ac*/ 	.short	0x010a
        /*08ae*/ 	.byte	0x3f
	.zero		1


	//   ....[42]....
        /*08b0*/ 	.word	0x0000e6f0
        /*08b4*/ 	.word	0x00000000
        /*08b8*/ 	.word	0x00026828
        /*08bc*/ 	.short	0x010a
        /*08be*/ 	.byte	0x3f
	.zero		1


	//   ....[43]....
        /*08c0*/ 	.word	0x0000e740
        /*08c4*/ 	.word	0x00000000
        /*08c8*/ 	.word	0x00026848
        /*08cc*/ 	.short	0x010a
        /*08ce*/ 	.byte	0x3f
	.zero		1


	//   ....[44]....
        /*08d0*/ 	.word	0x0000e7a0
        /*08d4*/ 	.word	0x00000000
        /*08d8*/ 	.word	0x00026820
        /*08dc*/ 	.short	0x010a
        /*08de*/ 	.byte	0x3f
	.zero		1


	//   ....[45]....
        /*08e0*/ 	.word	0x0000e7f0
        /*08e4*/ 	.word	0x00000000
        /*08e8*/ 	.word	0x00026840
        /*08ec*/ 	.short	0x010a
        /*08ee*/ 	.byte	0x3f
	.zero		1


	//   ....[46]....
        /*08f0*/ 	.word	0x0000e840
        /*08f4*/ 	.word	0x00000000
        /*08f8*/ 	.word	0x00026828
        /*08fc*/ 	.short	0x010a
        /*08fe*/ 	.byte	0x3f
	.zero		1


	//   ....[47]....
        /*0900*/ 	.word	0x0000e890
        /*0904*/ 	.word	0x00000004
        /*0908*/ 	.word	0x00026840
        /*090c*/ 	.short	0x010a
        /*090e*/ 	.byte	0x3f
	.zero		1


	//   ....[48]....
        /*0910*/ 	.word	0x0000e960
        /*0914*/ 	.word	0x00000007
        /*0918*/ 	.word	0x00000000
        /*091c*/ 	.short	0x010a
        /*091e*/ 	.byte	0x3f
	.zero		1


	//   ....[49]....
        /*0920*/ 	.word	0x0000e9b0
        /*0924*/ 	.word	0x00000003
        /*0928*/ 	.word	0x00000000
        /*092c*/ 	.short	0x010a
        /*092e*/ 	.byte	0x3f
	.zero		1


	//   ....[50]....
        /*0930*/ 	.word	0x0000ea00
        /*0934*/ 	.word	0x00000005
        /*0938*/ 	.word	0x00000000
        /*093c*/ 	.short	0x010a
        /*093e*/ 	.byte	0x3f
	.zero		1


	//----- nvinfo : EIATTR_NUM_MBARRIERS
	.align		4
.L_806:
        /*0940*/ 	.byte	0x03, 0x38
        /*0942*/ 	.short	0x0009


	//----- nvinfo : EIATTR_EXIT_INSTR_OFFSETS
	.align		4
        /*0944*/ 	.byte	0x04, 0x1c
        /*0946*/ 	.short	(.L_808 - .L_807)


	//   ....[0]....
.L_807:
        /*0948*/ 	.word	0x0000e210


	//----- nvinfo : EIATTR_MAX_THREADS
	.align		4
.L_808:
        /*094c*/ 	.byte	0x04, 0x05
        /*094e*/ 	.short	(.L_810 - .L_809)
.L_809:
        /*0950*/ 	.word	0x00000180
        /*0954*/ 	.word	0x00000001
        /*0958*/ 	.word	0x00000001


	//----- nvinfo : EIATTR_CRS_STACK_SIZE
	.align		4
.L_810:
        /*095c*/ 	.byte	0x04, 0x1e
        /*095e*/ 	.short	(.L_812 - .L_811)
.L_811:
        /*0960*/ 	.word	0x00000000


	//----- nvinfo : EIATTR_CBANK_PARAM_SIZE
	.align		4
.L_812:
        /*0964*/ 	.byte	0x03, 0x19
        /*0966*/ 	.short	0x0770


	//----- nvinfo : EIATTR_PARAM_CBANK
	.align		4
        /*0968*/ 	.byte	0x04, 0x0a
        /*096a*/ 	.short	(.L_814 - .L_813)
	.align		4
.L_813:
        /*096c*/ 	.word	index@(.nv.constant0._ZN7cutlass13device_kernelIN5flash11enable_sm90INS1_16FlashAttnBwdSm90INS1_25CollectiveMainloopBwdSm90ILi2ELi2ELi2EN4cute5tupleIJNS5_1CILi1EEES8_S8_EEENS6_IJNS7_ILi96EEENS7_ILi128EEENS7_ILi64EEEEEENS_6half_tEfNS_4arch4Sm90ELb1ELb0ELb1ELb0ELb1ELb1ELb0ELb1ELi2ELi1ELi2ELi2ELb0EEENS1_24CollectiveEpilogueBwdGQAISD_fSG_Li256ELb0ELb1EEENS1_25SingleTileBwdLPTSchedulerILb0ELi128ELb1EEEEEEEEEvNT_6ParamsE)
        /*0970*/ 	.short	0x0210
        /*0972*/ 	.short	0x0770


	//----- nvinfo : EIATTR_SW_WAR
	.align		4
.L_814:
        /*0974*/ 	.byte	0x04, 0x36
        /*0976*/ 	.short	(.L_816 - .L_815)
.L_815:
        /*0978*/ 	.word	0x00000008
.L_816:


//--------------------- .nv.info._ZN7cutlass13device_kernelIN5flash22FlashAttnBwdPreprocessIN4cute5tupleIJNS3_1CILi96EEENS5_ILi64EEEEEENS_6half_tEfNS_4arch4Sm90ELb1ELb0EEEEEvNT_6ParamsE --------------------------
	.section	.nv.info._ZN7cutlass13device_kernelIN5flash22FlashAttnBwdPreprocessIN4cute5tupleIJNS3_1CILi96EEENS5_ILi64EEEEEENS_6half_tEfNS_4arch4Sm90ELb1ELb0EEEEEvNT_6ParamsE,"",@"SHT_CUDA_INFO"
	.sectionflags	@""
	.align	4


	//----- nvinfo : EIATTR_CUDA_API_VERSION
	.align		4
        /*0000*/ 	.byte	0x04, 0x37
        /*0002*/ 	.short	(.L_818 - .L_817)
.L_817:
        /*0004*/ 	.word	0x00000082


	//----- nvinfo : EIATTR_KPARAM_INFO
	.align		4
.L_818:
        /*0008*/ 	.byte	0x04, 0x17
        /*000a*/ 	.short	(.L_820 - .L_819)
.L_819:
        /*000c*/ 	.word	0x00000000
        /*0010*/ 	.short	0x0000
        /*0012*/ 	.short	0x0000
        /*0014*/ 	.byte	0x00, 0xf0, 0xc1, 0x03


	//----- nvinfo : EIATTR_SPARSE_MMA_MASK
	.align		4
.L_820:
        /*0018*/ 	.byte	0x03, 0x50
        /*001a*/ 	.short	0x0000


	//----- nvinfo : EIATTR_MAXREG_COUNT
	.align		4
        /*001c*/ 	.byte	0x03, 0x1b
        /*001e*/ 	.short	0x0080


	//----- nvinfo : EIATTR_MERCURY_ISA_VERSION
	.align		4
        /*0020*/ 	.byte	0x03, 0x5f
        /*0022*/ 	.short	0x0101


	//----- nvinfo : EIATTR_COOP_GROUP_MASK_REGIDS
	.align		4
        /*0024*/ 	.byte	0x04, 0x29
        /*0026*/ 	.short	(.L_822 - .L_821)


	//   ....[0]....
.L_821:
        /*0028*/ 	.word	0xffffffff


	//   ....[1]....
        /*002c*/ 	.word	0xffffffff


	//   ....[2]....
        /*0030*/ 	.word	0xffffffff


	//   ....[3]....
        /*0034*/ 	.word	0xffffffff


	//   ....[4]....
        /*0038*/ 	.word	0xffffffff


	//   ....[5]....
        /*003c*/ 	.word	0xffffffff


	//   ....[6]....
        /*0040*/ 	.word	0xffffffff


	//   ....[7]....
        /*0044*/ 	.word	0xffffffff


	//   ....[8]....
        /*0048*/ 	.word	0xffffffff


	//----- nvinfo : EIATTR_COOP_GROUP_INSTR_OFFSETS
	.align		4
.L_822:
        /*004c*/ 	.byte	0x04, 0x28
        /*004e*/ 	.short	(.L_824 - .L_823)


	//   ....[0]....
.L_823:
        /*0050*/ 	.word	0x00000dd0


	//   ....[1]....
        /*0054*/ 	.word	0x00000de0


	//   ....[2]....
        /*0058*/ 	.word	0x00000df0


	//   ....[3]....
        /*005c*/ 	.word	0x00000e40


	//   ....[4]....
        /*0060*/ 	.word	0x00000e60


	//   ....[5]....
        /*0064*/ 	.word	0x00000e70


	//   ....[6]....
        /*0068*/ 	.word	0x00000f20


	//   ....[7]....
        /*006c*/ 	.word	0x00000f40


	//   ....[8]....
        /*0070*/ 	.word	0x00000f50


	//----- nvinfo : EIATTR_EXIT_INSTR_OFFSETS
	.align		4
.L_824:
        /*0074*/ 	.byte	0x04, 0x1c
        /*0076*/ 	.short	(.L_826 - .L_825)


	//   ....[0]....
.L_825:
        /*0078*/ 	.word	0x00001470


	//   ....[1]....
        /*007c*/ 	.word	0x000014f0


	//----- nvinfo : EIATTR_MAX_THREADS
	.align		4
.L_826:
        /*0080*/ 	.byte	0x04, 0x05
        /*0082*/ 	.short	(.L_828 - .L_827)
.L_827:
        /*0084*/ 	.word	0x00000100
        /*0088*/ 	.word	0x00000001
        /*008c*/ 	.word	0x00000001


	//----- nvinfo : EIATTR_CRS_STACK_SIZE
	.align		4
.L_828:
        /*0090*/ 	.byte	0x04, 0x1e
        /*0092*/ 	.short	(.L_830 - .L_829)
.L_829:
        /*0094*/ 	.word	0x00000000


	//----- nvinfo : EIATTR_CBANK_PARAM_SIZE
	.align		4
.L_830:
        /*0098*/ 	.byte	0x03, 0x19
        /*009a*/ 	.short	0x00f0


	//----- nvinfo : EIATTR_PARAM_CBANK
	.align		4
        /*009c*/ 	.byte	0x04, 0x0a
        /*009e*/ 	.short	(.L_832 - .L_831)
	.align		4
.L_831:
        /*00a0*/ 	.word	index@(.nv.constant0._ZN7cutlass13device_kernelIN5flash22FlashAttnBwdPreprocessIN4cute5tupleIJNS3_1CILi96EEENS5_ILi64EEEEEENS_6half_tEfNS_4arch4Sm90ELb1ELb0EEEEEvNT_6ParamsE)
        /*00a4*/ 	.short	0x0210
        /*00a6*/ 	.short	0x00f0


	//----- nvinfo : EIATTR_SW_WAR
	.align		4
.L_832:
        /*00a8*/ 	.byte	0x04, 0x36
        /*00aa*/ 	.short	(.L_834 - .L_833)
.L_833:
        /*00ac*/ 	.word	0x00000008
.L_834:


//--------------------- .nv.info._ZN7cutlass13device_kernelIN5flash11enable_sm90INS1_16FlashAttnBwdSm90INS1_25CollectiveMainloopBwdSm90ILi2ELi2ELi2EN4cute5tupleIJNS5_1CILi1EEES8_S8_EEENS6_IJNS7_ILi96EEENS7_ILi128EEENS7_ILi64EEEEEENS_6half_tEfNS_4arch4Sm90ELb1ELb0ELb1ELb1ELb0ELb1ELb0ELb1ELi2ELi1ELi2ELi2ELb0EEENS1_21CollectiveEpilogueBwdISD_SE_SG_Li256ELb1ELb0ELi1EEENS1_25SingleTileBwdLPTSchedulerILb1ELi128ELb0EEEEEEEEEvNT_6ParamsE --------------------------
	.section	.nv.info._ZN7cutlass13device_kernelIN5flash11enable_sm90INS1_16FlashAttnBwdSm90INS1_25CollectiveMainloopBwdSm90ILi2ELi2ELi2EN4cute5tupleIJNS5_1CILi1EEES8_S8_EEENS6_IJNS7_ILi96EEENS7_ILi128EEENS7_ILi64EEEEEENS_6half_tEfNS_4arch4Sm90ELb1ELb0ELb1ELb1ELb0ELb1ELb0ELb1ELi2ELi1ELi2ELi2ELb0EEENS1_21CollectiveEpilogueBwdISD_SE_SG_Li256ELb1ELb0ELi1EEENS1_25SingleTileBwdLPTSchedulerILb1ELi128ELb0EEEEEEEEEvNT_6ParamsE,"",@"SHT_CUDA_INFO"
	.sectionflags	@""
	.align	4


	//----- nvinfo : EIATTR_CUDA_API_VERSION
	.align		4
        /*0000*/ 	.byte	0x04, 0x37
        /*0002*/ 	.short	(.L_836 - .L_835)
.L_835:
        /*0004*/ 	.word	0x00000082


	//----- nvinfo : EIATTR_KPARAM_INFO
	.align		4
.L_836:
        /*0008*/ 	.byte	0x04, 0x17
        /*000a*/ 	.short	(.L_838 - .L_837)
.L_837:
        /*000c*/ 	.word	0x00000000
        /*0010*/ 	.short	0x0000
        /*0012*/ 	.short	0x0070
        /*0014*/ 	.byte	0x00, 0xf0, 0x01, 0x1a


	//----- nvinfo : EIATTR_SPARSE_MMA_MASK
	.align		4
.L_838:
        /*0018*/ 	.byte	0x03, 0x50
        /*001a*/ 	.short	0x0000


	//----- nvinfo : EIATTR_MAXREG_COUNT
	.align		4
        /*001c*/ 	.byte	0x03, 0x1b
        /*001e*/ 	.short	0x00a8


	//----- nvinfo : EIATTR_NUM_BARRIERS
	.align		4
        /*0020*/ 	.byte	0x02, 0x4c
        /*0022*/ 	.byte	0x10
	.zero		1


	//----- nvinfo : EIATTR_EXTERNS
	.align		4
        /*0024*/ 	.byte	0x04, 0x0f
        /*0026*/ 	.short	(.L_840 - .L_839)


	//   ....[0]....
	.align		4
.L_839:
        /*0028*/ 	.word	index@(__assertfail)


	//----- nvinfo : EIATTR_ANNOTATIONS
	.align		4
.L_840:
        /*002c*/ 	.byte	0x04, 0x55
        /*002e*/ 	.short	(.L_842 - .L_841)


	//   ....[0]....
.L_841:
        /* <DEDUP_REMOVED lines=19> */


	//----- nvinfo : EIATTR_MERCURY_ISA_VERSION
	.align		4
.L_842:
        /*0150*/ 	.byte	0x03, 0x5f
        /*0152*/ 	.short	0x0101


	//----- nvinfo : EIATTR_INT_WARP_WIDE_INSTR_OFFSETS
	.align		4
        /*0154*/ 	.byte	0x04, 0x31
        /*0156*/ 	.short	(.L_844 - .L_843)


	//   ....[0]....
.L_843:
        /*0158*/ 	.word	0x00000190


	//   ....[1]....
        /*015c*/ 	.word	0x000001c0


	//----- nvinfo : EIATTR_COOP_GROUP_MASK_REGIDS
	.align		4
.L_844:
        /*0160*/ 	.byte	0x04, 0x29
        /*0162*/ 	.short	(.L_846 - .L_845)


	//   ....[0]....
.L_845:
        /*0164*/ 	.word	0xffffffff


	//   ....[1]....
        /*0168*/ 	.word	0xffffffff


	//   ....[2]....
        /*016c*/ 	.word	0xffffffff


	//   ....[3]....
        /*0170*/ 	.word	0xffffffff


	//   ....[4]....
        /*0174*/ 	.word	0xffffffff


	//   ....[5]....
        /*0178*/ 	.word	0xffffffff


	//   ....[6]....
        /*017c*/ 	.word	0xffffffff


	//   ....[7]....
        /*0180*/ 	.word	0xffffffff


	//   ....[8]....
        /*0184*/ 	.word	0xffffffff


	//   ....[9]....
        /*0188*/ 	.word	0xffffffff


	//   ....[10]....
        /*018c*/ 	.word	0xffffffff


	//   ....[11]....
        /*0190*/ 	.word	0xffffffff


	//   ....[12]....
        /*0194*/ 	.word	0xffffffff


	//   ....[13]....
        /*0198*/ 	.word	0xffffffff


	//   ....[14]....
        /*019c*/ 	.word	0xffffffff


	//   ....[15]....
        /*01a0*/ 	.word	0xffffffff


	//   ....[16]....
        /*01a4*/ 	.word	0xffffffff


	//   ....[17]....
        /*01a8*/ 	.word	0xffffffff


	//   ....[18]....
        /*01ac*/ 	.word	0xffffffff


	//   ....[19]....
        /*01b0*/ 	.word	0xffffffff


	//   ....[20]....
        /*01b4*/ 	.word	0xffffffff


	//   ....[21]....
        /*01b8*/ 	.word	0xffffffff


	//   ....[22]....
        /*01bc*/ 	.word	0xffffffff


	//   ....[23]....
        /*01c0*/ 	.word	0xffffffff


	//   ....[24]....
        /*01c4*/ 	.word	0xffffffff


	//   ....[25]....
        /*01c8*/ 	.word	0xffffffff


	//   ....[26]....
        /*01cc*/ 	.word	0xffffffff


	//   ....[27]....
        /*01d0*/ 	.word	0xffffffff


	//   ....[28]....
        /*01d4*/ 	.word	0xffffffff


	//   ....[29]....
        /*01d8*/ 	.word	0xffffffff


	//   ....[30]....
        /*01dc*/ 	.word	0xffffffff


	//   ....[31]....
        /*01e0*/ 	.word	0xffffffff


	//   ....[32]....
        /*01e4*/ 	.word	0xffffffff


	//   ....[33]....
        /*01e8*/ 	.word	0xffffffff


	//   ....[34]....
        /*01ec*/ 	.word	0xffffffff


	//   ....[35]....
        /*01f0*/ 	.word	0xffffffff


	//   ....[36]....
        /*01f4*/ 	.word	0xffffffff


	//   ....[37]....
        /*01f8*/ 	.word	0xffffffff


	//   ....[38]....
        /*01fc*/ 	.word	0xffffffff


	//   ....[39]....
        /*0200*/ 	.word	0xffffffff


	//   ....[40]....
        /*0204*/ 	.word	0xffffffff


	//   ....[41]....
        /*0208*/ 	.word	0xffffffff


	//   ....[42]....
        /*020c*/ 	.word	0xffffffff


	//   ....[43]....
        /*0210*/ 	.word	0xffffffff


	//   ....[44]....
        /*0214*/ 	.word	0xffffffff


	//   ....[45]....
        /*0218*/ 	.word	0xffffffff


	//   ....[46]....
        /*021c*/ 	.word	0xffffffff


	//   ....[47]....
        /*0220*/ 	.word	0xffffffff


	//   ....[48]....
        /*0224*/ 	.word	0xffffffff


	//   ....[49]....
        /*0228*/ 	.word	0xffffffff


	//   ....[50]....
        /*022c*/ 	.word	0xffffffff


	//   ....[51]....
        /*0230*/ 	.word	0xffffffff


	//   ....[52]....
        /*0234*/ 	.word	0xffffffff


	//   ....[53]....
        /*0238*/ 	.word	0xffffffff


	//   ....[54]....
        /*023c*/ 	.word	0xffffffff


	//   ....[55]....
        /*0240*/ 	.word	0xffffffff


	//   ....[56]....
        /*0244*/ 	.word	0xffffffff


	//   ....[57]....
        /*0248*/ 	.word	0xffffffff


	//   ....[58]....
        /*024c*/ 	.word	0xffffffff


	//   ....[59]....
        /*0250*/ 	.word	0xffffffff


	//   ....[60]....
        /*0254*/ 	.word	0xffffffff


	//   ....[61]....
        /*0258*/ 	.word	0xffffffff


	//   ....[62]....
        /*025c*/ 	.word	0xffffffff


	//   ....[63]....
        /*0260*/ 	.word	0xffffffff


	//   ....[64]....
        /*0264*/ 	.word	0xffffffff


	//   ....[65]....
        /*0268*/ 	.word	0xffffffff


	//   ....[66]....
        /*026c*/ 	.word	0xffffffff


	//   ....[67]....
        /*0270*/ 	.word	0xffffffff


	//   ....[68]....
        /*0274*/ 	.word	0xffffffff


	//   ....[69]....
        /*0278*/ 	.word	0xffffffff


	//   ....[70]....
        /*027c*/ 	.word	0xffffffff


	//   ....[71]....
        /*0280*/ 	.word	0xffffffff


	//   ....[72]....
        /*0284*/ 	.word	0xffffffff


	//   ....[73]....
        /*0288*/ 	.word	0xffffffff


	//   ....[74]....
        /*028c*/ 	.word	0xffffffff


	//   ....[75]....
        /*0290*/ 	.word	0xffffffff


	//   ....[76]....
        /*0294*/ 	.word	0xffffffff


	//   ....[77]....
        /*0298*/ 	.word	0xffffffff


	//   ....[78]....
        /*029c*/ 	.word	0xffffffff


	//   ....[79]....
        /*02a0*/ 	.word	0xffffffff


	//   ....[80]....
        /*02a4*/ 	.word	0xffffffff


	//   ....[81]....
        /*02a8*/ 	.word	0xffffffff


	//   ....[82]....
        /*02ac*/ 	.word	0xffffffff


	//   ....[83]....
        /*02b0*/ 	.word	0xffffffff


	//   ....[84]....
        /*02b4*/ 	.word	0xffffffff


	//   ....[85]....
        /*02b8*/ 	.word	0xffffffff


	//   ....[86]....
        /*02bc*/ 	.word	0xffffffff


	//   ....[87]....
        /*02c0*/ 	.word	0xffffffff


	//   ....[88]....
        /*02c4*/ 	.word	0xffffffff


	//   ....[89]....
        /*02c8*/ 	.word	0xffffffff


	//   ....[90]....
        /*02cc*/ 	.word	0xffffffff


	//   ....[91]....
        /*02d0*/ 	.word	0xffffffff


	//   ....[92]....
        /*02d4*/ 	.word	0xffffffff


	//   ....[93]....
        /*02d8*/ 	.word	0xffffffff


	//   ....[94]....
        /*02dc*/ 	.word	0xffffffff


	//   ....[95]....
        /*02e0*/ 	.word	0xffffffff


	//   ....[96]....
        /*02e4*/ 	.word	0xffffffff


	//   ....[97]....
        /*02e8*/ 	.word	0xffffffff


	//   ....[98]....
        /*02ec*/ 	.word	0xffffffff


	//   ....[99]....
        /*02f0*/ 	.word	0xffffffff


	//   ....[100]....
        /*02f4*/ 	.word	0xffffffff


	//   ....[101]....
        /*02f8*/ 	.word	0xffffffff


	//   ....[102]....
        /*02fc*/ 	.word	0xffffffff


	//   ....[103]....
        /*0300*/ 	.word	0x0500000f


	//----- nvinfo : EIATTR_COOP_GROUP_INSTR_OFFSETS
	.align		4
.L_846:
        /*0304*/ 	.byte	0x04, 0x28
        /*0306*/ 	.short	(.L_848 - .L_847)


	//   ....[0]....
.L_847:
        /*0308*/ 	.word	0x00000070


	//   ....[1]....
        /*030c*/ 	.word	0x000001a0


	//   ....[2]....
        /*0310*/ 	.word	0x000001f0


	//   ....[3]....
        /*0314*/ 	.word	0x000003e0


	//   ....[4]....
        /*0318*/ 	.word	0x00000630


	//   ....[5]....
        /*031c*/ 	.word	0x00001610


	//   ....[6]....
        /*0320*/ 	.word	0x00002760


	//   ....[7]....
        /*0324*/ 	.word	0x000028d0


	//   ....[8]....
        /*0328*/ 	.word	0x00002900


	//   ....[9]....
        /*032c*/ 	.word	0x00003070


	//   ....[10]....
        /*0330*/ 	.word	0x00003120


	//   ....[11]....
        /*0334*/ 	.word	0x00003170


	//   ....[12]....
        /*0338*/ 	.word	0x00003410


	//   ....[13]....
        /*033c*/ 	.word	0x00003440


	//   ....[14]....
        /*0340*/ 	.word	0x00003490


	//   ....[15]....
        /*0344*/ 	.word	0x000034a0


	//   ....[16]....
        /*0348*/ 	.word	0x000034b0


	//   ....[17]....
        /*034c*/ 	.word	0x000034c0


	//   ....[18]....
        /*0350*/ 	.word	0x00003590


	//   ....[19]....
        /*0354*/ 	.word	0x000035a0


	//   ....[20]....
        /*0358*/ 	.word	0x000035d0


	//   ....[21]....
        /*035c*/ 	.word	0x000035e0


	//   ....[22]....
        /*0360*/ 	.word	0x00003600


	//   ....[23]....
        /*0364*/ 	.word	0x000036d0


	//   ....[24]....
        /*0368*/ 	.word	0x00003710


	//   ....[25]....
        /*036c*/ 	.word	0x00003740


	//   ....[26]....
        /*0370*/ 	.word	0x00003780


	//   ....[27]....
        /*0374*/ 	.word	0x00003790


	//   ....[28]....
        /*0378*/ 	.word	0x000037d0


	//   ....[29]....
        /*037c*/ 	.word	0x00003820


	//   ....[30]....
        /*0380*/ 	.word	0x00003860


	//   ....[31]....
        /*0384*/ 	.word	0x000038a0


	//   ....[32]....
        /*0388*/ 	.word	0x00003900


	//   ....[33]....
        /*038c*/ 	.word	0x00003990


	//   ....[34]....
        /*0390*/ 	.word	0x000039b0


	//   ....[35]....
        /*0394*/ 	.word	0x00003a70


	//   ....[36]....
        /*0398*/ 	.word	0x00003aa0


	//   ....[37]....
        /*039c*/ 	.word	0x00003ab0


	//   ....[38]....
        /*03a0*/ 	.word	0x00003c20


	//   ....[39]....
        /*03a4*/ 	.word	0x00003c40


	//   ....[40]....
        /*03a8*/ 	.word	0x00003d50


	//   ....[41]....
        /*03ac*/ 	.word	0x00003d70


	//   ....[42]....
        /*03b0*/ 	.word	0x00003d80


	//   ....[43]....
        /*03b4*/ 	.word	0x00003dc0


	//   ....[44]....
        /*03b8*/ 	.word	0x00003dd0


	//   ....[45]....
        /*03bc*/ 	.word	0x00003df0


	//   ....[46]....
        /*03c0*/ 	.word	0x00003ff0


	//   ....[47]....
        /*03c4*/ 	.word	0x00004030


	//   ....[48]....
        /*03c8*/ 	.word	0x00004070


	//   ....[49]....
        /*03cc*/ 	.word	0x000040f0


	//   ....[50]....
        /*03d0*/ 	.word	0x00004130


	//   ....[51]....
        /*03d4*/ 	.word	0x00004150


	//   ....[52]....
        /*03d8*/ 	.word	0x000041b0


	//   ....[53]....
        /*03dc*/ 	.word	0x000041d0


	//   ....[54]....
        /*03e0*/ 	.word	0x000069d0


	//   ....[55]....
        /*03e4*/ 	.word	0x000069f0


	//   ....[56]....
        /*03e8*/ 	.word	0x00006a00


	//   ....[57]....
        /*03ec*/ 	.word	0x00006a10


	//   ....[58]....
        /*03f0*/ 	.word	0x00006a20


	//   ....[59]....
        /*03f4*/ 	.word	0x00006a30


	//   ....[60]....
        /*03f8*/ 	.word	0x00006a40


	//   ....[61]....
        /*03fc*/ 	.word	0x00006a50


	//   ....[62]....
        /*0400*/ 	.word	0x00006a60


	//   ....[63]....
        /*0404*/ 	.word	0x00006a70


	//   ....[64]....
        /*0408*/ 	.word	0x00006b30


	//   ....[65]....
        /*040c*/ 	.word	0x00006bf0


	//   ....[66]....
        /*0410*/ 	.word	0x00006c30


	//   ....[67]....
        /*0414*/ 	.word	0x00006c70


	//   ....[68]....
        /*0418*/ 	.word	0x00006cb0


	//   ....[69]....
        /*041c*/ 	.word	0x00006cf0


	//   ....[70]....
        /*0420*/ 	.word	0x00006d30


	//   ....[71]....
        /*0424*/ 	.word	0x00006d70


	//   ....[72]....
        /*0428*/ 	.word	0x00006db0


	//   ....[73]....
        /*042c*/ 	.word	0x00006f30


	//   ....[74]....
        /*0430*/ 	.word	0x00007250


	//   ....[75]....
        /*0434*/ 	.word	0x000072b0


	//   ....[76]....
        /*0438*/ 	.word	0x00007650


	//   ....[77]....
        /*043c*/ 	.word	0x00007860


	//   ....[78]....
        /*0440*/ 	.word	0x00007880


	//   ....[79]....
        /*0444*/ 	.word	0x00007890


	//   ....[80]....
        /*0448*/ 	.word	0x000078d0


	//   ....[81]....
        /*044c*/ 	.word	0x00007900


	//   ....[82]....
        /*0450*/ 	.word	0x00007b00


	//   ....[83]....
        /*0454*/ 	.word	0x00007b20


	//   ....[84]....
        /*0458*/ 	.word	0x00007ca0


	//   ....[85]....
        /*045c*/ 	.word	0x00007ce0


	//   ....[86]....
        /*0460*/ 	.word	0x00008210


	//   ....[87]....
        /*0464*/ 	.word	0x00008220


	//   ....[88]....
        /*0468*/ 	.word	0x00008230


	//   ....[89]....
        /*046c*/ 	.word	0x00008240


	//   ....[90]....
        /*0470*/ 	.word	0x00008250


	//   ....[91]....
        /*0474*/ 	.word	0x00008260


	//   ....[92]....
        /*0478*/ 	.word	0x00008280


	//   ....[93]....
        /*047c*/ 	.word	0x000082d0


	//   ....[94]....
        /*0480*/ 	.word	0x00008540


	//   ....[95]....
        /*0484*/ 	.word	0x00008550


	//   ....[96]....
        /*0488*/ 	.word	0x00008560


	//   ....[97]....
        /*048c*/ 	.word	0x00008570


	//   ....[98]....
        /*0490*/ 	.word	0x00008580


	//   ....[99]....
        /*0494*/ 	.word	0x00008590


	//   ....[100]....
        /*0498*/ 	.word	0x000085a0


	//   ....[101]....
        /*049c*/ 	.word	0x000085e0


	//   ....[102]....
        /*04a0*/ 	.word	0x0000c080


	//   ....[103]....
        /*04a4*/ 	.word	0x0000fb80


	//----- nvinfo : EIATTR_REG_RECONFIG
	.align		4
.L_848:
        /*04a8*/ 	.byte	0x01, 0x54
	.zero		2


	//----- nvinfo : EIATTR_SYSCALL_OFFSETS
	.align		4
        /*04ac*/ 	.byte	0x04, 0x46
        /*04ae*/ 	.short	(.L_850 - .L_849)


	//   ....[0]....
.L_849:
        /*04b0*/ 	.word	0x00001270


	//   ....[1]....
        /*04b4*/ 	.word	0x00001360


	//   ....[2]....
        /*04b8*/ 	.word	0x000014c0


	//   ....[3]....
        /*04bc*/ 	.word	0x000015b0


	//----- nvinfo : EIATTR_MBARRIER_INSTR_OFFSETS
	.align		4
.L_850:
        /*04c0*/ 	.byte	0x04, 0x39
        /*04c2*/ 	.short	(.L_852 - .L_851)


	//   ....[0]....
.L_851:
        /*04c4*/ 	.word	0x00000290
        /*04c8*/ 	.word	0x000000ff
        /*04cc*/ 	.word	0x00026800
        /*04d0*/ 	.short	0x0100
        /*04d2*/ 	.byte	0x06
	.zero		1


	//   ....[1]....
        /*04d4*/ 	.word	0x00000390
        /*04d8*/ 	.word	0x000000ff
        /*04dc*/ 	.word	0x00026810
        /*04e0*/ 	.short	0x0100
        /*04e2*/ 	.byte	0x08
	.zero		1


	//   ....[2]....
        /*04e4*/ 	.word	0x000003a0
        /*04e8*/ 	.word	0x000000ff
        /*04ec*/ 	.word	0x00026820
        /*04f0*/ 	.short	0x0100
        /*04f2*/ 	.byte	0x08
	.zero		1


	//   ....[3]....
        /*04f4*/ 	.word	0x000003b0
        /*04f8*/ 	.word	0x000000ff
        /*04fc*/ 	.word	0x00026818
        /*0500*/ 	.short	0x0100
        /*0502*/ 	.byte	0x08
	.zero		1


	//   ....[4]....
        /*0504*/ 	.word	0x000003c0
        /*0508*/ 	.word	0x000000ff
        /*050c*/ 	.word	0x00026828
        /*0510*/ 	.short	0x0100
        /*0512*/ 	.byte	0x08
	.zero		1


	//   ....[5]....
        /*0514*/ 	.word	0x000004f0
        /*0518*/ 	.word	0x000000ff
        /*051c*/ 	.word	0x00026830
        /*0520*/ 	.short	0x0100
        /*0522*/ 	.byte	0x08
	.zero		1


	//   ....[6]....
        /*0524*/ 	.word	0x00000500
        /*0528*/ 	.word	0x000000ff
        /*052c*/ 	.word	0x00026840
        /*0530*/ 	.short	0x0100
        /*0532*/ 	.byte	0x08
	.zero		1


	//   ....[7]....
        /*0534*/ 	.word	0x00000510
        /*0538*/ 	.word	0x000000ff
        /*053c*/ 	.word	0x00026838
        /*0540*/ 	.short	0x0100
        /*0542*/ 	.byte	0x08
	.zero		1


	//   ....[8]....
        /*0544*/ 	.word	0x00000520
        /*0548*/ 	.word	0x000000ff
        /*054c*/ 	.word	0x00026848
        /*0550*/ 	.short	0x0100
        /*0552*/ 	.byte	0x08
	.zero		1


	//   ....[9]....
        /*0554*/ 	.word	0x00001640
        /*0558*/ 	.word	0x00000010
        /*055c*/ 	.word	0x00026800
        /*0560*/ 	.short	0x010a
        /*0562*/ 	.byte	0x3f
	.zero		1


	//   ....[10]....
        /*0564*/ 	.word	0x00001660
        /*0568*/ 	.word	0x00000010
        /*056c*/ 	.word	0x00026800
        /*0570*/ 	.short	0x010a
        /*0572*/ 	.byte	0x3f
	.zero		1


	//   ....[11]....
        /*0574*/ 	.word	0x00001f50
        /*0578*/ 	.word	0x00000008
        /*057c*/ 	.word	0x00026810
        /*0580*/ 	.short	0x010a
        /*0582*/ 	.byte	0x3f
	.zero		1


	//   ....[12]....
        /*0584*/ 	.word	0x00001fc0
        /*0588*/ 	.word	0x00000008
        /*058c*/ 	.word	0x00026810
        /*0590*/ 	.short	0x010a
        /*0592*/ 	.byte	0x3f
	.zero		1


	//   ....[13]....
        /*0594*/ 	.word	0x00002370
        /*0598*/ 	.word	0x00000008
        /*059c*/ 	.word	0x00026830
        /*05a0*/ 	.short	0x010a
        /*05a2*/ 	.byte	0x3f
	.zero		1


	//   ....[14]....
        /*05a4*/ 	.word	0x000023f0
        /*05a8*/ 	.word	0x00000008
        /*05ac*/ 	.word	0x00026830
        /*05b0*/ 	.short	0x010a
        /*05b2*/ 	.byte	0x3f
	.zero		1


	//   ....[15]....
        /*05b4*/ 	.word	0x00005930
        /*05b8*/ 	.word	0x00000009
        /*05bc*/ 	.word	0x00000000
        /*05c0*/ 	.short	0x0101
        /*05c2*/ 	.byte	0x3f
	.zero		1


	//   ....[16]....
        /*05c4*/ 	.word	0x00005cc0
        /*05c8*/ 	.word	0x00000008
        /*05cc*/ 	.word	0x00000000
        /*05d0*/ 	.short	0x0101
        /*05d2*/ 	.byte	0x3f
	.zero		1


	//   ....[17]....
        /*05d4*/ 	.word	0x000063e0
        /*05d8*/ 	.word	0x00000005
        /*05dc*/ 	.word	0x00026810
        /*05e0*/ 	.short	0x010a
        /*05e2*/ 	.byte	0x3f
	.zero		1


	//   ....[18]....
        /*05e4*/ 	.word	0x00006460
        /*05e8*/ 	.word	0x00000005
        /*05ec*/ 	.word	0x00026810
        /*05f0*/ 	.short	0x010a
        /*05f2*/ 	.byte	0x3f
	.zero		1


	//   ....[19]....
        /*05f4*/ 	.word	0x000067e0
        /*05f8*/ 	.word	0x00000005
        /*05fc*/ 	.word	0x00026830
        /*0600*/ 	.short	0x010a
        /*0602*/ 	.byte	0x3f
	.zero		1


	//   ....[20]....
        /*0604*/ 	.word	0x00006870
        /*0608*/ 	.word	0x00000005
        /*060c*/ 	.word	0x00026830
        /*0610*/ 	.short	0x010a
        /*0612*/ 	.byte	0x3f
	.zero		1


	//   ....[21]....
        /*0614*/ 	.word	0x00009a90
        /*0618*/ 	.word	0x00000006
        /*061c*/ 	.word	0x00000000
        /*0620*/ 	.short	0x0101
        /*0622*/ 	.byte	0x3f
	.zero		1


	//   ....[22]....
        /*0624*/ 	.word	0x00009e40
        /*0628*/ 	.word	0x00000005
        /*062c*/ 	.word	0x00000000
        /*0630*/ 	.short	0x0101
        /*0632*/ 	.byte	0x3f
	.zero		1


	//   ....[23]....
        /*0634*/ 	.word	0x0000e1e0
        /*0638*/ 	.word	0x0000000f
        /*063c*/ 	.word	0x00026820
        /*0640*/ 	.short	0x010a
        /*0642*/ 	.byte	0x3f
	.zero		1


	//   ....[24]....
        /*0644*/ 	.word	0x0000e780
        /*0648*/ 	.word	0x0000000f
        /*064c*/ 	.word	0x00026840
        /*0650*/ 	.short	0x010a
        /*0652*/ 	.byte	0x3f
	.zero		1


	//   ....[25]....
        /*0654*/ 	.word	0x0000e9e0
        /*0658*/ 	.word	0x0000000f
        /*065c*/ 	.word	0x00026828
        /*0660*/ 	.short	0x010a
        /*0662*/ 	.byte	0x3f
	.zero		1


	//   ....[26]....
        /*0664*/ 	.word	0x0000ec40
        /*0668*/ 	.word	0x0000000f
        /*066c*/ 	.word	0x00026848
        /*0670*/ 	.short	0x010a
        /*0672*/ 	.byte	0x3f
	.zero		1


	//   ....[27]....
        /*0674*/ 	.word	0x0000ee40
        /*0678*/ 	.word	0x0000000f
        /*067c*/ 	.word	0x00026820
        /*0680*/ 	.short	0x010a
        /*0682*/ 	.byte	0x3f
	.zero		1


	//   ....[28]....
        /*0684*/ 	.word	0x0000f100
        /*0688*/ 	.word	0x0000000f
        /*068c*/ 	.word	0x00026840
        /*0690*/ 	.short	0x010a
        /*0692*/ 	.byte	0x3f
	.zero		1


	//   ....[29]....
        /*0694*/ 	.word	0x0000f330
        /*0698*/ 	.word	0x0000000f
        /*069c*/ 	.word	0x00026828
        /*06a0*/ 	.short	0x010a
        /*06a2*/ 	.byte	0x3f
	.zero		1


	//   ....[30]....
        /*06a4*/ 	.word	0x0000f600
        /*06a8*/ 	.word	0x00000003
        /*06ac*/ 	.word	0x00026840
        /*06b0*/ 	.short	0x010a
        /*06b2*/ 	.byte	0x3f
	.zero		1


	//   ....[31]....
        /*06b4*/ 	.word	0x0000fa00
        /*06b8*/ 	.word	0x00000007
        /*06bc*/ 	.word	0x00000000
        /*06c0*/ 	.short	0x010a
        /*06c2*/ 	.byte	0x3f
	.zero		1


	//   ....[32]....
        /*06c4*/ 	.word	0x0000fa50
        /*06c8*/ 	.word	0x00000003
        /*06cc*/ 	.word	0x00000000
        /*06d0*/ 	.short	0x010a
        /*06d2*/ 	.byte	0x3f
	.zero		1


	//   ....[33]....
        /*06d4*/ 	.word	0x0000fab0
        /*06d8*/ 	.word	0x00000005
        /*06dc*/ 	.word	0x00000000
        /*06e0*/ 	.short	0x010a
        /*06e2*/ 	.byte	0x3f
	.zero		1


	//   ....[34]....
        /*06e4*/ 	.word	0x0000fae0
        /*06e8*/ 	.word	0x00000003
        /*06ec*/ 	.word	0x00000000
        /*06f0*/ 	.short	0x010a
        /*06f2*/ 	.byte	0x3f
	.zero		1


	//   ....[35]....
        /*06f4*/ 	.word	0x0000fbb0
        /*06f8*/ 	.word	0x00000010
        /*06fc*/ 	.word	0x00026800
        /*0700*/ 	.short	0x010a
        /*0702*/ 	.byte	0x3f
	.zero		1


	//   ....[36]....
        /*0704*/ 	.word	0x0000fc00
        /*0708*/ 	.word	0x00000008
        /*070c*/ 	.word	0x00026810
        /*0710*/ 	.short	0x010a
        /*0712*/ 	.byte	0x3f
	.zero		1


	//   ....[37]....
        /*0714*/ 	.word	0x0000fc50
        /*0718*/ 	.word	0x00000008
        /*071c*/ 	.word	0x00026830
        /*0720*/ 	.short	0x010a
        /*0722*/ 	.byte	0x3f
	.zero		1


	//   ....[38]....
        /*0724*/ 	.word	0x0000fca0
        /*0728*/ 	.word	0x00000005
        /*072c*/ 	.word	0x00026810
        /*0730*/ 	.short	0x010a
        /*0732*/ 	.byte	0x3f
	.zero		1


	//   ....[39]....
        /*0734*/ 	.word	0x0000fcf0
        /*0738*/ 	.word	0x00000005
        /*073c*/ 	.word	0x00026830
        /*0740*/ 	.short	0x010a
        /*0742*/ 	.byte	0x3f
	.zero		1


	//   ....[40]....
        /*0744*/ 	.word	0x0000fd40
        /*0748*/ 	.word	0x0000000f
        /*074c*/ 	.word	0x00026820
        /*0750*/ 	.short	0x010a
        /*0752*/ 	.byte	0x3f
	.zero		1


	//   ....[41]....
        /*0754*/ 	.word	0x0000fd90
        /*0758*/ 	.word	0x0000000f
        /*075c*/ 	.word	0x00026840
        /*0760*/ 	.short	0x010a
        /*0762*/ 	.byte	0x3f
	.zero		1


	//   ....[42]....
        /*0764*/ 	.word	0x0000fde0
        /*0768*/ 	.word	0x0000000f
        /*076c*/ 	.word	0x00026828
        /*0770*/ 	.short	0x010a
        /*0772*/ 	.byte	0x3f
	.zero		1


	//   ....[43]....
        /*0774*/ 	.word	0x0000fe30
        /*0778*/ 	.word	0x0000000f
        /*077c*/ 	.word	0x00026848
        /*0780*/ 	.short	0x010a
        /*0782*/ 	.byte	0x3f
	.zero		1


	//   ....[44]....
        /*0784*/ 	.word	0x0000fe90
        /*0788*/ 	.word	0x0000000f
        /*078c*/ 	.word	0x00026820
        /*0790*/ 	.short	0x010a
        /*0792*/ 	.byte	0x3f
	.zero		1


	//   ....[45]....
        /*0794*/ 	.word	0x0000fee0
        /*0798*/ 	.word	0x0000000f
        /*079c*/ 	.word	0x00026840
        /*07a0*/ 	.short	0x010a
        /*07a2*/ 	.byte	0x3f
	.zero		1


	//   ....[46]....
        /*07a4*/ 	.word	0x0000ff30
        /*07a8*/ 	.word	0x0000000f
        /*07ac*/ 	.word	0x00026828
        /*07b0*/ 	.short	0x010a
        /*07b2*/ 	.byte	0x3f
	.zero		1


	//   ....[47]....
        /*07b4*/ 	.word	0x0000ff80
        /*07b8*/ 	.word	0x00000003
        /*07bc*/ 	.word	0x00026840
        /*07c0*/ 	.short	0x010a
        /*07c2*/ 	.byte	0x3f
	.zero		1


	//   ....[48]....
        /*07c4*/ 	.word	0x00010050
        /*07c8*/ 	.word	0x00000007
        /*07cc*/ 	.word	0x00000000
        /*07d0*/ 	.short	0x010a
        /*07d2*/ 	.byte	0x3f
	.zero		1


	//   ....[49]....
        /*07d4*/ 	.word	0x000100a0
        /*07d8*/ 	.word	0x00000003
        /*07dc*/ 	.word	0x00000000
        /*07e0*/ 	.short	0x010a
        /*07e2*/ 	.byte	0x3f
	.zero		1


	//   ....[50]....
        /*07e4*/ 	.word	0x000100f0
        /*07e8*/ 	.word	0x00000005
        /*07ec*/ 	.word	0x00000000
        /*07f0*/ 	.short	0x010a
        /*07f2*/ 	.byte	0x3f
	.zero		1


	//----- nvinfo : EIATTR_NUM_MBARRIERS
	.align		4
.L_852:
        /*07f4*/ 	.byte	0x03, 0x38
        /*07f6*/ 	.short	0x0009


	//----- nvinfo : EIATTR_EXIT_INSTR_OFFSETS
	.align		4
        /*07f8*/ 	.byte	0x04, 0x1c
        /*07fa*/ 	.short	(.L_854 - .L_853)


	//   ....[0]....
.L_853:
        /*07fc*/ 	.word	0x0000fb30


	//----- nvinfo : EIATTR_MAX_THREADS
	.align		4
.L_854:
        /*0800*/ 	.byte	0x04, 0x05
        /*0802*/ 	.short	(.L_856 - .L_855)
.L_855:
        /*0804*/ 	.word	0x00000180
        /*0808*/ 	.word	0x00000001
        /*080c*/ 	.word	0x00000001


	//----- nvinfo : EIATTR_CRS_STACK_SIZE
	.align		4
.L_856:
        /*0810*/ 	.byte	0x04, 0x1e
        /*0812*/ 	.short	(.L_858 - .L_857)
.L_857:
        /*0814*/ 	.word	0x00000000


	//----- nvinfo : EIATTR_CBANK_PARAM_SIZE
	.align		4
.L_858:
        /*0818*/ 	.byte	0x03, 0x19
        /*081a*/ 	.short	0x06f0


	//----- nvinfo : EIATTR_PARAM_CBANK
	.align		4
        /*081c*/ 	.byte	0x04, 0x0a
        /*081e*/ 	.short	(.L_860 - .L_859)
	.align		4
.L_859:
        /*0820*/ 	.word	index@(.nv.constant0._ZN7cutlass13device_kernelIN5flash11enable_sm90INS1_16FlashAttnBwdSm90INS1_25CollectiveMainloopBwdSm90ILi2ELi2ELi2EN4cute5tupleIJNS5_1CILi1EEES8_S8_EEENS6_IJNS7_ILi96EEENS7_ILi128EEENS7_ILi64EEEEEENS_6half_tEfNS_4arch4Sm90ELb1ELb0ELb1ELb1ELb0ELb1ELb0ELb1ELi2ELi1ELi2ELi2ELb0EEENS1_21CollectiveEpilogueBwdISD_SE_SG_Li256ELb1ELb0ELi1EEENS1_25SingleTileBwdLPTSchedulerILb1ELi128ELb0EEEEEEEEEvNT_6ParamsE)
        /*0824*/ 	.short	0x0210
        /*0826*/ 	.short	0x06f0


	//----- nvinfo : EIATTR_SW_WAR
	.align		4
.L_860:
        /*0828*/ 	.byte	0x04, 0x36
        /*082a*/ 	.short	(.L_862 - .L_861)
.L_861:
        /*082c*/ 	.word	0x00000008
.L_862:


//--------------------- .nv.info._ZN7cutlass13device_kernelIN5flash11enable_sm90INS1_16FlashAttnBwdSm90INS1_25CollectiveMainloopBwdSm90ILi2ELi2ELi2EN4cute5tupleIJNS5_1CILi1EEES8_S8_EEENS6_IJNS7_ILi96EEENS7_ILi128EEENS7_ILi64EEEEEENS_6half_tEfNS_4arch4Sm90ELb1ELb0ELb1ELb1ELb1ELb1ELb0ELb1ELi2ELi1ELi2ELi2ELb0EEENS1_21CollectiveEpilogueBwdISD_SE_SG_Li256ELb1ELb0ELi1EEENS1_25SingleTileBwdLPTSchedulerILb1ELi128ELb1EEEEEEEEEvNT_6ParamsE --------------------------
	.section	.nv.info._ZN7cutlass13device_kernelIN5flash11enable_sm90INS1_16FlashAttnBwdSm90INS1_25CollectiveMainloopBwdSm90ILi2ELi2ELi2EN4cute5tupleIJNS5_1CILi1EEES8_S8_EEENS6_IJNS7_ILi96EEENS7_ILi128EEENS7_ILi64EEEEEENS_6half_tEfNS_4arch4Sm90ELb1ELb0ELb1ELb1ELb1ELb1ELb0ELb1ELi2ELi1ELi2ELi2ELb0EEENS1_21CollectiveEpilogueBwdISD_SE_SG_Li256ELb1ELb0ELi1EEENS1_25SingleTileBwdLPTSchedulerILb1ELi128ELb1EEEEEEEEEvNT_6ParamsE,"",@"SHT_CUDA_INFO"
	.sectionflags	@""
	.align	4


	//----- nvinfo : EIATTR_CUDA_API_VERSION
	.align		4
        /*0000*/ 	.byte	0x04, 0x37
        /*0002*/ 	.short	(.L_864 - .L_863)
.L_863:
        /*0004*/ 	.word	0x00000082


	//----- nvinfo : EIATTR_KPARAM_INFO
	.align		4
.L_864:
        /*0008*/ 	.byte	0x04, 0x17
        /*000a*/ 	.short	(.L_866 - .L_865)
.L_865:
        /*000c*/ 	.word	0x00000000
        /*0010*/ 	.short	0x0000
        /*0012*/ 	.short	0x0070
        /*0014*/ 	.byte	0x00, 0xf0, 0x01, 0x1a


	//----- nvinfo : EIATTR_SPARSE_MMA_MASK
	.align		4
.L_866:
        /*0018*/ 	.byte	0x03, 0x50
        /*001a*/ 	.short	0x0000


	//----- nvinfo : EIATTR_MAXREG_COUNT
	.align		4
        /*001c*/ 	.byte	0x03, 0x1b
        /*001e*/ 	.short	0x00a8


	//----- nvinfo : EIATTR_NUM_BARRIERS
	.align		4
        /*0020*/ 	.byte	0x02, 0x4c
        /*0022*/ 	.byte	0x10
	.zero		1


	//----- nvinfo : EIATTR_EXTERNS
	.align		4
        /*0024*/ 	.byte	0x04, 0x0f
        /*0026*/ 	.short	(.L_868 - .L_867)


	//   ....[0]....
	.align		4
.L_867:
        /*0028*/ 	.word	index@(__assertfail)


	//----- nvinfo : EIATTR_ANNOTATIONS
	.align		4
.L_868:
        /*002c*/ 	.byte	0x04, 0x55
        /*002e*/ 	.short	(.L_870 - .L_869)


	//   ....[0]....
.L_869:
        /* <DEDUP_REMOVED lines=19> */


	//----- nvinfo : EIATTR_MERCURY_ISA_VERSION
	.align		4
.L_870:
        /*0150*/ 	.byte	0x03, 0x5f
        /*0152*/ 	.short	0x0101


	//----- nvinfo : EIATTR_INT_WARP_WIDE_INSTR_OFFSETS
	.align		4
        /*0154*/ 	.byte	0x04, 0x31
        /*0156*/ 	.short	(.L_872 - .L_871)


	//   ....[0]....
.L_871:
        /*0158*/ 	.word	0x00000190


	//   ....[1]....
        /*015c*/ 	.word	0x000001c0


	//   ....[2]....
        /*0160*/ 	.word	0x0000d250


	//   ....[3]....
        /*0164*/ 	.word	0x0000d900


	//   ....[4]....
        /*0168*/ 	.word	0x0000de20


	//----- nvinfo : EIATTR_COOP_GROUP_MASK_REGIDS
	.align		4
.L_872:
        /*016c*/ 	.byte	0x04, 0x29
        /*016e*/ 	.short	(.L_874 - .L_873)


	//   ....[0]....
.L_873:
        /*0170*/ 	.word	0xffffffff


	//   ....[1]....
        /*0174*/ 	.word	0xffffffff


	//   ....[2]....
        /*0178*/ 	.word	0xffffffff


	//   ....[3]....
        /*017c*/ 	.word	0xffffffff


	//   ....[4]....
        /*0180*/ 	.word	0xffffffff


	//   ....[5]....
        /*0184*/ 	.word	0xffffffff


	//   ....[6]....
        /*0188*/ 	.word	0xffffffff


	//   ....[7]....
        /*018c*/ 	.word	0xffffffff


	//   ....[8]....
        /*0190*/ 	.word	0xffffffff


	//   ....[9]....
        /*0194*/ 	.word	0xffffffff


	//   ....[10]....
        /*0198*/ 	.word	0xffffffff


	//   ....[11]....
        /*019c*/ 	.word	0xffffffff


	//   ....[12]....
        /*01a0*/ 	.word	0xffffffff


	//   ....[13]....
        /*01a4*/ 	.word	0xffffffff


	//   ....[14]....
        /*01a8*/ 	.word	0xffffffff


	//   ....[15]....
        /*01ac*/ 	.word	0xffffffff


	//   ....[16]....
        /*01b0*/ 	.word	0xffffffff


	//   ....[17]....
        /*01b4*/ 	.word	0xffffffff


	//   ....[18]....
        /*01b8*/ 	.word	0xffffffff


	//   ....[19]....
        /*01bc*/ 	.word	0xffffffff


	//   ....[20]....
        /*01c0*/ 	.word	0xffffffff


	//   ....[21]....
        /*01c4*/ 	.word	0xffffffff


	//   ....[22]....
        /*01c8*/ 	.word	0xffffffff


	//   ....[23]....
        /*01cc*/ 	.word	0xffffffff


	//   ....[24]....
        /*01d0*/ 	.word	0xffffffff


	//   ....[25]....
        /*01d4*/ 	.word	0xffffffff


	//   ....[26]....
        /*01d8*/ 	.word	0xffffffff


	//   ....[27]....
        /*01dc*/ 	.word	0xffffffff


	//   ....[28]....
        /*01e0*/ 	.word	0xffffffff


	//   ....[29]....
        /*01e4*/ 	.word	0xffffffff


	//   ....[30]....
        /*01e8*/ 	.word	0xffffffff


	//   ....[31]....
        /*01ec*/ 	.word	0xffffffff


	//   ....[32]....
        /*01f0*/ 	.word	0xffffffff


	//   ....[33]....
        /*01f4*/ 	.word	0xffffffff


	//   ....[34]....
        /*01f8*/ 	.word	0xffffffff


	//   ....[35]....
        /*01fc*/ 	.word	0xffffffff


	//   ....[36]....
        /*0200*/ 	.word	0xffffffff


	//   ....[37]....
        /*0204*/ 	.word	0xffffffff


	//   ....[38]....
        /*0208*/ 	.word	0xffffffff


	//   ....[39]....
        /*020c*/ 	.word	0xffffffff


	//   ....[40]....
        /*0210*/ 	.word	0xffffffff


	//   ....[41]....
        /*0214*/ 	.word	0xffffffff


	//   ....[42]....
        /*0218*/ 	.word	0xffffffff


	//   ....[43]....
        /*021c*/ 	.word	0xffffffff


	//   ....[44]....
        /*0220*/ 	.word	0xffffffff


	//   ....[45]....
        /*0224*/ 	.word	0xffffffff


	//   ....[46]....
        /*0228*/ 	.word	0xffffffff


	//   ....[47]....
        /*022c*/ 	.word	0xffffffff


	//   ....[48]....
        /*0230*/ 	.word	0xffffffff


	//   ....[49]....
        /*0234*/ 	.word	0xffffffff


	//   ....[50]....
        /*0238*/ 	.word	0xffffffff


	//   ....[51]....
        /*023c*/ 	.word	0xffffffff


	//   ....[52]....
        /*0240*/ 	.word	0xffffffff


	//   ....[53]....
        /*0244*/ 	.word	0xffffffff


	//   ....[54]....
        /*0248*/ 	.word	0xffffffff


	//   ....[55]....
        /*024c*/ 	.word	0xffffffff


	//   ....[56]....
        /*0250*/ 	.word	0xffffffff


	//   ....[57]....
        /*0254*/ 	.word	0xffffffff


	//   ....[58]....
        /*0258*/ 	.word	0xffffffff


	//   ....[59]....
        /*025c*/ 	.word	0xffffffff


	//   ....[60]....
        /*0260*/ 	.word	0xffffffff


	//   ....[61]....
        /*0264*/ 	.word	0xffffffff


	//   ....[62]....
        /*0268*/ 	.word	0xffffffff


	//   ....[63]....
        /*026c*/ 	.word	0xffffffff


	//   ....[64]....
        /*0270*/ 	.word	0xffffffff


	//   ....[65]....
        /*0274*/ 	.word	0xffffffff


	//   ....[66]....
        /*0278*/ 	.word	0xffffffff


	//   ....[67]....
        /*027c*/ 	.word	0xffffffff


	//   ....[68]....
        /*0280*/ 	.word	0xffffffff


	//   ....[69]....
        /*0284*/ 	.word	0xffffffff


	//   ....[70]....
        /*0288*/ 	.word	0xffffffff


	//   ....[71]....
        /*028c*/ 	.word	0xffffffff


	//   ....[72]....
        /*0290*/ 	.word	0xffffffff


	//   ....[73]....
        /*0294*/ 	.word	0xffffffff


	//   ....[74]....
        /*0298*/ 	.word	0xffffffff


	//   ....[75]....
        /*029c*/ 	.word	0xffffffff


	//   ....[76]....
        /*02a0*/ 	.word	0xffffffff


	//   ....[77]....
        /*02a4*/ 	.word	0xffffffff


	//   ....[78]....
        /*02a8*/ 	.word	0xffffffff


	//   ....[79]....
        /*02ac*/ 	.word	0xffffffff


	//   ....[80]....
        /*02b0*/ 	.word	0xffffffff


	//   ....[81]....
        /*02b4*/ 	.word	0xffffffff


	//   ....[82]....
        /*02b8*/ 	.word	0xffffffff


	//   ....[83]....
        /*02bc*/ 	.word	0xffffffff


	//   ....[84]....
        /*02c0*/ 	.word	0xffffffff


	//   ....[85]....
        /*02c4*/ 	.word	0xffffffff


	//   ....[86]....
        /*02c8*/ 	.word	0xffffffff


	//   ....[87]....
        /*02cc*/ 	.word	0xffffffff


	//   ....[88]....
        /*02d0*/ 	.word	0xffffffff


	//   ....[89]....
        /*02d4*/ 	.word	0xffffffff


	//   ....[90]....
        /*02d8*/ 	.word	0xffffffff


	//   ....[91]....
        /*02dc*/ 	.word	0xffffffff


	//   ....[92]....
        /*02e0*/ 	.word	0xffffffff


	//   ....[93]....
        /*02e4*/ 	.word	0xffffffff


	//   ....[94]....
        /*02e8*/ 	.word	0xffffffff


	//   ....[95]....
        /*02ec*/ 	.word	0xffffffff


	//   ....[96]....
        /*02f0*/ 	.word	0xffffffff


	//   ....[97]....
        /*02f4*/ 	.word	0xffffffff


	//   ....[98]....
        /*02f8*/ 	.word	0xffffffff


	//   ....[99]....
        /*02fc*/ 	.word	0xffffffff


	//   ....[100]....
        /*0300*/ 	.word	0xffffffff


	//   ....[101]....
        /*0304*/ 	.word	0xffffffff


	//   ....[102]....
        /*0308*/ 	.word	0xffffffff


	//   ....[103]....
        /*030c*/ 	.word	0xffffffff


	//   ....[104]....
        /*0310*/ 	.word	0xffffffff


	//   ....[105]....
        /*0314*/ 	.word	0xffffffff


	//   ....[106]....
        /*0318*/ 	.word	0xffffffff


	//   ....[107]....
        /*031c*/ 	.word	0xffffffff


	//   ....[108]....
        /*0320*/ 	.word	0xffffffff


	//   ....[109]....
        /*0324*/ 	.word	0x0500000f


	//   ....[110]....
        /*0328*/ 	.word	0x0500000f


	//   ....[111]....
        /*032c*/ 	.word	0x0500000f


	//   ....[112]....
        /*0330*/ 	.word	0x0500000f


	//----- nvinfo : EIATTR_COOP_GROUP_INSTR_OFFSETS
	.align		4
.L_874:
        /*0334*/ 	.byte	0x04, 0x28
        /*0336*/ 	.short	(.L_876 - .L_875)


	//   ....[0]....
.L_875:
        /*0338*/ 	.word	0x00000070


	//   ....[1]....
        /*033c*/ 	.word	0x000001a0


	//   ....[2]....
        /*0340*/ 	.word	0x000001f0


	//   ....[3]....
        /*0344*/ 	.word	0x000003e0


	//   ....[4]....
        /*0348*/ 	.word	0x00000630


	//   ....[5]....
        /*034c*/ 	.word	0x00001630


	//   ....[6]....
        /*0350*/ 	.word	0x00002780


	//   ....[7]....
        /*0354*/ 	.word	0x000028f0


	//   ....[8]....
        /*0358*/ 	.word	0x00002920


	//   ....[9]....
        /*035c*/ 	.word	0x00003090


	//   ....[10]....
        /*0360*/ 	.word	0x00003140


	//   ....[11]....
        /*0364*/ 	.word	0x00003190


	//   ....[12]....
        /*0368*/ 	.word	0x00003430


	//   ....[13]....
        /*036c*/ 	.word	0x00003460


	//   ....[14]....
        /*0370*/ 	.word	0x000034b0


	//   ....[15]....
        /*0374*/ 	.word	0x000034c0


	//   ....[16]....
        /*0378*/ 	.word	0x000034d0


	//   ....[17]....
        /*037c*/ 	.word	0x000034e0


	//   ....[18]....
        /*0380*/ 	.word	0x000035b0


	//   ....[19]....
        /*0384*/ 	.word	0x000035c0


	//   ....[20]....
        /*0388*/ 	.word	0x000035f0


	//   ....[21]....
        /*038c*/ 	.word	0x00003600


	//   ....[22]....
        /*0390*/ 	.word	0x00003620


	//   ....[23]....
        /*0394*/ 	.word	0x000036f0


	//   ....[24]....
        /*0398*/ 	.word	0x00003730


	//   ....[25]....
        /*039c*/ 	.word	0x00003760


	//   ....[26]....
        /*03a0*/ 	.word	0x000037a0


	//   ....[27]....
        /*03a4*/ 	.word	0x000037b0


	//   ....[28]....
        /*03a8*/ 	.word	0x000037f0


	//   ....[29]....
        /*03ac*/ 	.word	0x00003840


	//   ....[30]....
        /*03b0*/ 	.word	0x00003880


	//   ....[31]....
        /*03b4*/ 	.word	0x000038c0


	//   ....[32]....
        /*03b8*/ 	.word	0x00003920


	//   ....[33]....
        /*03bc*/ 	.word	0x000039b0


	//   ....[34]....
        /*03c0*/ 	.word	0x000039d0


	//   ....[35]....
        /*03c4*/ 	.word	0x00003a90


	//   ....[36]....
        /*03c8*/ 	.word	0x00003ac0


	//   ....[37]....
        /*03cc*/ 	.word	0x00003ad0


	//   ....[38]....
        /*03d0*/ 	.word	0x00003c40


	//   ....[39]....
        /*03d4*/ 	.word	0x00003c60


	//   ....[40]....
        /*03d8*/ 	.word	0x00003d70


	//   ....[41]....
        /*03dc*/ 	.word	0x00003d90


	//   ....[42]....
        /*03e0*/ 	.word	0x00003da0


	//   ....[43]....
        /*03e4*/ 	.word	0x00003de0


	//   ....[44]....
        /*03e8*/ 	.word	0x00003df0


	//   ....[45]....
        /*03ec*/ 	.word	0x00003e10


	//   ....[46]....
        /*03f0*/ 	.word	0x00004010


	//   ....[47]....
        /*03f4*/ 	.word	0x00004050


	//   ....[48]....
        /*03f8*/ 	.word	0x00004090


	//   ....[49]....
        /*03fc*/ 	.word	0x00004110


	//   ....[50]....
        /*0400*/ 	.word	0x00004150


	//   ....[51]....
        /*0404*/ 	.word	0x00004170


	//   ....[52]....
        /*0408*/ 	.word	0x000041d0


	//   ....[53]....
        /*040c*/ 	.word	0x000041f0


	//   ....[54]....
        /*0410*/ 	.word	0x000069f0


	//   ....[55]....
        /*0414*/ 	.word	0x00006a10


	//   ....[56]....
        /*0418*/ 	.word	0x00006a20


	//   ....[57]....
        /*041c*/ 	.word	0x00006a30


	//   ....[58]....
        /*0420*/ 	.word	0x00006a40


	//   ....[59]....
        /*0424*/ 	.word	0x00006a50


	//   ....[60]....
        /*0428*/ 	.word	0x00006a60


	//   ....[61]....
        /*042c*/ 	.word	0x00006a70


	//   ....[62]....
        /*0430*/ 	.word	0x00006a80


	//   ....[63]....
        /*0434*/ 	.word	0x00006a90


	//   ....[64]....
        /*0438*/ 	.word	0x00006b50


	//   ....[65]....
        /*043c*/ 	.word	0x00006c10


	//   ....[66]....
        /*0440*/ 	.word	0x00006c50


	//   ....[67]....
        /*0444*/ 	.word	0x00006c90


	//   ....[68]....
        /*0448*/ 	.word	0x00006cd0


	//   ....[69]....
        /*044c*/ 	.word	0x00006d10


	//   ....[70]....
        /*0450*/ 	.word	0x00006d50


	//   ....[71]....
        /*0454*/ 	.word	0x00006d90


	//   ....[72]....
        /*0458*/ 	.word	0x00006dd0


	//   ....[73]....
        /*045c*/ 	.word	0x00006f50


	//   ....[74]....
        /*0460*/ 	.word	0x00007270


	//   ....[75]....
        /*0464*/ 	.word	0x000072d0


	//   ....[76]....
        /*0468*/ 	.word	0x00007670


	//   ....[77]....
        /*046c*/ 	.word	0x00007880


	//   ....[78]....
        /*0470*/ 	.word	0x000078a0


	//   ....[79]....
        /*0474*/ 	.word	0x000078b0


	//   ....[80]....
        /*0478*/ 	.word	0x000078f0


	//   ....[81]....
        /*047c*/ 	.word	0x00007920


	//   ....[82]....
        /*0480*/ 	.word	0x00007b20


	//   ....[83]....
        /*0484*/ 	.word	0x00007b40


	//   ....[84]....
        /*0488*/ 	.word	0x00007ce0


	//   ....[85]....
        /*048c*/ 	.word	0x00007d20


	//   ....[86]....
        /*0490*/ 	.word	0x00008230


	//   ....[87]....
        /*0494*/ 	.word	0x00008240


	//   ....[88]....
        /*0498*/ 	.word	0x00008250


	//   ....[89]....
        /*049c*/ 	.word	0x00008260


	//   ....[90]....
        /*04a0*/ 	.word	0x00008270


	//   ....[91]....
        /*04a4*/ 	.word	0x00008280


	//   ....[92]....
        /*04a8*/ 	.word	0x000082a0


	//   ....[93]....
        /*04ac*/ 	.word	0x000082f0


	//   ....[94]....
        /*04b0*/ 	.word	0x00008560


	//   ....[95]....
        /*04b4*/ 	.word	0x00008570


	//   ....[96]....
        /*04b8*/ 	.word	0x00008580


	//   ....[97]....
        /*04bc*/ 	.word	0x00008590


	//   ....[98]....
        /*04c0*/ 	.word	0x000085a0


	//   ....[99]....
        /*04c4*/ 	.word	0x000085b0


	//   ....[100]....
        /*04c8*/ 	.word	0x000085c0


	//   ....[101]....
        /*04cc*/ 	.word	0x00008600


	//   ....[102]....
        /*04d0*/ 	.word	0x0000c0a0


	//   ....[103]....
        /*04d4*/ 	.word	0x0000ce50


	//   ....[104]....
        /*04d8*/ 	.word	0x0000d180


	//   ....[105]....
        /*04dc*/ 	.word	0x0000d580


	//   ....[106]....
        /*04e0*/ 	.word	0x0000d830


	//   ....[107]....
        /*04e4*/ 	.word	0x0000dae0


	//   ....[108]....
        /*04e8*/ 	.word	0x0000dd50


	//   ....[109]....
        /*04ec*/ 	.word	0x00010490


	//   ....[110]....
        /*04f0*/ 	.word	0x00010680


	//   ....[111]....
        /*04f4*/ 	.word	0x000106f0


	//   ....[112]....
        /*04f8*/ 	.word	0x00010760


	//----- nvinfo : EIATTR_REG_RECONFIG
	.align		4
.L_876:
        /*04fc*/ 	.byte	0x01, 0x54
	.zero		2


	//----- nvinfo : EIATTR_SYSCALL_OFFSETS
	.align		4
        /*0500*/ 	.byte	0x04, 0x46
        /*0502*/ 	.short	(.L_878 - .L_877)


	//   ....[0]....
.L_877:
        /*0504*/ 	.word	0x00001290


	//   ....[1]....
        /*0508*/ 	.word	0x00001380


	//   ....[2]....
        /*050c*/ 	.word	0x000014e0


	//   ....[3]....
        /*0510*/ 	.word	0x000015d0


	//----- nvinfo : EIATTR_MBARRIER_INSTR_OFFSETS
	.align		4
.L_878:
        /*0514*/ 	.byte	0x04, 0x39
        /*0516*/ 	.short	(.L_880 - .L_879)


	//   ....[0]....
.L_879:
        /*0518*/ 	.word	0x00000290
        /*051c*/ 	.word	0x000000ff
        /*0520*/ 	.word	0x00026800
        /*0524*/ 	.short	0x0100
        /*0526*/ 	.byte	0x06
	.zero		1


	//   ....[1]....
        /*0528*/ 	.word	0x00000390
        /*052c*/ 	.word	0x000000ff
        /*0530*/ 	.word	0x00026810
        /*0534*/ 	.short	0x0100
        /*0536*/ 	.byte	0x08
	.zero		1


	//   ....[2]....
        /*0538*/ 	.word	0x000003a0
        /*053c*/ 	.word	0x000000ff
        /*0540*/ 	.word	0x00026820
        /*0544*/ 	.short	0x0100
        /*0546*/ 	.byte	0x08
	.zero		1


	//   ....[3]....
        /*0548*/ 	.word	0x000003b0
        /*054c*/ 	.word	0x000000ff
        /*0550*/ 	.word	0x00026818
        /*0554*/ 	.short	0x0100
        /*0556*/ 	.byte	0x08
	.zero		1


	//   ....[4]....
        /*0558*/ 	.word	0x000003c0
        /*055c*/ 	.word	0x000000ff
        /*0560*/ 	.word	0x00026828
        /*0564*/ 	.short	0x0100
        /*0566*/ 	.byte	0x08
	.zero		1


	//   ....[5]....
        /*0568*/ 	.word	0x000004f0
        /*056c*/ 	.word	0x000000ff
        /*0570*/ 	.word	0x00026830
        /*0574*/ 	.short	0x0100
        /*0576*/ 	.byte	0x08
	.zero		1


	//   ....[6]....
        /*0578*/ 	.word	0x00000500
        /*057c*/ 	.word	0x000000ff
        /*0580*/ 	.word	0x00026840
        /*0584*/ 	.short	0x0100
        /*0586*/ 	.byte	0x08
	.zero		1


	//   ....[7]....
        /*0588*/ 	.word	0x00000510
        /*058c*/ 	.word	0x000000ff
        /*0590*/ 	.word	0x00026838
        /*0594*/ 	.short	0x0100
        /*0596*/ 	.byte	0x08
	.zero		1


	//   ....[8]....
        /*0598*/ 	.word	0x00000520
        /*059c*/ 	.word	0x000000ff
        /*05a0*/ 	.word	0x00026848
        /*05a4*/ 	.short	0x0100
        /*05a6*/ 	.byte	0x08
	.zero		1


	//   ....[9]....
        /*05a8*/ 	.word	0x00001660
        /*05ac*/ 	.word	0x00000010
        /*05b0*/ 	.word	0x00026800
        /*05b4*/ 	.short	0x010a
        /*05b6*/ 	.byte	0x3f
	.zero		1


	//   ....[10]....
        /*05b8*/ 	.word	0x00001680
        /*05bc*/ 	.word	0x00000010
        /*05c0*/ 	.word	0x00026800
        /*05c4*/ 	.short	0x010a
        /*05c6*/ 	.byte	0x3f
	.zero		1


	//   ....[11]....
        /*05c8*/ 	.word	0x00001f70
        /*05cc*/ 	.word	0x00000008
        /*05d0*/ 	.word	0x00026810
        /*05d4*/ 	.short	0x010a
        /*05d6*/ 	.byte	0x3f
	.zero		1


	//   ....[12]....
        /*05d8*/ 	.word	0x00001fe0
        /*05dc*/ 	.word	0x00000008
        /*05e0*/ 	.word	0x00026810
        /*05e4*/ 	.short	0x010a
        /*05e6*/ 	.byte	0x3f
	.zero		1


	//   ....[13]....
        /*05e8*/ 	.word	0x00002390
        /*05ec*/ 	.word	0x00000008
        /*05f0*/ 	.word	0x00026830
        /*05f4*/ 	.short	0x010a
        /*05f6*/ 	.byte	0x3f
	.zero		1


	//   ....[14]....
        /*05f8*/ 	.word	0x00002410
        /*05fc*/ 	.word	0x00000008
        /*0600*/ 	.word	0x00026830
        /*0604*/ 	.short	0x010a
        /*0606*/ 	.byte	0x3f
	.zero		1


	//   ....[15]....
        /*0608*/ 	.word	0x00005950
        /*060c*/ 	.word	0x00000009
        /*0610*/ 	.word	0x00000000
        /*0614*/ 	.short	0x0101
        /*0616*/ 	.byte	0x3f
	.zero		1


	//   ....[16]....
        /*0618*/ 	.word	0x00005ce0
        /*061c*/ 	.word	0x00000008
        /*0620*/ 	.word	0x00000000
        /*0624*/ 	.short	0x0101
        /*0626*/ 	.byte	0x3f
	.zero		1


	//   ....[17]....
        /*0628*/ 	.word	0x00006400
        /*062c*/ 	.word	0x00000005
        /*0630*/ 	.word	0x00026810
        /*0634*/ 	.short	0x010a
        /*0636*/ 	.byte	0x3f
	.zero		1


	//   ....[18]....
        /*0638*/ 	.word	0x00006480
        /*063c*/ 	.word	0x00000005
        /*0640*/ 	.word	0x00026810
        /*0644*/ 	.short	0x010a
        /*0646*/ 	.byte	0x3f
	.zero		1


	//   ....[19]....
        /*0648*/ 	.word	0x00006800
        /*064c*/ 	.word	0x00000005
        /*0650*/ 	.word	0x00026830
        /*0654*/ 	.short	0x010a
        /*0656*/ 	.byte	0x3f
	.zero		1


	//   ....[20]....
        /*0658*/ 	.word	0x00006890
        /*065c*/ 	.word	0x00000005
        /*0660*/ 	.word	0x00026830
        /*0664*/ 	.short	0x010a
        /*0666*/ 	.byte	0x3f
	.zero		1


	//   ....[21]....
        /*0668*/ 	.word	0x00009ab0
        /*066c*/ 	.word	0x00000006
        /*0670*/ 	.word	0x00000000
        /*0674*/ 	.short	0x0101
        /*0676*/ 	.byte	0x3f
	.zero		1


	//   ....[22]....
        /*0678*/ 	.word	0x00009e60
        /*067c*/ 	.word	0x00000005
        /*0680*/ 	.word	0x00000000
        /*0684*/ 	.short	0x0101
        /*0686*/ 	.byte	0x3f
	.zero		1


	//   ....[23]....
        /*0688*/ 	.word	0x0000eaf0
        /*068c*/ 	.word	0x0000000f
        /*0690*/ 	.word	0x00026820
        /*0694*/ 	.short	0x010a
        /*0696*/ 	.byte	0x3f
	.zero		1


	//   ....[24]....
        /*0698*/ 	.word	0x0000f090
        /*069c*/ 	.word	0x0000000f
        /*06a0*/ 	.word	0x00026840
        /*06a4*/ 	.short	0x010a
        /*06a6*/ 	.byte	0x3f
	.zero		1


	//   ....[25]....
        /*06a8*/ 	.word	0x0000f2f0
        /*06ac*/ 	.word	0x0000000f
        /*06b0*/ 	.word	0x00026828
        /*06b4*/ 	.short	0x010a
        /*06b6*/ 	.byte	0x3f
	.zero		1


	//   ....[26]....
        /*06b8*/ 	.word	0x0000f550
        /*06bc*/ 	.word	0x0000000f
        /*06c0*/ 	.word	0x00026848
        /*06c4*/ 	.short	0x010a
        /*06c6*/ 	.byte	0x3f
	.zero		1


	//   ....[27]....
        /*06c8*/ 	.word	0x0000f750
        /*06cc*/ 	.word	0x0000000f
        /*06d0*/ 	.word	0x00026820
        /*06d4*/ 	.short	0x010a
        /*06d6*/ 	.byte	0x3f
	.zero		1


	//   ....[28]....
        /*06d8*/ 	.word	0x0000fa10
        /*06dc*/ 	.word	0x0000000f
        /*06e0*/ 	.word	0x00026840
        /*06e4*/ 	.short	0x010a
        /*06e6*/ 	.byte	0x3f
	.zero		1


	//   ....[29]....
        /*06e8*/ 	.word	0x0000fc40
        /*06ec*/ 	.word	0x0000000f
        /*06f0*/ 	.word	0x00026828
        /*06f4*/ 	.short	0x010a
        /*06f6*/ 	.byte	0x3f
	.zero		1


	//   ....[30]....
        /*06f8*/ 	.word	0x0000ff10
        /*06fc*/ 	.word	0x00000003
        /*0700*/ 	.word	0x00026840
        /*0704*/ 	.short	0x010a
        /*0706*/ 	.byte	0x3f
	.zero		1


	//   ....[31]....
        /*0708*/ 	.word	0x00010310
        /*070c*/ 	.word	0x00000007
        /*0710*/ 	.word	0x00000000
        /*0714*/ 	.short	0x010a
        /*0716*/ 	.byte	0x3f
	.zero		1


	//   ....[32]....
        /*0718*/ 	.word	0x00010360
        /*071c*/ 	.word	0x00000003
        /*0720*/ 	.word	0x00000000
        /*0724*/ 	.short	0x010a
        /*0726*/ 	.byte	0x3f
	.zero		1


	//   ....[33]....
        /*0728*/ 	.word	0x000103c0
        /*072c*/ 	.word	0x00000005
        /*0730*/ 	.word	0x00000000
        /*0734*/ 	.short	0x010a
        /*0736*/ 	.byte	0x3f
	.zero		1


	//   ....[34]....
        /*0738*/ 	.word	0x000103f0
        /*073c*/ 	.word	0x00000003
        /*0740*/ 	.word	0x00000000
        /*0744*/ 	.short	0x010a
        /*0746*/ 	.byte	0x3f
	.zero		1


	//   ....[35]....
        /*0748*/ 	.word	0x000104c0
        /*074c*/ 	.word	0x00000010
        /*0750*/ 	.word	0x00026800
        /*0754*/ 	.short	0x010a
        /*0756*/ 	.byte	0x3f
	.zero		1


	//   ....[36]....
        /*0758*/ 	.word	0x00010510
        /*075c*/ 	.word	0x00000008
        /*0760*/ 	.word	0x00026810
        /*0764*/ 	.short	0x010a
        /*0766*/ 	.byte	0x3f
	.zero		1


	//   ....[37]....
        /*0768*/ 	.word	0x00010560
        /*076c*/ 	.word	0x00000008
        /*0770*/ 	.word	0x00026830
        /*0774*/ 	.short	0x010a
        /*0776*/ 	.byte	0x3f
	.zero		1


	//   ....[38]....
        /*0778*/ 	.word	0x000105b0
        /*077c*/ 	.word	0x00000005
        /*0780*/ 	.word	0x00026810
        /*0784*/ 	.short	0x010a
        /*0786*/ 	.byte	0x3f
	.zero		1


	//   ....[39]....
        /*0788*/ 	.word	0x00010600
        /*078c*/ 	.word	0x00000005
        /*0790*/ 	.word	0x00026830
        /*0794*/ 	.short	0x010a
        /*0796*/ 	.byte	0x3f
	.zero		1


	//   ....[40]....
        /*0798*/ 	.word	0x000107a0
        /*079c*/ 	.word	0x0000000f
        /*07a0*/ 	.word	0x00026820
        /*07a4*/ 	.short	0x010a
        /*07a6*/ 	.byte	0x3f
	.zero		1


	//   ....[41]....
        /*07a8*/ 	.word	0x000107f0
        /*07ac*/ 	.word	0x0000000f
        /*07b0*/ 	.word	0x00026840
        /*07b4*/ 	.short	0x010a
        /*07b6*/ 	.byte	0x3f
	.zero		1


	//   ....[42]....
        /*07b8*/ 	.word	0x00010840
        /*07bc*/ 	.word	0x0000000f
        /*07c0*/ 	.word	0x00026828
        /*07c4*/ 	.short	0x010a
        /*07c6*/ 	.byte	0x3f
	.zero		1


	//   ....[43]....
        /*07c8*/ 	.word	0x00010890
        /*07cc*/ 	.word	0x0000000f
        /*07d0*/ 	.word	0x00026848
        /*07d4*/ 	.short	0x010a
        /*07d6*/ 	.byte	0x3f
	.zero		1


	//   ....[44]....
        /*07d8*/ 	.word	0x000108f0
        /*07dc*/ 	.word	0x0000000f
        /*07e0*/ 	.word	0x00026820
        /*07e4*/ 	.short	0x010a
        /*07e6*/ 	.byte	0x3f
	.zero		1


	//   ....[45]....
        /*07e8*/ 	.word	0x00010940
        /*07ec*/ 	.word	0x0000000f
        /*07f0*/ 	.word	0x00026840
        /*07f4*/ 	.short	0x010a
        /*07f6*/ 	.byte	0x3f
	.zero		1


	//   ....[46]....
        /*07f8*/ 	.word	0x00010990
        /*07fc*/ 	.word	0x0000000f
        /*0800*/ 	.word	0x00026828
        /*0804*/ 	.short	0x010a
        /*0806*/ 	.byte	0x3f
	.zero		1


	//   ....[47]....
        /*0808*/ 	.word	0x000109e0
        /*080c*/ 	.word	0x00000003
        /*0810*/ 	.word	0x00026840
        /*0814*/ 	.short	0x010a
        /*0816*/ 	.byte	0x3f
	.zero		1


	//   ....[48]....
        /*0818*/ 	.word	0x00010ab0
        /*081c*/ 	.word	0x00000007
        /*0820*/ 	.word	0x00000000
        /*0824*/ 	.short	0x010a
        /*0826*/ 	.byte	0x3f
	.zero		1


	//   ....[49]....
        /*0828*/ 	.word	0x00010b00
        /*082c*/ 	.word	0x00000003
        /*0830*/ 	.word	0x00000000
        /*0834*/ 	.short	0x010a
        /*0836*/ 	.byte	0x3f
	.zero		1


	//   ....[50]....
        /*0838*/ 	.word	0x00010b50
        /*083c*/ 	.word	0x00000005
        /*0840*/ 	.word	0x00000000
        /*0844*/ 	.short	0x010a
        /*0846*/ 	.byte	0x3f
	.zero		1


	//----- nvinfo : EIATTR_NUM_MBARRIERS
	.align		4
.L_880:
        /*0848*/ 	.byte	0x03, 0x38
        /*084a*/ 	.short	0x0009


	//----- nvinfo : EIATTR_EXIT_INSTR_OFFSETS
	.align		4
        /*084c*/ 	.byte	0x04, 0x1c
        /*084e*/ 	.short	(.L_882 - .L_881)


	//   ....[0]....
.L_881:
        /*0850*/ 	.word	0x00010440


	//----- nvinfo : EIATTR_MAX_THREADS
	.align		4
.L_882:
        /*0854*/ 	.byte	0x04, 0x05
        /*0856*/ 	.short	(.L_884 - .L_883)
.L_883:
        /*0858*/ 	.word	0x00000180
        /*085c*/ 	.word	0x00000001
        /*0860*/ 	.word	0x00000001


	//----- nvinfo : EIATTR_CRS_STACK_SIZE
	.align		4
.L_884:
        /*0864*/ 	.byte	0x04, 0x1e
        /*0866*/ 	.short	(.L_886 - .L_885)
.L_885:
        /*0868*/ 	.word	0x00000000


	//----- nvinfo : EIATTR_CBANK_PARAM_SIZE
	.align		4
.L_886:
        /*086c*/ 	.byte	0x03, 0x19
        /*086e*/ 	.short	0x06f0


	//----- nvinfo : EIATTR_PARAM_CBANK
	.align		4
        /*0870*/ 	.byte	0x04, 0x0a
        /*0872*/ 	.short	(.L_888 - .L_887)
	.align		4
.L_887:
        /*0874*/ 	.word	index@(.nv.constant0._ZN7cutlass13device_kernelIN5flash11enable_sm90INS1_16FlashAttnBwdSm90INS1_25CollectiveMainloopBwdSm90ILi2ELi2ELi2EN4cute5tupleIJNS5_1CILi1EEES8_S8_EEENS6_IJNS7_ILi96EEENS7_ILi128EEENS7_ILi64EEEEEENS_6half_tEfNS_4arch4Sm90ELb1ELb0ELb1ELb1ELb1ELb1ELb0ELb1ELi2ELi1ELi2ELi2ELb0EEENS1_21CollectiveEpilogueBwdISD_SE_SG_Li256ELb1ELb0ELi1EEENS1_25SingleTileBwdLPTSchedulerILb1ELi128ELb1EEEEEEEEEvNT_6ParamsE)
        /*0878*/ 	.short	0x0210
        /*087a*/ 	.short	0x06f0


	//----- nvinfo : EIATTR_SW_WAR
	.align		4
.L_888:
        /*087c*/ 	.byte	0x04, 0x36
        /*087e*/ 	.short	(.L_890 - .L_889)
.L_889:
        /*0880*/ 	.word	0x00000008
.L_890:


//--------------------- .nv.info._ZN7cutlass13device_kernelIN5flash11enable_sm90INS1_16FlashAttnBwdSm90INS1_25CollectiveMainloopBwdSm90ILi2ELi2ELi2EN4cute5tupleIJNS5_1CILi1EEES8_S8_EEENS6_IJNS7_ILi96EEENS7_ILi128EEENS7_ILi64EEEEEENS_6half_tEfNS_4arch4Sm90ELb1ELb0ELb1ELb1ELb0ELb1ELb0ELb1ELi2ELi1ELi2ELi2ELb0EEENS1_24CollectiveEpilogueBwdGQAISD_fSG_Li256ELb1ELb0EEENS1_25SingleTileBwdLPTSchedulerILb1ELi128ELb0EEEEEEEEEvNT_6ParamsE --------------------------
	.section	.nv.info._ZN7cutlass13device_kernelIN5flash11enable_sm90INS1_16FlashAttnBwdSm90INS1_25CollectiveMainloopBwdSm90ILi2ELi2ELi2EN4cute5tupleIJNS5_1CILi1EEES8_S8_EEENS6_IJNS7_ILi96EEENS7_ILi128EEENS7_ILi64EEEEEENS_6half_tEfNS_4arch4Sm90ELb1ELb0ELb1ELb1ELb0ELb1ELb0ELb1ELi2ELi1ELi2ELi2ELb0EEENS1_24CollectiveEpilogueBwdGQAISD_fSG_Li256ELb1ELb0EEENS1_25SingleTileBwdLPTSchedulerILb1ELi128ELb0EEEEEEEEEvNT_6ParamsE,"",@"SHT_CUDA_INFO"
	.sectionflags	@""
	.align	4


	//----- nvinfo : EIATTR_CUDA_API_VERSION
	.align		4
        /*0000*/ 	.byte	0x04, 0x37
        /*0002*/ 	.short	(.L_892 - .L_891)
.L_891:
        /*0004*/ 	.word	0x00000082


	//----- nvinfo : EIATTR_KPARAM_INFO
	.align		4
.L_892:
        /*0008*/ 	.byte	0x04, 0x17
        /*000a*/ 	.short	(.L_894 - .L_893)
.L_893:
        /*000c*/ 	.word	0x00000000
        /*0010*/ 	.short	0x0000
        /*0012*/ 	.short	0x0070
        /*0014*/ 	.byte	0x00, 0xf0, 0x01, 0x1c


	//----- nvinfo : EIATTR_SPARSE_MMA_MASK
	.align		4
.L_894:
        /*0018*/ 	.byte	0x03, 0x50
        /*001a*/ 	.short	0x0000


	//----- nvinfo : EIATTR_MAXREG_COUNT
	.align		4
        /*001c*/ 	.byte	0x03, 0x1b
        /*001e*/ 	.short	0x00a8


	//----- nvinfo : EIATTR_NUM_BARRIERS
	.align		4
        /*0020*/ 	.byte	0x02, 0x4c
        /*0022*/ 	.byte	0x10
	.zero		1


	//----- nvinfo : EIATTR_EXTERNS
	.align		4
        /*0024*/ 	.byte	0x04, 0x0f
        /*0026*/ 	.short	(.L_896 - .L_895)


	//   ....[0]....
	.align		4
.L_895:
        /*0028*/ 	.word	index@(__assertfail)


	//----- nvinfo : EIATTR_ANNOTATIONS
	.align		4
.L_896:
        /*002c*/ 	.byte	0x04, 0x55
        /*002e*/ 	.short	(.L_898 - .L_897)


	//   ....[0]....
.L_897:
        /* <DEDUP_REMOVED lines=35> */


	//----- nvinfo : EIATTR_MERCURY_ISA_VERSION
	.align		4
.L_898:
        /*0248*/ 	.byte	0x03, 0x5f
        /*024a*/ 	.short	0x0101


	//----- nvinfo : EIATTR_INT_WARP_WIDE_INSTR_OFFSETS
	.align		4
        /*024c*/ 	.byte	0x04, 0x31
        /*024e*/ 	.short	(.L_900 - .L_899)


	//   ....[0]....
.L_899:
        /*0250*/ 	.word	0x00000180


	//   ....[1]....
        /*0254*/ 	.word	0x00000240


	//----- nvinfo : EIATTR_COOP_GROUP_MASK_REGIDS
	.align		4
.L_900:
        /*0258*/ 	.byte	0x04, 0x29
        /*025a*/ 	.short	(.L_902 - .L_901)


	//   ....[0]....
.L_901:
        /*025c*/ 	.word	0xffffffff


	//   ....[1]....
        /*0260*/ 	.word	0xffffffff


	//   ....[2]....
        /*0264*/ 	.word	0xffffffff


	//   ....[3]....
        /*0268*/ 	.word	0xffffffff


	//   ....[4]....
        /*026c*/ 	.word	0xffffffff


	//   ....[5]....
        /*0270*/ 	.word	0xffffffff


	//   ....[6]....
        /*0274*/ 	.word	0xffffffff


	//   ....[7]....
        /*0278*/ 	.word	0xffffffff


	//   ....[8]....
        /*027c*/ 	.word	0xffffffff


	//   ....[9]....
        /*0280*/ 	.word	0xffffffff


	//   ....[10]....
        /*0284*/ 	.word	0xffffffff


	//   ....[11]....
        /*0288*/ 	.word	0xffffffff


	//   ....[12]....
        /*028c*/ 	.word	0xffffffff


	//   ....[13]....
        /*0290*/ 	.word	0xffffffff


	//   ....[14]....
        /*0294*/ 	.word	0xffffffff


	//   ....[15]....
        /*0298*/ 	.word	0xffffffff


	//   ....[16]....
        /*029c*/ 	.word	0xffffffff


	//   ....[17]....
        /*02a0*/ 	.word	0xffffffff


	//   ....[18]....
        /*02a4*/ 	.word	0xffffffff


	//   ....[19]....
        /*02a8*/ 	.word	0xffffffff


	//   ....[20]....
        /*02ac*/ 	.word	0xffffffff


	//   ....[21]....
        /*02b0*/ 	.word	0xffffffff


	//   ....[22]....
        /*02b4*/ 	.word	0xffffffff


	//   ....[23]....
        /*02b8*/ 	.word	0xffffffff


	//   ....[24]....
        /*02bc*/ 	.word	0xffffffff


	//   ....[25]....
        /*02c0*/ 	.word	0xffffffff


	//   ....[26]....
        /*02c4*/ 	.word	0xffffffff


	//   ....[27]....
        /*02c8*/ 	.word	0xffffffff


	//   ....[28]....
        /*02cc*/ 	.word	0xffffffff


	//   ....[29]....
        /*02d0*/ 	.word	0xffffffff


	//   ....[30]....
        /*02d4*/ 	.word	0xffffffff


	//   ....[31]....
        /*02d8*/ 	.word	0xffffffff


	//   ....[32]....
        /*02dc*/ 	.word	0xffffffff


	//   ....[33]....
        /*02e0*/ 	.word	0xffffffff


	//   ....[34]....
        /*02e4*/ 	.word	0xffffffff


	//   ....[35]....
        /*02e8*/ 	.word	0xffffffff


	//   ....[36]....
        /*02ec*/ 	.word	0xffffffff


	//   ....[37]....
        /*02f0*/ 	.word	0xffffffff


	//   ....[38]....
        /*02f4*/ 	.word	0xffffffff


	//   ....[39]....
        /*02f8*/ 	.word	0xffffffff


	//   ....[40]....
        /*02fc*/ 	.word	0xffffffff


	//   ....[41]....
        /*0300*/ 	.word	0xffffffff


	//   ....[42]....
        /*0304*/ 	.word	0xffffffff


	//   ....[43]....
        /*0308*/ 	.word	0xffffffff


	//   ....[44]....
        /*030c*/ 	.word	0xffffffff


	//   ....[45]....
        /*0310*/ 	.word	0xffffffff


	//   ....[46]....
        /*0314*/ 	.word	0xffffffff


	//   ....[47]....
        /*0318*/ 	.word	0xffffffff


	//   ....[48]....
        /*031c*/ 	.word	0xffffffff


	//   ....[49]....
        /*0320*/ 	.word	0xffffffff


	//   ....[50]....
        /*0324*/ 	.word	0xffffffff


	//   ....[51]....
        /*0328*/ 	.word	0xffffffff


	//   ....[52]....
        /*032c*/ 	.word	0xffffffff


	//   ....[53]....
        /*0330*/ 	.word	0xffffffff


	//   ....[54]....
        /*0334*/ 	.word	0xffffffff


	//   ....[55]....
        /*0338*/ 	.word	0xffffffff


	//   ....[56]....
        /*033c*/ 	.word	0xffffffff


	//   ....[57]....
        /*0340*/ 	.word	0xffffffff


	//   ....[58]....
        /*0344*/ 	.word	0xffffffff


	//   ....[59]....
        /*0348*/ 	.word	0xffffffff


	//   ....[60]....
        /*034c*/ 	.word	0xffffffff


	//   ....[61]....
        /*0350*/ 	.word	0xffffffff


	//   ....[62]....
        /*0354*/ 	.word	0xffffffff


	//   ....[63]....
        /*0358*/ 	.word	0xffffffff


	//   ....[64]....
        /*035c*/ 	.word	0xffffffff


	//   ....[65]....
        /*0360*/ 	.word	0xffffffff


	//   ....[66]....
        /*0364*/ 	.word	0xffffffff


	//   ....[67]....
        /*0368*/ 	.word	0xffffffff


	//   ....[68]....
        /*036c*/ 	.word	0xffffffff


	//   ....[69]....
        /*0370*/ 	.word	0xffffffff


	//   ....[70]....
        /*0374*/ 	.word	0xffffffff


	//   ....[71]....
        /*0378*/ 	.word	0xffffffff


	//   ....[72]....
        /*037c*/ 	.word	0xffffffff


	//   ....[73]....
        /*0380*/ 	.word	0xffffffff


	//   ....[74]....
        /*0384*/ 	.word	0xffffffff


	//   ....[75]....
        /*0388*/ 	.word	0xffffffff


	//   ....[76]....
        /*038c*/ 	.word	0xffffffff


	//   ....[77]....
        /*0390*/ 	.word	0xffffffff


	//   ....[78]....
        /*0394*/ 	.word	0xffffffff


	//   ....[79]....
        /*0398*/ 	.word	0xffffffff


	//   ....[80]....
        /*039c*/ 	.word	0xffffffff


	//   ....[81]....
        /*03a0*/ 	.word	0xffffffff


	//   ....[82]....
        /*03a4*/ 	.word	0xffffffff


	//   ....[83]....
        /*03a8*/ 	.word	0xffffffff


	//   ....[84]....
        /*03ac*/ 	.word	0xffffffff


	//   ....[85]....
        /*03b0*/ 	.word	0xffffffff


	//   ....[86]....
        /*03b4*/ 	.word	0xffffffff


	//   ....[87]....
        /*03b8*/ 	.word	0xffffffff


	//   ....[88]....
        /*03bc*/ 	.word	0xffffffff


	//   ....[89]....
        /*03c0*/ 	.word	0xffffffff


	//   ....[90]....
        /*03c4*/ 	.word	0xffffffff


	//   ....[91]....
        /*03c8*/ 	.word	0xffffffff


	//   ....[92]....
        /*03cc*/ 	.word	0xffffffff


	//   ....[93]....
        /*03d0*/ 	.word	0xffffffff


	//   ....[94]....
        /*03d4*/ 	.word	0xffffffff


	//   ....[95]....
        /*03d8*/ 	.word	0xffffffff


	//   ....[96]....
        /*03dc*/ 	.word	0xffffffff


	//   ....[97]....
        /*03e0*/ 	.word	0xffffffff


	//   ....[98]....
        /*03e4*/ 	.word	0xffffffff


	//   ....[99]....
        /*03e8*/ 	.word	0xffffffff


	//   ....[100]....
        /*03ec*/ 	.word	0xffffffff


	//   ....[101]....
        /*03f0*/ 	.word	0xffffffff


	//   ....[102]....
        /*03f4*/ 	.word	0xffffffff


	//   ....[103]....
        /*03f8*/ 	.word	0x0500000f


	//----- nvinfo : EIATTR_COOP_GROUP_INSTR_OFFSETS
	.align		4
.L_902:
        /*03fc*/ 	.byte	0x04, 0x28
        /*03fe*/ 	.short	(.L_904 - .L_903)


	//   ....[0]....
.L_903:
        /*0400*/ 	.word	0x00000060


	//   ....[1]....
        /*0404*/ 	.word	0x00000190


	//   ....[2]....
        /*0408*/ 	.word	0x00000220


	//   ....[3]....
        /*040c*/ 	.word	0x000003a0


	//   ....[4]....
        /*0410*/ 	.word	0x00000620


	//   ....[5]....
        /*0414*/ 	.word	0x00001520


	//   ....[6]....
        /*0418*/ 	.word	0x000025e0


	//   ....[7]....
        /*041c*/ 	.word	0x00002b00


	//   ....[8]....
        /*0420*/ 	.word	0x00002b50


	//   ....[9]....
        /*0424*/ 	.word	0x00003320


	//   ....[10]....
        /*0428*/ 	.word	0x00003360


	//   ....[11]....
        /*042c*/ 	.word	0x000033a0


	//   ....[12]....
        /*0430*/ 	.word	0x000033d0


	//   ....[13]....
        /*0434*/ 	.word	0x00003470


	//   ....[14]....
        /*0438*/ 	.word	0x000034d0


	//   ....[15]....
        /*043c*/ 	.word	0x00003510


	//   ....[16]....
        /*0440*/ 	.word	0x00003560


	//   ....[17]....
        /*0444*/ 	.word	0x00003670


	//   ....[18]....
        /*0448*/ 	.word	0x00003710


	//   ....[19]....
        /*044c*/ 	.word	0x00003720


	//   ....[20]....
        /*0450*/ 	.word	0x00003740


	//   ....[21]....
        /*0454*/ 	.word	0x00003750


	//   ....[22]....
        /*0458*/ 	.word	0x00003790


	//   ....[23]....
        /*045c*/ 	.word	0x000037d0


	//   ....[24]....
        /*0460*/ 	.word	0x00003810


	//   ....[25]....
        /*0464*/ 	.word	0x00003840


	//   ....[26]....
        /*0468*/ 	.word	0x00003880


	//   ....[27]....
        /*046c*/ 	.word	0x00003890


	//   ....[28]....
        /*0470*/ 	.word	0x000038b0


	//   ....[29]....
        /*0474*/ 	.word	0x000038f0


	//   ....[30]....
        /*0478*/ 	.word	0x00003930


	//   ....[31]....
        /*047c*/ 	.word	0x00003970


	//   ....[32]....
        /*0480*/ 	.word	0x000039b0


	//   ....[33]....
        /*0484*/ 	.word	0x00003ad0


	//   ....[34]....
        /*0488*/ 	.word	0x00003b10


	//   ....[35]....
        /*048c*/ 	.word	0x00003b90


	//   ....[36]....
        /*0490*/ 	.word	0x00003c70


	//   ....[37]....
        /*0494*/ 	.word	0x00003ca0


	//   ....[38]....
        /*0498*/ 	.word	0x00003d80


	//   ....[39]....
        /*049c*/ 	.word	0x00003db0


	//   ....[40]....
        /*04a0*/ 	.word	0x00003f60


	//   ....[41]....
        /*04a4*/ 	.word	0x00003f70


	//   ....[42]....
        /*04a8*/ 	.word	0x00003f90


	//   ....[43]....
        /*04ac*/ 	.word	0x00003fa0


	//   ....[44]....
        /*04b0*/ 	.word	0x00003fc0


	//   ....[45]....
        /*04b4*/ 	.word	0x00003fe0


	//   ....[46]....
        /*04b8*/ 	.word	0x000040d0


	//   ....[47]....
        /*04bc*/ 	.word	0x00004100


	//   ....[48]....
        /*04c0*/ 	.word	0x00004110


	//   ....[49]....
        /*04c4*/ 	.word	0x00004180


	//   ....[50]....
        /*04c8*/ 	.word	0x000041f0


	//   ....[51]....
        /*04cc*/ 	.word	0x00004220


	//   ....[52]....
        /*04d0*/ 	.word	0x00004260


	//   ....[53]....
        /*04d4*/ 	.word	0x000042a0


	//   ....[54]....
        /*04d8*/ 	.word	0x00006b20


	//   ....[55]....
        /*04dc*/ 	.word	0x00006b30


	//   ....[56]....
        /*04e0*/ 	.word	0x00006b40


	//   ....[57]....
        /*04e4*/ 	.word	0x00006b50


	//   ....[58]....
        /*04e8*/ 	.word	0x00006b60


	//   ....[59]....
        /*04ec*/ 	.word	0x00006b70


	//   ....[60]....
        /*04f0*/ 	.word	0x00006b80


	//   ....[61]....
        /*04f4*/ 	.word	0x00006b90


	//   ....[62]....
        /*04f8*/ 	.word	0x00006ba0


	//   ....[63]....
        /*04fc*/ 	.word	0x00006bb0


	//   ....[64]....
        /*0500*/ 	.word	0x00006bc0


	//   ....[65]....
        /*0504*/ 	.word	0x00006bd0


	//   ....[66]....
        /*0508*/ 	.word	0x00006ce0


	//   ....[67]....
        /*050c*/ 	.word	0x00006d30


	//   ....[68]....
        /*0510*/ 	.word	0x00006d70


	//   ....[69]....
        /*0514*/ 	.word	0x00006db0


	//   ....[70]....
        /*0518*/ 	.word	0x00006df0


	//   ....[71]....
        /*051c*/ 	.word	0x00006e30


	//   ....[72]....
        /*0520*/ 	.word	0x00006e70


	//   ....[73]....
        /*0524*/ 	.word	0x00007060


	//   ....[74]....
        /*0528*/ 	.word	0x000071f0


	//   ....[75]....
        /*052c*/ 	.word	0x00007590


	//   ....[76]....
        /*0530*/ 	.word	0x000076c0


	//   ....[77]....
        /*0534*/ 	.word	0x00007750


	//   ....[78]....
        /*0538*/ 	.word	0x00007990


	//   ....[79]....
        /*053c*/ 	.word	0x000079b0


	//   ....[80]....
        /*0540*/ 	.word	0x000079c0


	//   ....[81]....
        /*0544*/ 	.word	0x000079e0


	//   ....[82]....
        /*0548*/ 	.word	0x000079f0


	//   ....[83]....
        /*054c*/ 	.word	0x00007a10


	//   ....[84]....
        /*0550*/ 	.word	0x00007d80


	//   ....[85]....
        /*0554*/ 	.word	0x00007db0


	//   ....[86]....
        /*0558*/ 	.word	0x00008280


	//   ....[87]....
        /*055c*/ 	.word	0x000082a0


	//   ....[88]....
        /*0560*/ 	.word	0x000082d0


	//   ....[89]....
        /*0564*/ 	.word	0x000082e0


	//   ....[90]....
        /*0568*/ 	.word	0x00008440


	//   ....[91]....
        /*056c*/ 	.word	0x00008470


	//   ....[92]....
        /*0570*/ 	.word	0x000084d0


	//   ....[93]....
        /*0574*/ 	.word	0x000085a0


	//   ....[94]....
        /*0578*/ 	.word	0x000085e0


	//   ....[95]....
        /*057c*/ 	.word	0x00008610


	//   ....[96]....
        /*0580*/ 	.word	0x00008640


	//   ....[97]....
        /*0584*/ 	.word	0x00008650


	//   ....[98]....
        /*0588*/ 	.word	0x00008670


	//   ....[99]....
        /*058c*/ 	.word	0x000086a0


	//   ....[100]....
        /*0590*/ 	.word	0x000086b0


	//   ....[101]....
        /*0594*/ 	.word	0x000086d0


	//   ....[102]....
        /*0598*/ 	.word	0x0000aae0


	//   ....[103]....
        /*059c*/ 	.word	0x0000e4f0


	//----- nvinfo : EIATTR_REG_RECONFIG
	.align		4
.L_904:
        /*05a0*/ 	.byte	0x01, 0x54
	.zero		2


	//----- nvinfo : EIATTR_SYSCALL_OFFSETS
	.align		4
        /*05a4*/ 	.byte	0x04, 0x46
        /*05a6*/ 	.short	(.L_906 - .L_905)


	//   ....[0]....
.L_905:
        /*05a8*/ 	.word	0x00001180


	//   ....[1]....
        /*05ac*/ 	.word	0x00001270


	//   ....[2]....
        /*05b0*/ 	.word	0x000013d0


	//   ....[3]....
        /*05b4*/ 	.word	0x000014c0


	//----- nvinfo : EIATTR_MBARRIER_INSTR_OFFSETS
	.align		4
.L_906:
        /*05b8*/ 	.byte	0x04, 0x39
        /*05ba*/ 	.short	(.L_908 - .L_907)


	//   ....[0]....
.L_907:
        /*05bc*/ 	.word	0x00000260
        /*05c0*/ 	.word	0x000000ff
        /*05c4*/ 	.word	0x00026800
        /*05c8*/ 	.short	0x0100
        /*05ca*/ 	.byte	0x06
	.zero		1


	//   ....[1]....
        /*05cc*/ 	.word	0x00000350
        /*05d0*/ 	.word	0x000000ff
        /*05d4*/ 	.word	0x00026810
        /*05d8*/ 	.short	0x0100
        /*05da*/ 	.byte	0x08
	.zero		1


	//   ....[2]....
        /*05dc*/ 	.word	0x00000360
        /*05e0*/ 	.word	0x000000ff
        /*05e4*/ 	.word	0x00026820
        /*05e8*/ 	.short	0x0100
        /*05ea*/ 	.byte	0x08
	.zero		1


	//   ....[3]....
        /*05ec*/ 	.word	0x00000370
        /*05f0*/ 	.word	0x000000ff
        /*05f4*/ 	.word	0x00026818
        /*05f8*/ 	.short	0x0100
        /*05fa*/ 	.byte	0x08
	.zero		1


	//   ....[4]....
        /*05fc*/ 	.word	0x00000380
        /*0600*/ 	.word	0x000000ff
        /*0604*/ 	.word	0x00026828
        /*0608*/ 	.short	0x0100
        /*060a*/ 	.byte	0x08
	.zero		1


	//   ....[5]....
        /*060c*/ 	.word	0x000004b0
        /*0610*/ 	.word	0x000000ff
        /*0614*/ 	.word	0x00026830
        /*0618*/ 	.short	0x0100
        /*061a*/ 	.byte	0x08
	.zero		1


	//   ....[6]....
        /*061c*/ 	.word	0x000004c0
        /*0620*/ 	.word	0x000000ff
        /*0624*/ 	.word	0x00026840
        /*0628*/ 	.short	0x0100
        /*062a*/ 	.byte	0x08
	.zero		1


	//   ....[7]....
        /*062c*/ 	.word	0x000004d0
        /*0630*/ 	.word	0x000000ff
        /*0634*/ 	.word	0x00026838
        /*0638*/ 	.short	0x0100
        /*063a*/ 	.byte	0x08
	.zero		1


	//   ....[8]....
        /*063c*/ 	.word	0x000004e0
        /*0640*/ 	.word	0x000000ff
        /*0644*/ 	.word	0x00026848
        /*0648*/ 	.short	0x0100
        /*064a*/ 	.byte	0x08
	.zero		1


	//   ....[9]....
        /*064c*/ 	.word	0x00001550
        /*0650*/ 	.word	0x00000011
        /*0654*/ 	.word	0x00026800
        /*0658*/ 	.short	0x010a
        /*065a*/ 	.byte	0x3f
	.zero		1


	//   ....[10]....
        /*065c*/ 	.word	0x00001580
        /*0660*/ 	.word	0x00000011
        /*0664*/ 	.word	0x00026800
        /*0668*/ 	.short	0x010a
        /*066a*/ 	.byte	0x3f
	.zero		1


	//   ....[11]....
        /*066c*/ 	.word	0x00002060
        /*0670*/ 	.word	0x00000006
        /*0674*/ 	.word	0x00026810
        /*0678*/ 	.short	0x010a
        /*067a*/ 	.byte	0x3f
	.zero		1


	//   ....[12]....
        /*067c*/ 	.word	0x000020d0
        /*0680*/ 	.word	0x00000006
        /*0684*/ 	.word	0x00026810
        /*0688*/ 	.short	0x010a
        /*068a*/ 	.byte	0x3f
	.zero		1


	//   ....[13]....
        /*068c*/ 	.word	0x00002490
        /*0690*/ 	.word	0x00000006
        /*0694*/ 	.word	0x00026830
        /*0698*/ 	.short	0x010a
        /*069a*/ 	.byte	0x3f
	.zero		1


	//   ....[14]....
        /*069c*/ 	.word	0x00002510
        /*06a0*/ 	.word	0x00000006
        /*06a4*/ 	.word	0x00026830
        /*06a8*/ 	.short	0x010a
        /*06aa*/ 	.byte	0x3f
	.zero		1


	//   ....[15]....
        /*06ac*/ 	.word	0x00005a40
        /*06b0*/ 	.word	0x00000007
        /*06b4*/ 	.word	0x00000000
        /*06b8*/ 	.short	0x0101
        /*06ba*/ 	.byte	0x3f
	.zero		1


	//   ....[16]....
        /*06bc*/ 	.word	0x00005dd0
        /*06c0*/ 	.word	0x00000006
        /*06c4*/ 	.word	0x00000000
        /*06c8*/ 	.short	0x0101
        /*06ca*/ 	.byte	0x3f
	.zero		1


	//   ....[17]....
        /*06cc*/ 	.word	0x00006500
        /*06d0*/ 	.word	0x00000006
        /*06d4*/ 	.word	0x00026810
        /*06d8*/ 	.short	0x010a
        /*06da*/ 	.byte	0x3f
	.zero		1


	//   ....[18]....
        /*06dc*/ 	.word	0x00006580
        /*06e0*/ 	.word	0x00000006
        /*06e4*/ 	.word	0x00026810
        /*06e8*/ 	.short	0x010a
        /*06ea*/ 	.byte	0x3f
	.zero		1


	//   ....[19]....
        /*06ec*/ 	.word	0x00006900
        /*06f0*/ 	.word	0x00000006
        /*06f4*/ 	.word	0x00026830
        /*06f8*/ 	.short	0x010a
        /*06fa*/ 	.byte	0x3f
	.zero		1


	//   ....[20]....
        /*06fc*/ 	.word	0x00006990
        /*0700*/ 	.word	0x00000006
        /*0704*/ 	.word	0x00026830
        /*0708*/ 	.short	0x010a
        /*070a*/ 	.byte	0x3f
	.zero		1


	//   ....[21]....
        /*070c*/ 	.word	0x00009bf0
        /*0710*/ 	.word	0x00000005
        /*0714*/ 	.word	0x00000000
        /*0718*/ 	.short	0x0101
        /*071a*/ 	.byte	0x3f
	.zero		1


	//   ....[22]....
        /*071c*/ 	.word	0x00009fa0
        /*0720*/ 	.word	0x00000006
        /*0724*/ 	.word	0x00000000
        /*0728*/ 	.short	0x0101
        /*072a*/ 	.byte	0x3f
	.zero		1


	//   ....[23]....
        /*072c*/ 	.word	0x0000cb50
        /*0730*/ 	.word	0x00000000
        /*0734*/ 	.word	0x00026820
        /*0738*/ 	.short	0x010a
        /*073a*/ 	.byte	0x3f
	.zero		1


	//   ....[24]....
        /*073c*/ 	.word	0x0000d0f0
        /*0740*/ 	.word	0x00000000
        /*0744*/ 	.word	0x00026840
        /*0748*/ 	.short	0x010a
        /*074a*/ 	.byte	0x3f
	.zero		1


	//   ....[25]....
        /*074c*/ 	.word	0x0000d350
        /*0750*/ 	.word	0x00000000
        /*0754*/ 	.word	0x00026828
        /*0758*/ 	.short	0x010a
        /*075a*/ 	.byte	0x3f
	.zero		1


	//   ....[26]....
        /*075c*/ 	.word	0x0000d5b0
        /*0760*/ 	.word	0x00000000
        /*0764*/ 	.word	0x00026848
        /*0768*/ 	.short	0x010a
        /*076a*/ 	.byte	0x3f
	.zero		1


	//   ....[27]....
        /*076c*/ 	.word	0x0000d7b0
        /*0770*/ 	.word	0x00000000
        /*0774*/ 	.word	0x00026820
        /*0778*/ 	.short	0x010a
        /*077a*/ 	.byte	0x3f
	.zero		1


	//   ....[28]....
        /*077c*/ 	.word	0x0000da70
        /*0780*/ 	.word	0x00000000
        /*0784*/ 	.word	0x00026840
        /*0788*/ 	.short	0x010a
        /*078a*/ 	.byte	0x3f
	.zero		1


	//   ....[29]....
        /*078c*/ 	.word	0x0000dca0
        /*0790*/ 	.word	0x00000000
        /*0794*/ 	.word	0x00026828
        /*0798*/ 	.short	0x010a
        /*079a*/ 	.byte	0x3f
	.zero		1


	//   ....[30]....
        /*079c*/ 	.word	0x0000df70
        /*07a0*/ 	.word	0x00000003
        /*07a4*/ 	.word	0x00026840
        /*07a8*/ 	.short	0x010a
        /*07aa*/ 	.byte	0x3f
	.zero		1


	//   ....[31]....
        /*07ac*/ 	.word	0x0000e370
        /*07b0*/ 	.word	0x00000007
        /*07b4*/ 	.word	0x00000000
        /*07b8*/ 	.short	0x010a
        /*07ba*/ 	.byte	0x3f
	.zero		1


	//   ....[32]....
        /*07bc*/ 	.word	0x0000e3c0
        /*07c0*/ 	.word	0x00000003
        /*07c4*/ 	.word	0x00000000
        /*07c8*/ 	.short	0x010a
        /*07ca*/ 	.byte	0x3f
	.zero		1


	//   ....[33]....
        /*07cc*/ 	.word	0x0000e420
        /*07d0*/ 	.word	0x00000005
        /*07d4*/ 	.word	0x00000000
        /*07d8*/ 	.short	0x010a
        /*07da*/ 	.byte	0x3f
	.zero		1


	//   ....[34]....
        /*07dc*/ 	.word	0x0000e450
        /*07e0*/ 	.word	0x00000003
        /*07e4*/ 	.word	0x00000000
        /*07e8*/ 	.short	0x010a
        /*07ea*/ 	.byte	0x3f
	.zero		1


	//   ....[35]....
        /*07ec*/ 	.word	0x0000e520
        /*07f0*/ 	.word	0x00000011
        /*07f4*/ 	.word	0x00026800
        /*07f8*/ 	.short	0x010a
        /*07fa*/ 	.byte	0x3f
	.zero		1


	//   ....[36]....
        /*07fc*/ 	.word	0x0000e570
        /*0800*/ 	.word	0x00000006
        /*0804*/ 	.word	0x00026810
        /*0808*/ 	.short	0x010a
        /*080a*/ 	.byte	0x3f
	.zero		1


	//   ....[37]....
        /*080c*/ 	.word	0x0000e5c0
        /*0810*/ 	.word	0x00000006
        /*0814*/ 	.word	0x00026830
        /*0818*/ 	.short	0x010a
        /*081a*/ 	.byte	0x3f
	.zero		1


	//   ....[38]....
        /*081c*/ 	.word	0x0000e610
        /*0820*/ 	.word	0x00000006
        /*0824*/ 	.word	0x00026810
        /*0828*/ 	.short	0x010a
        /*082a*/ 	.byte	0x3f
	.zero		1


	//   ....[39]....
        /*082c*/ 	.word	0x0000e660
        /*0830*/ 	.word	0x00000006
        /*0834*/ 	.word	0x00026830
        /*0838*/ 	.short	0x010a
        /*083a*/ 	.byte	0x3f
	.zero		1


	//   ....[40]....
        /*083c*/ 	.word	0x0000e6b0
        /*0840*/ 	.word	0x00000000
        /*0844*/ 	.word	0x00026820
        /*0848*/ 	.short	0x010a
        /*084a*/ 	.byte	0x3f
	.zero		1


	//   ....[41]....
        /*084c*/ 	.word	0x0000e700
        /*0850*/ 	.word	0x00000000
        /*0854*/ 	.word	0x00026840
        /*0858*/ 	.short	0x010a
        /*085a*/ 	.byte	0x3f
	.zero		1


	//   ....[42]....
        /*085c*/ 	.word	0x0000e750
        /*0860*/ 	.word	0x00000000
        /*0864*/ 	.word	0x00026828
        /*0868*/ 	.short	0x010a
        /*086a*/ 	.byte	0x3f
	.zero		1


	//   ....[43]....
        /*086c*/ 	.word	0x0000e7a0
        /*0870*/ 	.word	0x00000000
        /*0874*/ 	.word	0x00026848
        /*0878*/ 	.short	0x010a
        /*087a*/ 	.byte	0x3f
	.zero		1


	//   ....[44]....
        /*087c*/ 	.word	0x0000e800
        /*0880*/ 	.word	0x00000000
        /*0884*/ 	.word	0x00026820
        /*0888*/ 	.short	0x010a
        /*088a*/ 	.byte	0x3f
	.zero		1


	//   ....[45]....
        /*088c*/ 	.word	0x0000e850
        /*0890*/ 	.word	0x00000000
        /*0894*/ 	.word	0x00026840
        /*0898*/ 	.short	0x010a
        /*089a*/ 	.byte	0x3f
	.zero		1


	//   ....[46]....
        /*089c*/ 	.word	0x0000e8a0
        /*08a0*/ 	.word	0x00000000
        /*08a4*/ 	.word	0x00026828
        /*08a8*/ 	.short	0x010a
        /*08aa*/ 	.byte	0x3f
	.zero		1


	//   ....[47]....
        /*08ac*/ 	.word	0x0000e8f0
        /*08b0*/ 	.word	0x00000003
        /*08b4*/ 	.word	0x00026840
        /*08b8*/ 	.short	0x010a
        /*08ba*/ 	.byte	0x3f
	.zero		1


	//   ....[48]....
        /*08bc*/ 	.word	0x0000e9c0
        /*08c0*/ 	.word	0x00000007
        /*08c4*/ 	.word	0x00000000
        /*08c8*/ 	.short	0x010a
        /*08ca*/ 	.byte	0x3f
	.zero		1


	//   ....[49]....
        /*08cc*/ 	.word	0x0000ea10
        /*08d0*/ 	.word	0x00000003
        /*08d4*/ 	.word	0x00000000
        /*08d8*/ 	.short	0x010a
        /*08da*/ 	.byte	0x3f
	.zero		1


	//   ....[50]....
        /*08dc*/ 	.word	0x0000ea60
        /*08e0*/ 	.word	0x00000005
        /*08e4*/ 	.word	0x00000000
        /*08e8*/ 	.short	0x010a
        /*08ea*/ 	.byte	0x3f
	.zero		1


	//----- nvinfo : EIATTR_NUM_MBARRIERS
	.align		4
.L_908:
        /*08ec*/ 	.byte	0x03, 0x38
        /*08ee*/ 	.short	0x0009


	//----- nvinfo : EIATTR_EXIT_INSTR_OFFSETS
	.align		4
        /*08f0*/ 	.byte	0x04, 0x1c
        /*08f2*/ 	.short	(.L_910 - .L_909)


	//   ....[0]....
.L_909:
        /*08f4*/ 	.word	0x0000e4a0


	//----- nvinfo : EIATTR_MAX_THREADS
	.align		4
.L_910:
        /*08f8*/ 	.byte	0x04, 0x05
        /*08fa*/ 	.short	(.L_912 - .L_911)
.L_911:
        /*08fc*/ 	.word	0x00000180
        /*0900*/ 	.word	0x00000001
        /*0904*/ 	.word	0x00000001


	//----- nvinfo : EIATTR_CRS_STACK_SIZE
	.align		4
.L_912:
        /*0908*/ 	.byte	0x04, 0x1e
        /*090a*/ 	.short	(.L_914 - .L_913)
.L_913:
        /*090c*/ 	.word	0x00000000


	//----- nvinfo : EIATTR_CBANK_PARAM_SIZE
	.align		4
.L_914:
        /*0910*/ 	.byte	0x03, 0x19
        /*0912*/ 	.short	0x0770


	//----- nvinfo : EIATTR_PARAM_CBANK
	.align		4
        /*0914*/ 	.byte	0x04, 0x0a
        /*0916*/ 	.short	(.L_916 - .L_915)
	.align		4
.L_915:
        /*0918*/ 	.word	index@(.nv.constant0._ZN7cutlass13device_kernelIN5flash11enable_sm90INS1_16FlashAttnBwdSm90INS1_25CollectiveMainloopBwdSm90ILi2ELi2ELi2EN4cute5tupleIJNS5_1CILi1EEES8_S8_EEENS6_IJNS7_ILi96EEENS7_ILi128EEENS7_ILi64EEEEEENS_6half_tEfNS_4arch4Sm90ELb1ELb0ELb1ELb1ELb0ELb1ELb0ELb1ELi2ELi1ELi2ELi2ELb0EEENS1_24CollectiveEpilogueBwdGQAISD_fSG_Li256ELb1ELb0EEENS1_25SingleTileBwdLPTSchedulerILb1ELi128ELb0EEEEEEEEEvNT_6ParamsE)
        /*091c*/ 	.short	0x0210
        /*091e*/ 	.short	0x0770


	//----- nvinfo : EIATTR_SW_WAR
	.align		4
.L_916:
        /*0920*/ 	.byte	0x04, 0x36
        /*0922*/ 	.short	(.L_918 - .L_917)
.L_917:
        /*0924*/ 	.word	0x00000008
.L_918:


//--------------------- .nv.info._ZN7cutlass13device_kernelIN5flash32FlashAttnBwdPostprocessConvertdQIN4cute5tupleIJNS3_1CILi128EEENS5_ILi64EEEEEENS_6half_tEfNS_4arch4Sm90ELi256ENS3_8TiledMMAINS3_8MMA_AtomIJNS3_4SM904GMMA25MMA_64x64x16_F32F16F16_RSILNSF_5MajorE0ELSH_1ELNSF_7ScaleInE1ELSI_1EEEEEENS3_6LayoutINS4_IJNS5_ILi2EEENS5_ILi1EEESN_EEENS4_IJSN_NS5_ILi0EEESP_EEEEENS4_IJNS3_10UnderscoreESS_SS_EEEEELb0EEEEEvNT_6ParamsE --------------------------
	.section	.nv.info._ZN7cutlass13device_kernelIN5flash32FlashAttnBwdPostprocessConvertdQIN4cute5tupleIJNS3_1CILi128EEENS5_ILi64EEEEEENS_6half_tEfNS_4arch4Sm90ELi256ENS3_8TiledMMAINS3_8MMA_AtomIJNS3_4SM904GMMA25MMA_64x64x16_F32F16F16_RSILNSF_5MajorE0ELSH_1ELNSF_7ScaleInE1ELSI_1EEEEEENS3_6LayoutINS4_IJNS5_ILi2EEENS5_ILi1EEESN_EEENS4_IJSN_NS5_ILi0EEESP_EEEEENS4_IJNS3_10UnderscoreESS_SS_EEEEELb0EEEEEvNT_6ParamsE,"",@"SHT_CUDA_INFO"
	.sectionflags	@""
	.align	4


	//----- nvinfo : EIATTR_CUDA_API_VERSION
	.align		4
        /*0000*/ 	.byte	0x04, 0x37
        /*0002*/ 	.short	(.L_920 - .L_919)
.L_919:
        /*0004*/ 	.word	0x00000082


	//----- nvinfo : EIATTR_KPARAM_INFO
	.align		4
.L_920:
        /*0008*/ 	.byte	0x04, 0x17
        /*000a*/ 	.short	(.L_922 - .L_921)
.L_921:
        /*000c*/ 	.word	0x00000000
        /*0010*/ 	.short	0x0000
        /*0012*/ 	.short	0x0000
        /*0014*/ 	.byte	0x00, 0xf0, 0xc1, 0x01


	//----- nvinfo : EIATTR_SPARSE_MMA_MASK
	.align		4
.L_922:
        /*0018*/ 	.byte	0x03, 0x50
        /*001a*/ 	.short	0x0000


	//----- nvinfo : EIATTR_MAXREG_COUNT
	.align		4
        /*001c*/ 	.byte	0x03, 0x1b
        /*001e*/ 	.short	0x0080


	//----- nvinfo : EIATTR_NUM_BARRIERS
	.align		4
        /*0020*/ 	.byte	0x02, 0x4c
        /*0022*/ 	.byte	0x01
	.zero		1


	//----- nvinfo : EIATTR_MERCURY_ISA_VERSION
	.align		4
        /*0024*/ 	.byte	0x03, 0x5f
        /*0026*/ 	.short	0x0101


	//----- nvinfo : EIATTR_MBARRIER_INSTR_OFFSETS
	.align		4
        /*0028*/ 	.byte	0x04, 0x39
        /*002a*/ 	.short	(.L_924 - .L_923)


	//   ....[0]....
.L_923:
        /*002c*/ 	.word	0x000004a0
        /*0030*/ 	.word	0x000000ff
        /*0034*/ 	.word	0x0000c000
        /*0038*/ 	.short	0x0100
        /*003a*/ 	.byte	0x06
	.zero		1


	//   ....[1]....
        /*003c*/ 	.word	0x000005b0
        /*0040*/ 	.word	0x00000029
        /*0044*/ 	.word	0x0000c000
        /*0048*/ 	.short	0x010a
        /*004a*/ 	.byte	0x3f
	.zero		1


	//----- nvinfo : EIATTR_NUM_MBARRIERS
	.align		4
.L_924:
        /*004c*/ 	.byte	0x03, 0x38
        /*004e*/ 	.short	0x0001


	//----- nvinfo : EIATTR_EXIT_INSTR_OFFSETS
	.align		4
        /*0050*/ 	.byte	0x04, 0x1c
        /*0052*/ 	.short	(.L_926 - .L_925)


	//   ....[0]....
.L_925:
        /*0054*/ 	.word	0x000001b0


	//   ....[1]....
        /*0058*/ 	.word	0x000011a0


	//   ....[2]....
        /*005c*/ 	.word	0x00001270


	//----- nvinfo : EIATTR_MAX_THREADS
	.align		4
.L_926:
        /*0060*/ 	.byte	0x04, 0x05
        /*0062*/ 	.short	(.L_928 - .L_927)
.L_927:
        /*0064*/ 	.word	0x00000100
        /*0068*/ 	.word	0x00000001
        /*006c*/ 	.word	0x00000001


	//----- nvinfo : EIATTR_CRS_STACK_SIZE
	.align		4
.L_928:
        /*0070*/ 	.byte	0x04, 0x1e
        /*0072*/ 	.short	(.L_930 - .L_929)
.L_929:
        /*0074*/ 	.word	0x00000000


	//----- nvinfo : EIATTR_CBANK_PARAM_SIZE
	.align		4
.L_930:
        /*0078*/ 	.byte	0x03, 0x19
        /*007a*/ 	.short	0x0070


	//----- nvinfo : EIATTR_PARAM_CBANK
	.align		4
        /*007c*/ 	.byte	0x04, 0x0a
        /*007e*/ 	.short	(.L_932 - .L_931)
	.align		4
.L_931:
        /*0080*/ 	.word	index@(.nv.constant0._ZN7cutlass13device_kernelIN5flash32FlashAttnBwdPostprocessConvertdQIN4cute5tupleIJNS3_1CILi128EEENS5_ILi64EEEEEENS_6half_tEfNS_4arch4Sm90ELi256ENS3_8TiledMMAINS3_8MMA_AtomIJNS3_4SM904GMMA25MMA_64x64x16_F32F16F16_RSILNSF_5MajorE0ELSH_1ELNSF_7ScaleInE1ELSI_1EEEEEENS3_6LayoutINS4_IJNS5_ILi2EEENS5_ILi1EEESN_EEENS4_IJSN_NS5_ILi0EEESP_EEEEENS4_IJNS3_10UnderscoreESS_SS_EEEEELb0EEEEEvNT_6ParamsE)
        /*0084*/ 	.short	0x0210
        /*0086*/ 	.short	0x0070


	//----- nvinfo : EIATTR_SW_WAR
	.align		4
.L_932:
        /*0088*/ 	.byte	0x04, 0x36
        /*008a*/ 	.short	(.L_934 - .L_933)
.L_933:
        /*008c*/ 	.word	0x00000008
.L_934:


//--------------------- .nv.info._ZN7cutlass13device_kernelIN5flash32FlashAttnBwdPostprocessConvertdQIN4cute5tupleIJNS3_1CILi96EEENS5_ILi64EEEEEENS_6half_tEfNS_4arch4Sm90ELi256ENS3_8TiledMMAINS3_8MMA_AtomIJNS3_4SM904GMMA25MMA_64x16x16_F32F16F16_SSILNSF_5MajorE1ELSH_0ELNSF_7ScaleInE1ELSI_1EEEEEENS3_6LayoutINS4_IJNS5_ILi1EEENS5_ILi2EEESM_EEENS4_IJNS5_ILi0EEESM_SP_EEEEENS4_IJNS3_10UnderscoreESS_SS_EEEEELb1EEEEEvNT_6ParamsE --------------------------
	.section	.nv.info._ZN7cutlass13device_kernelIN5flash32FlashAttnBwdPostprocessConvertdQIN4cute5tupleIJNS3_1CILi96EEENS5_ILi64EEEEEENS_6half_tEfNS_4arch4Sm90ELi256ENS3_8TiledMMAINS3_8MMA_AtomIJNS3_4SM904GMMA25MMA_64x16x16_F32F16F16_SSILNSF_5MajorE1ELSH_0ELNSF_7ScaleInE1ELSI_1EEEEEENS3_6LayoutINS4_IJNS5_ILi1EEENS5_ILi2EEESM_EEENS4_IJNS5_ILi0EEESM_SP_EEEEENS4_IJNS3_10UnderscoreESS_SS_EEEEELb1EEEEEvNT_6ParamsE,"",@"SHT_CUDA_INFO"
	.sectionflags	@""
	.align	4


	//----- nvinfo : EIATTR_CUDA_API_VERSION
	.align		4
        /*0000*/ 	.byte	0x04, 0x37
        /*0002*/ 	.short	(.L_936 - .L_935)
.L_935:
        /*0004*/ 	.word	0x00000082


	//----- nvinfo : EIATTR_KPARAM_INFO
	.align		4
.L_936:
        /*0008*/ 	.byte	0x04, 0x17
        /*000a*/ 	.short	(.L_938 - .L_937)
.L_937:
        /*000c*/ 	.word	0x00000000
        /*0010*/ 	.short	0x0000
        /*0012*/ 	.short	0x0000
        /*0014*/ 	.byte	0x00, 0xf0, 0xc1, 0x01


	//----- nvinfo : EIATTR_SPARSE_MMA_MASK
	.align		4
.L_938:
        /*0018*/ 	.byte	0x03, 0x50
        /*001a*/ 	.short	0x0000


	//----- nvinfo : EIATTR_MAXREG_COUNT
	.align		4
        /*001c*/ 	.byte	0x03, 0x1b
        /*001e*/ 	.short	0x0080


	//----- nvinfo : EIATTR_NUM_BARRIERS
	.align		4
        /*0020*/ 	.byte	0x02, 0x4c
        /*0022*/ 	.byte	0x01
	.zero		1


	//----- nvinfo : EIATTR_MERCURY_ISA_VERSION
	.align		4
        /*0024*/ 	.byte	0x03, 0x5f
        /*0026*/ 	.short	0x0101


	//----- nvinfo : EIATTR_MBARRIER_INSTR_OFFSETS
	.align		4
        /*0028*/ 	.byte	0x04, 0x39
        /*002a*/ 	.short	(.L_940 - .L_939)


	//   ....[0]....
.L_939:
        /*002c*/ 	.word	0x00000490
        /*0030*/ 	.word	0x000000ff
        /*0034*/ 	.word	0x00009000
        /*0038*/ 	.short	0x0100
        /*003a*/ 	.byte	0x06
	.zero		1


	//   ....[1]....
        /*003c*/ 	.word	0x000005a0
        /*0040*/ 	.word	0x00000003
        /*0044*/ 	.word	0x00009000
        /*0048*/ 	.short	0x010a
        /*004a*/ 	.byte	0x3f
	.zero		1


	//----- nvinfo : EIATTR_NUM_MBARRIERS
	.align		4
.L_940:
        /*004c*/ 	.byte	0x03, 0x38
        /*004e*/ 	.short	0x0001


	//----- nvinfo : EIATTR_EXIT_INSTR_OFFSETS
	.align		4
        /*0050*/ 	.byte	0x04, 0x1c
        /*0052*/ 	.short	(.L_942 - .L_941)


	//   ....[0]....
.L_941:
        /*0054*/ 	.word	0x000001a0


	//   ....[1]....
        /*0058*/ 	.word	0x00000fe0


	//   ....[2]....
        /*005c*/ 	.word	0x000010c0


	//----- nvinfo : EIATTR_MAX_THREADS
	.align		4
.L_942:
        /*0060*/ 	.byte	0x04, 0x05
        /*0062*/ 	.short	(.L_944 - .L_943)
.L_943:
        /*0064*/ 	.word	0x00000100
        /*0068*/ 	.word	0x00000001
        /*006c*/ 	.word	0x00000001


	//----- nvinfo : EIATTR_CRS_STACK_SIZE
	.align		4
.L_944:
        /*0070*/ 	.byte	0x04, 0x1e
        /*0072*/ 	.short	(.L_946 - .L_945)
.L_945:
        /*0074*/ 	.word	0x00000000


	//----- nvinfo : EIATTR_CBANK_PARAM_SIZE
	.align		4
.L_946:
        /*0078*/ 	.byte	0x03, 0x19
        /*007a*/ 	.short	0x0070


	//----- nvinfo : EIATTR_PARAM_CBANK
	.align		4
        /*007c*/ 	.byte	0x04, 0x0a
        /*007e*/ 	.short	(.L_948 - .L_947)
	.align		4
.L_947:
        /*0080*/ 	.word	index@(.nv.constant0._ZN7cutlass13device_kernelIN5flash32FlashAttnBwdPostprocessConvertdQIN4cute5tupleIJNS3_1CILi96EEENS5_ILi64EEEEEENS_6half_tEfNS_4arch4Sm90ELi256ENS3_8TiledMMAINS3_8MMA_AtomIJNS3_4SM904GMMA25MMA_64x16x16_F32F16F16_SSILNSF_5MajorE1ELSH_0ELNSF_7ScaleInE1ELSI_1EEEEEENS3_6LayoutINS4_IJNS5_ILi1EEENS5_ILi2EEESM_EEENS4_IJNS5_ILi0EEESM_SP_EEEEENS4_IJNS3_10UnderscoreESS_SS_EEEEELb1EEEEEvNT_6ParamsE)
        /*0084*/ 	.short	0x0210
        /*0086*/ 	.short	0x0070


	//----- nvinfo : EIATTR_SW_WAR
	.align		4
.L_948:
        /*0088*/ 	.byte	0x04, 0x36
        /*008a*/ 	.short	(.L_950 - .L_949)
.L_949:
        /*008c*/ 	.word	0x00000008
.L_950:


//--------------------- .nv.info._ZN7cutlass13device_kernelIN5flash11enable_sm90INS1_16FlashAttnBwdSm90INS1_25CollectiveMainloopBwdSm90ILi2ELi2ELi2EN4cute5tupleIJNS5_1CILi1EEES8_S8_EEENS6_IJNS7_ILi96EEENS7_ILi128EEENS7_ILi64EEEEEENS_6half_tEfNS_4arch4Sm90ELb1ELb0ELb1ELb1ELb1ELb1ELb0ELb1ELi2ELi1ELi2ELi2ELb0EEENS1_24CollectiveEpilogueBwdGQAISD_fSG_Li256ELb1ELb1EEENS1_25SingleTileBwdLPTSchedulerILb1ELi128ELb1EEEEEEEEEvNT_6ParamsE --------------------------
	.section	.nv.info._ZN7cutlass13device_kernelIN5flash11enable_sm90INS1_16FlashAttnBwdSm90INS1_25CollectiveMainloopBwdSm90ILi2ELi2ELi2EN4cute5tupleIJNS5_1CILi1EEES8_S8_EEENS6_IJNS7_ILi96EEENS7_ILi128EEENS7_ILi64EEEEEENS_6half_tEfNS_4arch4Sm90ELb1ELb0ELb1ELb1ELb1ELb1ELb0ELb1ELi2ELi1ELi2ELi2ELb0EEENS1_24CollectiveEpilogueBwdGQAISD_fSG_Li256ELb1ELb1EEENS1_25SingleTileBwdLPTSchedulerILb1ELi128ELb1EEEEEEEEEvNT_6ParamsE,"",@"SHT_CUDA_INFO"
	.sectionflags	@""
	.align	4


	//----- nvinfo : EIATTR_CUDA_API_VERSION
	.align		4
        /*0000*/ 	.byte	0x04, 0x37
        /*0002*/ 	.short	(.L_952 - .L_951)
.L_951:
        /*0004*/ 	.word	0x00000082


	//----- nvinfo : EIATTR_KPARAM_INFO
	.align		4
.L_952:
        /*0008*/ 	.byte	0x04, 0x17
        /*000a*/ 	.short	(.L_954 - .L_953)
.L_953:
        /*000c*/ 	.word	0x00000000
        /*0010*/ 	.short	0x0000
        /*0012*/ 	.short	0x0070
        /*0014*/ 	.byte	0x00, 0xf0, 0x01, 0x1c


	//----- nvinfo : EIATTR_SPARSE_MMA_MASK
	.align		4
.L_954:
        /*0018*/ 	.byte	0x03, 0x50
        /*001a*/ 	.short	0x0000


	//----- nvinfo : EIATTR_MAXREG_COUNT
	.align		4
        /*001c*/ 	.byte	0x03, 0x1b
        /*001e*/ 	.short	0x00a8


	//----- nvinfo : EIATTR_NUM_BARRIERS
	.align		4
        /*0020*/ 	.byte	0x02, 0x4c
        /*0022*/ 	.byte	0x10
	.zero		1


	//----- nvinfo : EIATTR_EXTERNS
	.align		4
        /*0024*/ 	.byte	0x04, 0x0f
        /*0026*/ 	.short	(.L_956 - .L_955)


	//   ....[0]....
	.align		4
.L_955:
        /*0028*/ 	.word	index@(__assertfail)


	//----- nvinfo : EIATTR_ANNOTATIONS
	.align		4
.L_956:
        /*002c*/ 	.byte	0x04, 0x55
        /*002e*/ 	.short	(.L_958 - .L_957)


	//   ....[0]....
.L_957:
        /* <DEDUP_REMOVED lines=19> */


	//----- nvinfo : EIATTR_MERCURY_ISA_VERSION
	.align		4
.L_958:
        /*0150*/ 	.byte	0x03, 0x5f
        /*0152*/ 	.short	0x0101


	//----- nvinfo : EIATTR_INT_WARP_WIDE_INSTR_OFFSETS
	.align		4
        /*0154*/ 	.byte	0x04, 0x31
        /*0156*/ 	.short	(.L_960 - .L_959)


	//   ....[0]....
.L_959:
        /*0158*/ 	.word	0x00000190


	//   ....[1]....
        /*015c*/ 	.word	0x000001c0


	//   ....[2]....
        /*0160*/ 	.word	0x0000c240


	//   ....[3]....
        /*0164*/ 	.word	0x0000c8f0


	//   ....[4]....
        /*0168*/ 	.word	0x0000ce10


	//----- nvinfo : EIATTR_COOP_GROUP_MASK_REGIDS
	.align		4
.L_960:
        /*016c*/ 	.byte	0x04, 0x29
        /*016e*/ 	.short	(.L_962 - .L_961)


	//   ....[0]....
.L_961:
        /*0170*/ 	.word	0xffffffff


	//   ....[1]....
        /*0174*/ 	.word	0xffffffff


	//   ....[2]....
        /*0178*/ 	.word	0xffffffff


	//   ....[3]....
        /*017c*/ 	.word	0xffffffff


	//   ....[4]....
        /*0180*/ 	.word	0xffffffff


	//   ....[5]....
        /*0184*/ 	.word	0xffffffff


	//   ....[6]....
        /*0188*/ 	.word	0xffffffff


	//   ....[7]....
        /*018c*/ 	.word	0xffffffff


	//   ....[8]....
        /*0190*/ 	.word	0xffffffff


	//   ....[9]....
        /*0194*/ 	.word	0xffffffff


	//   ....[10]....
        /*0198*/ 	.word	0xffffffff


	//   ....[11]....
        /*019c*/ 	.word	0xffffffff


	//   ....[12]....
        /*01a0*/ 	.word	0xffffffff


	//   ....[13]....
        /*01a4*/ 	.word	0xffffffff


	//   ....[14]....
        /*01a8*/ 	.word	0xffffffff


	//   ....[15]....
        /*01ac*/ 	.word	0xffffffff


	//   ....[16]....
        /*01b0*/ 	.word	0xffffffff


	//   ....[17]....
        /*01b4*/ 	.word	0xffffffff


	//   ....[18]....
        /*01b8*/ 	.word	0xffffffff


	//   ....[19]....
        /*01bc*/ 	.word	0xffffffff


	//   ....[20]....
        /*01c0*/ 	.word	0xffffffff


	//   ....[21]....
        /*01c4*/ 	.word	0xffffffff


	//   ....[22]....
        /*01c8*/ 	.word	0xffffffff


	//   ....[23]....
        /*01cc*/ 	.word	0xffffffff


	//   ....[24]....
        /*01d0*/ 	.word	0xffffffff


	//   ....[25]....
        /*01d4*/ 	.word	0xffffffff


	//   ....[26]....
        /*01d8*/ 	.word	0xffffffff


	//   ....[27]....
        /*01dc*/ 	.word	0xffffffff


	//   ....[28]....
        /*01e0*/ 	.word	0xffffffff


	//   ....[29]....
        /*01e4*/ 	.word	0xffffffff


	//   ....[30]....
        /*01e8*/ 	.word	0xffffffff


	//   ....[31]....
        /*01ec*/ 	.word	0xffffffff


	//   ....[32]....
        /*01f0*/ 	.word	0xffffffff


	//   ....[33]....
        /*01f4*/ 	.word	0xffffffff


	//   ....[34]....
        /*01f8*/ 	.word	0xffffffff


	//   ....[35]....
        /*01fc*/ 	.word	0xffffffff


	//   ....[36]....
        /*0200*/ 	.word	0xffffffff


	//   ....[37]....
        /*0204*/ 	.word	0xffffffff


	//   ....[38]....
        /*0208*/ 	.word	0xffffffff


	//   ....[39]....
        /*020c*/ 	.word	0xffffffff


	//   ....[40]....
        /*0210*/ 	.word	0xffffffff


	//   ....[41]....
        /*0214*/ 	.word	0xffffffff


	//   ....[42]....
        /*0218*/ 	.word	0xffffffff


	//   ....[43]....
        /*021c*/ 	.word	0xffffffff


	//   ....[44]....
        /*0220*/ 	.word	0xffffffff


	//   ....[45]....
        /*0224*/ 	.word	0xffffffff


	//   ....[46]....
        /*0228*/ 	.word	0xffffffff


	//   ....[47]....
        /*022c*/ 	.word	0xffffffff


	//   ....[48]....
        /*0230*/ 	.word	0xffffffff


	//   ....[49]....
        /*0234*/ 	.word	0xffffffff


	//   ....[50]....
        /*0238*/ 	.word	0xffffffff


	//   ....[51]....
        /*023c*/ 	.word	0xffffffff


	//   ....[52]....
        /*0240*/ 	.word	0xffffffff


	//   ....[53]....
        /*0244*/ 	.word	0xffffffff


	//   ....[54]....
        /*0248*/ 	.word	0xffffffff


	//   ....[55]....
        /*024c*/ 	.word	0xffffffff


	//   ....[56]....
        /*0250*/ 	.word	0xffffffff


	//   ....[57]....
        /*0254*/ 	.word	0xffffffff


	//   ....[58]....
        /*0258*/ 	.word	0xffffffff


	//   ....[59]....
        /*025c*/ 	.word	0xffffffff


	//   ....[60]....
        /*0260*/ 	.word	0xffffffff


	//   ....[61]....
        /*0264*/ 	.word	0xffffffff


	//   ....[62]....
        /*0268*/ 	.word	0xffffffff


	//   ....[63]....
        /*026c*/ 	.word	0xffffffff


	//   ....[64]....
        /*0270*/ 	.word	0xffffffff


	//   ....[65]....
        /*0274*/ 	.word	0xffffffff


	//   ....[66]....
        /*0278*/ 	.word	0xffffffff


	//   ....[67]....
        /*027c*/ 	.word	0xffffffff


	//   ....[68]....
        /*0280*/ 	.word	0xffffffff


	//   ....[69]....
        /*0284*/ 	.word	0xffffffff


	//   ....[70]....
        /*0288*/ 	.word	0xffffffff


	//   ....[71]....
        /*028c*/ 	.word	0xffffffff


	//   ....[72]....
        /*0290*/ 	.word	0xffffffff


	//   ....[73]....
        /*0294*/ 	.word	0xffffffff


	//   ....[74]....
        /*0298*/ 	.word	0xffffffff


	//   ....[75]....
        /*029c*/ 	.word	0xffffffff


	//   ....[76]....
        /*02a0*/ 	.word	0xffffffff


	//   ....[77]....
        /*02a4*/ 	.word	0xffffffff


	//   ....[78]....
        /*02a8*/ 	.word	0xffffffff


	//   ....[79]....
        /*02ac*/ 	.word	0xffffffff


	//   ....[80]....
        /*02b0*/ 	.word	0xffffffff


	//   ....[81]....
        /*02b4*/ 	.word	0xffffffff


	//   ....[82]....
        /*02b8*/ 	.word	0xffffffff


	//   ....[83]....
        /*02bc*/ 	.word	0xffffffff


	//   ....[84]....
        /*02c0*/ 	.word	0xffffffff


	//   ....[85]....
        /*02c4*/ 	.word	0xffffffff


	//   ....[86]....
        /*02c8*/ 	.word	0xffffffff


	//   ....[87]....
        /*02cc*/ 	.word	0xffffffff


	//   ....[88]....
        /*02d0*/ 	.word	0xffffffff


	//   ....[89]....
        /*02d4*/ 	.word	0xffffffff


	//   ....[90]....
        /*02d8*/ 	.word	0xffffffff


	//   ....[91]....
        /*02dc*/ 	.word	0xffffffff


	//   ....[92]....
        /*02e0*/ 	.word	0xffffffff


	//   ....[93]....
        /*02e4*/ 	.word	0xffffffff


	//   ....[94]....
        /*02e8*/ 	.word	0xffffffff


	//   ....[95]....
        /*02ec*/ 	.word	0xffffffff


	//   ....[96]....
        /*02f0*/ 	.word	0xffffffff


	//   ....[97]....
        /*02f4*/ 	.word	0xffffffff


	//   ....[98]....
        /*02f8*/ 	.word	0xffffffff


	//   ....[99]....
        /*02fc*/ 	.word	0xffffffff


	//   ....[100]....
        /*0300*/ 	.word	0xffffffff


	//   ....[101]....
        /*0304*/ 	.word	0xffffffff


	//   ....[102]....
        /*0308*/ 	.word	0xffffffff


	//   ....[103]....
        /*030c*/ 	.word	0xffffffff


	//   ....[104]....
        /*0310*/ 	.word	0xffffffff


	//   ....[105]....
        /*0314*/ 	.word	0xffffffff


	//   ....[106]....
        /*0318*/ 	.word	0xffffffff


	//   ....[107]....
        /*031c*/ 	.word	0xffffffff


	//   ....[108]....
        /*0320*/ 	.word	0xffffffff


	//   ....[109]....
        /*0324*/ 	.word	0xffffffff


	//   ....[110]....
        /*0328*/ 	.word	0xffffffff


	//   ....[111]....
        /*032c*/ 	.word	0xffffffff


	//   ....[112]....
        /*0330*/ 	.word	0xffffffff


	//   ....[113]....
        /*0334*/ 	.word	0x0500000f


	//   ....[114]....
        /*0338*/ 	.word	0x0500000f


	//   ....[115]....
        /*033c*/ 	.word	0x0500000f


	//   ....[116]....
        /*0340*/ 	.word	0x0500000f


	//   ....[117]....
        /*0344*/ 	.word	0x0500000f


	//   ....[118]....
        /*0348*/ 	.word	0x0500000f


	//----- nvinfo : EIATTR_COOP_GROUP_INSTR_OFFSETS
	.align		4
.L_962:
        /*034c*/ 	.byte	0x04, 0x28
        /*034e*/ 	.short	(.L_964 - .L_963)


	//   ....[0]....
.L_963:
        /*0350*/ 	.word	0x00000070


	//   ....[1]....
        /*0354*/ 	.word	0x000001a0


	//   ....[2]....
        /*0358*/ 	.word	0x000001f0


	//   ....[3]....
        /*035c*/ 	.word	0x000003e0


	//   ....[4]....
        /*0360*/ 	.word	0x00000630


	//   ....[5]....
        /*0364*/ 	.word	0x00001620


	//   ....[6]....
        /*0368*/ 	.word	0x00002990


	//   ....[7]....
        /*036c*/ 	.word	0x00002aa0


	//   ....[8]....
        /*0370*/ 	.word	0x00002ae0


	//   ....[9]....
        /*0374*/ 	.word	0x00003260


	//   ....[10]....
        /*0378*/ 	.word	0x00003300


	//   ....[11]....
        /*037c*/ 	.word	0x00003330


	//   ....[12]....
        /*0380*/ 	.word	0x00003370


	//   ....[13]....
        /*0384*/ 	.word	0x000035f0


	//   ....[14]....
        /*0388*/ 	.word	0x00003640


	//   ....[15]....
        /*038c*/ 	.word	0x00003680


	//   ....[16]....
        /*0390*/ 	.word	0x00003690


	//   ....[17]....
        /*0394*/ 	.word	0x000036b0


	//   ....[18]....
        /*0398*/ 	.word	0x000036c0


	//   ....[19]....
        /*039c*/ 	.word	0x00003780


	//   ....[20]....
        /*03a0*/ 	.word	0x000037f0


	//   ....[21]....
        /*03a4*/ 	.word	0x00003800


	//   ....[22]....
        /*03a8*/ 	.word	0x00003890


	//   ....[23]....
        /*03ac*/ 	.word	0x000038c0


	//   ....[24]....
        /*03b0*/ 	.word	0x000038d0


	//   ....[25]....
        /*03b4*/ 	.word	0x00003940


	//   ....[26]....
        /*03b8*/ 	.word	0x00003960


	//   ....[27]....
        /*03bc*/ 	.word	0x000039a0


	//   ....[28]....
        /*03c0*/ 	.word	0x000039d0


	//   ....[29]....
        /*03c4*/ 	.word	0x00003a10


	//   ....[30]....
        /*03c8*/ 	.word	0x00003aa0


	//   ....[31]....
        /*03cc*/ 	.word	0x00003ae0


	//   ....[32]....
        /*03d0*/ 	.word	0x00003b40


	//   ....[33]....
        /*03d4*/ 	.word	0x00003b60


	//   ....[34]....
        /*03d8*/ 	.word	0x00003bb0


	//   ....[35]....
        /*03dc*/ 	.word	0x00003bf0


	//   ....[36]....
        /*03e0*/ 	.word	0x00003cd0


	//   ....[37]....
        /*03e4*/ 	.word	0x00003cf0


	//   ....[38]....
        /*03e8*/ 	.word	0x00003f80


	//   ....[39]....
        /*03ec*/ 	.word	0x00003fa0


	//   ....[40]....
        /*03f0*/ 	.word	0x00004030


	//   ....[41]....
        /*03f4*/ 	.word	0x00004050


	//   ....[42]....
        /*03f8*/ 	.word	0x00004060


	//   ....[43]....
        /*03fc*/ 	.word	0x000040a0


	//   ....[44]....
        /*0400*/ 	.word	0x000040c0


	//   ....[45]....
        /*0404*/ 	.word	0x000040d0


	//   ....[46]....
        /*0408*/ 	.word	0x000042a0


	//   ....[47]....
        /*040c*/ 	.word	0x000042b0


	//   ....[48]....
        /*0410*/ 	.word	0x000042f0


	//   ....[49]....
        /*0414*/ 	.word	0x00004300


	//   ....[50]....
        /*0418*/ 	.word	0x00004340


	//   ....[51]....
        /*041c*/ 	.word	0x00004390


	//   ....[52]....
        /*0420*/ 	.word	0x000043f0


	//   ....[53]....
        /*0424*/ 	.word	0x00004430


	//   ....[54]....
        /*0428*/ 	.word	0x00006bd0


	//   ....[55]....
        /*042c*/ 	.word	0x00006bf0


	//   ....[56]....
        /*0430*/ 	.word	0x00006c00


	//   ....[57]....
        /*0434*/ 	.word	0x00006c10


	//   ....[58]....
        /*0438*/ 	.word	0x00006c20


	//   ....[59]....
        /*043c*/ 	.word	0x00006c30


	//   ....[60]....
        /*0440*/ 	.word	0x00006c40


	//   ....[61]....
        /*0444*/ 	.word	0x00006c50


	//   ....[62]....
        /*0448*/ 	.word	0x00006c60


	//   ....[63]....
        /*044c*/ 	.word	0x00006c70


	//   ....[64]....
        /*0450*/ 	.word	0x00006d30


	//   ....[65]....
        /*0454*/ 	.word	0x00006df0


	//   ....[66]....
        /*0458*/ 	.word	0x00006e30


	//   ....[67]....
        /*045c*/ 	.word	0x00006e70


	//   ....[68]....
        /*0460*/ 	.word	0x00006eb0


	//   ....[69]....
        /*0464*/ 	.word	0x00006ef0


	//   ....[70]....
        /*0468*/ 	.word	0x00006f30


	//   ....[71]....
        /*046c*/ 	.word	0x00006f70


	//   ....[72]....
        /*0470*/ 	.word	0x00006fb0


	//   ....[73]....
        /*0474*/ 	.word	0x00007130


	//   ....[74]....
        /*0478*/ 	.word	0x00007450


	//   ....[75]....
        /*047c*/ 	.word	0x000074b0


	//   ....[76]....
        /*0480*/ 	.word	0x00007860


	//   ....[77]....
        /*0484*/ 	.word	0x00007a50


	//   ....[78]....
        /*0488*/ 	.word	0x00007a70


	//   ....[79]....
        /*048c*/ 	.word	0x00007a80


	//   ....[80]....
        /*0490*/ 	.word	0x00007ac0


	//   ....[81]....
        /*0494*/ 	.word	0x00007b00


	//   ....[82]....
        /*0498*/ 	.word	0x00007cf0


	//   ....[83]....
        /*049c*/ 	.word	0x00007d10


	//   ....[84]....
        /*04a0*/ 	.word	0x00007ea0


	//   ....[85]....
        /*04a4*/ 	.word	0x00007ee0


	//   ....[86]....
        /*04a8*/ 	.word	0x00008420


	//   ....[87]....
        /*04ac*/ 	.word	0x00008430


	//   ....[88]....
        /*04b0*/ 	.word	0x00008440


	//   ....[89]....
        /*04b4*/ 	.word	0x00008450


	//   ....[90]....
        /*04b8*/ 	.word	0x00008460


	//   ....[91]....
        /*04bc*/ 	.word	0x00008470


	//   ....[92]....
        /*04c0*/ 	.word	0x000084a0


	//   ....[93]....
        /*04c4*/ 	.word	0x00008520


	//   ....[94]....
        /*04c8*/ 	.word	0x00008750


	//   ....[95]....
        /*04cc*/ 	.word	0x00008780


	//   ....[96]....
        /*04d0*/ 	.word	0x00008790


	//   ....[97]....
        /*04d4*/ 	.word	0x000087a0


	//   ....[98]....
        /*04d8*/ 	.word	0x000087b0


	//   ....[99]....
        /*04dc*/ 	.word	0x000087c0


	//   ....[100]....
        /*04e0*/ 	.word	0x000087d0


	//   ....[101]....
        /*04e4*/ 	.word	0x000087e0


	//   ....[102]....
        /*04e8*/ 	.word	0x0000a9f0


	//   ....[103]....
        /*04ec*/ 	.word	0x0000ab90


	//   ....[104]....
        /*04f0*/ 	.word	0x0000ade0


	//   ....[105]....
        /*04f4*/ 	.word	0x0000af80


	//   ....[106]....
        /*04f8*/ 	.word	0x0000b090


	//   ....[107]....
        /*04fc*/ 	.word	0x0000be40


	//   ....[108]....
        /*0500*/ 	.word	0x0000c170


	//   ....[109]....
        /*0504*/ 	.word	0x0000c570


	//   ....[110]....
        /*0508*/ 	.word	0x0000c820


	//   ....[111]....
        /*050c*/ 	.word	0x0000cad0


	//   ....[112]....
        /*0510*/ 	.word	0x0000cd40


	//   ....[113]....
        /*0514*/ 	.word	0x0000f480


	//   ....[114]....
        /*0518*/ 	.word	0x0000f670


	//   ....[115]....
        /*051c*/ 	.word	0x0000f6e0


	//   ....[116]....
        /*0520*/ 	.word	0x0000f750


	//   ....[117]....
        /*0524*/ 	.word	0x0000f7c0


	//   ....[118]....
        /*0528*/ 	.word	0x0000f830


	//----- nvinfo : EIATTR_REG_RECONFIG
	.align		4
.L_964:
        /*052c*/ 	.byte	0x01, 0x54
	.zero		2


	//----- nvinfo : EIATTR_SYSCALL_OFFSETS
	.align		4
        /*0530*/ 	.byte	0x04, 0x46
        /*0532*/ 	.short	(.L_966 - .L_965)


	//   ....[0]....
.L_965:
        /*0534*/ 	.word	0x00001280


	//   ....[1]....
        /*0538*/ 	.word	0x00001370


	//   ....[2]....
        /*053c*/ 	.word	0x000014d0


	//   ....[3]....
        /*0540*/ 	.word	0x000015c0


	//----- nvinfo : EIATTR_MBARRIER_INSTR_OFFSETS
	.align		4
.L_966:
        /*0544*/ 	.byte	0x04, 0x39
        /*0546*/ 	.short	(.L_968 - .L_967)


	//   ....[0]....
.L_967:
        /*0548*/ 	.word	0x00000290
        /*054c*/ 	.word	0x000000ff
        /*0550*/ 	.word	0x00026800
        /*0554*/ 	.short	0x0100
        /*0556*/ 	.byte	0x06
	.zero		1


	//   ....[1]....
        /*0558*/ 	.word	0x00000390
        /*055c*/ 	.word	0x000000ff
        /*0560*/ 	.word	0x00026810
        /*0564*/ 	.short	0x0100
        /*0566*/ 	.byte	0x08
	.zero		1


	//   ....[2]....
        /*0568*/ 	.word	0x000003a0
        /*056c*/ 	.word	0x000000ff
        /*0570*/ 	.word	0x00026820
        /*0574*/ 	.short	0x0100
        /*0576*/ 	.byte	0x08
	.zero		1


	//   ....[3]....
        /*0578*/ 	.word	0x000003b0
        /*057c*/ 	.word	0x000000ff
        /*0580*/ 	.word	0x00026818
        /*0584*/ 	.short	0x0100
        /*0586*/ 	.byte	0x08
	.zero		1


	//   ....[4]....
        /*0588*/ 	.word	0x000003c0
        /*058c*/ 	.word	0x000000ff
        /*0590*/ 	.word	0x00026828
        /*0594*/ 	.short	0x0100
        /*0596*/ 	.byte	0x08
	.zero		1


	//   ....[5]....
        /*0598*/ 	.word	0x000004f0
        /*059c*/ 	.word	0x000000ff
        /*05a0*/ 	.word	0x00026830
        /*05a4*/ 	.short	0x0100
        /*05a6*/ 	.byte	0x08
	.zero		1


	//   ....[6]....
        /*05a8*/ 	.word	0x00000500
        /*05ac*/ 	.word	0x000000ff
        /*05b0*/ 	.word	0x00026840
        /*05b4*/ 	.short	0x0100
        /*05b6*/ 	.byte	0x08
	.zero		1


	//   ....[7]....
        /*05b8*/ 	.word	0x00000510
        /*05bc*/ 	.word	0x000000ff
        /*05c0*/ 	.word	0x00026838
        /*05c4*/ 	.short	0x0100
        /*05c6*/ 	.byte	0x08
	.zero		1


	//   ....[8]....
        /*05c8*/ 	.word	0x00000520
        /*05cc*/ 	.word	0x000000ff
        /*05d0*/ 	.word	0x00026848
        /*05d4*/ 	.short	0x0100
        /*05d6*/ 	.byte	0x08
	.zero		1


	//   ....[9]....
        /*05d8*/ 	.word	0x00001650
        /*05dc*/ 	.word	0x00000010
        /*05e0*/ 	.word	0x00026800
        /*05e4*/ 	.short	0x010a
        /*05e6*/ 	.byte	0x3f
	.zero		1


	//   ....[10]....
        /*05e8*/ 	.word	0x00001670
        /*05ec*/ 	.word	0x00000010
        /*05f0*/ 	.word	0x00026800
        /*05f4*/ 	.short	0x010a
        /*05f6*/ 	.byte	0x3f
	.zero		1


	//   ....[11]....
        /*05f8*/ 	.word	0x00002150
        /*05fc*/ 	.word	0x00000006
        /*0600*/ 	.word	0x00026810
        /*0604*/ 	.short	0x010a
        /*0606*/ 	.byte	0x3f
	.zero		1


	//   ....[12]....
        /*0608*/ 	.word	0x000021c0
        /*060c*/ 	.word	0x00000006
        /*0610*/ 	.word	0x00026810
        /*0614*/ 	.short	0x010a
        /*0616*/ 	.byte	0x3f
	.zero		1


	//   ....[13]....
        /*0618*/ 	.word	0x00002570
        /*061c*/ 	.word	0x00000006
        /*0620*/ 	.word	0x00026830
        /*0624*/ 	.short	0x010a
        /*0626*/ 	.byte	0x3f
	.zero		1


	//   ....[14]....
        /*0628*/ 	.word	0x000025f0
        /*062c*/ 	.word	0x00000006
        /*0630*/ 	.word	0x00026830
        /*0634*/ 	.short	0x010a
        /*0636*/ 	.byte	0x3f
	.zero		1


	//   ....[15]....
        /*0638*/ 	.word	0x00005b30
        /*063c*/ 	.word	0x00000007
        /*0640*/ 	.word	0x00000000
        /*0644*/ 	.short	0x0101
        /*0646*/ 	.byte	0x3f
	.zero		1


	//   ....[16]....
        /*0648*/ 	.word	0x00005ec0
        /*064c*/ 	.word	0x00000006
        /*0650*/ 	.word	0x00000000
        /*0654*/ 	.short	0x0101
        /*0656*/ 	.byte	0x3f
	.zero		1


	//   ....[17]....
        /*0658*/ 	.word	0x000065e0
        /*065c*/ 	.word	0x00000005
        /*0660*/ 	.word	0x00026810
        /*0664*/ 	.short	0x010a
        /*0666*/ 	.byte	0x3f
	.zero		1


	//   ....[18]....
        /*0668*/ 	.word	0x00006660
        /*066c*/ 	.word	0x00000005
        /*0670*/ 	.word	0x00026810
        /*0674*/ 	.short	0x010a
        /*0676*/ 	.byte	0x3f
	.zero		1


	//   ....[19]....
        /*0678*/ 	.word	0x000069e0
        /*067c*/ 	.word	0x00000005
        /*0680*/ 	.word	0x00026830
        /*0684*/ 	.short	0x010a
        /*0686*/ 	.byte	0x3f
	.zero		1


	//   ....[20]....
        /*0688*/ 	.word	0x00006a70
        /*068c*/ 	.word	0x00000005
        /*0690*/ 	.word	0x00026830
        /*0694*/ 	.short	0x010a
        /*0696*/ 	.byte	0x3f
	.zero		1


	//   ....[21]....
        /*0698*/ 	.word	0x00009c90
        /*069c*/ 	.word	0x00000006
        /*06a0*/ 	.word	0x00000000
        /*06a4*/ 	.short	0x0101
        /*06a6*/ 	.byte	0x3f
	.zero		1


	//   ....[22]....
        /*06a8*/ 	.word	0x0000a040
        /*06ac*/ 	.word	0x00000005
        /*06b0*/ 	.word	0x00000000
        /*06b4*/ 	.short	0x0101
        /*06b6*/ 	.byte	0x3f
	.zero		1


	//   ....[23]....
        /*06b8*/ 	.word	0x0000dae0
        /*06bc*/ 	.word	0x0000000f
        /*06c0*/ 	.word	0x00026820
        /*06c4*/ 	.short	0x010a
        /*06c6*/ 	.byte	0x3f
	.zero		1


	//   ....[24]....
        /*06c8*/ 	.word	0x0000e080
        /*06cc*/ 	.word	0x0000000f
        /*06d0*/ 	.word	0x00026840
        /*06d4*/ 	.short	0x010a
        /*06d6*/ 	.byte	0x3f
	.zero		1


	//   ....[25]....
        /*06d8*/ 	.word	0x0000e2e0
        /*06dc*/ 	.word	0x0000000f
        /*06e0*/ 	.word	0x00026828
        /*06e4*/ 	.short	0x010a
        /*06e6*/ 	.byte	0x3f
	.zero		1


	//   ....[26]....
        /*06e8*/ 	.word	0x0000e540
        /*06ec*/ 	.word	0x0000000f
        /*06f0*/ 	.word	0x00026848
        /*06f4*/ 	.short	0x010a
        /*06f6*/ 	.byte	0x3f
	.zero		1


	//   ....[27]....
        /*06f8*/ 	.word	0x0000e740
        /*06fc*/ 	.word	0x0000000f
        /*0700*/ 	.word	0x00026820
        /*0704*/ 	.short	0x010a
        /*0706*/ 	.byte	0x3f
	.zero		1


	//   ....[28]....
        /*0708*/ 	.word	0x0000ea00
        /*070c*/ 	.word	0x0000000f
        /*0710*/ 	.word	0x00026840
        /*0714*/ 	.short	0x010a
        /*0716*/ 	.byte	0x3f
	.zero		1


	//   ....[29]....
        /*0718*/ 	.word	0x0000ec30
        /*071c*/ 	.word	0x0000000f
        /*0720*/ 	.word	0x00026828
        /*0724*/ 	.short	0x010a
        /*0726*/ 	.byte	0x3f
	.zero		1


	//   ....[30]....
        /*0728*/ 	.word	0x0000ef00
        /*072c*/ 	.word	0x00000003
        /*0730*/ 	.word	0x00026840
        /*0734*/ 	.short	0x010a
        /*0736*/ 	.byte	0x3f
	.zero		1


	//   ....[31]....
        /*0738*/ 	.word	0x0000f300
        /*073c*/ 	.word	0x00000007
        /*0740*/ 	.word	0x00000000
        /*0744*/ 	.short	0x010a
        /*0746*/ 	.byte	0x3f
	.zero		1


	//   ....[32]....
        /*0748*/ 	.word	0x0000f350
        /*074c*/ 	.word	0x00000003
        /*0750*/ 	.word	0x00000000
        /*0754*/ 	.short	0x010a
        /*0756*/ 	.byte	0x3f
	.zero		1


	//   ....[33]....
        /*0758*/ 	.word	0x0000f3b0
        /*075c*/ 	.word	0x00000005
        /*0760*/ 	.word	0x00000000
        /*0764*/ 	.short	0x010a
        /*0766*/ 	.byte	0x3f
	.zero		1


	//   ....[34]....
        /*0768*/ 	.word	0x0000f3e0
        /*076c*/ 	.word	0x00000003
        /*0770*/ 	.word	0x00000000
        /*0774*/ 	.short	0x010a
        /*0776*/ 	.byte	0x3f
	.zero		1


	//   ....[35]....
        /*0778*/ 	.word	0x0000f4b0
        /*077c*/ 	.word	0x00000010
        /*0780*/ 	.word	0x00026800
        /*0784*/ 	.short	0x010a
        /*0786*/ 	.byte	0x3f
	.zero		1


	//   ....[36]....
        /*0788*/ 	.word	0x0000f500
        /*078c*/ 	.word	0x00000006
        /*0790*/ 	.word	0x00026810
        /*0794*/ 	.short	0x010a
        /*0796*/ 	.byte	0x3f
	.zero		1


	//   ....[37]....
        /*0798*/ 	.word	0x0000f550
        /*079c*/ 	.word	0x00000006
        /*07a0*/ 	.word	0x00026830
        /*07a4*/ 	.short	0x010a
        /*07a6*/ 	.byte	0x3f
	.zero		1


	//   ....[38]....
        /*07a8*/ 	.word	0x0000f5a0
        /*07ac*/ 	.word	0x00000005
        /*07b0*/ 	.word	0x00026810
        /*07b4*/ 	.short	0x010a
        /*07b6*/ 	.byte	0x3f
	.zero		1


	//   ....[39]....
        /*07b8*/ 	.word	0x0000f5f0
        /*07bc*/ 	.word	0x00000005
        /*07c0*/ 	.word	0x00026830
        /*07c4*/ 	.short	0x010a
        /*07c6*/ 	.byte	0x3f
	.zero		1


	//   ....[40]....
        /*07c8*/ 	.word	0x0000f870
        /*07cc*/ 	.word	0x0000000f
        /*07d0*/ 	.word	0x00026820
        /*07d4*/ 	.short	0x010a
        /*07d6*/ 	.byte	0x3f
	.zero		1


	//   ....[41]....
        /*07d8*/ 	.word	0x0000f8c0
        /*07dc*/ 	.word	0x0000000f
        /*07e0*/ 	.word	0x00026840
        /*07e4*/ 	.short	0x010a
        /*07e6*/ 	.byte	0x3f
	.zero		1


	//   ....[42]....
        /*07e8*/ 	.word	0x0000f910
        /*07ec*/ 	.word	0x0000000f
        /*07f0*/ 	.word	0x00026828
        /*07f4*/ 	.short	0x010a
        /*07f6*/ 	.byte	0x3f
	.zero		1


	//   ....[43]....
        /*07f8*/ 	.word	0x0000f960
        /*07fc*/ 	.word	0x0000000f
        /*0800*/ 	.word	0x00026848
        /*0804*/ 	.short	0x010a
        /*0806*/ 	.byte	0x3f
	.zero		1


	//   ....[44]....
        /*0808*/ 	.word	0x0000f9c0
        /*080c*/ 	.word	0x0000000f
        /*0810*/ 	.word	0x00026820
        /*0814*/ 	.short	0x010a
        /*0816*/ 	.byte	0x3f
	.zero		1


	//   ....[45]....
        /*0818*/ 	.word	0x0000fa10
        /*081c*/ 	.word	0x0000000f
        /*0820*/ 	.word	0x00026840
        /*0824*/ 	.short	0x010a
        /*0826*/ 	.byte	0x3f
	.zero		1


	//   ....[46]....
        /*0828*/ 	.word	0x0000fa60
        /*082c*/ 	.word	0x0000000f
        /*0830*/ 	.word	0x00026828
        /*0834*/ 	.short	0x010a
        /*0836*/ 	.byte	0x3f
	.zero		1


	//   ....[47]....
        /*0838*/ 	.word	0x0000fab0
        /*083c*/ 	.word	0x00000003
        /*0840*/ 	.word	0x00026840
        /*0844*/ 	.short	0x010a
        /*0846*/ 	.byte	0x3f
	.zero		1


	//   ....[48]....
        /*0848*/ 	.word	0x0000fb80
        /*084c*/ 	.word	0x00000007
        /*0850*/ 	.word	0x00000000
        /*0854*/ 	.short	0x010a
        /*0856*/ 	.byte	0x3f
	.zero		1


	//   ....[49]....
        /*0858*/ 	.word	0x0000fbd0
        /*085c*/ 	.word	0x00000003
        /*0860*/ 	.word	0x00000000
        /*0864*/ 	.short	0x010a
        /*0866*/ 	.byte	0x3f
	.zero		1


	//   ....[50]....
        /*0868*/ 	.word	0x0000fc20
        /*086c*/ 	.word	0x00000005
        /*0870*/ 	.word	0x00000000
        /*0874*/ 	.short	0x010a
        /*0876*/ 	.byte	0x3f
	.zero		1


	//----- nvinfo : EIATTR_NUM_MBARRIERS
	.align		4
.L_968:
        /*0878*/ 	.byte	0x03, 0x38
        /*087a*/ 	.short	0x0009


	//----- nvinfo : EIATTR_EXIT_INSTR_OFFSETS
	.align		4
        /*087c*/ 	.byte	0x04, 0x1c
        /*087e*/ 	.short	(.L_970 - .L_969)


	//   ....[0]....
.L_969:
        /*0880*/ 	.word	0x0000f430


	//----- nvinfo : EIATTR_MAX_THREADS
	.align		4
.L_970:
        /*0884*/ 	.byte	0x04, 0x05
        /*0886*/ 	.short	(.L_972 - .L_971)
.L_971:
        /*0888*/ 	.word	0x00000180
        /*088c*/ 	.word	0x00000001
        /*0890*/ 	.word	0x00000001


	//----- nvinfo : EIATTR_CRS_STACK_SIZE
	.align		4
.L_972:
        /*0894*/ 	.byte	0x04, 0x1e
        /*0896*/ 	.short	(.L_974 - .L_973)
.L_973:
        /*0898*/ 	.word	0x00000000


	//----- nvinfo : EIATTR_CBANK_PARAM_SIZE
	.align		4
.L_974:
        /*089c*/ 	.byte	0x03, 0x19
        /*089e*/ 	.short	0x0770


	//----- nvinfo : EIATTR_PARAM_CBANK
	.align		4
        /*08a0*/ 	.byte	0x04, 0x0a
        /*08a2*/ 	.short	(.L_976 - .L_975)
	.align		4
.L_975:
        /*08a4*/ 	.word	index@(.nv.constant0._ZN7cutlass13device_kernelIN5flash11enable_sm90INS1_16FlashAttnBwdSm90INS1_25CollectiveMainloopBwdSm90ILi2ELi2ELi2EN4cute5tupleIJNS5_1CILi1EEES8_S8_EEENS6_IJNS7_ILi96EEENS7_ILi128EEENS7_ILi64EEEEEENS_6half_tEfNS_4arch4Sm90ELb1ELb0ELb1ELb1ELb1ELb1ELb0ELb1ELi2ELi1ELi2ELi2ELb0EEENS1_24CollectiveEpilogueBwdGQAISD_fSG_Li256ELb1ELb1EEENS1_25SingleTileBwdLPTSchedulerILb1ELi128ELb1EEEEEEEEEvNT_6ParamsE)
        /*08a8*/ 	.short	0x0210
        /*08aa*/ 	.short	0x0770


	//----- nvinfo : EIATTR_SW_WAR
	.align		4
.L_976:
        /*08ac*/ 	.byte	0x04, 0x36
        /*08ae*/ 	.short	(.L_978 - .L_977)
.L_977:
        /*08b0*/ 	.word	0x00000008
.L_978:


//--------------------- .nv.info._ZN7cutlass13device_kernelIN5flash22FlashAttnBwdPreprocessIN4cute5tupleIJNS3_1CILi96EEENS5_ILi64EEEEEENS_6half_tEfNS_4arch4Sm90ELb1ELb1EEEEEvNT_6ParamsE --------------------------
	.section	.nv.info._ZN7cutlass13device_kernelIN5flash22FlashAttnBwdPreprocessIN4cute5tupleIJNS3_1CILi96EEENS5_ILi64EEEEEENS_6half_tEfNS_4arch4Sm90ELb1ELb1EEEEEvNT_6ParamsE,"",@"SHT_CUDA_INFO"
	.sectionflags	@""
	.align	4


	//----- nvinfo : EIATTR_CUDA_API_VERSION
	.align		4
        /*0000*/ 	.byte	0x04, 0x37
        /*0002*/ 	.short	(.L_980 - .L_979)
.L_979:
        /*0004*/ 	.word	0x00000082


	//----- nvinfo : EIATTR_KPARAM_INFO
	.align		4
.L_980:
        /*0008*/ 	.byte	0x04, 0x17
        /*000a*/ 	.short	(.L_982 - .L_981)
.L_981:
        /*000c*/ 	.word	0x00000000
        /*0010*/ 	.short	0x0000
        /*0012*/ 	.short	0x0000
        /*0014*/ 	.byte	0x00, 0xf0, 0xc1, 0x03


	//----- nvinfo : EIATTR_SPARSE_MMA_MASK
	.align		4
.L_982:
        /*0018*/ 	.byte	0x03, 0x50
        /*001a*/ 	.short	0x0000


	//----- nvinfo : EIATTR_MAXREG_COUNT
	.align		4
        /*001c*/ 	.byte	0x03, 0x1b
        /*001e*/ 	.short	0x0080


	//----- nvinfo : EIATTR_MERCURY_ISA_VERSION
	.align		4
        /*0020*/ 	.byte	0x03, 0x5f
        /*0022*/ 	.short	0x0101


	//----- nvinfo : EIATTR_COOP_GROUP_MASK_REGIDS
	.align		4
        /*0024*/ 	.byte	0x04, 0x29
        /*0026*/ 	.short	(.L_984 - .L_983)


	//   ....[0]....
.L_983:
        /*0028*/ 	.word	0xffffffff


	//   ....[1]....
        /*002c*/ 	.word	0xffffffff


	//   ....[2]....
        /*0030*/ 	.word	0xffffffff


	//   ....[3]....
        /*0034*/ 	.word	0xffffffff


	//   ....[4]....
        /*0038*/ 	.word	0xffffffff


	//   ....[5]....
        /*003c*/ 	.word	0xffffffff


	//   ....[6]....
        /*0040*/ 	.word	0xffffffff


	//   ....[7]....
        /*0044*/ 	.word	0xffffffff


	//   ....[8]....
        /*0048*/ 	.word	0xffffffff


	//----- nvinfo : EIATTR_COOP_GROUP_INSTR_OFFSETS
	.align		4
.L_984:
        /*004c*/ 	.byte	0x04, 0x28
        /*004e*/ 	.short	(.L_986 - .L_985)


	//   ....[0]....
.L_985:
        /*0050*/ 	.word	0x00001020


	//   ....[1]....
        /*0054*/ 	.word	0x00001030


	//   ....[2]....
        /*0058*/ 	.word	0x00001040


	//   ....[3]....
        /*005c*/ 	.word	0x00001080


	//   ....[4]....
        /*0060*/ 	.word	0x00001090


	//   ....[5]....
        /*0064*/ 	.word	0x000010a0


	//   ....[6]....
        /*0068*/ 	.word	0x000010e0


	//   ....[7]....
        /*006c*/ 	.word	0x00001100


	//   ....[8]....
        /*0070*/ 	.word	0x00001110


	//----- nvinfo : EIATTR_EXIT_INSTR_OFFSETS
	.align		4
.L_986:
        /*0074*/ 	.byte	0x04, 0x1c
        /*0076*/ 	.short	(.L_988 - .L_987)


	//   ....[0]....
.L_987:
        /*0078*/ 	.word	0x000001b0


	//   ....[1]....
        /*007c*/ 	.word	0x00001740


	//   ....[2]....
        /*0080*/ 	.word	0x000017c0


	//----- nvinfo : EIATTR_MAX_THREADS
	.align		4
.L_988:
        /*0084*/ 	.byte	0x04, 0x05
        /*0086*/ 	.short	(.L_990 - .L_989)
.L_989:
        /*0088*/ 	.word	0x00000100
        /*008c*/ 	.word	0x00000001
        /*0090*/ 	.word	0x00000001


	//----- nvinfo : EIATTR_CRS_STACK_SIZE
	.align		4
.L_990:
        /*0094*/ 	.byte	0x04, 0x1e
        /*0096*/ 	.short	(.L_992 - .L_991)
.L_991:
        /*0098*/ 	.word	0x00000000


	//----- nvinfo : EIATTR_CBANK_PARAM_SIZE
	.align		4
.L_992:
        /*009c*/ 	.byte	0x03, 0x19
        /*009e*/ 	.short	0x00f0


	//----- nvinfo : EIATTR_PARAM_CBANK
	.align		4
        /*00a0*/ 	.byte	0x04, 0x0a
        /*00a2*/ 	.short	(.L_994 - .L_993)
	.align		4
.L_993:
        /*00a4*/ 	.word	index@(.nv.constant0._ZN7cutlass13device_kernelIN5flash22FlashAttnBwdPreprocessIN4cute5tupleIJNS3_1CILi96EEENS5_ILi64EEEEEENS_6half_tEfNS_4arch4Sm90ELb1ELb1EEEEEvNT_6ParamsE)
        /*00a8*/ 	.short	0x0210
        /*00aa*/ 	.short	0x00f0


	//----- nvinfo : EIATTR_SW_WAR
	.align		4
.L_994:
        /*00ac*/ 	.byte	0x04, 0x36
        /*00ae*/ 	.short	(.L_996 - .L_995)
.L_995:
        /*00b0*/ 	.word	0x00000008
.L_996:


//--------------------- .nv.callgraph             --------------------------
	.section	.nv.callgraph,"",@"SHT_CUDA_CALLGRAPH"
	.align	4
	.sectionentsize	8
	.align		4
        /*0000*/ 	.word	0x00000000
	.align		4
        /*0004*/ 	.word	0xffffffff
	.align		4
        /*0008*/ 	.word	index@(_ZN7cutlass13device_kernelIN5flash11enable_sm90INS1_16FlashAttnBwdSm90INS1_25CollectiveMainloopBwdSm90ILi2ELi2ELi2EN4cute5tupleIJNS5_1CILi1EEES8_S8_EEENS6_IJNS7_ILi128EEESA_NS7_ILi64EEEEEENS_6half_tEfNS_4arch4Sm90ELb0ELb0ELb1ELb0ELb0ELb1ELb0ELb0ELi2ELi1ELi2ELi2ELb0EEENS1_21CollectiveEpilogueBwdISC_SD_SF_Li256ELb0ELb0ELi1EEENS1_19SingleTileSchedulerILb0ELb0ELb0ELi128EEEEEEEEEvNT_6ParamsE)
	.align		4
        /*000c*/ 	.word	index@(__assertfail)
	.align		4
        /*0010*/ 	.word	index@(_ZN7cutlass13device_kernelIN5flash11enable_sm90INS1_16FlashAttnBwdSm90INS1_25CollectiveMainloopBwdSm90ILi2ELi2ELi2EN4cute5tupleIJNS5_1CILi1EEES8_S8_EEENS6_IJNS7_ILi128EEESA_NS7_ILi64EEEEEENS_6half_tEfNS_4arch4Sm90ELb0ELb0ELb1ELb0ELb1ELb1ELb0ELb0ELi2ELi1ELi2ELi2ELb0EEENS1_21CollectiveEpilogueBwdISC_SD_SF_Li256ELb0ELb0ELi1EEENS1_19SingleTileSchedulerILb0ELb0ELb0ELi128EEEEEEEEEvNT_6ParamsE)
	.align		4
        /*0014*/ 	.word	index@(__assertfail)
	.align		4
        /*0018*/ 	.word	index@(_ZN7cutlass13device_kernelIN5flash11enable_sm90INS1_16FlashAttnBwdSm90INS1_25CollectiveMainloopBwdSm90ILi2ELi2ELi2EN4cute5tupleIJNS5_1CILi1EEES8_S8_EEENS6_IJNS7_ILi128EEESA_NS7_ILi64EEEEEENS_6half_tEfNS_4arch4Sm90ELb0ELb0ELb1ELb0ELb0ELb1ELb0ELb0ELi2ELi1ELi2ELi2ELb0EEENS1_24CollectiveEpilogueBwdGQAISC_fSF_Li256ELb0ELb0EEENS1_19SingleTileSchedulerILb0ELb0ELb0ELi128EEEEEEEEEvNT_6ParamsE)
	.align		4
        /*001c*/ 	.word	index@(__assertfail)
	.align		4
        /*0020*/ 	.word	index@(_ZN7cutlass13device_kernelIN5flash11enable_sm90INS1_16FlashAttnBwdSm90INS1_25CollectiveMainloopBwdSm90ILi2ELi2ELi2EN4cute5tupleIJNS5_1CILi1EEES8_S8_EEENS6_IJNS7_ILi128EEESA_NS7_ILi64EEEEEENS_6half_tEfNS_4arch4Sm90ELb0ELb0ELb1ELb0ELb1ELb1ELb0ELb0ELi2ELi1ELi2ELi2ELb0EEENS1_24CollectiveEpilogueBwdGQAISC_fSF_Li256ELb0ELb1EEENS1_19SingleTileSchedulerILb0ELb0ELb0ELi128EEEEEEEEEvNT_6ParamsE)
	.align		4
        /*0024*/ 	.word	index@(__assertfail)
	.align		4
        /*0028*/ 	.word	index@(_ZN7cutlass13device_kernelIN5flash11enable_sm90INS1_16FlashAttnBwdSm90INS1_25CollectiveMainloopBwdSm90ILi2ELi2ELi2EN4cute5tupleIJNS5_1CILi1EEES8_S8_EEENS6_IJNS7_ILi128EEESA_NS7_ILi64EEEEEENS_6half_tEfNS_4arch4Sm90ELb0ELb0ELb1ELb1ELb0ELb1ELb0ELb0ELi2ELi1ELi2ELi2ELb0EEENS1_21CollectiveEpilogueBwdISC_SD_SF_Li256ELb1ELb0ELi1EEENS1_19SingleTileSchedulerILb1ELb0ELb0ELi128EEEEEEEEEvNT_6ParamsE)
	.align		4
        /*002c*/ 	.word	index@(__assertfail)
	.align		4
        /*0030*/ 	.word	index@(_ZN7cutlass13device_kernelIN5flash11enable_sm90INS1_16FlashAttnBwdSm90INS1_25CollectiveMainloopBwdSm90ILi2ELi2ELi2EN4cute5tupleIJNS5_1CILi1EEES8_S8_EEENS6_IJNS7_ILi128EEESA_NS7_ILi64EEEEEENS_6half_tEfNS_4arch4Sm90ELb0ELb0ELb1ELb1ELb1ELb1ELb0ELb0ELi2ELi1ELi2ELi2ELb0EEENS1_21CollectiveEpilogueBwdISC_SD_SF_Li256ELb1ELb0ELi1EEENS1_19SingleTileSchedulerILb1ELb0ELb0ELi128EEEEEEEEEvNT_6ParamsE)
	.align		4
        /*0034*/ 	.word	index@(__assertfail)
	.align		4
        /*0038*/ 	.word	index@(_ZN7cutlass13device_kernelIN5flash11enable_sm90INS1_16FlashAttnBwdSm90INS1_25CollectiveMainloopBwdSm90ILi2ELi2ELi2EN4cute5tupleIJNS5_1CILi1EEES8_S8_EEENS6_IJNS7_ILi128EEESA_NS7_ILi64EEEEEENS_6half_tEfNS_4arch4Sm90ELb0ELb0ELb1ELb1ELb0ELb1ELb0ELb0ELi2ELi1ELi2ELi2ELb0EEENS1_24CollectiveEpilogueBwdGQAISC_fSF_Li256ELb1ELb0EEENS1_19SingleTileSchedulerILb1ELb0ELb0ELi128EEEEEEEEEvNT_6ParamsE)
	.align		4
        /*003c*/ 	.word	index@(__assertfail)
	.align		4
        /*0040*/ 	.word	index@(_ZN7cutlass13device_kernelIN5flash11enable_sm90INS1_16FlashAttnBwdSm90INS1_25CollectiveMainloopBwdSm90ILi2ELi2ELi2EN4cute5tupleIJNS5_1CILi1EEES8_S8_EEENS6_IJNS7_ILi128EEESA_NS7_ILi64EEEEEENS_6half_tEfNS_4arch4Sm90ELb0ELb0ELb1ELb1ELb1ELb1ELb0ELb0ELi2ELi1ELi2ELi2ELb0EEENS1_24CollectiveEpilogueBwdGQAISC_fSF_Li256ELb1ELb1EEENS1_19SingleTileSchedulerILb1ELb0ELb0ELi128EEEEEEEEEvNT_6ParamsE)
	.align		4
        /*0044*/ 	.word	index@(__assertfail)
	.align		4
        /*0048*/ 	.word	index@(_ZN7cutlass13device_kernelIN5flash11enable_sm90INS1_16FlashAttnBwdSm90INS1_25CollectiveMainloopBwdSm90ILi2ELi2ELi2EN4cute5tupleIJNS5_1CILi1EEES8_S8_EEENS6_IJNS7_ILi128EEESA_NS7_ILi64EEEEEENS_6half_tEfNS_4arch4Sm90ELb0ELb1ELb1ELb0ELb0ELb1ELb0ELb0ELi2ELi1ELi2ELi2ELb0EEENS1_21CollectiveEpilogueBwdISC_SD_SF_Li256ELb0ELb0ELi1EEENS1_19SingleTileSchedulerILb0ELb0ELb0ELi128EEEEEEEEEvNT_6ParamsE)
	.align		4
        /*004c*/ 	.word	index@(__assertfail)
	.align		4
        /*0050*/ 	.word	index@(_ZN7cutlass13device_kernelIN5flash11enable_sm90INS1_16FlashAttnBwdSm90INS1_25CollectiveMainloopBwdSm90ILi2ELi2ELi2EN4cute5tupleIJNS5_1CILi1EEES8_S8_EEENS6_IJNS7_ILi128EEESA_NS7_ILi64EEEEEENS_6half_tEfNS_4arch4Sm90ELb0ELb1ELb1ELb0ELb1ELb1ELb0ELb0ELi2ELi1ELi2ELi2ELb0EEENS1_21CollectiveEpilogueBwdISC_SD_SF_Li256ELb0ELb0ELi1EEENS1_19SingleTileSchedulerILb0ELb0ELb0ELi128EEEEEEEEEvNT_6ParamsE)
	.align		4
        /*0054*/ 	.word	index@(__assertfail)
	.align		4
        /*0058*/ 	.word	index@(_ZN7cutlass13device_kernelIN5flash11enable_sm90INS1_16FlashAttnBwdSm90INS1_25CollectiveMainloopBwdSm90ILi2ELi2ELi2EN4cute5tupleIJNS5_1CILi1EEES8_S8_EEENS6_IJNS7_ILi128EEESA_NS7_ILi64EEEEEENS_6half_tEfNS_4arch4Sm90ELb0ELb1ELb1ELb0ELb0ELb1ELb0ELb0ELi2ELi1ELi2ELi2ELb0EEENS1_24CollectiveEpilogueBwdGQAISC_fSF_Li256ELb0ELb0EEENS1_19SingleTileSchedulerILb0ELb0ELb0ELi128EEEEEEEEEvNT_6ParamsE)
	.align		4
        /*005c*/ 	.word	index@(__assertfail)
	.align		4
        /*0060*/ 	.word	index@(_ZN7cutlass13device_kernelIN5flash11enable_sm90INS1_16FlashAttnBwdSm90INS1_25CollectiveMainloopBwdSm90ILi2ELi2ELi2EN4cute5tupleIJNS5_1CILi1EEES8_S8_EEENS6_IJNS7_ILi128EEESA_NS7_ILi64EEEEEENS_6half_tEfNS_4arch4Sm90ELb0ELb1ELb1ELb0ELb1ELb1ELb0ELb0ELi2ELi1ELi2ELi2ELb0EEENS1_24CollectiveEpilogueBwdGQAISC_fSF_Li256ELb0ELb1EEENS1_19SingleTileSchedulerILb0ELb0ELb0ELi128EEEEEEEEEvNT_6ParamsE)
	.align		4
        /*0064*/ 	.word	index@(__assertfail)
	.align		4
        /*0068*/ 	.word	index@(_ZN7cutlass13device_kernelIN5flash11enable_sm90INS1_16FlashAttnBwdSm90INS1_25CollectiveMainloopBwdSm90ILi2ELi2ELi2EN4cute5tupleIJNS5_1CILi1EEES8_S8_EEENS6_IJNS7_ILi128EEESA_NS7_ILi64EEEEEENS_6half_tEfNS_4arch4Sm90ELb0ELb1ELb1ELb1ELb0ELb1ELb0ELb0ELi2ELi1ELi2ELi2ELb0EEENS1_21CollectiveEpilogueBwdISC_SD_SF_Li256ELb1ELb0ELi1EEENS1_19SingleTileSchedulerILb1ELb0ELb0ELi128EEEEEEEEEvNT_6ParamsE)
	.align		4
        /*006c*/ 	.word	index@(__assertfail)
	.align		4
        /*0070*/ 	.word	index@(_ZN7cutlass13device_kernelIN5flash11enable_sm90INS1_16FlashAttnBwdSm90INS1_25CollectiveMainloopBwdSm90ILi2ELi2ELi2EN4cute5tupleIJNS5_1CILi1EEES8_S8_EEENS6_IJNS7_ILi128EEESA_NS7_ILi64EEEEEENS_6half_tEfNS_4arch4Sm90ELb0ELb1ELb1ELb1ELb1ELb1ELb0ELb0ELi2ELi1ELi2ELi2ELb0EEENS1_21CollectiveEpilogueBwdISC_SD_SF_Li256ELb1ELb0ELi1EEENS1_19SingleTileSchedulerILb1ELb0ELb0ELi128EEEEEEEEEvNT_6ParamsE)
	.align		4
        /*0074*/ 	.word	index@(__assertfail)
	.align		4
        /*0078*/ 	.word	index@(_ZN7cutlass13device_kernelIN5flash11enable_sm90INS1_16FlashAttnBwdSm90INS1_25CollectiveMainloopBwdSm90ILi2ELi2ELi2EN4cute5tupleIJNS5_1CILi1EEES8_S8_EEENS6_IJNS7_ILi128EEESA_NS7_ILi64EEEEEENS_6half_tEfNS_4arch4Sm90ELb0ELb1ELb1ELb1ELb0ELb1ELb0ELb0ELi2ELi1ELi2ELi2ELb0EEENS1_24CollectiveEpilogueBwdGQAISC_fSF_Li256ELb1ELb0EEENS1_19SingleTileSchedulerILb1ELb0ELb0ELi128EEEEEEEEEvNT_6ParamsE)
	.align		4
        /*007c*/ 	.word	index@(__assertfail)
	.align		4
        /*0080*/ 	.word	index@(_ZN7cutlass13device_kernelIN5flash11enable_sm90INS1_16FlashAttnBwdSm90INS1_25CollectiveMainloopBwdSm90ILi2ELi2ELi2EN4cute5tupleIJNS5_1CILi1EEES8_S8_EEENS6_IJNS7_ILi128EEESA_NS7_ILi64EEEEEENS_6half_tEfNS_4arch4Sm90ELb0ELb1ELb1ELb1ELb1ELb1ELb0ELb0ELi2ELi1ELi2ELi2ELb0EEENS1_24CollectiveEpilogueBwdGQAISC_fSF_Li256ELb1ELb1EEENS1_19SingleTileSchedulerILb1ELb0ELb0ELi128EEEEEEEEEvNT_6ParamsE)
	.align		4
        /*0084*/ 	.word	index@(__assertfail)
	.align		4
        /*0088*/ 	.word	index@(_ZN7cutlass13device_kernelIN5flash11enable_sm90INS1_16FlashAttnBwdSm90INS1_25CollectiveMainloopBwdSm90ILi2ELi2ELi2EN4cute5tupleIJNS5_1CILi1EEES8_S8_EEENS6_IJNS7_ILi96EEENS7_ILi128EEENS7_ILi64EEEEEENS_6half_tEfNS_4arch4Sm90ELb1ELb0ELb1ELb0ELb0ELb1ELb0ELb1ELi2ELi1ELi2ELi2ELb0EEENS1_21CollectiveEpilogueBwdISD_SE_SG_Li256ELb0ELb0ELi1EEENS1_25SingleTileBwdLPTSchedulerILb0ELi128ELb0EEEEEEEEEvNT_6ParamsE)
	.align		4
        /*008c*/ 	.word	index@(__assertfail)
	.align		4
        /*0090*/ 	.word	index@(_ZN7cutlass13device_kernelIN5flash11enable_sm90INS1_16FlashAttnBwdSm90INS1_25CollectiveMainloopBwdSm90ILi2ELi2ELi2EN4cute5tupleIJNS5_1CILi1EEES8_S8_EEENS6_IJNS7_ILi96EEENS7_ILi128EEENS7_ILi64EEEEEENS_6half_tEfNS_4arch4Sm90ELb1ELb0ELb1ELb0ELb1ELb1ELb0ELb1ELi2ELi1ELi2ELi2ELb0EEENS1_21CollectiveEpilogueBwdISD_SE_SG_Li256ELb0ELb0ELi1EEENS1_25SingleTileBwdLPTSchedulerILb0ELi128ELb1EEEEEEEEEvNT_6ParamsE)
	.align		4
        /*0094*/ 	.word	index@(__assertfail)
	.align		4
        /*0098*/ 	.word	index@(_ZN7cutlass13device_kernelIN5flash11enable_sm90INS1_16FlashAttnBwdSm90INS1_25CollectiveMainloopBwdSm90ILi2ELi2ELi2EN4cute5tupleIJNS5_1CILi1EEES8_S8_EEENS6_IJNS7_ILi96EEENS7_ILi128EEENS7_ILi64EEEEEENS_6half_tEfNS_4arch4Sm90ELb1ELb0ELb1ELb0ELb0ELb1ELb0ELb1ELi2ELi1ELi2ELi2ELb0EEENS1_24CollectiveEpilogueBwdGQAISD_fSG_Li256ELb0ELb0EEENS1_25SingleTileBwdLPTSchedulerILb0ELi128ELb0EEEEEEEEEvNT_6ParamsE)
	.align		4
        /*009c*/ 	.word	index@(__assertfail)
	.align		4
        /*00a0*/ 	.word	index@(_ZN7cutlass13device_kernelIN5flash11enable_sm90INS1_16FlashAttnBwdSm90INS1_25CollectiveMainloopBwdSm90ILi2ELi2ELi2EN4cute5tupleIJNS5_1CILi1EEES8_S8_EEENS6_IJNS7_ILi96EEENS7_ILi128EEENS7_ILi64EEEEEENS_6half_tEfNS_4arch4Sm90ELb1ELb0ELb1ELb0ELb1ELb1ELb0ELb1ELi2ELi1ELi2ELi2ELb0EEENS1_24CollectiveEpilogueBwdGQAISD_fSG_Li256ELb0ELb1EEENS1_25SingleTileBwdLPTSchedulerILb0ELi128ELb1EEEEEEEEEvNT_6ParamsE)
	.align		4
        /*00a4*/ 	.word	index@(__assertfail)
	.align		4
        /*00a8*/ 	.word	index@(_ZN7cutlass13device_kernelIN5flash11enable_sm90INS1_16FlashAttnBwdSm90INS1_25CollectiveMainloopBwdSm90ILi2ELi2ELi2EN4cute5tupleIJNS5_1CILi1EEES8_S8_EEENS6_IJNS7_ILi96EEENS7_ILi128EEENS7_ILi64EEEEEENS_6half_tEfNS_4arch4Sm90ELb1ELb0ELb1ELb1ELb0ELb1ELb0ELb1ELi2ELi1ELi2ELi2ELb0EEENS1_21CollectiveEpilogueBwdISD_SE_SG_Li256ELb1ELb0ELi1EEENS1_25SingleTileBwdLPTSchedulerILb1ELi128ELb0EEEEEEEEEvNT_6ParamsE)
	.align		4
        /*00ac*/ 	.word	index@(__assertfail)
	.align		4
        /*00b0*/ 	.word	index@(_ZN7cutlass13device_kernelIN5flash11enable_sm90INS1_16FlashAttnBwdSm90INS1_25CollectiveMainloopBwdSm90ILi2ELi2ELi2EN4cute5tupleIJNS5_1CILi1EEES8_S8_EEENS6_IJNS7_ILi96EEENS7_ILi128EEENS7_ILi64EEEEEENS_6half_tEfNS_4arch4Sm90ELb1ELb0ELb1ELb1ELb1ELb1ELb0ELb1ELi2ELi1ELi2ELi2ELb0EEENS1_21CollectiveEpilogueBwdISD_SE_SG_Li256ELb1ELb0ELi1EEENS1_25SingleTileBwdLPTSchedulerILb1ELi128ELb1EEEEEEEEEvNT_6ParamsE)
	.align		4
        /*00b4*/ 	.word	index@(__assertfail)
	.align		4
        /*00b8*/ 	.word	index@(_ZN7cutlass13device_kernelIN5flash11enable_sm90INS1_16FlashAttnBwdSm90INS1_25CollectiveMainloopBwdSm90ILi2ELi2ELi2EN4cute5tupleIJNS5_1CILi1EEES8_S8_EEENS6_IJNS7_ILi96EEENS7_ILi128EEENS7_ILi64EEEEEENS_6half_tEfNS_4arch4Sm90ELb1ELb0ELb1ELb1ELb0ELb1ELb0ELb1ELi2ELi1ELi2ELi2ELb0EEENS1_24CollectiveEpilogueBwdGQAISD_fSG_Li256ELb1ELb0EEENS1_25SingleTileBwdLPTSchedulerILb1ELi128ELb0EEEEEEEEEvNT_6ParamsE)
	.align		4
        /*00bc*/ 	.word	index@(__assertfail)
	.align		4
        /*00c0*/ 	.word	index@(_ZN7cutlass13device_kernelIN5flash11enable_sm90INS1_16FlashAttnBwdSm90INS1_25CollectiveMainloopBwdSm90ILi2ELi2ELi2EN4cute5tupleIJNS5_1CILi1EEES8_S8_EEENS6_IJNS7_ILi96EEENS7_ILi128EEENS7_ILi64EEEEEENS_6half_tEfNS_4arch4Sm90ELb1ELb0ELb1ELb1ELb1ELb1ELb0ELb1ELi2ELi1ELi2ELi2ELb0EEENS1_24CollectiveEpilogueBwdGQAISD_fSG_Li256ELb1ELb1EEENS1_25SingleTileBwdLPTSchedulerILb1ELi128ELb1EEEEEEEEEvNT_6ParamsE)
	.align		4
        /*00c4*/ 	.word	index@(__assertfail)
	.align		4
        /*00c8*/ 	.word	0x00000000
	.align		4
        /*00cc*/ 	.word	0xfffffffe
	.align		4
        /*00d0*/ 	.word	0x00000000
	.align		4
        /*00d4*/ 	.word	0xfffffffd
	.align		4
        /*00d8*/ 	.word	0x00000000
	.align		4
        /*00dc*/ 	.word	0xfffffffc


//--------------------- .nv.constant4             --------------------------
	.section	.nv.constant4,"a",@progbits
	.align	8
	.align		8
.nv.constant4:
        /*0000*/ 	.dword	__assertfail
	.align		8
        /*0008*/ 	.dword	__unnamed_1
	.align		8
        /*0010*/ 	.dword	__unnamed_2
	.align		8
        /*0018*/ 	.dword	__unnamed_3
	.align		8
        /*0020*/ 	.dword	__unnamed_4
	.align		8
        /*0028*/ 	.dword	__unnamed_5
	.align		8
        /*0030*/ 	.dword	__unnamed_6
	.align		8
        /*0038*/ 	.dword	_ZN73_INTERNAL_d9ee66f6_37_flash_bwd_hdim64_fp16_softcap_sm90_cu_744032ad_29614cuda3std3__45__cpo5beginE
	.align		8
        /*0040*/ 	.dword	_ZN73_INTERNAL_d9ee66f6_37_flash_bwd_hdim64_fp16_softcap_sm90_cu_744032ad_29614cuda3std3__45__cpo3endE
	.align		8
        /*0048*/ 	.dword	_ZN73_INTERNAL_d9ee66f6_37_flash_bwd_hdim64_fp16_softcap_sm90_cu_744032ad_29614cuda3std3__45__cpo6cbeginE
	.align		8
        /*0050*/ 	.dword	_ZN73_INTERNAL_d9ee66f6_37_flash_bwd_hdim64_fp16_softcap_sm90_cu_744032ad_29614cuda3std3__45__cpo4cendE
	.align		8
        /*0058*/ 	.dword	_ZN73_INTERNAL_d9ee66f6_37_flash_bwd_hdim64_fp16_softcap_sm90_cu_744032ad_29614cuda3std3__475_GLOBAL__N__d9ee66f6_37_flash_bwd_hdim64_fp16_softcap_sm90_cu_744032ad_29616ignoreE
	.align		8
        /*0060*/ 	.dword	_ZN73_INTERNAL_d9ee66f6_37_flash_bwd_hdim64_fp16_softcap_sm90_cu_744032ad_29614cuda3std3__419piecewise_constructE
	.align		8
        /*0068*/ 	.dword	_ZN73_INTERNAL_d9ee66f6_37_flash_bwd_hdim64_fp16_softcap_sm90_cu_744032ad_29614cuda3std3__48in_placeE
	.align		8
        /*0070*/ 	.dword	_ZN73_INTERNAL_d9ee66f6_37_flash_bwd_hdim64_fp16_softcap_sm90_cu_744032ad_29614cuda3std6ranges3__45__cpo4swapE
	.align		8
        /*0078*/ 	.dword	_ZN73_INTERNAL_d9ee66f6_37_flash_bwd_hdim64_fp16_softcap_sm90_cu_744032ad_29614cuda3std6ranges3__45__cpo9iter_moveE
	.align		8
        /*0080*/ 	.dword	_ZN73_INTERNAL_d9ee66f6_37_flash_bwd_hdim64_fp16_softcap_sm90_cu_744032ad_29614cute7productE
	.align		8
        /*0088*/ 	.dword	_ZN73_INTERNAL_d9ee66f6_37_flash_bwd_hdim64_fp16_softcap_sm90_cu_744032ad_29614cute1_E
	.align		8
        /*0090*/ 	.dword	$str$23
	.align		8
        /*0098*/ 	.dword	$str$24


//--------------------- .text._ZN7cutlass13device_kernelIN5flash11enable_sm90INS1_16FlashAttnBwdSm90INS1_25CollectiveMainloopBwdSm90ILi2ELi2ELi2EN4cute5tupleIJNS5_1CILi1EEES8_S8_EEENS6_IJNS7_ILi128EEESA_NS7_ILi64EEEEEENS_6half_tEfNS_4arch4Sm90ELb0ELb0ELb1ELb0ELb0ELb1ELb0ELb0ELi2ELi1ELi2ELi2ELb0EEENS1_21CollectiveEpilogueBwdISC_SD_SF_Li256ELb0ELb0ELi1EEENS1_19SingleTileSchedulerILb0ELb0ELb0ELi128EEEEEEEEEvNT_6ParamsE --------------------------
	.section	.text._ZN7cutlass13device_kernelIN5flash11enable_sm90INS1_16FlashAttnBwdSm90INS1_25CollectiveMainloopBwdSm90ILi2ELi2ELi2EN4cute5tupleIJNS5_1CILi1EEES8_S8_EEENS6_IJNS7_ILi128EEESA_NS7_ILi64EEEEEENS_6half_tEfNS_4arch4Sm90ELb0ELb0ELb1ELb0ELb0ELb1ELb0ELb0ELi2ELi1ELi2ELi2ELb0EEENS1_21CollectiveEpilogueBwdISC_SD_SF_Li256ELb0ELb0ELi1EEENS1_19SingleTileSchedulerILb0ELb0ELb0ELi128EEEEEEEEEvNT_6ParamsE,"ax",@progbits
	.align	128
.text._ZN7cutlass13device_kernelIN5flash11enable_sm90INS1_16FlashAttnBwdSm90INS1_25CollectiveMainloopBwdSm90ILi2ELi2ELi2EN4cute5tupleIJNS5_1CILi1EEES8_S8_EEENS6_IJNS7_ILi128EEESA_NS7_ILi64EEEEEENS_6half_tEfNS_4arch4Sm90ELb0ELb0ELb1ELb0ELb0ELb1ELb0ELb0ELi2ELi1ELi2ELi2ELb0EEENS1_21CollectiveEpilogueBwdISC_SD_SF_Li256ELb0ELb0ELi1EEENS1_19SingleTileSchedulerILb0ELb0ELb0ELi128EEEEEEEEEvNT_6ParamsE:
        .type           _ZN7cutlass13device_kernelIN5flash11enable_sm90INS1_16FlashAttnBwdSm90INS1_25CollectiveMainloopBwdSm90ILi2ELi2ELi2EN4cute5tupleIJNS5_1CILi1EEES8_S8_EEENS6_IJNS7_ILi128EEESA_NS7_ILi64EEEEEENS_6half_tEfNS_4arch4Sm90ELb0ELb0ELb1ELb0ELb0ELb1ELb0ELb0ELi2ELi1ELi2ELi2ELb0EEENS1_21CollectiveEpilogueBwdISC_SD_SF_Li256ELb0ELb0ELi1EEENS1_19SingleTileSchedulerILb0ELb0ELb0ELi128EEEEEEEEEvNT_6ParamsE,@function
        .size           _ZN7cutlass13device_kernelIN5flash11enable_sm90INS1_16FlashAttnBwdSm90INS1_25CollectiveMainloopBwdSm90ILi2ELi2ELi2EN4cute5tupleIJNS5_1CILi1EEES8_S8_EEENS6_IJNS7_ILi128EEESA_NS7_ILi64EEEEEENS_6half_tEfNS_4arch4Sm90ELb0ELb0ELb1ELb0ELb0ELb1ELb0ELb0ELi2ELi1ELi2ELi2ELb0EEENS1_21CollectiveEpilogueBwdISC_SD_SF_Li256ELb0ELb0ELi1EEENS1_19SingleTileSchedulerILb0ELb0ELb0ELi128EEEEEEEEEvNT_6ParamsE,(.L_x_3718 - _ZN7cutlass13device_kernelIN5flash11enable_sm90INS1_16FlashAttnBwdSm90INS1_25CollectiveMainloopBwdSm90ILi2ELi2ELi2EN4cute5tupleIJNS5_1CILi1EEES8_S8_EEENS6_IJNS7_ILi128EEESA_NS7_ILi64EEEEEENS_6half_tEfNS_4arch4Sm90ELb0ELb0ELb1ELb0ELb0ELb1ELb0ELb0ELi2ELi1ELi2ELi2ELb0EEENS1_21CollectiveEpilogueBwdISC_SD_SF_Li256ELb0ELb0ELi1EEENS1_19SingleTileSchedulerILb0ELb0ELb0ELi128EEEEEEEEEvNT_6ParamsE)
        .other          _ZN7cutlass13device_kernelIN5flash11enable_sm90INS1_16FlashAttnBwdSm90INS1_25CollectiveMainloopBwdSm90ILi2ELi2ELi2EN4cute5tupleIJNS5_1CILi1EEES8_S8_EEENS6_IJNS7_ILi128EEESA_NS7_ILi64EEEEEENS_6half_tEfNS_4arch4Sm90ELb0ELb0ELb1ELb0ELb0ELb1ELb0ELb0ELi2ELi1ELi2ELi2ELb0EEENS1_21CollectiveEpilogueBwdISC_SD_SF_Li256ELb0ELb0ELi1EEENS1_19SingleTileSchedulerILb0ELb0ELb0ELi128EEEEEEEEEvNT_6ParamsE,@"STO_CUDA_ENTRY STV_DEFAULT"
_ZN7cutlass13device_kernelIN5flash11enable_sm90INS1_16FlashAttnBwdSm90INS1_25CollectiveMainloopBwdSm90ILi2ELi2ELi2EN4cute5tupleIJNS5_1CILi1EEES8_S8_EEENS6_IJNS7_ILi128EEESA_NS7_ILi64EEEEEENS_6half_tEfNS_4arch4Sm90ELb0ELb0ELb1ELb0ELb0ELb1ELb0ELb0ELi2ELi1ELi2ELi2ELb0EEENS1_21CollectiveEpilogueBwdISC_SD_SF_Li256ELb0ELb0ELi1EEENS1_19SingleTileSchedulerILb0ELb0ELb0ELi128EEEEEEEEEvNT_6ParamsE:
[----:B------:R-:W1:Y:S02]  /*0000*/  LDC R1, c[0x0][0x28] ;  /* 0x00000a00ff017b82 */ /* 0x000e640000000800 */
[----:B-1----:R-:W-:Y:S01]  /*0010*/  VIADD R1, R1, 0xffffff48 ;  /* 0xffffff4801017836 */ /* 0x002fe20000000000 */
[----:B------:R-:W1:Y:S01]  /*0020*/  S2R R3, SR_TID.X ;  /* 0x0000000000037919 */ /* 0x000e620000002100 */
[----:B------:R-:W-:Y:S01]  /*0030*/  ELECT P0, URZ, PT ;  /* 0x00000000003f782f */ /* 0x000fe20003800000 */
[----:B------:R-:W-:Y:S01]  /*0040*/  BSSY B0, `(.L_x_0) ;  /* 0x0000019000007945 */ /* 0x000fe20003800000 */
[----:B-1----:R-:W-:-:S05]  /*0050*/  SHF.R.U32.HI R0, RZ, 0x5, R3 ;  /* 0x00000005ff007819 */ /* 0x002fca0000011603 */
[----:B------:R-:W1:Y:S02]  /*0060*/  SHFL.IDX PT, R2, R0, RZ, 0x1f ;  /* 0x00001fff00027589 */ /* 0x000e6400000e0000 */
[----:B-1----:R-:W-:-:S13]  /*0070*/  ISETP.EQ.AND P0, PT, R2, RZ, P0 ;  /* 0x000000ff0200720c */ /* 0x002fda0000702270 */
[----:B------:R-:W-:Y:S05]  /*0080*/  @!P0 BRA `(.L_x_1) ;  /* 0x0000000000508947 */ /* 0x000fea0003800000 */
[----:B------:R-:W-:Y:S02]  /*0090*/  ULDC.64 UR4, c[0x0][0x198] ;  /* 0x0000660000047ab9 */ /* 0x000fe40000000a00 */
[----:B------:R-:W-:Y:S02]  /*00a0*/  UIADD3 UR6, UP0, UR4, 0xf0, URZ ;  /* 0x000000f004067890 */ /* 0x000fe4000ff1e03f */
[----:B------:R-:W-:Y:S02]  /*00b0*/  UIADD3 UR8, UP1, UR4, 0x1f0, URZ ;  /* 0x000001f004087890 */ /* 0x000fe4000ff3e03f */
[----:B------:R-:W-:Y:S02]  /*00c0*/  UIADD3 UR10, UP2, UR4, 0x2f0, URZ ;  /* 0x000002f0040a7890 */ /* 0x000fe4000ff5e03f */
[----:B------:R-:W-:Y:S02]  /*00d0*/  UIADD3 UR12, UP3, UR4, 0x3f0, URZ ;  /* 0x000003f0040c7890 */ /* 0x000fe4000ff7e03f */
[----:B------:R-:W-:-:S02]  /*00e0*/  UIADD3 UR14, UP4, UR4, 0x670, URZ ;  /* 0x00000670040e7890 */ /* 0x000fc4000ff9e03f */
[----:B------:R-:W-:Y:S02]  /*00f0*/  UIADD3.X UR7, URZ, UR5, URZ, UP0, !UPT ;  /* 0x000000053f077290 */ /* 0x000fe400087fe43f */
[----:B------:R-:W-:Y:S02]  /*0100*/  UIADD3 UR4, UP5, UR4, 0x770, URZ ;  /* 0x0000077004047890 */ /* 0x000fe4000ffbe03f */
[----:B------:R-:W-:Y:S02]  /*0110*/  UIADD3.X UR9, URZ, UR5, URZ, UP1, !UPT ;  /* 0x000000053f097290 */ /* 0x000fe40008ffe43f */
[----:B------:R-:W-:Y:S02]  /*0120*/  UIADD3.X UR11, URZ, UR5, URZ, UP2, !UPT ;  /* 0x000000053f0b7290 */ /* 0x000fe400097fe43f */
[----:B------:R-:W-:Y:S01]  /*0130*/  UIADD3.X UR13, URZ, UR5, URZ, UP3, !UPT ;  /* 0x000000053f0d7290 */ /* 0x000fe20009ffe43f */
[----:B------:R1:W-:Y:S01]  /*0140*/  UTMACCTL.PF [UR6] ;  /* 0x00000000060079b9 */ /* 0x0003e20008040000 */
[----:B------:R-:W-:-:S03]  /*0150*/  UIADD3.X UR15, URZ, UR5, URZ, UP4, !UPT ;  /* 0x000000053f0f7290 */ /* 0x000fc6000a7fe43f */
[----:B------:R1:W-:Y:S01]  /*0160*/  UTMACCTL.PF [UR8] ;  /* 0x00000000080079b9 */ /* 0x0003e20008040000 */
[----:B------:R-:W-:Y:S01]  /*0170*/  UIADD3.X UR5, URZ, UR5, URZ, UP5, !UPT ;  /* 0x000000053f057290 */ /* 0x000fe2000affe43f */
[----:B------:R1:W-:Y:S02]  /*0180*/  UTMACCTL.PF [UR10] ;  /* 0x000000000a0079b9 */ /* 0x0003e40008040000 */
[----:B------:R1:W-:Y:S02]  /*0190*/  UTMACCTL.PF [UR12] ;  /* 0x000000000c0079b9 */ /* 0x0003e40008040000 */
[----:B------:R1:W-:Y:S04]  /*01a0*/  UTMACCTL.PF [UR14] ;  /* 0x000000000e0079b9 */ /* 0x0003e80008040000 */
[----:B------:R1:W-:Y:S02]  /*01b0*/  UTMACCTL.PF [UR4] ;  /* 0x00000000040079b9 */ /* 0x0003e40008040000 */
[----:B-1----:R-:W-:Y:S01]  /*01c0*/  NOP ;  /* 0x0000000000007918 */ /* 0x002fe20000000000 */
.L_x_1:
[----:B------:R-:W-:Y:S05]  /*01d0*/  BSYNC B0 ;  /* 0x0000000000007941 */ /* 0x000fea0003800000 */
.L_x_0:
[----:B------:R-:W-:Y:S01]  /*01e0*/  VOTEU.ANY UP0, P0 ;  /* 0x00000000003f7886 */ /* 0x000fe20000000100 */
[----:B------:R-:W1:Y:S01]  /*01f0*/  SHFL.IDX PT, R2, R0, RZ, 0x1f ;  /* 0x00001fff00027589 */ /* 0x000e6200000e0000 */
[----:B------:R-:W-:Y:S01]  /*0200*/  UMOV UR4, 0x1 ;  /* 0x0000000100047882 */ /* 0x000fe20000000000 */
[----:B------:R-:W-:Y:S02]  /*0210*/  SHF.R.U32.HI R3, RZ, 0x7, R3 ;  /* 0x00000007ff037819 */ /* 0x000fe40000011603 */
[----:B------:R-:W2:Y:S01]  /*0220*/  @UP0 S2UR UR7, SR_CgaCtaId ;  /* 0x00000000000709c3 */ /* 0x000ea20000008800 */
[----:B------:R-:W-:Y:S01]  /*0230*/  @UP0 UMOV UR6, 0x400 ;  /* 0x0000040000060882 */ /* 0x000fe20000000000 */
[----:B------:R-:W-:-:S04]  /*0240*/  @UP0 UIADD3 UR4, -UR4, 0x100000, URZ ;  /* 0x0010000004040890 */ /* 0x000fc8000fffe13f */
[----:B------:R-:W-:Y:S02]  /*0250*/  @UP0 USHF.L.U32 UR5, UR4, 0xb, URZ ;  /* 0x0000000b04050899 */ /* 0x000fe4000800063f */
[----:B------:R-:W-:Y:S01]  /*0260*/  @UP0 USHF.L.U32 UR4, UR4, 0x1, URZ ;  /* 0x0000000104040899 */ /* 0x000fe2000800063f */
[----:B-1----:R-:W-:Y:S02]  /*0270*/  ISETP.NE.AND P1, PT, R2, RZ, PT ;  /* 0x000000ff0200720c */ /* 0x002fe40003f25270 */
[----:B------:R1:W3:Y:S01]  /*0280*/  SHFL.IDX PT, R2, R3, RZ, 0x1f ;  /* 0x00001fff03027589 */ /* 0x0002e200000e0000 */
[----:B--2---:R-:W-:Y:S01]  /*0290*/  @UP0 ULEA UR6, UR7, UR6, 0x18 ;  /* 0x0000000607060291 */ /* 0x004fe2000f8ec03f */
[----:B------:R-:W-:Y:S02]  /*02a0*/  VOTEU.ANY UP0, P0 ;  /* 0x00000000003f7886 */ /* 0x000fe40000000100 */
[----:B------:R-:W2:Y:S09]  /*02b0*/  FENCE.VIEW.ASYNC.S ;  /* 0x00000000000073c6 */ /* 0x000eb20000000000 */
[----:B--2---:R1:W2:Y:S02]  /*02c0*/  @UP0 SYNCS.EXCH.64 URZ, [UR6+0x30c00], UR4 ;  /* 0x030c0004063f05b2 */ /* 0x0042a40008000100 */
[----:B-1----:R-:W-:Y:S05]  /*02d0*/  @P1 BRA `(.L_x_2) ;  /* 0x0000000000481947 */ /* 0x002fea0003800000 */
[----:B------:R-:W1:Y:S01]  /*02e0*/  S2UR UR5, SR_CgaCtaId ;  /* 0x00000000000579c3 */ /* 0x000e620000008800 */
[----:B------:R-:W-:Y:S01]  /*02f0*/  UMOV UR4, 0x400 ;  /* 0x0000040000047882 */ /* 0x000fe20000000000 */
[----:B------:R-:W-:Y:S01]  /*0300*/  UMOV UR6, 0x1 ;  /* 0x0000000100067882 */ /* 0x000fe20000000000 */
[----:B------:R-:W-:Y:S01]  /*0310*/  UMOV UR9, 0x100 ;  /* 0x0000010000097882 */ /* 0x000fe20000000000 */
[----:B------:R-:W-:-:S04]  /*0320*/  UIADD3 UR6, -UR6, 0x100000, URZ ;  /* 0x0010000006067890 */ /* 0x000fc8000fffe13f */
[----:B------:R-:W-:Y:S02]  /*0330*/  USHF.L.U32 UR7, UR6, 0xb, URZ ;  /* 0x0000000b06077899 */ /* 0x000fe4000800063f */
[----:B------:R-:W-:Y:S01]  /*0340*/  USHF.L.U32 UR6, UR6, 0x1, URZ ;  /* 0x0000000106067899 */ /* 0x000fe2000800063f */
[----:B------:R-:W-:Y:S01]  /*0350*/  ELECT P0, URZ, PT ;  /* 0x00000000003f782f */ /* 0x000fe20003800000 */
[----:B-1----:R-:W-:Y:S02]  /*0360*/  ULEA UR8, UR5, UR4, 0x18 ;  /* 0x0000000405087291 */ /* 0x002fe4000f8ec03f */
[----:B------:R-:W-:-:S04]  /*0370*/  UIADD3 UR4, -UR9, 0x100000, URZ ;  /* 0x0010000009047890 */ /* 0x000fc8000fffe13f */
[----:B------:R-:W-:Y:S02]  /*0380*/  USHF.L.U32 UR5, UR4, 0xb, URZ ;  /* 0x0000000b04057899 */ /* 0x000fe4000800063f */
[----:B------:R-:W-:Y:S01]  /*0390*/  USHF.L.U32 UR4, UR4, 0x1, URZ ;  /* 0x0000000104047899 */ /* 0x000fe2000800063f */
[----:B------:R-:W1:Y:S03]  /*03a0*/  FENCE.VIEW.ASYNC.S ;  /* 0x00000000000073c6 */ /* 0x000e660000000000 */
[----:B-1----:R1:W4:Y:S08]  /*03b0*/  SYNCS.EXCH.64 URZ, [UR8+0x30c10], UR6 ;  /* 0x030c1006083f75b2 */ /* 0x0023300008000100 */
[----:B------:R1:W1:Y:S01]  /*03c0*/  SYNCS.EXCH.64 URZ, [UR8+0x30c20], UR4 ;  /* 0x030c2004083f75b2 */ /* 0x0002620008000100 */
[----:B------:R1:W1:Y:S01]  /*03d0*/  SYNCS.EXCH.64 URZ, [UR8+0x30c18], UR6 ;  /* 0x030c1806083f75b2 */ /* 0x0002620008000100 */
[----:B------:R1:W1:Y:S01]  /*03e0*/  SYNCS.EXCH.64 URZ, [UR8+0x30c28], UR4 ;  /* 0x030c2804083f75b2 */ /* 0x0002620008000100 */
[----:B------:R-:W-:Y:S01]  /*03f0*/  NOP ;  /* 0x0000000000007918 */ /* 0x000fe20000000000 */
.L_x_2:
[----:B------:R-:W5:Y:S01]  /*0400*/  SHFL.IDX PT, R3, R0, RZ, 0x1f ;  /* 0x00001fff00037589 */ /* 0x000f6200000e0000 */
[----:B------:R-:W-:Y:S01]  /*0410*/  NOP ;  /* 0x0000000000007918 */ /* 0x000fe20000000000 */
[----:B-----5:R-:W-:-:S13]  /*0420*/  ISETP.NE.AND P0, PT, R3, RZ, PT ;  /* 0x000000ff0300720c */ /* 0x020fda0003f05270 */
[----:B------:R-:W-:Y:S05]  /*0430*/  @P0 BRA `(.L_x_3) ;  /* 0x0000000000480947 */ /* 0x000fea0003800000 */
[----:B-1----:R-:W1:Y:S01]  /*0440*/  S2UR UR5, SR_CgaCtaId ;  /* 0x00000000000579c3 */ /* 0x002e620000008800 */
[----:B------:R-:W-:Y:S01]  /*0450*/  UMOV UR4, 0x400 ;  /* 0x0000040000047882 */ /* 0x000fe20000000000 */
[----:B------:R-:W-:Y:S01]  /*0460*/  UMOV UR6, 0x1 ;  /* 0x0000000100067882 */ /* 0x000fe20000000000 */
[----:B------:R-:W-:Y:S01]  /*0470*/  UMOV UR7, 0x100 ;  /* 0x0000010000077882 */ /* 0x000fe20000000000 */
[----:B------:R-:W-:Y:S01]  /*0480*/  ELECT P0, URZ, PT ;  /* 0x00000000003f782f */ /* 0x000fe20003800000 */
[----:B-1----:R-:W-:Y:S02]  /*0490*/  ULEA UR8, UR5, UR4, 0x18 ;  /* 0x0000000405087291 */ /* 0x002fe4000f8ec03f */
[----:B------:R-:W-:-:S04]  /*04a0*/  UIADD3 UR4, -UR6, 0x100000, URZ ;  /* 0x0010000006047890 */ /* 0x000fc8000fffe13f */
[----:B------:R-:W-:Y:S02]  /*04b0*/  USHF.L.U32 UR5, UR4, 0xb, URZ ;  /* 0x0000000b04057899 */ /* 0x000fe4000800063f */
[----:B------:R-:W-:Y:S02]  /*04c0*/  USHF.L.U32 UR4, UR4, 0x1, URZ ;  /* 0x0000000104047899 */ /* 0x000fe4000800063f */
[----:B------:R-:W-:-:S04]  /*04d0*/  UIADD3 UR6, -UR7, 0x100000, URZ ;  /* 0x0010000007067890 */ /* 0x000fc8000fffe13f */
[----:B------:R-:W-:Y:S02]  /*04e0*/  USHF.L.U32 UR7, UR6, 0xb, URZ ;  /* 0x0000000b06077899 */ /* 0x000fe4000800063f */
[----:B------:R-:W-:Y:S01]  /*04f0*/  USHF.L.U32 UR6, UR6, 0x1, URZ ;  /* 0x0000000106067899 */ /* 0x000fe2000800063f */
[----:B------:R-:W1:Y:S03]  /*0500*/  FENCE.VIEW.ASYNC.S ;  /* 0x00000000000073c6 */ /* 0x000e660000000000 */
[----:B-1----:R1:W1:Y:S08]  /*0510*/  SYNCS.EXCH.64 URZ, [UR8+0x30c30], UR4 ;  /* 0x030c3004083f75b2 */ /* 0x0022700008000100 */
[----:B------:R1:W1:Y:S01]  /*0520*/  SYNCS.EXCH.64 URZ, [UR8+0x30c40], UR6 ;  /* 0x030c4006083f75b2 */ /* 0x0002620008000100 */
[----:B------:R1:W1:Y:S01]  /*0530*/  SYNCS.EXCH.64 URZ, [UR8+0x30c38], UR4 ;  /* 0x030c3804083f75b2 */ /* 0x0002620008000100 */
[----:B------:R1:W1:Y:S01]  /*0540*/  SYNCS.EXCH.64 URZ, [UR8+0x30c48], UR6 ;  /* 0x030c4806083f75b2 */ /* 0x0002620008000100 */
[----:B------:R-:W-:Y:S01]  /*0550*/  NOP ;  /* 0x0000000000007918 */ /* 0x000fe20000000000 */
.L_x_3:
[----:B---3--:R-:W-:Y:S01]  /*0560*/  ISETP.NE.AND P0, PT, R2, RZ, PT ;  /* 0x000000ff0200720c */ /* 0x008fe20003f05270 */
[----:B------:R-:W-:Y:S01]  /*0570*/  IMAD.MOV.U32 R16, RZ, RZ, 0x1 ;  /* 0x00000001ff107424 */ /* 0x000fe200078e00ff */
[----:B------:R-:W-:Y:S01]  /*0580*/  NOP ;  /* 0x0000000000007918 */ /* 0x000fe20000000000 */
[----:B------:R-:W-:Y:S03]  /*0590*/  BSSY B6, `(.L_x_4) ;  /* 0x000087b000067945 */ /* 0x000fe60003800000 */
[----:B------:R-:W-:Y:S01]  /*05a0*/  SEL R16, R16, 0x2, !P0 ;  /* 0x0000000210107807 */ /* 0x000fe20004000000 */
[----:B-12-4-:R-:W-:Y:S06]  /*05b0*/  BAR.SYNC.DEFER_BLOCKING 0x0 ;  /* 0x0000000000007b1d */ /* 0x016fec0000010000 */
[----:B------:R-:W-:Y:S05]  /*05c0*/  @!P0 BRA `(.L_x_5) ;  /* 0x0000006000d08947 */ /* 0x000fea0003800000 */
.L_x_6:
[----:B------:R-:W-:-:S08]  /*05d0*/  NOP ;  /* 0x0000000000007918 */ /* 0x000fd00000000000 */
[----:B------:R-:W1:Y:S02]  /*05e0*/  USETMAXREG.TRY_ALLOC.CTAPOOL UP0, 0xf0 ;  /* 0x000000f0000079c8 */ /* 0x000e640008000600 */
[----:B-1----:R-:W-:-:S13]  /*05f0*/  PLOP3.LUT P0, PT, PT, PT, UP0, 0x80, 0x0 ;  /* 0x000000000000781c */ /* 0x002fda0003f0f008 */
[----:B------:R-:W-:Y:S05]  /*0600*/  @!P0 BRA `(.L_x_6) ;  /* 0xfffffffc00f08947 */ /* 0x000fea000383ffff */
[----:B------:R-:W-:Y:S01]  /*0610*/  LOP3.LUT R0, R0, 0x3, RZ, 0xc0, !PT ;  /* 0x0000000300007812 */ /* 0x000fe200078ec0ff */
[----:B------:R-:W1:Y:S01]  /*0620*/  S2R R2, SR_TID.X ;  /* 0x0000000000027919 */ /* 0x000e620000002100 */
[----:B------:R-:W2:Y:S04]  /*0630*/  S2UR UR4, SR_CTAID.Z ;  /* 0x00000000000479c3 */ /* 0x000ea80000002700 */
[----:B------:R-:W3:Y:S02]  /*0640*/  SHFL.IDX PT, R0, R0, RZ, 0x1f ;  /* 0x00001fff00007589 */ /* 0x000ee400000e0000 */
[----:B---3--:R-:W-:Y:S02]  /*0650*/  ISETP.NE.AND P0, PT, R0, RZ, PT ;  /* 0x000000ff0000720c */ /* 0x008fe40003f05270 */
[----:B-1----:R-:W-:-:S11]  /*0660*/  SHF.R.U32.HI R2, RZ, 0x7, R2 ;  /* 0x00000007ff027819 */ /* 0x002fd60000011602 */
[----:B------:R-:W-:-:S05]  /*0670*/  @!P0 IADD3 R2, R2, 0x9, RZ ;  /* 0x0000000902028810 */ /* 0x000fca0007ffe0ff */
[----:B------:R1:W-:Y:S06]  /*0680*/  @!P0 BAR.ARV R2, 0xa0 ;  /* 0x000280020000851d */ /* 0x0003ec0000002000 */
[----:B--2---:R-:W-:-:S13]  /*0690*/  ISETP.LE.AND P0, PT, RZ, UR4, PT ;  /* 0x00000004ff007c0c */ /* 0x004fda000bf03270 */
[----:B-1----:R-:W-:Y:S05]  /*06a0*/  @!P0 BRA `(.L_x_7) ;  /* 0x0000008400a48947 */ /* 0x002fea0003800000 */
[----:B------:R-:W1:Y:S01]  /*06b0*/  S2R R3, SR_TID.X ;  /* 0x0000000000037919 */ /* 0x000e620000002100 */
[----:B------:R-:W-:-:S04]  /*06c0*/  MOV R0, RZ ;  /* 0x000000ff00007202 */ /* 0x000fc80000000f00 */
[----:B------:R-:W-:Y:S01]  /*06d0*/  LOP3.LUT P0, RZ, R0, 0x3ff, RZ, 0xc0, !PT ;  /* 0x000003ff00ff7812 */ /* 0x000fe2000780c0ff */
[----:B-1----:R-:W-:-:S12]  /*06e0*/  VIADD R18, R3, 0xffffff80 ;  /* 0xffffff8003127836 */ /* 0x002fd80000000000 */
[----:B------:R-:W-:Y:S05]  /*06f0*/  @!P0 BRA `(.L_x_8) ;  /* 0x00000000007c8947 */ /* 0x000fea0003800000 */
[----:B------:R-:W-:Y:S01]  /*0700*/  MOV R2, 0x0 ;  /* 0x0000000000027802 */ /* 0x000fe20000000f00 */
[----:B------:R-:W-:Y:S01]  /*0710*/  ULDC.64 UR4, c[0x4][0x90] ;  /* 0x0100240000047ab9 */ /* 0x000fe20000000a00 */
[----:B------:R-:W-:Y:S01]  /*0720*/  ULDC.64 UR6, c[0x4][0x28] ;  /* 0x01000a0000067ab9 */ /* 0x000fe20000000a00 */
[----:B------:R-:W-:Y:S01]  /*0730*/  IMAD.U32 R4, RZ, RZ, UR4 ;  /* 0x00000004ff047e24 */ /* 0x000fe2000f8e00ff */
[----:B------:R1:W2:Y:S01]  /*0740*/  LDC.64 R14, c[0x4][R2] ;  /* 0x01000000020e7b82 */ /* 0x0002a20000000a00 */
[----:B------:R-:W-:Y:S01]  /*0750*/  MOV R5, UR5 ;  /* 0x0000000500057c02 */ /* 0x000fe20008000f00 */
[----:B------:R-:W-:Y:S01]  /*0760*/  ULDC.64 UR4, c[0x4][0x98] ;  /* 0x0100260000047ab9 */ /* 0x000fe20000000a00 */
[----:B------:R-:W-:Y:S01]  /*0770*/  MOV R10, UR6 ;  /* 0x00000006000a7c02 */ /* 0x000fe20008000f00 */
[----:B------:R-:W-:Y:S01]  /*0780*/  IMAD.U32 R6, RZ, RZ, UR4 ;  /* 0x00000004ff067e24 */ /* 0x000fe2000f8e00ff */
[----:B------:R-:W-:Y:S01]  /*0790*/  MOV R12, 0x1 ;  /* 0x00000001000c7802 */ /* 0x000fe20000000f00 */
[----:B------:R-:W-:-:S02]  /*07a0*/  IMAD.U32 R7, RZ, RZ, UR5 ;  /* 0x00000005ff077e24 */ /* 0x000fc4000f8e00ff */
[----:B------:R-:W-:Y:S02]  /*07b0*/  IMAD.U32 R11, RZ, RZ, UR7 ;  /* 0x00000007ff0b7e24 */ /* 0x000fe4000f8e00ff */
[----:B------:R-:W-:Y:S02]  /*07c0*/  IMAD.MOV.U32 R8, RZ, RZ, 0x70 ;  /* 0x00000070ff087424 */ /* 0x000fe400078e00ff */
[----:B-1----:R-:W-:-:S07]  /*07d0*/  IMAD.MOV.U32 R13, RZ, RZ, RZ ;  /* 0x000000ffff0d7224 */ /* 0x002fce00078e00ff */
[----:B------:R-:W-:-:S07]  /*07e0*/  LEPC R20, `(.L_x_9) ;  /* 0x000000001014794e */ /* 0x000fce0000000000 */
[----:B--2---:R-:W-:Y:S05]  /*07f0*/  CALL.ABS.NOINC R14 ;  /* 0x000000000e007343 */ /* 0x004fea0003c00000 */
.L_x_9:
[----:B------:R-:W1:Y:S01]  /*0800*/  LDC.64 R2, c[0x4][R2] ;  /* 0x0100000002027b82 */ /* 0x000e620000000a00 */
[----:B------:R-:W-:Y:S01]  /*0810*/  ULDC.64 UR4, c[0x4][0x90] ;  /* 0x0100240000047ab9 */ /* 0x000fe20000000a00 */
[----:B------:R-:W-:Y:S01]  /*0820*/  ULDC.64 UR6, c[0x4][0x98] ;  /* 0x0100260000067ab9 */ /* 0x000fe20000000a00 */
[----:B------:R-:W-:Y:S01]  /*0830*/  IMAD.U32 R4, RZ, RZ, UR4 ;  /* 0x00000004ff047e24 */ /* 0x000fe2000f8e00ff */
[----:B------:R-:W-:Y:S01]  /*0840*/  MOV R5, UR5 ;  /* 0x0000000500057c02 */ /* 0x000fe20008000f00 */
[----:B------:R-:W-:Y:S01]  /*0850*/  ULDC.64 UR4, c[0x4][0x30] ;  /* 0x01000c0000047ab9 */ /* 0x000fe20000000a00 */
[----:B------:R-:W-:Y:S01]  /*0860*/  IMAD.U32 R6, RZ, RZ, UR6 ;  /* 0x00000006ff067e24 */ /* 0x000fe2000f8e00ff */
[----:B------:R-:W-:Y:S01]  /*0870*/  MOV R10, UR4 ;  /* 0x00000004000a7c02 */ /* 0x000fe20008000f00 */
[----:B------:R-:W-:Y:S01]  /*0880*/  IMAD.U32 R7, RZ, RZ, UR7 ;  /* 0x00000007ff077e24 */ /* 0x000fe2000f8e00ff */
[----:B------:R-:W-:Y:S01]  /*0890*/  MOV R12, 0x1 ;  /* 0x00000001000c7802 */ /* 0x000fe20000000f00 */
[----:B------:R-:W-:-:S02]  /*08a0*/  IMAD.U32 R11, RZ, RZ, UR5 ;  /* 0x00000005ff0b7e24 */ /* 0x000fc4000f8e00ff */
[----:B------:R-:W-:Y:S02]  /*08b0*/  IMAD.MOV.U32 R8, RZ, RZ, 0x70 ;  /* 0x00000070ff087424 */ /* 0x000fe400078e00ff */
[----:B------:R-:W-:-:S07]  /*08c0*/  IMAD.MOV.U32 R13, RZ, RZ, RZ ;  /* 0x000000ffff0d7224 */ /* 0x000fce00078e00ff */
[----:B------:R-:W-:-:S07]  /*08d0*/  LEPC R20, `(.L_x_8) ;  /* 0x000000001014794e */ /* 0x000fce0000000000 */
[----:B-1----:R-:W-:Y:S05]  /*08e0*/  CALL.ABS.NOINC R2 ;  /* 0x0000000002007343 */ /* 0x002fea0003c00000 */
.L_x_8:
[----:B------:R-:W1:Y:S01]  /*08f0*/  S2R R3, SR_CgaCtaId ;  /* 0x0000000000037919 */ /* 0x000e620000008800 */
[----:B------:R-:W-:-:S04]  /*0900*/  MOV R2, 0x400 ;  /* 0x0000040000027802 */ /* 0x000fc80000000f00 */
[----:B-1----:R-:W-:-:S05]  /*0910*/  LEA R2, R3, R2, 0x18 ;  /* 0x0000000203027211 */ /* 0x002fca00078ec0ff */
[----:B------:R-:W-:-:S05]  /*0920*/  VIADD R0, R2, 0x20c00 ;  /* 0x00020c0002007836 */ /* 0x000fca0000000000 */
[----:B------:R-:W-:-:S13]  /*0930*/  LOP3.LUT P0, RZ, R0, 0x3ff, RZ, 0xc0, !PT ;  /* 0x000003ff00ff7812 */ /* 0x000fda000780c0ff */
[----:B------:R-:W-:Y:S05]  /*0940*/  @!P0 BRA `(.L_x_10) ;  /* 0x00000000007c8947 */ /* 0x000fea0003800000 */
[----:B------:R-:W-:Y:S01]  /*0950*/  MOV R17, 0x0 ;  /* 0x0000000000117802 */ /* 0x000fe20000000f00 */
[----:B------:R-:W-:Y:S01]  /*0960*/  ULDC.64 UR4, c[0x4][0x90] ;  /* 0x0100240000047ab9 */ /* 0x000fe20000000a00 */
[----:B------:R-:W-:Y:S01]  /*0970*/  ULDC.64 UR6, c[0x4][0x28] ;  /* 0x01000a0000067ab9 */ /* 0x000fe20000000a00 */
[----:B------:R-:W-:Y:S01]  /*0980*/  MOV R4, UR4 ;  /* 0x0000000400047c02 */ /* 0x000fe20008000f00 */
[----:B------:R1:W2:Y:S01]  /*0990*/  LDC.64 R14, c[0x4][R17] ;  /* 0x01000000110e7b82 */ /* 0x0002a20000000a00 */
[----:B------:R-:W-:Y:S01]  /*09a0*/  IMAD.U32 R5, RZ, RZ, UR5 ;  /* 0x00000005ff057e24 */ /* 0x000fe2000f8e00ff */
[----:B------:R-:W-:Y:S01]  /*09b0*/  ULDC.64 UR4, c[0x4][0x98] ;  /* 0x0100260000047ab9 */ /* 0x000fe20000000a00 */
[----:B------:R-:W-:Y:S01]  /*09c0*/  IMAD.U32 R10, RZ, RZ, UR6 ;  /* 0x00000006ff0a7e24 */ /* 0x000fe2000f8e00ff */
[----:B------:R-:W-:Y:S01]  /*09d0*/  MOV R7, UR5 ;  /* 0x0000000500077c02 */ /* 0x000fe20008000f00 */
[----:B------:R-:W-:Y:S01]  /*09e0*/  IMAD.U32 R6, RZ, RZ, UR4 ;  /* 0x00000004ff067e24 */ /* 0x000fe2000f8e00ff */
[----:B------:R-:W-:Y:S01]  /*09f0*/  MOV R8, 0x70 ;  /* 0x0000007000087802 */ /* 0x000fe20000000f00 */
[----:B------:R-:W-:-:S02]  /*0a00*/  IMAD.U32 R11, RZ, RZ, UR7 ;  /* 0x00000007ff0b7e24 */ /* 0x000fc4000f8e00ff */
[----:B------:R-:W-:Y:S02]  /*0a10*/  IMAD.MOV.U32 R12, RZ, RZ, 0x1 ;  /* 0x00000001ff0c7424 */ /* 0x000fe400078e00ff */
[----:B-1----:R-:W-:-:S07]  /*0a20*/  IMAD.MOV.U32 R13, RZ, RZ, RZ ;  /* 0x000000ffff0d7224 */ /* 0x002fce00078e00ff */
[----:B------:R-:W-:-:S07]  /*0a30*/  LEPC R20, `(.L_x_11) ;  /* 0x000000001014794e */ /* 0x000fce0000000000 */
[----:B--2---:R-:W-:Y:S05]  /*0a40*/  CALL.ABS.NOINC R14 ;  /* 0x000000000e007343 */ /* 0x004fea0003c00000 */
.L_x_11:
[----:B------:R1:W2:Y:S01]  /*0a50*/  LDC.64 R14, c[0x4][R17] ;  /* 0x01000000110e7b82 */ /* 0x0002a20000000a00 */
[----:B------:R-:W-:Y:S01]  /*0a60*/  ULDC.64 UR4, c[0x4][0x90] ;  /* 0x0100240000047ab9 */ /* 0x000fe20000000a00 */
[----:B------:R-:W-:Y:S01]  /*0a70*/  ULDC.64 UR6, c[0x4][0x30] ;  /* 0x01000c0000067ab9 */ /* 0x000fe20000000a00 */
[----:B------:R-:W-:Y:S01]  /*0a80*/  MOV R4, UR4 ;  /* 0x0000000400047c02 */ /* 0x000fe20008000f00 */
        /* <DEDUP_REMOVED lines=11> */
.L_x_10:
[----:B------:R-:W-:Y:S01]  /*0b40*/  SHF.R.S32.HI R3, RZ, 0x1f, R18 ;  /* 0x0000001fff037819 */ /* 0x000fe20000011412 */
[----:B------:R-:W-:-:S03]  /*0b50*/  UMOV UR4, 0xffffffff ;  /* 0xffffffff00047882 */ /* 0x000fc60000000000 */
[----:B------:R-:W-:-:S04]  /*0b60*/  LEA.HI R0, R3, R18, RZ, 0x7 ;  /* 0x0000001203007211 */ /* 0x000fc800078f38ff */
[----:B------:R-:W-:Y:S01]  /*0b70*/  SHF.R.S32.HI R13, RZ, 0x7, R0 ;  /* 0x00000007ff0d7819 */ /* 0x000fe20000011400 */
[----:B------:R-:W-:Y:S06]  /*0b80*/  BRA.DIV UR4, `(.L_x_12) ;  /* 0x0000008204747947 */ /* 0x000fec000b800000 */
[----:B------:R1:W2:Y:S02]  /*0b90*/  SHFL.IDX PT, R14, R13, RZ, 0x1f ;  /* 0x00001fff0d0e7589 */ /* 0x0002a400000e0000 */
.L_x_83:
[----:B------:R-:W-:Y:S02]  /*0ba0*/  SHF.L.U32 R9, RZ, 0x1f, RZ ;  /* 0x0000001fff097819 */ /* 0x000fe400000006ff */
[----:B------:R-:W-:Y:S02]  /*0bb0*/  LEA.HI R5, R3, R18, RZ, 0x4 ;  /* 0x0000001203057211 */ /* 0x000fe400078f20ff */
[----:B------:R-:W3:Y:S01]  /*0bc0*/  SYNCS.PHASECHK.TRANS64.TRYWAIT P0, [R2+URZ+0x30c00], R9 ;  /* 0x030c0009020075a7 */ /* 0x000ee2000800017f */
[----:B--2---:R-:W-:Y:S02]  /*0bd0*/  LEA.HI R4, R14, R14, RZ, 0x1 ;  /* 0x0000000e0e047211 */ /* 0x004fe400078f08ff */
[----:B------:R-:W-:-:S04]  /*0be0*/  SHF.R.S32.HI R6, RZ, 0x4, R5 ;  /* 0x00000004ff067819 */ /* 0x000fc80000011405 */
[----:B------:R-:W-:Y:S02]  /*0bf0*/  LEA.HI R7, R5, R6, RZ, 0x1 ;  /* 0x0000000605077211 */ /* 0x000fe400078f08ff */
[----:B------:R-:W-:Y:S02]  /*0c00*/  LOP3.LUT R5, R4, 0xffffe, RZ, 0xc0, !PT ;  /* 0x000ffffe04057812 */ /* 0x000fe400078ec0ff */
[----:B------:R-:W-:Y:S02]  /*0c10*/  LOP3.LUT R7, R7, 0xfffffffe, RZ, 0xc0, !PT ;  /* 0xfffffffe07077812 */ /* 0x000fe400078ec0ff */
[----:B------:R-:W-:-:S03]  /*0c20*/  IADD3 R12, R14, -R5, RZ ;  /* 0x800000050e0c7210 */ /* 0x000fc60007ffe0ff */
[----:B------:R-:W-:Y:S01]  /*0c30*/  IMAD.IADD R6, R6, 0x1, -R7 ;  /* 0x0000000106067824 */ /* 0x000fe200078e0a07 */
[----:B---3--:R-:W-:Y:S06]  /*0c40*/  @P0 BRA `(.L_x_13) ;  /* 0x0000000000080947 */ /* 0x008fec0003800000 */
[----:B------:R-:W2:Y:S02]  /*0c50*/  SYNCS.PHASECHK.TRANS64.TRYWAIT P0, [R2+URZ+0x30c00], R9 ;  /* 0x030c0009020075a7 */ /* 0x000ea4000800017f */
[----:B--2---:R-:W-:Y:S05]  /*0c60*/  @!P0 BRA `(.L_x_14) ;  /* 0x0000008000588947 */ /* 0x004fea0003800000 */
.L_x_13:
[----:B------:R-:W3:Y:S01]  /*0c70*/  LDC R11, c[0x0][0x280] ;  /* 0x0000a000ff0b7b82 */ /* 0x000ee20000000800 */
[----:B------:R-:W-:Y:S02]  /*0c80*/  LEA.HI R4, R3, R18, RZ, 0x5 ;  /* 0x0000001203047211 */ /* 0x000fe400078f28ff */
[----:B------:R-:W-:Y:S02]  /*0c90*/  CS2R R198, SRZ ;  /* 0x0000000000c67805 */ /* 0x000fe4000001ff00 */
[----:B------:R-:W-:Y:S02]  /*0ca0*/  CS2R R196, SRZ ;  /* 0x0000000000c47805 */ /* 0x000fe4000001ff00 */
[----:B------:R-:W-:Y:S02]  /*0cb0*/  CS2R R194, SRZ ;  /* 0x0000000000c27805 */ /* 0x000fe4000001ff00 */
[----:B------:R-:W-:Y:S02]  /*0cc0*/  CS2R R192, SRZ ;  /* 0x0000000000c07805 */ /* 0x000fe4000001ff00 */
[----:B------:R-:W-:-:S02]  /*0cd0*/  CS2R R190, SRZ ;  /* 0x0000000000be7805 */ /* 0x000fc4000001ff00 */
[----:B------:R-:W-:Y:S02]  /*0ce0*/  CS2R R188, SRZ ;  /* 0x0000000000bc7805 */ /* 0x000fe4000001ff00 */
        /* <DEDUP_REMOVED lines=16> */
[----:B---3--:R-:W-:-:S02]  /*0df0*/  ISETP.GE.AND P0, PT, R11, 0x1, PT ;  /* 0x000000010b00780c */ /* 0x008fc40003f06270 */
        /* <DEDUP_REMOVED lines=10> */
[----:B------:R-:W-:Y:S01]  /*0ea0*/  SHF.R.S32.HI R5, RZ, 0x5, R4 ;  /* 0x00000005ff057819 */ /* 0x000fe20000011404 */
[----:B------:R-:W-:Y:S06]  /*0eb0*/  @!P0 BRA `(.L_x_15) ;  /* 0x0000004c002c8947 */ /* 0x000fec0003800000 */
[----:B------:R-:W-:Y:S01]  /*0ec0*/  IMAD.SHL.U32 R7, R18, 0x40, RZ ;  /* 0x0000004012077824 */ /* 0x000fe200078e00ff */
[----:B------:R-:W-:Y:S01]  /*0ed0*/  SHF.L.U32 R10, R5, 0x4, RZ ;  /* 0x00000004050a7819 */ /* 0x000fe200000006ff */
[----:B------:R-:W3:Y:S01]  /*0ee0*/  S2R R20, SR_CTAID.X ;  /* 0x0000000000147919 */ /* 0x000ee20000002500 */
[-C--:B------:R-:W-:Y:S01]  /*0ef0*/  LEA.HI R8, R3, R18.reuse, RZ, 0x3 ;  /* 0x0000001203087211 */ /* 0x080fe200078f18ff */
[----:B------:R-:W3:Y:S01]  /*0f00*/  LDC R21, c[0x0][0x290] ;  /* 0x0000a400ff157b82 */ /* 0x000ee20000000800 */
[----:B------:R-:W-:Y:S02]  /*0f10*/  LOP3.LUT R7, R7, 0x1c0, RZ, 0xc0, !PT ;  /* 0x000001c007077812 */ /* 0x000fe400078ec0ff */
[----:B------:R-:W-:Y:S02]  /*0f20*/  LOP3.LUT R5, R0, 0xffffff80, RZ, 0xc0, !PT ;  /* 0xffffff8000057812 */ /* 0x000fe400078ec0ff */
[----:B--2---:R-:W-:Y:S02]  /*0f30*/  LOP3.LUT R9, R7, 0x30, R10, 0xf8, !PT ;  /* 0x0000003007097812 */ /* 0x004fe400078ef80a */
[----:B------:R-:W-:Y:S01]  /*0f40*/  LEA.HI R0, R3, R18, RZ, 0x2 ;  /* 0x0000001203007211 */ /* 0x000fe200078f10ff */
[----:B------:R-:W-:Y:S01]  /*0f50*/  IMAD.IADD R10, R18, 0x1, -R5 ;  /* 0x00000001120a7824 */ /* 0x000fe200078e0a05 */
[----:B------:R-:W-:Y:S01]  /*0f60*/  LOP3.LUT R8, R9, 0x8, R8, 0xf8, !PT ;  /* 0x0000000809087812 */ /* 0x000fe200078ef808 */
[----:B------:R-:W-:Y:S01]  /*0f70*/  VIADD R9, R11, 0x7f ;  /* 0x0000007f0b097836 */ /* 0x000fe20000000000 */
[----:B------:R-:W-:Y:S01]  /*0f80*/  LOP3.LUT R3, R4, 0xffffffe0, RZ, 0xc0, !PT ;  /* 0xffffffe004037812 */ /* 0x000fe200078ec0ff */
[----:B------:R-:W-:Y:S01]  /*0f90*/  IMAD R23, R13, 0x400, R10 ;  /* 0x000004000d177824 */ /* 0x000fe200078e020a */
[----:B------:R-:W-:-:S02]  /*0fa0*/  LOP3.LUT R11, R0, 0xfffffffc, RZ, 0xc0, !PT ;  /* 0xfffffffc000b7812 */ /* 0x000fc400078ec0ff */
[----:B------:R-:W-:Y:S02]  /*0fb0*/  SHF.R.S32.HI R0, RZ, 0x1f, R9 ;  /* 0x0000001fff007819 */ /* 0x000fe40000011409 */
[----:B------:R-:W-:Y:S01]  /*0fc0*/  SHF.R.U32.HI R7, RZ, 0x3, R7 ;  /* 0x00000003ff077819 */ /* 0x000fe20000011607 */
[C---:B------:R-:W-:Y:S01]  /*0fd0*/  IMAD.IADD R11, R18.reuse, 0x1, -R11 ;  /* 0x00000001120b7824 */ /* 0x040fe200078e0a0b */
[----:B------:R-:W-:Y:S02]  /*0fe0*/  IADD3 R3, R18, -R3, RZ ;  /* 0x8000000312037210 */ /* 0x000fe40007ffe0ff */
[----:B------:R-:W-:Y:S01]  /*0ff0*/  LEA.HI R22, R0, R9, RZ, 0x7 ;  /* 0x0000000900167211 */ /* 0x000fe200078f38ff */
[----:B------:R-:W-:Y:S01]  /*1000*/  IMAD R9, R13, 0x10, R6 ;  /* 0x000000100d097824 */ /* 0x000fe200078e0206 */
[----:B------:R-:W-:Y:S02]  /*1010*/  LOP3.LUT R8, R8, R7, RZ, 0x3c, !PT ;  /* 0x0000000708087212 */ /* 0x000fe400078e3cff */
[----:B------:R-:W-:-:S02]  /*1020*/  SHF.R.S32.HI R0, RZ, 0x1f, R3 ;  /* 0x0000001fff007819 */ /* 0x000fc40000011403 */
[----:B------:R-:W-:Y:S02]  /*1030*/  LEA.HI R5, R13, R13, RZ, 0x1 ;  /* 0x0000000d0d057211 */ /* 0x000fe400078f08ff */
[----:B------:R-:W-:Y:S01]  /*1040*/  LEA R6, R9, R8, 0x9 ;  /* 0x0000000809067211 */ /* 0x000fe200078e48ff */
[----:B---3--:R-:W-:Y:S01]  /*1050*/  IMAD R20, R20, -0x80, R21 ;  /* 0xffffff8014147824 */ /* 0x008fe200078e0215 */
[CC--:B------:R-:W-:Y:S02]  /*1060*/  LEA.HI R4, R0.reuse, R3.reuse, RZ, 0x3 ;  /* 0x0000000300047211 */ /* 0x0c0fe400078f18ff */
[----:B------:R-:W-:Y:S01]  /*1070*/  LEA.HI R7, R0, R3, RZ, 0x2 ;  /* 0x0000000300077211 */ /* 0x000fe200078f10ff */
[----:B------:R2:W-:Y:S01]  /*1080*/  STL [R1+0x4], R6 ;  /* 0x0000040601007387 */ /* 0x0005e20000100800 */
[----:B------:R-:W-:Y:S02]  /*1090*/  LOP3.LUT R0, R5, 0xfffffffe, RZ, 0xc0, !PT ;  /* 0xfffffffe05007812 */ /* 0x000fe400078ec0ff */
[----:B------:R-:W-:-:S02]  /*10a0*/  SHF.R.S32.HI R3, RZ, 0x1f, R10 ;  /* 0x0000001fff037819 */ /* 0x000fc4000001140a */
[----:B------:R-:W-:Y:S01]  /*10b0*/  SHF.R.S32.HI R5, RZ, 0x1f, R4 ;  /* 0x0000001fff057819 */ /* 0x000fe20000011404 */
[----:B------:R-:W-:Y:S01]  /*10c0*/  IMAD.IADD R19, R13, 0x1, -R0 ;  /* 0x000000010d137824 */ /* 0x000fe200078e0a00 */
[----:B------:R-:W-:Y:S02]  /*10d0*/  LEA.HI R0, R3, R10, RZ, 0x2 ;  /* 0x0000000a03007211 */ /* 0x000fe400078f10ff */
[----:B------:R-:W-:Y:S02]  /*10e0*/  MOV R199, RZ ;  /* 0x000000ff00c77202 */ /* 0x000fe40000000f00 */
[----:B--2---:R-:W-:Y:S02]  /*10f0*/  SHF.R.S32.HI R6, RZ, 0x3, R4 ;  /* 0x00000003ff067819 */ /* 0x004fe40000011404 */
[----:B------:R-:W-:Y:S02]  /*1100*/  SHF.R.S32.HI R4, RZ, 0x2, R7 ;  /* 0x00000002ff047819 */ /* 0x000fe40000011407 */
[----:B------:R-:W-:-:S02]  /*1110*/  LEA.HI R8, R5, R6, RZ, 0x4 ;  /* 0x0000000605087211 */ /* 0x000fc400078f20ff */
[----:B------:R-:W-:Y:S01]  /*1120*/  LEA.HI R7, R7, R4, RZ, 0x1 ;  /* 0x0000000407077211 */ /* 0x000fe200078f08ff */
[----:B-1----:R-:W-:Y:S01]  /*1130*/  VIADD R13, R4, 0x18 ;  /* 0x00000018040d7836 */ /* 0x002fe20000000000 */
[----:B------:R-:W-:Y:S02]  /*1140*/  LOP3.LUT R5, R0, 0x7ffffffc, RZ, 0xc0, !PT ;  /* 0x7ffffffc00057812 */ /* 0x000fe400078ec0ff */
[----:B------:R-:W-:Y:S02]  /*1150*/  LOP3.LUT R9, R8, 0x1ffffff0, RZ, 0xc0, !PT ;  /* 0x1ffffff008097812 */ /* 0x000fe400078ec0ff */
[----:B------:R-:W-:Y:S01]  /*1160*/  LEA.HI R8, R3, R10, RZ, 0x5 ;  /* 0x0000000a03087211 */ /* 0x000fe200078f28ff */
[----:B------:R-:W-:Y:S01]  /*1170*/  VIADD R3, R4, 0x8 ;  /* 0x0000000804037836 */ /* 0x000fe20000000000 */
[----:B------:R-:W-:Y:S01]  /*1180*/  LOP3.LUT R7, R7, 0xfffffffe, RZ, 0xc0, !PT ;  /* 0xfffffffe07077812 */ /* 0x000fe200078ec0ff */
[----:B------:R-:W-:Y:S01]  /*1190*/  IMAD.IADD R6, R6, 0x1, -R9 ;  /* 0x0000000106067824 */ /* 0x000fe200078e0a09 */
[----:B------:R-:W-:-:S02]  /*11a0*/  IADD3 R10, R10, -R5, RZ ;  /* 0x800000050a0a7210 */ /* 0x000fc40007ffe0ff */
[C---:B------:R-:W-:Y:S01]  /*11b0*/  IADD3 R5, R4.reuse, 0x10, RZ ;  /* 0x0000001004057810 */ /* 0x040fe20007ffe0ff */
[----:B------:R-:W-:Y:S01]  /*11c0*/  IMAD.IADD R7, R4, 0x1, -R7 ;  /* 0x0000000104077824 */ /* 0x000fe200078e0a07 */
[----:B------:R-:W-:Y:S02]  /*11d0*/  LEA.HI R4, R3, R3, RZ, 0x1 ;  /* 0x0000000303047211 */ /* 0x000fe400078f08ff */
[----:B------:R-:W-:Y:S02]  /*11e0*/  LEA.HI R9, R5, R5, RZ, 0x1 ;  /* 0x0000000505097211 */ /* 0x000fe400078f08ff */
[----:B------:R-:W-:Y:S02]  /*11f0*/  LEA.HI R15, R13, R13, RZ, 0x1 ;  /* 0x0000000d0d0f7211 */ /* 0x000fe400078f08ff */
[----:B------:R-:W-:Y:S02]  /*1200*/  SHF.R.S32.HI R17, RZ, 0x5, R8 ;  /* 0x00000005ff117819 */ /* 0x000fe40000011408 */
[----:B------:R-:W-:-:S02]  /*1210*/  LOP3.LUT R8, R4, 0xfffffffe, RZ, 0xc0, !PT ;  /* 0xfffffffe04087812 */ /* 0x000fc400078ec0ff */
[----:B------:R-:W-:Y:S01]  /*1220*/  LOP3.LUT R14, R9, 0xfffffffe, RZ, 0xc0, !PT ;  /* 0xfffffffe090e7812 */ /* 0x000fe200078ec0ff */
[----:B------:R-:W-:Y:S01]  /*1230*/  IMAD R21, R17, -0x10, R20 ;  /* 0xfffffff011157824 */ /* 0x000fe200078e0214 */
[----:B------:R-:W-:Y:S02]  /*1240*/  LOP3.LUT R18, R15, 0xfffffffe, RZ, 0xc0, !PT ;  /* 0xfffffffe0f127812 */ /* 0x000fe400078ec0ff */
[----:B------:R-:W-:Y:S01]  /*1250*/  IADD3 R8, R3, -R8, RZ ;  /* 0x8000000803087210 */ /* 0x000fe20007ffe0ff */
[----:B------:R-:W-:Y:S01]  /*1260*/  IMAD.IADD R14, R5, 0x1, -R14 ;  /* 0x00000001050e7824 */ /* 0x000fe200078e0a0e */
[----:B------:R-:W-:Y:S01]  /*1270*/  SHF.R.S32.HI R3, RZ, 0x1, R4 ;  /* 0x00000001ff037819 */ /* 0x000fe20000011404 */
[----:B------:R-:W-:Y:S01]  /*1280*/  IMAD.IADD R13, R13, 0x1, -R18 ;  /* 0x000000010d0d7824 */ /* 0x000fe200078e0a12 */
[----:B------:R-:W-:Y:S02]  /*1290*/  SHF.R.S32.HI R4, RZ, 0x1f, R4 ;  /* 0x0000001fff047819 */ /* 0x000fe40000011404 */
[----:B------:R-:W-:-:S02]  /*12a0*/  SHF.R.S32.HI R5, RZ, 0x1, R9 ;  /* 0x00000001ff057819 */ /* 0x000fc40000011409 */
[----:B------:R-:W-:Y:S02]  /*12b0*/  SHF.R.S32.HI R18, RZ, 0x1f, R9 ;  /* 0x0000001fff127819 */ /* 0x000fe40000011409 */
[--C-:B------:R-:W-:Y:S02]  /*12c0*/  SHF.R.S32.HI R17, RZ, 0x2, R0.reuse ;  /* 0x00000002ff117819 */ /* 0x100fe40000011400 */
[--C-:B------:R-:W-:Y:S02]  /*12d0*/  SHF.R.S32.HI R9, RZ, 0x1, R15.reuse ;  /* 0x00000001ff097819 */ /* 0x100fe4000001140f */
[----:B------:R-:W-:Y:S02]  /*12e0*/  SHF.R.S32.HI R20, RZ, 0x1f, R15 ;  /* 0x0000001fff147819 */ /* 0x000fe4000001140f */
[----:B------:R-:W-:Y:S02]  /*12f0*/  SHF.R.S32.HI R0, RZ, 0x1f, R0 ;  /* 0x0000001fff007819 */ /* 0x000fe40000011400 */
[----:B------:R-:W-:-:S02]  /*1300*/  LEA.HI R4, R4, R3, RZ, 0x4 ;  /* 0x0000000304047211 */ /* 0x000fc400078f20ff */
[----:B------:R-:W-:Y:S02]  /*1310*/  LEA.HI R18, R18, R5, RZ, 0x4 ;  /* 0x0000000512127211 */ /* 0x000fe400078f20ff */
[----:B------:R-:W-:Y:S02]  /*1320*/  LEA.HI R20, R20, R9, RZ, 0x4 ;  /* 0x0000000914147211 */ /* 0x000fe400078f20ff */
[----:B------:R-:W-:Y:S02]  /*1330*/  LEA.HI R0, R0, R17, RZ, 0x3 ;  /* 0x0000001100007211 */ /* 0x000fe400078f18ff */
[----:B------:R-:W-:Y:S02]  /*1340*/  LOP3.LUT R4, R4, 0x1ffffff0, RZ, 0xc0, !PT ;  /* 0x1ffffff004047812 */ /* 0x000fe400078ec0ff */
[----:B------:R-:W-:Y:S02]  /*1350*/  LOP3.LUT R18, R18, 0x1ffffff0, RZ, 0xc0, !PT ;  /* 0x1ffffff012127812 */ /* 0x000fe400078ec0ff */
[----:B------:R-:W-:-:S02]  /*1360*/  LOP3.LUT R20, R20, 0x1ffffff0, RZ, 0xc0, !PT ;  /* 0x1ffffff014147812 */ /* 0x000fc400078ec0ff */
[----:B------:R-:W-:Y:S01]  /*1370*/  LOP3.LUT R0, R0, 0xfffffff8, RZ, 0xc0, !PT ;  /* 0xfffffff800007812 */ /* 0x000fe200078ec0ff */
[----:B------:R-:W-:Y:S01]  /*1380*/  IMAD.IADD R5, R5, 0x1, -R18 ;  /* 0x0000000105057824 */ /* 0x000fe200078e0a12 */
[----:B------:R-:W-:Y:S01]  /*1390*/  IADD3 R3, R3, -R4, RZ ;  /* 0x8000000403037210 */ /* 0x000fe20007ffe0ff */
[----:B------:R-:W-:Y:S01]  /*13a0*/  IMAD.IADD R20, R9, 0x1, -R20 ;  /* 0x0000000109147824 */ /* 0x000fe200078e0a14 */
[----:B------:R-:W-:Y:S01]  /*13b0*/  IADD3 R0, R21, R0, -R17 ;  /* 0x0000000015007210 */ /* 0x000fe20007ffe811 */
[----:B------:R-:W-:Y:S01]  /*13c0*/  IMAD R4, R5, 0x8, R14 ;  /* 0x0000000805047824 */ /* 0x000fe200078e020e */
[----:B------:R-:W-:Y:S01]  /*13d0*/  LEA R7, R6, R7, 0x3 ;  /* 0x0000000706077211 */ /* 0x000fe200078e18ff */
[----:B------:R-:W-:Y:S01]  /*13e0*/  IMAD R6, R3, 0x8, R8 ;  /* 0x0000000803067824 */ /* 0x000fe200078e0208 */
[----:B------:R-:W-:Y:S01]  /*13f0*/  LEA R3, R20, R13, 0x3 ;  /* 0x0000000d14037211 */ /* 0x000fe200078e18ff */
[----:B------:R-:W-:Y:S01]  /*1400*/  IMAD R9, R19, -0x40, R0 ;  /* 0xffffffc013097824 */ /* 0x000fe200078e0200 */
[----:B------:R-:W-:Y:S01]  /*1410*/  SHF.R.S32.HI R0, RZ, 0x7, R22 ;  /* 0x00000007ff007819 */ /* 0x000fe20000011416 */
[----:B------:R-:W-:Y:S01]  /*1420*/  STL [R1+0x14], R7 ;  /* 0x0000140701007387 */ /* 0x000fe20000100800 */
[----:B------:R-:W-:Y:S01]  /*1430*/  LOP3.LUT R8, R16, 0x1, RZ, 0xfc, !PT ;  /* 0x0000000110087812 */ /* 0x000fe200078efcff */
[----:B------:R-:W-:-:S02]  /*1440*/  IMAD.MOV.U32 R5, RZ, RZ, RZ ;  /* 0x000000ffff057224 */ /* 0x000fc400078e00ff */
[----:B------:R1:W-:Y:S04]  /*1450*/  STL [R1+0x10], R6 ;  /* 0x0000100601007387 */ /* 0x0003e80000100800 */
[----:B------:R-:W-:Y:S04]  /*1460*/  STL [R1+0xc], R4 ;  /* 0x00000c0401007387 */ /* 0x000fe80000100800 */
[----:B------:R2:W-:Y:S01]  /*1470*/  STL [R1+0x8], R3 ;  /* 0x0000080301007387 */ /* 0x0005e20000100800 */
[----:B-1----:R-:W-:-:S03]  /*1480*/  CS2R R6, SRZ ;  /* 0x0000000000067805 */ /* 0x002fc6000001ff00 */
[----:B------:R1:W-:Y:S01]  /*1490*/  STL [R1], R0 ;  /* 0x0000000001007387 */ /* 0x0003e20000100800 */
[----:B--2---:R-:W-:-:S04]  /*14a0*/  IMAD.SHL.U32 R3, R23, 0x4, RZ ;  /* 0x0000000417037824 */ /* 0x004fc800078e00ff */
[----:B------:R-:W-:-:S07]  /*14b0*/  IMAD R4, R3, 0x4, R2 ;  /* 0x0000000403047824 */ /* 0x000fce00078e0202 */
.L_x_26:
[----:B------:R-:W-:Y:S01]  /*14c0*/  ISETP.NE.AND P0, PT, R8, 0x3, PT ;  /* 0x000000030800780c */ /* 0x000fe20003f05270 */
[----:B------:R-:W-:-:S12]  /*14d0*/  YIELD ;  /* 0x0000000000007946 */ /* 0x000fd80003800000 */
[----:B------:R-:W-:Y:S05]  /*14e0*/  @!P0 BRA `(.L_x_16) ;  /* 0x0000000000048947 */ /* 0x000fea0003800000 */
[----:B------:R-:W-:Y:S01]  /*14f0*/  BPT.TRAP 0x1 ;  /* 0x000000040000795c */ /* 0x000fe20000300000 */
.L_x_16:
[----:B------:R-:W-:Y:S01]  /*1500*/  IMAD R3, R5, 0x8, R2 ;  /* 0x0000000805037824 */ /* 0x000fe200078e0202 */
[----:B------:R-:W-:-:S04]  /*1510*/  SHF.L.U32 R20, R6, 0x1f, RZ ;  /* 0x0000001f06147819 */ /* 0x000fc800000006ff */
[----:B------:R2:W3:Y:S01]  /*1520*/  SYNCS.PHASECHK.TRANS64.TRYWAIT P1, [R3+URZ+0x30c10], R20 ;  /* 0x030c1014030075a7 */ /* 0x0004e2000802017f */
[----:B------:R-:W-:Y:S05]  /*1530*/  @!P0 BRA `(.L_x_17) ;  /* 0x0000000000048947 */ /* 0x000fea0003800000 */
[----:B------:R-:W-:Y:S01]  /*1540*/  BPT.TRAP 0x1 ;  /* 0x000000040000795c */ /* 0x000fe20000300000 */
.L_x_17:
[----:B-1----:R-:W-:-:S04]  /*1550*/  IADD3 R0, R2, 0x10000, RZ ;  /* 0x0001000002007810 */ /* 0x002fc80007ffe0ff */
[----:B------:R-:W-:-:S04]  /*1560*/  SHF.R.U32.HI R0, RZ, 0x4, R0 ;  /* 0x00000004ff007819 */ /* 0x000fc80000011600 */
[----:B------:R-:W-:Y:S01]  /*1570*/  LOP3.LUT R0, R0, 0x3fff, RZ, 0xc0, !PT ;  /* 0x00003fff00007812 */ /* 0x000fe200078ec0ff */
[----:B---3--:R-:W-:Y:S06]  /*1580*/  @P1 BRA `(.L_x_18) ;  /* 0x0000000000081947 */ /* 0x008fec0003800000 */
[----:B------:R-:W1:Y:S02]  /*1590*/  SYNCS.PHASECHK.TRANS64.TRYWAIT P1, [R3+URZ+0x30c10], R20 ;  /* 0x030c1014030075a7 */ /* 0x000e64000802017f */
[----:B-1----:R-:W-:Y:S05]  /*15a0*/  @!P1 BRA `(.L_x_19) ;  /* 0x00000078001c9947 */ /* 0x002fea0003800000 */
.L_x_18:
[----:B------:R-:W-:Y:S05]  /*15b0*/  WARPSYNC.ALL ;  /* 0x0000000000007948 */ /* 0x000fea0003800000 */
[----:B------:R-:W-:Y:S01]  /*15c0*/  LOP3.LUT R14, R0, 0x10000, RZ, 0xfc, !PT ;  /* 0x00010000000e7812 */ /* 0x000fe200078efcff */
[----:B------:R-:W-:Y:S01]  /*15d0*/  IMAD R13, R12, 0x2000, R2 ;  /* 0x000020000c0d7824 */ /* 0x000fe200078e0202 */
[----:B------:R-:W3:Y:S04]  /*15e0*/  LDL R17, [R1+0xc] ;  /* 0x00000c0001117983 */ /* 0x000ee80000100800 */
[----:B------:R-:W-:Y:S01]  /*15f0*/  R2UR UR9, R13 ;  /* 0x000000000d0972ca */ /* 0x000fe200000e0000 */
[----:B------:R-:W-:Y:S01]  /*1600*/  IMAD R14, R5, 0x400, R14 ;  /* 0x00000400050e7824 */ /* 0x000fe200078e020e */
[----:B------:R-:W4:Y:S04]  /*1610*/  LDL R18, [R1+0x14] ;  /* 0x0000140001127983 */ /* 0x000f280000100800 */
[----:B------:R-:W-:Y:S01]  /*1620*/  R2UR UR8, R14 ;  /* 0x000000000e0872ca */ /* 0x000fe200000e0000 */
[----:B------:R-:W5:Y:S04]  /*1630*/  LDL R15, [R1+0x10] ;  /* 0x00001000010f7983 */ /* 0x000f680000100800 */
[----:B------:R-:W2:Y:S02]  /*1640*/  LDL R16, [R1+0x8] ;  /* 0x0000080001107983 */ /* 0x000ea40000100800 */
[----:B------:R-:W-:-:S04]  /*1650*/  USHF.R.U32.HI UR4, URZ, 0x4, UR9 ;  /* 0x000000043f047899 */ /* 0x000fc80008011609 */
[----:B------:R-:W-:Y:S01]  /*1660*/  ULOP3.LUT UR4, UR4, 0x3fff, URZ, 0xc0, !UPT ;  /* 0x00003fff04047892 */ /* 0x000fe2000f8ec03f */
[----:B------:R-:W-:-:S03]  /*1670*/  WARPGROUP.ARRIVE ;  /* 0x00000000000079c5 */ /* 0x000fc60000000000 */
[----:B------:R-:W-:Y:S01]  /*1680*/  ULOP3.LUT UR10, UR4, 0x10000, URZ, 0xfc, !UPT ;  /* 0x00010000040a7892 */ /* 0x000fe2000f8efc3f */
[----:B------:R-:W-:Y:S01]  /*1690*/  UMOV UR6, UR8 ;  /* 0x0000000800067c82 */ /* 0x000fe20008000000 */
[----:B------:R-:W-:Y:S01]  /*16a0*/  UMOV UR7, 0x40000040 ;  /* 0x4000004000077882 */ /* 0x000fe20000000000 */
[----:B------:R-:W-:-:S04]  /*16b0*/  UMOV UR5, 0x40000040 ;  /* 0x4000004000057882 */ /* 0x000fc80000000000 */
[----:B------:R-:W-:Y:S02]  /*16c0*/  UMOV UR4, UR10 ;  /* 0x0000000a00047c82 */ /* 0x000fe40008000000 */
[----:B------:R-:W-:Y:S01]  /*16d0*/  HGMMA.64x128x16.F32 R72, gdesc[UR4], RZ, !UPT, gsb0 ;  /* 0x01e00000044879f0 */ /* 0x000fe2000c0008ff */
[----:B------:R-:W-:Y:S02]  /*16e0*/  UIADD3 UR6, UR8, 0x2, URZ ;  /* 0x0000000208067890 */ /* 0x000fe4000fffe03f */
[----:B------:R-:W-:Y:S01]  /*16f0*/  UIADD3 UR4, UR10, 0x2, URZ ;  /* 0x000000020a047890 */ /* 0x000fe2000fffe03f */
[----:B------:R-:W-:Y:S01]  /*1700*/  UMOV UR7, 0x40000040 ;  /* 0x4000004000077882 */ /* 0x000fe20000000000 */
[----:B------:R-:W-:Y:S01]  /*1710*/  UMOV UR5, 0x40000040 ;  /* 0x4000004000057882 */ /* 0x000fe20000000000 */
[----:B------:R-:W-:Y:S02]  /*1720*/  WARPGROUP.DEPBAR.LE gsb0, 0x0 ;  /* 0x00008000000079c5 */ /* 0x000fe40000010000 */
[----:B------:R-:W-:-:S06]  /*1730*/  WARPGROUP.ARRIVE ;  /* 0x00000000000079c5 */ /* 0x000fcc0000000000 */
[----:B------:R-:W-:Y:S01]  /*1740*/  HGMMA.64x128x16.F32 R72, gdesc[UR4], R72, gsb0 ;  /* 0x01e00000044879f0 */ /* 0x000fe20008000848 */
        /* <DEDUP_REMOVED lines=11> */
[C---:B---3--:R-:W-:Y:S01]  /*1800*/  IMAD R17, R5.reuse, 0x80, R17 ;  /* 0x0000008005117824 */ /* 0x048fe200078e0211 */
[C---:B----4-:R-:W-:Y:S01]  /*1810*/  LEA R13, R5.reuse, R18, 0x7 ;  /* 0x00000012050d7211 */ /* 0x050fe200078e38ff */
[C---:B-----5:R-:W-:Y:S01]  /*1820*/  IMAD R15, R5.reuse, 0x80, R15 ;  /* 0x00000080050f7824 */ /* 0x060fe200078e020f */
[----:B--2---:R-:W-:Y:S02]  /*1830*/  LEA R21, R5, R16, 0x7 ;  /* 0x0000001005157211 */ /* 0x004fe400078e38ff */
[C---:B------:R-:W-:Y:S01]  /*1840*/  LEA R19, R10.reuse, R17, 0x1 ;  /* 0x000000110a137211 */ /* 0x040fe200078e08ff */
[----:B------:R-:W-:-:S02]  /*1850*/  IMAD R15, R10, 0x2, R15 ;  /* 0x000000020a0f7824 */ /* 0x000fc400078e020f */
[C---:B------:R-:W-:Y:S02]  /*1860*/  IMAD R13, R10.reuse, 0x2, R13 ;  /* 0x000000020a0d7824 */ /* 0x040fe400078e020d */
[----:B------:R-:W-:Y:S01]  /*1870*/  IMAD R21, R10, 0x2, R21 ;  /* 0x000000020a157824 */ /* 0x000fe200078e0215 */
[----:B------:R-:W-:Y:S01]  /*1880*/  LEA R23, R15, R2, 0x2 ;  /* 0x000000020f177211 */ /* 0x000fe200078e10ff */
[--C-:B------:R-:W-:Y:S02]  /*1890*/  IMAD R202, R13, 0x4, R2.reuse ;  /* 0x000000040dca7824 */ /* 0x100fe400078e0202 */
[--C-:B------:R-:W-:Y:S02]  /*18a0*/  IMAD R17, R19, 0x4, R2.reuse ;  /* 0x0000000413117824 */ /* 0x100fe400078e0202 */
[----:B------:R-:W-:Y:S01]  /*18b0*/  IMAD R14, R21, 0x4, R2 ;  /* 0x00000004150e7824 */ /* 0x000fe200078e0202 */
[----:B------:R-:W-:Y:S02]  /*18c0*/  WARPGROUP.DEPBAR.LE gsb0, 0x0 ;  /* 0x00008000000079c5 */ /* 0x000fe40000010000 */
[----:B------:R-:W-:-:S06]  /*18d0*/  WARPGROUP.ARRIVE ;  /* 0x00000000000079c5 */ /* 0x000fcc0000000000 */
[----:B------:R-:W-:Y:S01]  /*18e0*/  HGMMA.64x128x16.F32 R72, gdesc[UR4], R72, gsb0 ;  /* 0x01e00000044879f0 */ /* 0x000fe20008000848 */
[----:B------:R-:W-:-:S05]  /*18f0*/  IADD3 R18, R2, 0x20000, RZ ;  /* 0x0002000002127810 */ /* 0x000fca0007ffe0ff */
[--C-:B------:R-:W-:Y:S01]  /*1900*/  IMAD R200, R13, 0x4, R18.reuse ;  /* 0x000000040dc87824 */ /* 0x100fe200078e0212 */
[----:B------:R-:W-:Y:S01]  /*1910*/  LEA R16, R19, R18, 0x2 ;  /* 0x0000001213107211 */ /* 0x000fe200078e10ff */
[--C-:B------:R-:W-:Y:S02]  /*1920*/  IMAD R13, R15, 0x4, R18.reuse ;  /* 0x000000040f0d7824 */ /* 0x100fe400078e0212 */
[----:B------:R-:W-:Y:S01]  /*1930*/  IMAD R15, R21, 0x4, R18 ;  /* 0x00000004150f7824 */ /* 0x000fe200078e0212 */
[----:B------:R-:W-:Y:S02]  /*1940*/  WARPGROUP.DEPBAR.LE gsb0, 0x0 ;  /* 0x00008000000079c5 */ /* 0x000fe40000010000 */
[----:B------:R-:W2:Y:S04]  /*1950*/  LDS R202, [R202+0x20000] ;  /* 0x02000000caca7984 */ /* 0x000ea80000000800 */
[----:B------:R-:W3:Y:S04]  /*1960*/  LDS R23, [R23+0x20000] ;  /* 0x0200000017177984 */ /* 0x000ee80000000800 */
[----:B------:R-:W4:Y:S04]  /*1970*/  LDS R17, [R17+0x20000] ;  /* 0x0200000011117984 */ /* 0x000f280000000800 */
[----:B------:R-:W1:Y:S01]  /*1980*/  LDS R14, [R14+0x20000] ;  /* 0x020000000e0e7984 */ /* 0x000e620000000800 */
[----:B------:R-:W-:Y:S05]  /*1990*/  @!P0 BRA `(.L_x_20) ;  /* 0x0000000000048947 */ /* 0x000fea0003800000 */
[----:B------:R-:W-:Y:S01]  /*19a0*/  BPT.TRAP 0x1 ;  /* 0x000000040000795c */ /* 0x000fe20000300000 */
.L_x_20:
[----:B------:R1:W1:Y:S01]  /*19b0*/  SYNCS.PHASECHK.TRANS64.TRYWAIT P1, [R3+URZ+0x30c30], R20 ;  /* 0x030c3014030075a7 */ /* 0x000262000802017f */
[----:B------:R-:W-:Y:S05]  /*19c0*/  @!P0 BRA `(.L_x_21) ;  /* 0x0000000000048947 */ /* 0x000fea0003800000 */
[----:B------:R-:W-:Y:S01]  /*19d0*/  BPT.TRAP 0x1 ;  /* 0x000000040000795c */ /* 0x000fe20000300000 */
.L_x_21:
[----:B-1----:R-:W-:Y:S05]  /*19e0*/  @P1 BRA `(.L_x_22) ;  /* 0x0000000000081947 */ /* 0x002fea0003800000 */
[----:B------:R-:W1:Y:S02]  /*19f0*/  SYNCS.PHASECHK.TRANS64.TRYWAIT P1, [R3+URZ+0x30c30], R20 ;  /* 0x030c3014030075a7 */ /* 0x000e64000802017f */
[----:B-1----:R-:W-:Y:S05]  /*1a00*/  @!P1 BRA `(.L_x_23) ;  /* 0x0000007400189947 */ /* 0x002fea0003800000 */
.L_x_22:
[----:B------:R-:W-:Y:S01]  /*1a10*/  VIADD R24, R2, 0x18000 ;  /* 0x0001800002187836 */ /* 0x000fe20000000000 */
[----:B------:R-:W-:Y:S01]  /*1a20*/  UIADD3 UR9, UR9, 0x4000, URZ ;  /* 0x0000400009097890 */ /* 0x000fe2000fffe03f */
[----:B------:R1:W-:Y:S01]  /*1a30*/  STL [R1+0xb4], R12 ;  /* 0x0000b40c01007387 */ /* 0x0003e20000100800 */
[----:B------:R-:W-:Y:S01]  /*1a40*/  ULDC UR10, c[0x0][0x75c] ;  /* 0x0001d700000a7ab9 */ /* 0x000fe20000000800 */
[----:B------:R-:W-:Y:S01]  /*1a50*/  UMOV UR7, 0x40000040 ;  /* 0x4000004000077882 */ /* 0x000fe20000000000 */
[----:B------:R-:W-:Y:S01]  /*1a60*/  SHF.R.U32.HI R24, RZ, 0x4, R24 ;  /* 0x00000004ff187819 */ /* 0x000fe20000011618 */
[----:B------:R-:W-:Y:S01]  /*1a70*/  USHF.R.U32.HI UR9, URZ, 0x4, UR9 ;  /* 0x000000043f097899 */ /* 0x000fe20008011609 */
[----:B------:R-:W-:Y:S01]  /*1a80*/  FMUL.FTZ R18, R72, UR10 ;  /* 0x0000000a48127c20 */ /* 0x000fe20008410000 */
[----:B------:R-:W-:Y:S01]  /*1a90*/  FMUL.FTZ R19, R73, UR10 ;  /* 0x0000000a49137c20 */ /* 0x000fe20008410000 */
[----:B------:R-:W-:Y:S01]  /*1aa0*/  LOP3.LUT R204, R24, 0x3fff, RZ, 0xc0, !PT ;  /* 0x00003fff18cc7812 */ /* 0x000fe200078ec0ff */
[----:B------:R-:W-:Y:S01]  /*1ab0*/  ULOP3.LUT UR9, UR9, 0x3fff, URZ, 0xc0, !UPT ;  /* 0x00003fff09097892 */ /* 0x000fe2000f8ec03f */
[----:B------:R-:W-:Y:S01]  /*1ac0*/  FMUL.FTZ R20, R74, UR10 ;  /* 0x0000000a4a147c20 */ /* 0x000fe20008410000 */
[----:B------:R-:W-:Y:S01]  /*1ad0*/  FMUL.FTZ R21, R75, UR10 ;  /* 0x0000000a4b157c20 */ /* 0x000fe20008410000 */
[----:B------:R-:W-:Y:S01]  /*1ae0*/  LOP3.LUT R24, R204, 0x10000, RZ, 0xfc, !PT ;  /* 0x00010000cc187812 */ /* 0x000fe200078efcff */
[----:B------:R-:W-:Y:S01]  /*1af0*/  ULOP3.LUT UR9, UR9, 0x10000, URZ, 0xfc, !UPT ;  /* 0x0001000009097892 */ /* 0x000fe2000f8efc3f */
[----:B------:R-:W-:Y:S01]  /*1b00*/  FMUL.FTZ R22, R76, UR10 ;  /* 0x0000000a4c167c20 */ /* 0x000fe20008410000 */
[----:B------:R-:W-:Y:S01]  /*1b10*/  FMUL.FTZ R203, R77, UR10 ;  /* 0x0000000a4dcb7c20 */ /* 0x000fe20008410000 */
[----:B------:R-:W-:Y:S01]  /*1b20*/  LEA R24, R5, R24, 0xa ;  /* 0x0000001805187211 */ /* 0x000fe200078e50ff */
[----:B------:R-:W-:Y:S01]  /*1b30*/  FMUL.FTZ R201, R78, UR10 ;  /* 0x0000000a4ec97c20 */ /* 0x000fe20008410000 */
[----:B------:R-:W-:Y:S01]  /*1b40*/  FMUL.FTZ R221, R79, UR10 ;  /* 0x0000000a4fdd7c20 */ /* 0x000fe20008410000 */
[----:B------:R-:W-:Y:S01]  /*1b50*/  FMUL.FTZ R220, R80, UR10 ;  /* 0x0000000a50dc7c20 */ /* 0x000fe20008410000 */
[----:B------:R-:W-:Y:S01]  /*1b60*/  R2UR UR8, R24 ;  /* 0x00000000180872ca */ /* 0x000fe200000e0000 */
[----:B------:R-:W-:Y:S01]  /*1b70*/  FMUL.FTZ R217, R81, UR10 ;  /* 0x0000000a51d97c20 */ /* 0x000fe20008410000 */
[----:B------:R-:W-:Y:S01]  /*1b80*/  FMUL.FTZ R216, R82, UR10 ;  /* 0x0000000a52d87c20 */ /* 0x000fe20008410000 */
[----:B------:R-:W-:Y:S01]  /*1b90*/  FMUL.FTZ R228, R83, UR10 ;  /* 0x0000000a53e47c20 */ /* 0x000fe20008410000 */
[----:B------:R-:W-:Y:S01]  /*1ba0*/  FMUL.FTZ R222, R84, UR10 ;  /* 0x0000000a54de7c20 */ /* 0x000fe20008410000 */
[----:B------:R-:W-:Y:S01]  /*1bb0*/  FMUL.FTZ R230, R85, UR10 ;  /* 0x0000000a55e67c20 */ /* 0x000fe20008410000 */
[----:B------:R-:W-:Y:S01]  /*1bc0*/  FMUL.FTZ R229, R86, UR10 ;  /* 0x0000000a56e57c20 */ /* 0x000fe20008410000 */
[----:B------:R-:W-:Y:S01]  /*1bd0*/  FMUL.FTZ R227, R87, UR10 ;  /* 0x0000000a57e37c20 */ /* 0x000fe20008410000 */
[----:B------:R-:W-:Y:S01]  /*1be0*/  UMOV UR4, UR9 ;  /* 0x0000000900047c82 */ /* 0x000fe20008000000 */
[----:B------:R-:W-:Y:S01]  /*1bf0*/  WARPGROUP.ARRIVE ;  /* 0x00000000000079c5 */ /* 0x000fe20000000000 */
[----:B------:R-:W-:Y:S01]  /*1c00*/  UMOV UR5, 0x40000040 ;  /* 0x4000004000057882 */ /* 0x000fe20000000000 */
[----:B------:R-:W-:Y:S01]  /*1c10*/  STL [R1+0xb0], R199 ;  /* 0x0000b0c701007387 */ /* 0x000fe20000100800 */
[----:B------:R-:W-:Y:S01]  /*1c20*/  FMUL.FTZ R92, R92, UR10 ;  /* 0x0000000a5c5c7c20 */ /* 0x000fe20008410000 */
[----:B------:R-:W-:Y:S01]  /*1c30*/  UMOV UR6, UR8 ;  /* 0x0000000800067c82 */ /* 0x000fe20008000000 */
[----:B------:R-:W2:Y:S01]  /*1c40*/  MUFU.TANH R20, R20 ;  /* 0x0000001400147308 */ /* 0x000ea20000002400 */
[----:B------:R-:W-:Y:S01]  /*1c50*/  HGMMA.64x128x16.F32 R24, gdesc[UR4], RZ, !UPT, gsb0 ;  /* 0x01e00000041879f0 */ /* 0x000fe2000c0008ff */
[----:B------:R-:W-:Y:S01]  /*1c60*/  UIADD3 UR6, UR8, 0x2, URZ ;  /* 0x0000000208067890 */ /* 0x000fe2000fffe03f */
[----:B------:R-:W-:Y:S01]  /*1c70*/  STL [R1+0xac], R198 ;  /* 0x0000acc601007387 */ /* 0x000fe20000100800 */
[----:B------:R-:W-:Y:S01]  /*1c80*/  UIADD3 UR4, UR9, 0x2, URZ ;  /* 0x0000000209047890 */ /* 0x000fe2000fffe03f */
[----:B------:R-:W-:Y:S01]  /*1c90*/  VIADD R218, R11, 0x4 ;  /* 0x000000040bda7836 */ /* 0x000fe20000000000 */
[----:B------:R-:W-:Y:S01]  /*1ca0*/  UMOV UR7, 0x40000040 ;  /* 0x4000004000077882 */ /* 0x000fe20000000000 */
[----:B------:R-:W-:Y:S01]  /*1cb0*/  UMOV UR5, 0x40000040 ;  /* 0x4000004000057882 */ /* 0x000fe20000000000 */
[----:B------:R-:W-:Y:S01]  /*1cc0*/  STL [R1+0xa8], R197 ;  /* 0x0000a8c501007387 */ /* 0x000fe20000100800 */
[----:B-1----:R1:W-:Y:S01]  /*1cd0*/  MUFU.TANH R12, R92 ;  /* 0x0000005c000c7308 */ /* 0x0023e20000002400 */
[----:B------:R-:W-:Y:S01]  /*1ce0*/  FMUL.FTZ R109, R109, UR10 ;  /* 0x0000000a6d6d7c20 */ /* 0x000fe20008410000 */
[----:B------:R-:W-:Y:S01]  /*1cf0*/  FMUL.FTZ R236, R89, UR10 ;  /* 0x0000000a59ec7c20 */ /* 0x000fe20008410000 */
[----:B------:R-:W-:Y:S01]  /*1d00*/  STL [R1+0xa4], R196 ;  /* 0x0000a4c401007387 */ /* 0x000fe20000100800 */
[----:B------:R-:W-:Y:S01]  /*1d10*/  FMUL.FTZ R232, R88, UR10 ;  /* 0x0000000a58e87c20 */ /* 0x000fe20008410000 */
[C---:B------:R-:W-:Y:S01]  /*1d20*/  ISETP.GT.AND P1, PT, R9.reuse, 0x8, PT ;  /* 0x000000080900780c */ /* 0x040fe20003f24270 */
[----:B------:R-:W-:Y:S01]  /*1d30*/  FMUL.FTZ R108, R108, UR10 ;  /* 0x0000000a6c6c7c20 */ /* 0x000fe20008410000 */
[----:B------:R-:W-:Y:S01]  /*1d40*/  STL [R1+0xa0], R195 ;  /* 0x0000a0c301007387 */ /* 0x000fe20000100800 */
[----:B------:R-:W3:Y:S01]  /*1d50*/  MUFU.TANH R18, R18 ;  /* 0x0000001200127308 */ /* 0x000ee20000002400 */
[----:B------:R-:W-:Y:S01]  /*1d60*/  ISETP.GT.AND P2, PT, R9, RZ, PT ;  /* 0x000000ff0900720c */ /* 0x000fe20003f44270 */
[----:B------:R-:W-:Y:S01]  /*1d70*/  FMUL.FTZ R231, R91, UR10 ;  /* 0x0000000a5be77c20 */ /* 0x000fe20008410000 */
[----:B------:R-:W-:Y:S01]  /*1d80*/  STL [R1+0x9c], R194 ;  /* 0x00009cc201007387 */ /* 0x000fe20000100800 */
[----:B------:R-:W-:Y:S01]  /*1d90*/  FMUL.FTZ R112, R112, UR10 ;  /* 0x0000000a70707c20 */ /* 0x000fe20008410000 */
[----:B--2---:R-:W-:Y:S01]  /*1da0*/  FSEL R91, R20, -INF , P1 ;  /* 0xff800000145b7808 */ /* 0x004fe20000800000 */
[----:B------:R-:W-:Y:S01]  /*1db0*/  FMUL.FTZ R235, R90, UR10 ;  /* 0x0000000a5aeb7c20 */ /* 0x000fe20008410000 */
[----:B------:R-:W-:Y:S01]  /*1dc0*/  STL [R1+0x98], R193 ;  /* 0x000098c101007387 */ /* 0x000fe20000100800 */
[----:B------:R-:W-:Y:S01]  /*1dd0*/  MUFU.TANH R19, R19 ;  /* 0x0000001300137308 */ /* 0x000fe20000002400 */
[----:B------:R-:W-:Y:S01]  /*1de0*/  FMUL.FTZ R102, R102, UR10 ;  /* 0x0000000a66667c20 */ /* 0x000fe20008410000 */
[----:B------:R-:W-:Y:S01]  /*1df0*/  FMUL.FTZ R114, R114, UR10 ;  /* 0x0000000a72727c20 */ /* 0x000fe20008410000 */
[----:B------:R-:W-:Y:S01]  /*1e00*/  STL [R1+0x94], R192 ;  /* 0x000094c001007387 */ /* 0x000fe20000100800 */
[----:B------:R-:W-:Y:S01]  /*1e10*/  FMUL.FTZ R113, R113, UR10 ;  /* 0x0000000a71717c20 */ /* 0x000fe20008410000 */
[----:B------:R-:W-:Y:S01]  /*1e20*/  FMUL.FTZ R110, R110, UR10 ;  /* 0x0000000a6e6e7c20 */ /* 0x000fe20008410000 */
[----:B------:R-:W-:Y:S01]  /*1e30*/  ULDC UR11, c[0x0][0x744] ;  /* 0x0001d100000b7ab9 */ /* 0x000fe20000000800 */
[----:B-1----:R-:W1:Y:S01]  /*1e40*/  SHFL.IDX PT, R92, R202, R11, 0x1f ;  /* 0x00001f0bca5c7589 */ /* 0x002e6200000e0000 */
[----:B------:R-:W-:Y:S01]  /*1e50*/  MUFU.TANH R21, R21 ;  /* 0x0000001500157308 */ /* 0x000fe20000002400 */
[----:B---3--:R-:W-:Y:S01]  /*1e60*/  FSEL R90, R18, -INF , P2 ;  /* 0xff800000125a7808 */ /* 0x008fe20001000000 */
[----:B------:R-:W-:Y:S01]  /*1e70*/  FMUL.FTZ R105, R105, UR10 ;  /* 0x0000000a69697c20 */ /* 0x000fe20008410000 */
[----:B------:R-:W-:Y:S01]  /*1e80*/  STL [R1+0x90], R191 ;  /* 0x000090bf01007387 */ /* 0x000fe20000100800 */
[----:B------:R-:W-:Y:S01]  /*1e90*/  FMUL.FTZ R122, R122, UR10 ;  /* 0x0000000a7a7a7c20 */ /* 0x000fe20008410000 */
[----:B------:R-:W-:Y:S01]  /*1ea0*/  FMUL.FTZ R111, R111, UR10 ;  /* 0x0000000a6f6f7c20 */ /* 0x000fe20008410000 */
        /* <DEDUP_REMOVED lines=13> */
[----:B------:R2:W-:Y:S01]  /*1f80*/  STL [R1+0x80], R187 ;  /* 0x000080bb01007387 */ /* 0x0005e20000100800 */
[----:B------:R-:W-:Y:S01]  /*1f90*/  FMUL.FTZ R93, R93, UR10 ;  /* 0x0000000a5d5d7c20 */ /* 0x000fe20008410000 */
[----:B------:R-:W-:Y:S01]  /*1fa0*/  FMUL.FTZ R131, R131, UR10 ;  /* 0x0000000a83837c20 */ /* 0x000fe20008410000 */
[----:B------:R-:W-:Y:S01]  /*1fb0*/  FMUL.FTZ R219, R135, UR10 ;  /* 0x0000000a87db7c20 */ /* 0x000fe20008410000 */
[----:B------:R-:W-:Y:S01]  /*1fc0*/  STL [R1+0x7c], R186 ;  /* 0x00007cba01007387 */ /* 0x000fe20000100800 */
[--C-:B-1----:R-:W-:Y:S01]  /*1fd0*/  FFMA.FTZ R91, R91, UR11, -R92.reuse ;  /* 0x0000000b5b5b7c23 */ /* 0x102fe2000801085c */
[----:B------:R-:W-:Y:S01]  /*1fe0*/  MUFU.TANH R193, R102 ;  /* 0x0000006600c17308 */ /* 0x000fe20000002400 */
[----:B------:R-:W-:Y:S01]  /*1ff0*/  FMUL.FTZ R129, R129, UR10 ;  /* 0x0000000a81817c20 */ /* 0x000fe20008410000 */
[----:B------:R1:W-:Y:S01]  /*2000*/  STL [R1+0x78], R185 ;  /* 0x000078b901007387 */ /* 0x0003e20000100800 */
[----:B------:R-:W-:Y:S01]  /*2010*/  FMUL.FTZ R107, R107, UR10 ;  /* 0x0000000a6b6b7c20 */ /* 0x000fe20008410000 */
[----:B------:R-:W-:Y:S01]  /*2020*/  FMUL.FTZ R237, R97, UR10 ;  /* 0x0000000a61ed7c20 */ /* 0x000fe20008410000 */
[----:B------:R-:W-:Y:S01]  /*2030*/  FMUL.FTZ R101, R101, UR10 ;  /* 0x0000000a65657c20 */ /* 0x000fe20008410000 */
[----:B------:R-:W3:Y:S01]  /*2040*/  SHFL.IDX PT, R89, R202, R218, 0x1f ;  /* 0x00001fdaca597589 */ /* 0x000ee200000e0000 */
[----:B------:R-:W-:Y:S01]  /*2050*/  FMUL.FTZ R104, R104, UR10 ;  /* 0x0000000a68687c20 */ /* 0x000fe20008410000 */
[----:B--2---:R2:W-:Y:S01]  /*2060*/  MUFU.TANH R187, R108 ;  /* 0x0000006c00bb7308 */ /* 0x0045e20000002400 */
[----:B------:R-:W-:Y:S01]  /*2070*/  FMUL.FTZ R106, R106, UR10 ;  /* 0x0000000a6a6a7c20 */ /* 0x000fe20008410000 */
[----:B------:R4:W-:Y:S01]  /*2080*/  STL [R1+0x74], R184 ;  /* 0x000074b801007387 */ /* 0x0009e20000100800 */
[----:B------:R-:W-:Y:S01]  /*2090*/  FMUL.FTZ R99, R99, UR10 ;  /* 0x0000000a63637c20 */ /* 0x000fe20008410000 */
[----:B------:R-:W-:Y:S01]  /*20a0*/  FMUL.FTZ R118, R118, UR10 ;  /* 0x0000000a76767c20 */ /* 0x000fe20008410000 */
[----:B------:R-:W-:Y:S01]  /*20b0*/  FMUL.FTZ R126, R126, UR10 ;  /* 0x0000000a7e7e7c20 */ /* 0x000fe20008410000 */
[----:B------:R-:W-:Y:S01]  /*20c0*/  STL [R1+0x70], R183 ;  /* 0x000070b701007387 */ /* 0x000fe20000100800 */
[----:B------:R-:W-:Y:S01]  /*20d0*/  FMUL.FTZ R128, R128, UR10 ;  /* 0x0000000a80807c20 */ /* 0x000fe20008410000 */
[----:B-1----:R1:W-:Y:S01]  /*20e0*/  MUFU.TANH R185, R109 ;  /* 0x0000006d00b97308 */ /* 0x0023e20000002400 */
[----:B--2---:R-:W-:Y:S01]  /*20f0*/  IADD3 R108, R11, 0xc, RZ ;  /* 0x0000000c0b6c7810 */ /* 0x004fe20007ffe0ff */
[----:B------:R2:W-:Y:S01]  /*2100*/  STL [R1+0x6c], R182 ;  /* 0x00006cb601007387 */ /* 0x0005e20000100800 */
[----:B------:R-:W-:Y:S01]  /*2110*/  FMUL.FTZ R134, R134, UR10 ;  /* 0x0000000a86867c20 */ /* 0x000fe20008410000 */
[----:B------:R-:W-:Y:S01]  /*2120*/  FMUL.FTZ R116, R116, UR10 ;  /* 0x0000000a74747c20 */ /* 0x000fe20008410000 */
[----:B------:R-:W-:Y:S01]  /*2130*/  FMUL.FTZ R133, R133, UR10 ;  /* 0x0000000a85857c20 */ /* 0x000fe20008410000 */
[----:B------:R3:W-:Y:S01]  /*2140*/  STL [R1+0x68], R181 ;  /* 0x000068b501007387 */ /* 0x0007e20000100800 */
[----:B------:R-:W-:Y:S01]  /*2150*/  FMUL.FTZ R121, R121, UR10 ;  /* 0x0000000a79797c20 */ /* 0x000fe20008410000 */
[----:B----4-:R4:W3:Y:S01]  /*2160*/  MUFU.TANH R184, R112 ;  /* 0x0000007000b87308 */ /* 0x0108e20000002400 */
[----:B-1----:R-:W-:Y:S01]  /*2170*/  VIADD R109, R11, 0x8 ;  /* 0x000000080b6d7836 */ /* 0x002fe20000000000 */
[----:B------:R-:W-:Y:S01]  /*2180*/  STL [R1+0x64], R180 ;  /* 0x000064b401007387 */ /* 0x000fe20000100800 */
[----:B------:R-:W-:Y:S01]  /*2190*/  FMUL.FTZ R127, R127, UR10 ;  /* 0x0000000a7f7f7c20 */ /* 0x000fe20008410000 */
[----:B------:R-:W-:Y:S01]  /*21a0*/  FMUL.FTZ R119, R119, UR10 ;  /* 0x0000000a77777c20 */ /* 0x000fe20008410000 */
[----:B------:R-:W-:Y:S01]  /*21b0*/  FMUL.FTZ R117, R117, UR10 ;  /* 0x0000000a75757c20 */ /* 0x000fe20008410000 */
[----:B------:R-:W-:Y:S01]  /*21c0*/  SHFL.IDX PT, R88, R202, R109, 0x1f ;  /* 0x00001f6dca587589 */ /* 0x000fe200000e0000 */
[----:B------:R-:W-:Y:S01]  /*21d0*/  FMUL.FTZ R130, R130, UR10 ;  /* 0x0000000a82827c20 */ /* 0x000fe20008410000 */
[----:B--2---:R1:W-:Y:S01]  /*21e0*/  MUFU.TANH R182, R114 ;  /* 0x0000007200b67308 */ /* 0x0043e20000002400 */
[----:B----4-:R-:W-:Y:S01]  /*21f0*/  VIADD R112, R11, 0x10 ;  /* 0x000000100b707836 */ /* 0x010fe20000000000 */
[----:B------:R-:W-:Y:S01]  /*2200*/  STL [R1+0x60], R179 ;  /* 0x000060b301007387 */ /* 0x000fe20000100800 */
[----:B------:R-:W-:Y:S01]  /*2210*/  FMUL.FTZ R125, R125, UR10 ;  /* 0x0000000a7d7d7c20 */ /* 0x000fe20008410000 */
[----:B------:R-:W-:Y:S01]  /*2220*/  LEA R204, R5, R204, 0xa ;  /* 0x000000cc05cc7211 */ /* 0x000fe200078e50ff */
[----:B------:R-:W-:Y:S01]  /*2230*/  FMUL.FTZ R120, R120, UR10 ;  /* 0x0000000a78787c20 */ /* 0x000fe20008410000 */
[----:B------:R-:W-:Y:S01]  /*2240*/  STL [R1+0x5c], R178 ;  /* 0x00005cb201007387 */ /* 0x000fe20000100800 */
[----:B------:R-:W-:Y:S01]  /*2250*/  FMUL.FTZ R123, R123, UR10 ;  /* 0x0000000a7b7b7c20 */ /* 0x000fe20008410000 */
[----:B---3--:R2:W-:Y:S01]  /*2260*/  MUFU.TANH R181, R113 ;  /* 0x0000007100b57308 */ /* 0x0085e20000002400 */
[----:B-1----:R-:W-:Y:S01]  /*2270*/  VIADD R114, R11, 0x1c ;  /* 0x0000001c0b727836 */ /* 0x002fe20000000000 */
[----:B------:R-:W-:Y:S01]  /*2280*/  STL [R1+0x58], R177 ;  /* 0x000058b101007387 */ /* 0x000fe20000100800 */
[----:B------:R-:W-:Y:S01]  /*2290*/  FSEL R214, R184, -INF , P2 ;  /* 0xff800000b8d67808 */ /* 0x000fe20001000000 */
[----:B------:R-:W-:Y:S01]  /*22a0*/  FMUL.FTZ R124, R124, UR10 ;  /* 0x0000000a7c7c7c20 */ /* 0x000fe20008410000 */
[----:B------:R-:W-:Y:S01]  /*22b0*/  R2UR UR10, R204 ;  /* 0x00000000cc0a72ca */ /* 0x000fe200000e0000 */
[----:B------:R-:W-:Y:S01]  /*22c0*/  STL [R1+0x54], R176 ;  /* 0x000054b001007387 */ /* 0x000fe20000100800 */
[----:B------:R-:W-:Y:S01]  /*22d0*/  FFMA.FTZ R20, -R20, R20, 1 ;  /* 0x3f80000014147423 */ /* 0x000fe20000010114 */
[----:B------:R1:W-:Y:S01]  /*22e0*/  MUFU.TANH R186, R110 ;  /* 0x0000006e00ba7308 */ /* 0x0003e20000002400 */
[----:B--2---:R-:W-:Y:S01]  /*22f0*/  FFMA.FTZ R113, R90, UR11, -R92 ;  /* 0x0000000b5a717c23 */ /* 0x004fe2000801085c */
[----:B------:R-:W-:Y:S01]  /*2300*/  STL [R1+0x50], R175 ;  /* 0x000050af01007387 */ /* 0x000fe20000100800 */
[----:B------:R-:W-:-:S02]  /*2310*/  FSEL R90, R19, -INF , P2 ;  /* 0xff800000135a7808 */ /* 0x000fc40001000000 */
[C---:B------:R-:W-:Y:S01]  /*2320*/  FSEL R92, R21.reuse, -INF , P1 ;  /* 0xff800000155c7808 */ /* 0x040fe20000800000 */
[----:B------:R-:W-:Y:S01]  /*2330*/  STL [R1+0x4c], R174 ;  /* 0x00004cae01007387 */ /* 0x000fe20000100800 */
[----:B------:R-:W-:Y:S01]  /*2340*/  FFMA.FTZ R21, -R21, R21, 1 ;  /* 0x3f80000015157423 */ /* 0x000fe20000010115 */
[----:B------:R-:W-:Y:S01]  /*2350*/  MUFU.TANH R203, R203 ;  /* 0x000000cb00cb7308 */ /* 0x000fe20000002400 */
[----:B-1----:R-:W-:Y:S01]  /*2360*/  VIADD R110, R11, 0x14 ;  /* 0x000000140b6e7836 */ /* 0x002fe20000000000 */
[----:B------:R1:W-:Y:S01]  /*2370*/  STL [R1+0x48], R173 ;  /* 0x000048ad01007387 */ /* 0x0003e20000100800 */
[--C-:B------:R-:W-:Y:S01]  /*2380*/  FFMA.FTZ R90, R90, UR11, -R89.reuse ;  /* 0x0000000b5a5a7c23 */ /* 0x100fe20008010859 */
[----:B------:R-:W-:Y:S01]  /*2390*/  FFMA.FTZ R92, R92, UR11, -R89 ;  /* 0x0000000b5c5c7c23 */ /* 0x000fe20008010859 */
[----:B------:R-:W-:Y:S01]  /*23a0*/  FSEL R89, R22, -INF , P2 ;  /* 0xff80000016597808 */ /* 0x000fe20001000000 */
[----:B------:R-:W-:Y:S02]  /*23b0*/  STL [R1+0x44], R172 ;  /* 0x000044ac01007387 */ /* 0x000fe40000100800 */
[----:B------:R-:W-:Y:S02]  /*23c0*/  MUFU.TANH R190, R105 ;  /* 0x0000006900be7308 */ /* 0x000fe40000002400 */
[----:B------:R-:W-:Y:S04]  /*23d0*/  STL [R1+0x40], R171 ;  /* 0x000040ab01007387 */ /* 0x000fe80000100800 */
[----:B------:R-:W-:Y:S02]  /*23e0*/  STL [R1+0x3c], R170 ;  /* 0x00003caa01007387 */ /* 0x000fe40000100800 */
[----:B-1----:R1:W-:Y:S02]  /*23f0*/  MUFU.TANH R173, R122 ;  /* 0x0000007a00ad7308 */ /* 0x0023e40000002400 */
[----:B------:R-:W-:Y:S01]  /*2400*/  SHFL.IDX PT, R102, R202, R108, 0x1f ;  /* 0x00001f6cca667589 */ /* 0x000fe200000e0000 */
[----:B------:R-:W-:-:S02]  /*2410*/  WARPGROUP.DEPBAR.LE gsb0, 0x0 ;  /* 0x00008000000079c5 */ /* 0x000fc40000010000 */
[----:B------:R-:W-:Y:S01]  /*2420*/  WARPGROUP.ARRIVE ;  /* 0x00000000000079c5 */ /* 0x000fe20000000000 */
[----:B------:R-:W-:Y:S02]  /*2430*/  STL [R1+0x38], R169 ;  /* 0x000038a901007387 */ /* 0x000fe40000100800 */
[----:B------:R-:W-:Y:S02]  /*2440*/  MUFU.TANH R221, R221 ;  /* 0x000000dd00dd7308 */ /* 0x000fe40000002400 */
[----:B------:R-:W-:Y:S01]  /*2450*/  STL [R1+0x34], R168 ;  /* 0x000034a801007387 */ /* 0x000fe20000100800 */
[----:B------:R-:W-:Y:S01]  /*2460*/  HGMMA.64x128x16.F32 R24, gdesc[UR4], R24, gsb0 ;  /* 0x01e00000041879f0 */ /* 0x000fe20008000818 */
[----:B------:R-:W-:Y:S02]  /*2470*/  UIADD3 UR6, UR8, 0x4, URZ ;  /* 0x0000000408067890 */ /* 0x000fe4000fffe03f */
[----:B------:R-:W-:Y:S01]  /*2480*/  UIADD3 UR4, UR9, 0x4, URZ ;  /* 0x0000000409047890 */ /* 0x000fe2000fffe03f */
[----:B------:R-:W-:Y:S01]  /*2490*/  STL [R1+0x30], R10 ;  /* 0x0000300a01007387 */ /* 0x000fe20000100800 */
[----:B------:R-:W-:Y:S01]  /*24a0*/  UMOV UR7, 0x40000040 ;  /* 0x4000004000077882 */ /* 0x000fe20000000000 */
[----:B------:R-:W-:Y:S01]  /*24b0*/  UMOV UR5, 0x40000040 ;  /* 0x4000004000057882 */ /* 0x000fe20000000000 */
[----:B------:R2:W-:Y:S01]  /*24c0*/  MUFU.TANH R183, R111 ;  /* 0x0000006f00b77308 */ /* 0x0005e20000002400 */
[----:B-1----:R-:W1:Y:S04]  /*24d0*/  SHFL.IDX PT, R122, R23, R112, 0x1f ;  /* 0x00001f70177a7589 */ /* 0x002e6800000e0000 */
[----:B------:R-:W-:Y:S03]  /*24e0*/  STL [R1+0x2c], R8 ;  /* 0x00002c0801007387 */ /* 0x000fe60000100800 */
[----:B------:R3:W-:Y:S01]  /*24f0*/  MUFU.EX2 R105, R91 ;  /* 0x0000005b00697308 */ /* 0x0007e20000000800 */
[----:B--2---:R-:W-:Y:S01]  /*2500*/  VIADD R111, R11, 0x18 ;  /* 0x000000180b6f7836 */ /* 0x004fe20000000000 */
[----:B------:R-:W-:Y:S04]  /*2510*/  STL [R1+0x28], R7 ;  /* 0x0000280701007387 */ /* 0x000fe80000100800 */
[----:B------:R-:W2:Y:S02]  /*2520*/  SHFL.IDX PT, R94, R202, R112, 0x1f ;  /* 0x00001f70ca5e7589 */ /* 0x000ea400000e0000 */
[----:B------:R4:W-:Y:S02]  /*2530*/  MUFU.TANH R197, R95 ;  /* 0x0000005f00c57308 */ /* 0x0009e40000002400 */
[----:B---3--:R-:W-:Y:S04]  /*2540*/  SHFL.IDX PT, R91, R202, R114, 0x1f ;  /* 0x00001f72ca5b7589 */ /* 0x008fe800000e0000 */
[----:B------:R-:W-:Y:S02]  /*2550*/  STL [R1+0x24], R6 ;  /* 0x0000240601007387 */ /* 0x000fe40000100800 */
[----:B------:R-:W3:Y:S02]  /*2560*/  MUFU.TANH R198, R96 ;  /* 0x0000006000c67308 */ /* 0x000ee40000002400 */
[----:B----4-:R-:W-:Y:S04]  /*2570*/  SHFL.IDX PT, R95, R202, R110, 0x1f ;  /* 0x00001f6eca5f7589 */ /* 0x010fe800000e0000 */
[----:B------:R-:W-:Y:S02]  /*2580*/  STL [R1+0x20], R4 ;  /* 0x0000200401007387 */ /* 0x000fe40000100800 */
[----:B------:R-:W-:Y:S02]  /*2590*/  MUFU.TANH R230, R230 ;  /* 0x000000e600e67308 */ /* 0x000fe40000002400 */
[----:B------:R-:W-:Y:S04]  /*25a0*/  SHFL.IDX PT, R135, R23, R108, 0x1f ;  /* 0x00001f6c17877589 */ /* 0x000fe800000e0000 */
[----:B------:R-:W-:Y:S02]  /*25b0*/  SHFL.IDX PT, R205, R23, R114, 0x1f ;  /* 0x00001f7217cd7589 */ /* 0x000fe400000e0000 */
[----:B------:R-:W-:Y:S01]  /*25c0*/  MUFU.TANH R233, R233 ;  /* 0x000000e900e97308 */ /* 0x000fe20000002400 */
[----:B---3--:R-:W-:Y:S01]  /*25d0*/  FSEL R211, R198, -INF , P2 ;  /* 0xff800000c6d37808 */ /* 0x008fe20001000000 */
[----:B------:R-:W-:Y:S04]  /*25e0*/  STL [R1+0x1c], R3 ;  /* 0x00001c0301007387 */ /* 0x000fe80000100800 */
[----:B------:R-:W-:Y:S01]  /*25f0*/  STL [R1+0x18], R0 ;  /* 0x0000180001007387 */ /* 0x000fe20000100800 */
[----:B-1----:R-:W-:Y:S01]  /*2600*/  FFMA.FTZ R211, R211, UR11, -R122 ;  /* 0x0000000bd3d37c23 */ /* 0x002fe2000801087a */
[----:B------:R-:W1:Y:S02]  /*2610*/  MUFU.TANH R220, R220 ;  /* 0x000000dc00dc7308 */ /* 0x000e640000002400 */
[----:B------:R-:W-:Y:S04]  /*2620*/  SHFL.IDX PT, R215, R17, R108, 0x1f ;  /* 0x00001f6c11d77589 */ /* 0x000fe800000e0000 */
[----:B------:R-:W3:Y:S02]  /*2630*/  SHFL.IDX PT, R213, R17, R112, 0x1f ;  /* 0x00001f7011d57589 */ /* 0x000ee400000e0000 */
[----:B------:R-:W4:Y:S02]  /*2640*/  MUFU.TANH R227, R227 ;  /* 0x000000e300e37308 */ /* 0x000f240000002400 */
[----:B------:R-:W-:Y:S06]  /*2650*/  SHFL.IDX PT, R224, R14, R109, 0x1f ;  /* 0x00001f6d0ee07589 */ /* 0x000fec00000e0000 */
[----:B------:R-:W3:Y:S01]  /*2660*/  MUFU.TANH R217, R217 ;  /* 0x000000d900d97308 */ /* 0x000ee20000002400 */
[C---:B-1----:R-:W-:Y:S01]  /*2670*/  FSEL R96, R220.reuse, -INF , P2 ;  /* 0xff800000dc607808 */ /* 0x042fe20001000000 */
[----:B------:R-:W-:-:S04]  /*2680*/  FFMA.FTZ R220, -R220, R220, 1 ;  /* 0x3f800000dcdc7423 */ /* 0x000fc800000101dc */
[----:B--2---:R-:W-:Y:S02]  /*2690*/  FFMA.FTZ R96, R96, UR11, -R94 ;  /* 0x0000000b60607c23 */ /* 0x004fe4000801085e */
[----:B------:R-:W-:Y:S01]  /*26a0*/  MUFU.TANH R216, R216 ;  /* 0x000000d800d87308 */ /* 0x000fe20000002400 */
[C---:B----4-:R-:W-:Y:S01]  /*26b0*/  FSEL R98, R227.reuse, -INF , P1 ;  /* 0xff800000e3627808 */ /* 0x050fe20000800000 */
[----:B------:R-:W-:Y:S01]  /*26c0*/  FFMA.FTZ R227, -R227, R227, 1 ;  /* 0x3f800000e3e37423 */ /* 0x000fe200000101e3 */
[----:B---3--:R-:W-:-:S05]  /*26d0*/  FFMA.FTZ R214, R214, UR11, -R213 ;  /* 0x0000000bd6d67c23 */ /* 0x008fca00080108d5 */
[----:B------:R1:W-:Y:S01]  /*26e0*/  MUFU.TANH R4, R132 ;  /* 0x0000008400047308 */ /* 0x0003e20000002400 */
[----:B------:R-:W-:-:S05]  /*26f0*/  FSEL R97, R217, -INF , P2 ;  /* 0xff800000d9617808 */ /* 0x000fca0001000000 */
[----:B------:R-:W-:Y:S02]  /*2700*/  FFMA.FTZ R97, R97, UR11, -R95 ;  /* 0x0000000b61617c23 */ /* 0x000fe4000801085f */
[----:B------:R-:W-:Y:S01]  /*2710*/  MUFU.TANH R228, R228 ;  /* 0x000000e400e47308 */ /* 0x000fe20000002400 */
[----:B-1----:R-:W-:Y:S07]  /*2720*/  SHFL.IDX PT, R132, R23, R111, 0x1f ;  /* 0x00001f6f17847589 */ /* 0x002fee00000e0000 */
[----:B------:R1:W-:Y:S08]  /*2730*/  MUFU.TANH R195, R100 ;  /* 0x0000006400c37308 */ /* 0x0003f00000002400 */
[----:B------:R2:W-:Y:S01]  /*2740*/  MUFU.TANH R192, R103 ;  /* 0x0000006700c07308 */ /* 0x0005e20000002400 */
[----:B-1----:R-:W-:Y:S07]  /*2750*/  SHFL.IDX PT, R100, R23, R218, 0x1f ;  /* 0x00001fda17647589 */ /* 0x002fee00000e0000 */
[----:B------:R1:W-:Y:S01]  /*2760*/  MUFU.TANH R180, R115 ;  /* 0x0000007300b47308 */ /* 0x0003e20000002400 */
[----:B--2---:R-:W-:Y:S01]  /*2770*/  FFMA.FTZ R103, R89, UR11, -R88 ;  /* 0x0000000b59677c23 */ /* 0x004fe20008010858 */
[C---:B------:R-:W-:Y:S01]  /*2780*/  FSEL R89, R201.reuse, -INF , P1 ;  /* 0xff800000c9597808 */ /* 0x040fe20000800000 */
[----:B------:R-:W-:-:S05]  /*2790*/  FFMA.FTZ R201, -R201, R201, 1 ;  /* 0x3f800000c9c97423 */ /* 0x000fca00000101c9 */
[----:B------:R2:W3:Y:S01]  /*27a0*/  MUFU.TANH R199, R93 ;  /* 0x0000005d00c77308 */ /* 0x0004e20000002400 */
[----:B-1----:R-:W1:Y:S01]  /*27b0*/  SHFL.IDX PT, R115, R23, R11, 0x1f ;  /* 0x00001f0b17737589 */ /* 0x002e6200000e0000 */
[----:B------:R-:W-:Y:S02]  /*27c0*/  WARPGROUP.DEPBAR.LE gsb0, 0x0 ;  /* 0x00008000000079c5 */ /* 0x000fe40000010000 */
[----:B------:R-:W-:-:S04]  /*27d0*/  WARPGROUP.ARRIVE ;  /* 0x00000000000079c5 */ /* 0x000fc80000000000 */
[----:B------:R-:W4:Y:S01]  /*27e0*/  MUFU.TANH R232, R232 ;  /* 0x000000e800e87308 */ /* 0x000f220000002400 */
[----:B--2---:R-:W-:Y:S01]  /*27f0*/  FSEL R93, R230, -INF , P2 ;  /* 0xff800000e65d7808 */ /* 0x004fe20001000000 */
[----:B------:R-:W-:Y:S01]  /*2800*/  HGMMA.64x128x16.F32 R24, gdesc[UR4], R24, gsb0 ;  /* 0x01e00000041879f0 */ /* 0x000fe20008000818 */
[----:B------:R-:W-:-:S03]  /*2810*/  UIADD3 UR6, UR8, 0x6, URZ ;  /* 0x0000000608067890 */ /* 0x000fc6000fffe03f */
[--C-:B------:R-:W-:Y:S01]  /*2820*/  FFMA.FTZ R93, R93, UR11, -R91.reuse ;  /* 0x0000000b5d5d7c23 */ /* 0x100fe2000801085b */
[----:B------:R-:W-:Y:S01]  /*2830*/  UIADD3 UR4, UR9, 0x6, URZ ;  /* 0x0000000609047890 */ /* 0x000fe2000fffe03f */
[----:B------:R2:W-:Y:S01]  /*2840*/  MUFU.TANH R6, R131 ;  /* 0x0000008300067308 */ /* 0x0005e20000002400 */
[----:B------:R-:W-:Y:S01]  /*2850*/  UMOV UR7, 0x40000040 ;  /* 0x4000004000077882 */ /* 0x000fe20000000000 */
[----:B------:R-:W-:Y:S01]  /*2860*/  UMOV UR5, 0x40000040 ;  /* 0x4000004000057882 */ /* 0x000fe20000000000 */
[----:B------:R-:W-:Y:S01]  /*2870*/  FFMA.FTZ R91, R98, UR11, -R91 ;  /* 0x0000000b625b7c23 */ /* 0x000fe2000801085b */
[----:B---3--:R-:W-:-:S04]  /*2880*/  FSEL R98, R199, -INF , P2 ;  /* 0xff800000c7627808 */ /* 0x008fc80001000000 */
[----:B------:R-:W3:Y:S01]  /*2890*/  MUFU.TANH R235, R235 ;  /* 0x000000eb00eb7308 */ /* 0x000ee20000002400 */
[----:B--2---:R-:W2:Y:S01]  /*28a0*/  SHFL.IDX PT, R131, R17, R11, 0x1f ;  /* 0x00001f0b11837589 */ /* 0x004ea200000e0000 */
[----:B------:R-:W-:-:S06]  /*28b0*/  FFMA.FTZ R98, R98, UR11, -R135 ;  /* 0x0000000b62627c23 */ /* 0x000fcc0008010887 */
[----:B------:R4:W-:Y:S08]  /*28c0*/  MUFU.TANH R8, R129 ;  /* 0x0000008100087308 */ /* 0x0009f00000002400 */
[----:B------:R1:W2:Y:S01]  /*28d0*/  MUFU.TANH R194, R101 ;  /* 0x0000006500c27308 */ /* 0x0002a20000002400 */
[----:B----4-:R-:W4:Y:S07]  /*28e0*/  SHFL.IDX PT, R129, R23, R110, 0x1f ;  /* 0x00001f6e17817589 */ /* 0x010f2e00000e0000 */
[----:B------:R3:W-:Y:S01]  /*28f0*/  MUFU.TANH R191, R104 ;  /* 0x0000006800bf7308 */ /* 0x0007e20000002400 */
[----:B-1----:R-:W-:Y:S01]  /*2900*/  FFMA.FTZ R101, R89, UR11, -R88 ;  /* 0x0000000b59657c23 */ /* 0x002fe20008010858 */
[C---:B------:R-:W-:Y:S01]  /*2910*/  FSEL R89, R203.reuse, -INF , P2 ;  /* 0xff800000cb597808 */ /* 0x040fe20001000000 */
[----:B------:R-:W-:Y:S01]  /*2920*/  FFMA.FTZ R203, -R203, R203, 1 ;  /* 0x3f800000cbcb7423 */ /* 0x000fe200000101cb */
[C---:B------:R-:W-:Y:S01]  /*2930*/  FSEL R88, R221.reuse, -INF , P1 ;  /* 0xff800000dd587808 */ /* 0x040fe20000800000 */
[----:B------:R-:W-:-:S03]  /*2940*/  FFMA.FTZ R221, -R221, R221, 1 ;  /* 0x3f800000dddd7423 */ /* 0x000fc600000101dd */
[----:B------:R-:W-:Y:S01]  /*2950*/  MUFU.TANH R188, R107 ;  /* 0x0000006b00bc7308 */ /* 0x000fe20000002400 */
[--C-:B---3--:R-:W-:Y:S01]  /*2960*/  FFMA.FTZ R104, R89, UR11, -R102.reuse ;  /* 0x0000000b59687c23 */ /* 0x108fe20008010866 */
[----:B------:R-:W-:Y:S01]  /*2970*/  FFMA.FTZ R102, R88, UR11, -R102 ;  /* 0x0000000b58667c23 */ /* 0x000fe20008010866 */
[----:B------:R-:W-:Y:S02]  /*2980*/  FSEL R89, R216, -INF , P1 ;  /* 0xff800000d8597808 */ /* 0x000fe40000800000 */
[----:B------:R-:W-:-:S03]  /*2990*/  FSEL R88, R228, -INF , P1 ;  /* 0xff800000e4587808 */ /* 0x000fc60000800000 */
[----:B------:R-:W-:Y:S01]  /*29a0*/  MUFU.TANH R189, R106 ;  /* 0x0000006a00bd7308 */ /* 0x000fe20000002400 */
[----:B------:R-:W-:Y:S01]  /*29b0*/  FFMA.FTZ R94, R89, UR11, -R94 ;  /* 0x0000000b595e7c23 */ /* 0x000fe2000801085e */
[----:B------:R-:W-:Y:S01]  /*29c0*/  FFMA.FTZ R95, R88, UR11, -R95 ;  /* 0x0000000b585f7c23 */ /* 0x000fe2000801085f */
[C---:B------:R-:W-:Y:S01]  /*29d0*/  FSEL R89, R232.reuse, -INF , P2 ;  /* 0xff800000e8597808 */ /* 0x040fe20001000000 */
[----:B------:R-:W-:Y:S01]  /*29e0*/  FFMA.FTZ R232, -R232, R232, 1 ;  /* 0x3f800000e8e87423 */ /* 0x000fe200000101e8 */
[----:B------:R-:W-:-:S03]  /*29f0*/  FSEL R88, R235, -INF , P1 ;  /* 0xff800000eb587808 */ /* 0x000fc60000800000 */
[----:B------:R1:W-:Y:S01]  /*2a00*/  MUFU.EX2 R107, R90 ;  /* 0x0000005a006b7308 */ /* 0x0003e20000000800 */
[--C-:B------:R-:W-:Y:S01]  /*2a10*/  FFMA.FTZ R89, R89, UR11, -R115.reuse ;  /* 0x0000000b59597c23 */ /* 0x100fe20008010873 */
[----:B------:R-:W-:-:S06]  /*2a20*/  FFMA.FTZ R115, R88, UR11, -R115 ;  /* 0x0000000b58737c23 */ /* 0x000fcc0008010873 */
[----:B------:R-:W-:Y:S01]  /*2a30*/  MUFU.TANH R237, R237 ;  /* 0x000000ed00ed7308 */ /* 0x000fe20000002400 */
[----:B-1----:R2:W1:Y:S07]  /*2a40*/  SHFL.IDX PT, R90, R202, R111, 0x1f ;  /* 0x00001f6fca5a7589 */ /* 0x00246e00000e0000 */
[----:B------:R-:W-:Y:S01]  /*2a50*/  MUFU.TANH R196, R99 ;  /* 0x0000006300c47308 */ /* 0x000fe20000002400 */
[----:B--2---:R-:W-:-:S07]  /*2a60*/  FSEL R202, R194, -INF , P2 ;  /* 0xff800000c2ca7808 */ /* 0x004fce0001000000 */
[----:B------:R-:W-:Y:S01]  /*2a70*/  MUFU.TANH R222, R222 ;  /* 0x000000de00de7308 */ /* 0x000fe20000002400 */
[----:B------:R-:W-:-:S07]  /*2a80*/  FFMA.FTZ R202, R202, UR11, -R205 ;  /* 0x0000000bcaca7c23 */ /* 0x000fce00080108cd */
[----:B------:R2:W3:Y:S08]  /*2a90*/  MUFU.TANH R177, R118 ;  /* 0x0000007600b17308 */ /* 0x0004f00000002400 */
[----:B------:R4:W-:Y:S01]  /*2aa0*/  MUFU.TANH R169, R126 ;  /* 0x0000007e00a97308 */ /* 0x0009e20000002400 */
[----:B--2---:R2:W-:Y:S07]  /*2ab0*/  SHFL.IDX PT, R118, R23, R109, 0x1f ;  /* 0x00001f6d17767589 */ /* 0x0045ee00000e0000 */
[----:B------:R-:W1:Y:S01]  /*2ac0*/  MUFU.TANH R229, R229 ;  /* 0x000000e500e57308 */ /* 0x000e620000002400 */
[----:B----4-:R-:W4:Y:S01]  /*2ad0*/  SHFL.IDX PT, R126, R17, R109, 0x1f ;  /* 0x00001f6d117e7589 */ /* 0x010f2200000e0000 */
[----:B---3--:R-:W-:-:S02]  /*2ae0*/  FSEL R207, R177, -INF , P1 ;  /* 0xff800000b1cf7808 */ /* 0x008fc40000800000 */
[----:B--2---:R-:W-:-:S04]  /*2af0*/  FSEL R23, R233, -INF , P1 ;  /* 0xff800000e9177808 */ /* 0x004fc80000800000 */
[----:B------:R-:W2:Y:S01]  /*2b00*/  MUFU.TANH R236, R236 ;  /* 0x000000ec00ec7308 */ /* 0x000ea20000002400 */
[----:B------:R-:W-:Y:S01]  /*2b10*/  FFMA.FTZ R122, R23, UR11, -R122 ;  /* 0x0000000b177a7c23 */ /* 0x000fe2000801087a */
[----:B------:R-:W-:-:S06]  /*2b20*/  FSEL R23, R193, -INF , P1 ;  /* 0xff800000c1177808 */ /* 0x000fcc0000800000 */
[----:B------:R-:W-:Y:S01]  /*2b30*/  MUFU.TANH R231, R231 ;  /* 0x000000e700e77308 */ /* 0x000fe20000002400 */
[----:B-1----:R-:W-:-:S07]  /*2b40*/  FSEL R99, R229, -INF , P1 ;  /* 0xff800000e5637808 */ /* 0x002fce0000800000 */
[----:B------:R1:W-:Y:S01]  /*2b50*/  MUFU.TANH R0, R134 ;  /* 0x0000008600007308 */ /* 0x0003e20000002400 */
[----:B--2---:R-:W-:Y:S01]  /*2b60*/  FSEL R88, R236, -INF , P2 ;  /* 0xff800000ec587808 */ /* 0x004fe20001000000 */
[----:B------:R-:W-:Y:S02]  /*2b70*/  WARPGROUP.DEPBAR.LE gsb0, 0x0 ;  /* 0x00008000000079c5 */ /* 0x000fe40000010000 */
[----:B------:R-:W-:Y:S02]  /*2b80*/  WARPGROUP.ARRIVE ;  /* 0x00000000000079c5 */ /* 0x000fe40000000000 */
[----:B------:R-:W-:Y:S02]  /*2b90*/  FFMA.FTZ R88, R88, UR11, -R100 ;  /* 0x0000000b58587c23 */ /* 0x000fe40008010864 */
[----:B------:R2:W-:Y:S01]  /*2ba0*/  MUFU.TANH R10, R128 ;  /* 0x00000080000a7308 */ /* 0x0005e20000002400 */
[----:B-1----:R-:W-:Y:S01]  /*2bb0*/  FSEL R134, R195, -INF , P2 ;  /* 0xff800000c3867808 */ /* 0x002fe20001000000 */
[----:B------:R-:W-:Y:S04]  /*2bc0*/  HGMMA.64x128x16.F32 R24, gdesc[UR4], R24, gsb0 ;  /* 0x01e00000041879f0 */ /* 0x000fe80008000818 */
[--C-:B------:R-:W-:Y:S01]  /*2bd0*/  FFMA.FTZ R134, R134, UR11, -R132.reuse ;  /* 0x0000000b86867c23 */ /* 0x100fe20008010884 */
[----:B------:R-:W-:Y:S01]  /*2be0*/  FFMA.FTZ R132, R23, UR11, -R132 ;  /* 0x0000000b17847c23 */ /* 0x000fe20008010884 */
[----:B------:R-:W-:Y:S01]  /*2bf0*/  MUFU.TANH R234, R234 ;  /* 0x000000ea00ea7308 */ /* 0x000fe20000002400 */
[----:B--2---:R-:W1:Y:S01]  /*2c00*/  SHFL.IDX PT, R128, R17, R218, 0x1f ;  /* 0x00001fda11807589 */ /* 0x004e6200000e0000 */
[----:B------:R-:W-:-:S06]  /*2c10*/  FSEL R23, R189, -INF , P1 ;  /* 0xff800000bd177808 */ /* 0x000fcc0000800000 */
[----:B------:R2:W3:Y:S08]  /*2c20*/  MUFU.TANH R179, R116 ;  /* 0x0000007400b37308 */ /* 0x0004f00000002400 */
[----:B------:R4:W-:Y:S01]  /*2c30*/  MUFU.TANH R3, R133 ;  /* 0x0000008500037308 */ /* 0x0009e20000002400 */
[----:B--2---:R-:W-:-:S05]  /*2c40*/  FSEL R116, R197, -INF , P1 ;  /* 0xff800000c5747808 */ /* 0x004fca0000800000 */
[----:B------:R-:W-:Y:S01]  /*2c50*/  FFMA.FTZ R135, R116, UR11, -R135 ;  /* 0x0000000b74877c23 */ /* 0x000fe20008010887 */
[----:B------:R-:W-:Y:S01]  /*2c60*/  FSEL R116, R196, -INF , P1 ;  /* 0xff800000c4747808 */ /* 0x000fe20000800000 */
[----:B------:R2:W-:Y:S01]  /*2c70*/  MUFU.TANH R174, R121 ;  /* 0x0000007900ae7308 */ /* 0x0005e20000002400 */
[----:B----4-:R-:W-:Y:S02]  /*2c80*/  FSEL R133, R191, -INF , P2 ;  /* 0xff800000bf857808 */ /* 0x010fe40001000000 */
[----:B---3--:R-:W-:-:S03]  /*2c90*/  FSEL R209, R179, -INF , P2 ;  /* 0xff800000b3d17808 */ /* 0x008fc60001000000 */
[--C-:B------:R-:W-:Y:S01]  /*2ca0*/  FFMA.FTZ R133, R133, UR11, -R131.reuse ;  /* 0x0000000b85857c23 */ /* 0x100fe20008010883 */
[----:B------:R-:W-:Y:S01]  /*2cb0*/  FFMA.FTZ R131, R23, UR11, -R131 ;  /* 0x0000000b17837c23 */ /* 0x000fe20008010883 */
[----:B------:R3:W-:Y:S01]  /*2cc0*/  MUFU.EX2 R106, R92 ;  /* 0x0000005c006a7308 */ /* 0x0007e20000000800 */
[----:B--2---:R-:W-:-:S05]  /*2cd0*/  FSEL R121, R237, -INF , P2 ;  /* 0xff800000ed797808 */ /* 0x004fca0001000000 */
[--C-:B------:R-:W-:Y:S01]  /*2ce0*/  FFMA.FTZ R121, R121, UR11, -R129.reuse ;  /* 0x0000000b79797c23 */ /* 0x100fe20008010881 */
[----:B------:R-:W-:Y:S01]  /*2cf0*/  FFMA.FTZ R129, R116, UR11, -R129 ;  /* 0x0000000b74817c23 */ /* 0x000fe20008010881 */
[----:B------:R2:W-:Y:S01]  /*2d00*/  MUFU.TANH R168, R127 ;  /* 0x0000007f00a87308 */ /* 0x0005e20000002400 */
[----:B---3--:R-:W-:Y:S02]  /*2d10*/  FSEL R92, R222, -INF , P2 ;  /* 0xff800000de5c7808 */ /* 0x008fe40001000000 */
[----:B------:R-:W-:-:S03]  /*2d20*/  FSEL R116, R192, -INF , P1 ;  /* 0xff800000c0747808 */ /* 0x000fc60000800000 */
[--C-:B------:R-:W-:Y:S01]  /*2d30*/  FFMA.FTZ R92, R92, UR11, -R90.reuse ;  /* 0x0000000b5c5c7c23 */ /* 0x100fe2000801085a */
[----:B------:R-:W-:Y:S01]  /*2d40*/  FFMA.FTZ R90, R99, UR11, -R90 ;  /* 0x0000000b635a7c23 */ /* 0x000fe2000801085a */
[----:B------:R3:W-:Y:S01]  /*2d50*/  MUFU.EX2 R23, R115 ;  /* 0x0000007300177308 */ /* 0x0007e20000000800 */
[----:B--2---:R-:W-:Y:S01]  /*2d60*/  FSEL R127, R187, -INF , P2 ;  /* 0xff800000bb7f7808 */ /* 0x004fe20001000000 */
[----:B------:R-:W-:Y:S01]  /*2d70*/  FFMA.FTZ R205, R116, UR11, -R205 ;  /* 0x0000000b74cd7c23 */ /* 0x000fe200080108cd */
[----:B------:R-:W-:Y:S02]  /*2d80*/  FSEL R99, R12, -INF , P2 ;  /* 0xff8000000c637808 */ /* 0x000fe40001000000 */
[----:B------:R-:W-:Y:S01]  /*2d90*/  FSEL R116, R188, -INF , P1 ;  /* 0xff800000bc747808 */ /* 0x000fe20000800000 */
[----:B------:R-:W-:Y:S02]  /*2da0*/  FFMA.FTZ R127, R127, UR11, -R126 ;  /* 0x0000000b7f7f7c23 */ /* 0x000fe4000801087e */
[----:B------:R2:W-:Y:S01]  /*2db0*/  MUFU.TANH R176, R119 ;  /* 0x0000007700b07308 */ /* 0x0005e20000002400 */
[----:B---3--:R-:W-:Y:S01]  /*2dc0*/  FSEL R115, R186, -INF , P1 ;  /* 0xff800000ba737808 */ /* 0x008fe20000800000 */
[----:B------:R-:W-:-:S04]  /*2dd0*/  FFMA.FTZ R99, R99, UR11, -R118 ;  /* 0x0000000b63637c23 */ /* 0x000fc80008010876 */
[----:B------:R-:W-:Y:S02]  /*2de0*/  FFMA.FTZ R126, R115, UR11, -R126 ;  /* 0x0000000b737e7c23 */ /* 0x000fe4000801087e */
[----:B------:R3:W4:Y:S01]  /*2df0*/  MUFU.TANH R178, R117 ;  /* 0x0000007500b27308 */ /* 0x0007220000002400 */
[C---:B--2---:R-:W-:Y:S01]  /*2e00*/  FSEL R119, R231.reuse, -INF , P1 ;  /* 0xff800000e7777808 */ /* 0x044fe20000800000 */
[----:B------:R-:W-:Y:S01]  /*2e10*/  SHFL.IDX PT, R115, R17, R114, 0x1f ;  /* 0x00001f7211737589 */ /* 0x000fe200000e0000 */
[----:B------:R-:W-:-:S03]  /*2e20*/  FFMA.FTZ R231, -R231, R231, 1 ;  /* 0x3f800000e7e77423 */ /* 0x000fc600000101e7 */
[----:B------:R-:W-:Y:S02]  /*2e30*/  FFMA.FTZ R100, R119, UR11, -R100 ;  /* 0x0000000b77647c23 */ /* 0x000fe40008010864 */
[----:B------:R2:W-:Y:S01]  /*2e40*/  MUFU.TANH R7, R130 ;  /* 0x0000008200077308 */ /* 0x0005e20000002400 */
[----:B---3--:R-:W-:Y:S01]  /*2e50*/  FSEL R117, R234, -INF , P1 ;  /* 0xff800000ea757808 */ /* 0x008fe20000800000 */
[----:B------:R-:W3:Y:S04]  /*2e60*/  SHFL.IDX PT, R119, R17, R110, 0x1f ;  /* 0x00001f6e11777589 */ /* 0x000ee800000e0000 */
[----:B------:R-:W-:Y:S02]  /*2e70*/  FFMA.FTZ R118, R117, UR11, -R118 ;  /* 0x0000000b75767c23 */ /* 0x000fe40008010876 */
[----:B------:R4:W3:Y:S01]  /*2e80*/  SHFL.IDX PT, R117, R17, R111, 0x1f ;  /* 0x00001f6f11757589 */ /* 0x0008e200000e0000 */
[----:B--2---:R-:W-:Y:S01]  /*2e90*/  FSEL R130, R190, -INF , P2 ;  /* 0xff800000be827808 */ /* 0x004fe20001000000 */
[----:B------:R2:W-:Y:S04]  /*2ea0*/  MUFU.TANH R170, R125 ;  /* 0x0000007d00aa7308 */ /* 0x0005e80000002400 */
[--C-:B-1----:R-:W-:Y:S01]  /*2eb0*/  FFMA.FTZ R130, R130, UR11, -R128.reuse ;  /* 0x0000000b82827c23 */ /* 0x102fe20008010880 */
[----:B------:R-:W-:Y:S01]  /*2ec0*/  FFMA.FTZ R128, R116, UR11, -R128 ;  /* 0x0000000b74807c23 */ /* 0x000fe20008010880 */
[----:B------:R-:W-:-:S02]  /*2ed0*/  FSEL R116, R183, -INF , P1 ;  /* 0xff800000b7747808 */ /* 0x000fc40000800000 */
[----:B------:R1:W-:Y:S01]  /*2ee0*/  MUFU.TANH R175, R120 ;  /* 0x0000007800af7308 */ /* 0x0003e20000002400 */
[----:B--2---:R-:W-:Y:S02]  /*2ef0*/  FSEL R125, R185, -INF , P2 ;  /* 0xff800000b97d7808 */ /* 0x004fe40001000000 */
[----:B----4-:R-:W-:-:S03]  /*2f00*/  FSEL R17, R180, -INF , P1 ;  /* 0xff800000b4117808 */ /* 0x010fc60000800000 */
[--C-:B------:R-:W-:Y:S01]  /*2f10*/  FFMA.FTZ R125, R125, UR11, -R215.reuse ;  /* 0x0000000b7d7d7c23 */ /* 0x100fe200080108d7 */
[----:B------:R-:W-:Y:S01]  /*2f20*/  FFMA.FTZ R215, R116, UR11, -R215 ;  /* 0x0000000b74d77c23 */ /* 0x000fe200080108d7 */
[----:B------:R-:W-:Y:S01]  /*2f30*/  FSEL R116, R182, -INF , P1 ;  /* 0xff800000b6747808 */ /* 0x000fe20000800000 */
[----:B------:R2:W-:Y:S01]  /*2f40*/  MUFU.TANH R172, R123 ;  /* 0x0000007b00ac7308 */ /* 0x0005e20000002400 */
[----:B-1----:R-:W-:-:S03]  /*2f50*/  FSEL R120, R181, -INF , P2 ;  /* 0xff800000b5787808 */ /* 0x002fc60001000000 */
[----:B------:R-:W-:Y:S01]  /*2f60*/  FFMA.FTZ R213, R116, UR11, -R213 ;  /* 0x0000000b74d57c23 */ /* 0x000fe200080108d5 */
[----:B------:R-:W-:Y:S01]  /*2f70*/  FSEL R116, R178, -INF , P2 ;  /* 0xff800000b2747808 */ /* 0x000fe20001000000 */
[--C-:B---3--:R-:W-:Y:S01]  /*2f80*/  FFMA.FTZ R120, R120, UR11, -R119.reuse ;  /* 0x0000000b78787c23 */ /* 0x108fe20008010877 */
[----:B------:R-:W-:Y:S01]  /*2f90*/  FFMA.FTZ R119, R17, UR11, -R119 ;  /* 0x0000000b11777c23 */ /* 0x000fe20008010877 */
[----:B------:R1:W-:Y:S01]  /*2fa0*/  MUFU.TANH R171, R124 ;  /* 0x0000007c00ab7308 */ /* 0x0003e20000002400 */
[----:B--2---:R-:W-:Y:S01]  /*2fb0*/  FSEL R123, R176, -INF , P1 ;  /* 0xff800000b07b7808 */ /* 0x004fe20000800000 */
[----:B------:R-:W-:-:S04]  /*2fc0*/  FFMA.FTZ R116, R116, UR11, -R115 ;  /* 0x0000000b74747c23 */ /* 0x000fc80008010873 */
[----:B------:R-:W-:Y:S02]  /*2fd0*/  FFMA.FTZ R115, R123, UR11, -R115 ;  /* 0x0000000b7b737c23 */ /* 0x000fe40008010873 */
[----:B------:R-:W-:Y:S01]  /*2fe0*/  SHFL.IDX PT, R123, R14, R218, 0x1f ;  /* 0x00001fda0e7b7589 */ /* 0x000fe200000e0000 */
[----:B------:R2:W-:Y:S03]  /*2ff0*/  MUFU.EX2 R17, R118 ;  /* 0x0000007600117308 */ /* 0x0005e60000000800 */
[----:B-1----:R-:W-:Y:S05]  /*3000*/  SHFL.IDX PT, R124, R14, R11, 0x1f ;  /* 0x00001f0b0e7c7589 */ /* 0x002fea00000e0000 */
[----:B------:R-:W-:Y:S01]  /*3010*/  MUFU.EX2 R94, R94 ;  /* 0x0000005e005e7308 */ /* 0x000fe20000000800 */
[--C-:B--2---:R-:W-:Y:S01]  /*3020*/  FFMA.FTZ R118, R209, UR11, -R117.reuse ;  /* 0x0000000bd1767c23 */ /* 0x104fe20008010875 */
[----:B------:R-:W-:Y:S01]  /*3030*/  FFMA.FTZ R117, R207, UR11, -R117 ;  /* 0x0000000bcf757c23 */ /* 0x000fe20008010875 */
[----:B------:R-:W-:-:S02]  /*3040*/  WARPGROUP.DEPBAR.LE gsb0, 0x0 ;  /* 0x00008000000079c5 */ /* 0x000fc40000010000 */
[----:B------:R-:W1:Y:S03]  /*3050*/  LDS R200, [R200+0x400] ;  /* 0x00040000c8c87984 */ /* 0x000e660000000800 */
[----:B------:R-:W2:Y:S01]  /*3060*/  MUFU.EX2 R103, R103 ;  /* 0x0000006700677308 */ /* 0x000ea20000000800 */
[----:B------:R-:W-:Y:S07]  /*3070*/  LDS R13, [R13+0x400] ;  /* 0x000400000d0d7984 */ /* 0x000fee0000000800 */
[----:B------:R-:W3:Y:S08]  /*3080*/  MUFU.EX2 R113, R113 ;  /* 0x0000007100717308 */ /* 0x000ef00000000800 */
[----:B------:R-:W-:Y:S08]  /*3090*/  MUFU.EX2 R101, R101 ;  /* 0x0000006500657308 */ /* 0x000ff00000000800 */
[----:B------:R-:W4:Y:S08]  /*30a0*/  MUFU.EX2 R97, R97 ;  /* 0x0000006100617308 */ /* 0x000f300000000800 */
[----:B------:R-:W4:Y:S01]  /*30b0*/  MUFU.EX2 R95, R95 ;  /* 0x0000005f005f7308 */ /* 0x000f220000000800 */
[----:B-1----:R-:W1:Y:S07]  /*30c0*/  SHFL.IDX PT, R208, R200, R109, 0x1f ;  /* 0x00001f6dc8d07589 */ /* 0x002e6e00000e0000 */
[----:B------:R-:W4:Y:S01]  /*30d0*/  MUFU.EX2 R92, R92 ;  /* 0x0000005c005c7308 */ /* 0x000f220000000800 */
[----:B------:R-:W2:Y:S04]  /*30e0*/  SHFL.IDX PT, R212, R200, R108, 0x1f ;  /* 0x00001f6cc8d47589 */ /* 0x000ea800000e0000 */
[----:B------:R-:W3:Y:S03]  /*30f0*/  SHFL.IDX PT, R206, R200, R11, 0x1f ;  /* 0x00001f0bc8ce7589 */ /* 0x000ee600000e0000 */
[----:B------:R-:W-:Y:S01]  /*3100*/  MUFU.TANH R219, R219 ;  /* 0x000000db00db7308 */ /* 0x000fe20000002400 */
[----:B------:R-:W4:Y:S04]  /*3110*/  SHFL.IDX PT, R204, R200, R218, 0x1f ;  /* 0x00001fdac8cc7589 */ /* 0x000f2800000e0000 */
[----:B------:R-:W-:Y:S03]  /*3120*/  SHFL.IDX PT, R225, R200, R112, 0x1f ;  /* 0x00001f70c8e17589 */ /* 0x000fe600000e0000 */
[----:B------:R-:W4:Y:S01]  /*3130*/  MUFU.EX2 R102, R102 ;  /* 0x0000006600667308 */ /* 0x000f220000000800 */
[----:B------:R-:W4:Y:S01]  /*3140*/  SHFL.IDX PT, R223, R200, R110, 0x1f ;  /* 0x00001f6ec8df7589 */ /* 0x000f2200000e0000 */
[--C-:B-1----:R-:W-:Y:S01]  /*3150*/  FADD.FTZ R207, R28, -R208.reuse ;  /* 0x800000d01ccf7221 */ /* 0x102fe20000010000 */
[----:B------:R-:W-:-:S05]  /*3160*/  FADD.FTZ R208, R30, -R208 ;  /* 0x800000d01ed07221 */ /* 0x000fca0000010000 */
[----:B------:R1:W-:Y:S01]  /*3170*/  MUFU.EX2 R28, R135 ;  /* 0x00000087001c7308 */ /* 0x0003e20000000800 */
[----:B--2---:R-:W-:Y:S01]  /*3180*/  FADD.FTZ R226, R29, -R212 ;  /* 0x800000d41de27221 */ /* 0x004fe20000010000 */
[----:B------:R-:W-:Y:S01]  /*3190*/  FMUL.FTZ R207, R103, R207 ;  /* 0x000000cf67cf7220 */ /* 0x000fe20000410000 */
[--C-:B---3--:R-:W-:Y:S01]  /*31a0*/  FADD.FTZ R210, R24, -R206.reuse ;  /* 0x800000ce18d27221 */ /* 0x108fe20000010000 */
[----:B------:R-:W-:Y:S01]  /*31b0*/  FADD.FTZ R206, R26, -R206 ;  /* 0x800000ce1ace7221 */ /* 0x000fe20000010000 */
[----:B------:R-:W-:Y:S01]  /*31c0*/  FSEL R26, R173, -INF , P1 ;  /* 0xff800000ad1a7808 */ /* 0x000fe20000800000 */
[----:B-1----:R-:W-:Y:S01]  /*31d0*/  FADD.FTZ R135, R31, -R212 ;  /* 0x800000d41f877221 */ /* 0x002fe20000010000 */
[--C-:B----4-:R-:W-:Y:S01]  /*31e0*/  FADD.FTZ R209, R25, -R204.reuse ;  /* 0x800000cc19d17221 */ /* 0x110fe20000010000 */
[----:B------:R-:W1:Y:S01]  /*31f0*/  SHFL.IDX PT, R212, R200, R111, 0x1f ;  /* 0x00001f6fc8d47589 */ /* 0x000e6200000e0000 */
[----:B------:R-:W-:Y:S01]  /*3200*/  FADD.FTZ R204, R27, -R204 ;  /* 0x800000cc1bcc7221 */ /* 0x000fe20000010000 */
[----:B------:R-:W-:Y:S01]  /*3210*/  FSEL R27, R175, -INF , P2 ;  /* 0xff800000af1b7808 */ /* 0x000fe20001000000 */
[----:B------:R2:W-:Y:S01]  /*3220*/  MUFU.EX2 R30, R211 ;  /* 0x000000d3001e7308 */ /* 0x0005e20000000800 */
[----:B------:R-:W3:Y:S01]  /*3230*/  SHFL.IDX PT, R31, R14, R108, 0x1f ;  /* 0x00001f6c0e1f7589 */ /* 0x000ee200000e0000 */
[----:B------:R-:W-:Y:S01]  /*3240*/  FSEL R25, R174, -INF , P2 ;  /* 0xff800000ae197808 */ /* 0x000fe20001000000 */
[--C-:B------:R-:W-:Y:S01]  /*3250*/  FFMA.FTZ R26, R26, UR11, -R124.reuse ;  /* 0x0000000b1a1a7c23 */ /* 0x100fe2000801087c */
[----:B------:R-:W-:Y:S01]  /*3260*/  FSEL R24, R172, -INF , P1 ;  /* 0xff800000ac187808 */ /* 0x000fe20000800000 */
[----:B------:R-:W-:Y:S01]  /*3270*/  FFMA.FTZ R27, R27, UR11, -R124 ;  /* 0x0000000b1b1b7c23 */ /* 0x000fe2000801087c */
[----:B------:R-:W-:Y:S01]  /*3280*/  FSEL R124, R171, -INF , P2 ;  /* 0xff800000ab7c7808 */ /* 0x000fe20001000000 */
[----:B------:R-:W-:Y:S01]  /*3290*/  FFMA.FTZ R25, R25, UR11, -R123 ;  /* 0x0000000b19197c23 */ /* 0x000fe2000801087b */
[----:B------:R-:W-:Y:S01]  /*32a0*/  FADD.FTZ R33, R33, -R223 ;  /* 0x800000df21217221 */ /* 0x000fe20000010000 */
[----:B--2---:R2:W4:Y:S01]  /*32b0*/  SHFL.IDX PT, R211, R200, R114, 0x1f ;  /* 0x00001f72c8d37589 */ /* 0x00452200000e0000 */
[----:B------:R-:W-:Y:S01]  /*32c0*/  FFMA.FTZ R24, R24, UR11, -R123 ;  /* 0x0000000b18187c23 */ /* 0x000fe2000801087b */
[----:B------:R-:W-:Y:S01]  /*32d0*/  FSEL R123, R169, -INF , P1 ;  /* 0xff800000a97b7808 */ /* 0x000fe20000800000 */
[--C-:B------:R-:W-:Y:S01]  /*32e0*/  FFMA.FTZ R124, R124, UR11, -R224.reuse ;  /* 0x0000000b7c7c7c23 */ /* 0x100fe200080108e0 */
[----:B------:R-:W-:Y:S01]  /*32f0*/  FADD.FTZ R223, R35, -R223 ;  /* 0x800000df23df7221 */ /* 0x000fe20000010000 */
[----:B------:R3:W-:Y:S01]  /*3300*/  MUFU.EX2 R29, R122 ;  /* 0x0000007a001d7308 */ /* 0x0007e20000000800 */
[----:B------:R-:W4:Y:S01]  /*3310*/  SHFL.IDX PT, R35, R14, R111, 0x1f ;  /* 0x00001f6f0e237589 */ /* 0x000f2200000e0000 */
[----:B------:R-:W-:Y:S01]  /*3320*/  FFMA.FTZ R123, R123, UR11, -R224 ;  /* 0x0000000b7b7b7c23 */ /* 0x000fe200080108e0 */
[----:B------:R-:W-:Y:S01]  /*3330*/  FMUL.FTZ R206, R105, R206 ;  /* 0x000000ce69ce7220 */ /* 0x000fe20000410000 */
[----:B------:R-:W-:Y:S01]  /*3340*/  FMUL.FTZ R210, R113, R210 ;  /* 0x000000d271d27220 */ /* 0x000fe20000410000 */
[--C-:B--2---:R-:W-:Y:S01]  /*3350*/  FADD.FTZ R200, R32, -R225.reuse ;  /* 0x800000e120c87221 */ /* 0x104fe20000010000 */
[----:B------:R-:W-:Y:S01]  /*3360*/  FADD.FTZ R225, R34, -R225 ;  /* 0x800000e122e17221 */ /* 0x000fe20000010000 */
[--C-:B-1----:R-:W-:Y:S01]  /*3370*/  FADD.FTZ R224, R36, -R212.reuse ;  /* 0x800000d424e07221 */ /* 0x102fe20000010000 */
[----:B------:R-:W-:Y:S01]  /*3380*/  FMUL.FTZ R36, R106, R204 ;  /* 0x000000cc6a247220 */ /* 0x000fe20000410000 */
[----:B------:R-:W-:Y:S01]  /*3390*/  FFMA.FTZ R204, -R22, R22, 1 ;  /* 0x3f80000016cc7423 */ /* 0x000fe20000010116 */
[----:B------:R-:W-:Y:S01]  /*33a0*/  FMUL.FTZ R225, R94, R225 ;  /* 0x000000e15ee17220 */ /* 0x000fe20000410000 */
[----:B------:R1:W-:Y:S01]  /*33b0*/  MUFU.EX2 R22, R131 ;  /* 0x0000008300167308 */ /* 0x0003e20000000800 */
[----:B------:R-:W-:Y:S01]  /*33c0*/  SHFL.IDX PT, R34, R14, R110, 0x1f ;  /* 0x00001f6e0e227589 */ /* 0x000fe200000e0000 */
[----:B---3--:R-:W-:Y:S01]  /*33d0*/  FSEL R122, R170, -INF , P2 ;  /* 0xff800000aa7a7808 */ /* 0x008fe20001000000 */
[----:B------:R-:W-:Y:S01]  /*33e0*/  FMUL.FTZ R204, R204, R207 ;  /* 0x000000cfcccc7220 */ /* 0x000fe20000410000 */
[----:B------:R-:W-:Y:S01]  /*33f0*/  FSEL R207, R4, -INF , P2 ;  /* 0xff80000004cf7808 */ /* 0x000fe20001000000 */
[----:B------:R-:W-:Y:S01]  /*3400*/  FMUL.FTZ R33, R97, R33 ;  /* 0x0000002161217220 */ /* 0x000fe20000410000 */
[----:B------:R-:W-:Y:S01]  /*3410*/  FADD.FTZ R38, R38, -R212 ;  /* 0x800000d426267221 */ /* 0x000fe20000010000 */
[----:B------:R-:W-:Y:S01]  /*3420*/  FFMA.FTZ R122, R122, UR11, -R31 ;  /* 0x0000000b7a7a7c23 */ /* 0x000fe2000801081f */
[----:B------:R2:W-:Y:S01]  /*3430*/  MUFU.EX2 R32, R121 ;  /* 0x0000007900207308 */ /* 0x0005e20000000800 */
[----:B-1----:R-:W-:Y:S01]  /*3440*/  FFMA.FTZ R131, -R216, R216, 1 ;  /* 0x3f800000d8837423 */ /* 0x002fe200000101d8 */
[--C-:B----4-:R-:W-:Y:S01]  /*3450*/  FADD.FTZ R37, R37, -R211.reuse ;  /* 0x800000d325257221 */ /* 0x110fe20000010000 */
[----:B------:R-:W1:Y:S01]  /*3460*/  SHFL.IDX PT, R216, R13, R11, 0x1f ;  /* 0x00001f0b0dd87589 */ /* 0x000e6200000e0000 */
[----:B------:R-:W-:Y:S01]  /*3470*/  FADD.FTZ R39, R39, -R211 ;  /* 0x800000d327277221 */ /* 0x000fe20000010000 */
[----:B------:R-:W-:Y:S01]  /*3480*/  FMUL.FTZ R131, R131, R225 ;  /* 0x000000e183837220 */ /* 0x000fe20000410000 */
[----:B------:R-:W-:Y:S01]  /*3490*/  FFMA.FTZ R207, R207, UR11, -R35 ;  /* 0x0000000bcfcf7c23 */ /* 0x000fe20008010823 */
[----:B------:R-:W3:Y:S01]  /*34a0*/  SHFL.IDX PT, R225, R13, R108, 0x1f ;  /* 0x00001f6c0de17589 */ /* 0x000ee200000e0000 */
[----:B------:R-:W-:Y:S01]  /*34b0*/  MUFU.EX2 R96, R96 ;  /* 0x0000006000607308 */ /* 0x000fe20000000800 */
[----:B--2---:R-:W-:Y:S01]  /*34c0*/  FSEL R121, R168, -INF , P1 ;  /* 0xff800000a8797808 */ /* 0x004fe20000800000 */
[----:B------:R-:W-:Y:S01]  /*34d0*/  FMUL.FTZ R223, R95, R223 ;  /* 0x000000df5fdf7220 */ /* 0x000fe20000410000 */
[----:B------:R-:W2:Y:S01]  /*34e0*/  SHFL.IDX PT, R211, R14, R112, 0x1f ;  /* 0x00001f700ed37589 */ /* 0x000ea200000e0000 */
[----:B------:R-:W-:Y:S01]  /*34f0*/  FSEL R212, R10, -INF , P2 ;  /* 0xff8000000ad47808 */ /* 0x000fe20001000000 */
[----:B------:R-:W-:Y:S01]  /*3500*/  FMUL.FTZ R209, R107, R209 ;  /* 0x000000d16bd17220 */ /* 0x000fe20000410000 */
[----:B------:R-:W-:Y:S01]  /*3510*/  FFMA.FTZ R121, R121, UR11, -R31 ;  /* 0x0000000b79797c23 */ /* 0x000fe2000801081f */
[----:B------:R-:W-:Y:S01]  /*3520*/  FMUL.FTZ R224, R92, R224 ;  /* 0x000000e05ce07220 */ /* 0x000fe20000410000 */
[----:B------:R4:W-:Y:S01]  /*3530*/  MUFU.EX2 R31, R129 ;  /* 0x00000081001f7308 */ /* 0x0009e20000000800 */
[----:B------:R-:W-:-:S07]  /*3540*/  FMUL.FTZ R135, R102, R135 ;  /* 0x0000008766877220 */ /* 0x000fce0000410000 */
[----:B------:R-:W2:Y:S01]  /*3550*/  MUFU.EX2 R90, R90 ;  /* 0x0000005a005a7308 */ /* 0x000ea20000000800 */
[----:B----4-:R-:W-:Y:S01]  /*3560*/  FFMA.FTZ R129, -R18, R18, 1 ;  /* 0x3f80000012817423 */ /* 0x010fe20000010112 */
[--C-:B-1----:R-:W-:Y:S01]  /*3570*/  FADD.FTZ R40, R40, -R216.reuse ;  /* 0x800000d828287221 */ /* 0x102fe20000010000 */
[----:B------:R-:W-:Y:S02]  /*3580*/  FADD.FTZ R42, R42, -R216 ;  /* 0x800000d82a2a7221 */ /* 0x000fe40000010000 */
[----:B------:R-:W-:Y:S01]  /*3590*/  FMUL.FTZ R129, R129, R210 ;  /* 0x000000d281817220 */ /* 0x000fe20000410000 */
[----:B------:R-:W-:Y:S01]  /*35a0*/  FSEL R210, R8, -INF , P2 ;  /* 0xff80000008d27808 */ /* 0x000fe20001000000 */
[----:B---3--:R-:W-:Y:S01]  /*35b0*/  FADD.FTZ R216, R45, -R225 ;  /* 0x800000e12dd87221 */ /* 0x008fe20000010000 */
[----:B------:R1:W-:Y:S01]  /*35c0*/  MUFU.EX2 R18, R134 ;  /* 0x0000008600127308 */ /* 0x0003e20000000800 */
[----:B------:R-:W-:Y:S01]  /*35d0*/  LDS R45, [R16+0x400] ;  /* 0x00040000102d7984 */ /* 0x000fe20000000800 */
[----:B------:R-:W-:Y:S01]  /*35e0*/  FMUL.FTZ R42, R23, R42 ;  /* 0x0000002a172a7220 */ /* 0x000fe20000410000 */
[----:B------:R-:W-:Y:S01]  /*35f0*/  FFMA.FTZ R210, R210, UR11, -R34 ;  /* 0x0000000bd2d27c23 */ /* 0x000fe20008010822 */
[----:B--2---:R-:W-:Y:S01]  /*3600*/  FFMA.FTZ R212, R212, UR11, -R211 ;  /* 0x0000000bd4d47c23 */ /* 0x004fe200080108d3 */
[----:B------:R-:W-:-:S03]  /*3610*/  FADD.FTZ R47, R47, -R225 ;  /* 0x800000e12f2f7221 */ /* 0x000fc60000010000 */
[----:B------:R-:W2:Y:S01]  /*3620*/  MUFU.EX2 R93, R93 ;  /* 0x0000005d005d7308 */ /* 0x000ea20000000800 */
[----:B-1----:R-:W-:Y:S01]  /*3630*/  FFMA.FTZ R134, -R19, R19, 1 ;  /* 0x3f80000013867423 */ /* 0x002fe20000010113 */
[----:B------:R-:W-:-:S03]  /*3640*/  FMUL.FTZ R38, R90, R38 ;  /* 0x000000265a267220 */ /* 0x000fc60000410000 */
[----:B------:R-:W-:Y:S01]  /*3650*/  FMUL.FTZ R134, R134, R209 ;  /* 0x000000d186867220 */ /* 0x000fe20000410000 */
[----:B------:R-:W-:Y:S02]  /*3660*/  FSEL R209, R3, -INF , P2 ;  /* 0xff80000003d17808 */ /* 0x000fe40001000000 */
[----:B------:R1:W-:Y:S08]  /*3670*/  MUFU.EX2 R19, R132 ;  /* 0x0000008400137308 */ /* 0x0003f00000000800 */
[----:B------:R-:W-:Y:S01]  /*3680*/  MUFU.EX2 R88, R88 ;  /* 0x0000005800587308 */ /* 0x000fe20000000800 */
[----:B-1----:R-:W-:Y:S01]  /*3690*/  FMUL.FTZ R132, R20, R206 ;  /* 0x000000ce14847220 */ /* 0x002fe20000410000 */
[----:B------:R-:W-:Y:S01]  /*36a0*/  FSEL R206, R6, -INF , P1 ;  /* 0xff80000006ce7808 */ /* 0x000fe20000800000 */
[----:B------:R1:W3:Y:S01]  /*36b0*/  SHFL.IDX PT, R20, R14, R114, 0x1f ;  /* 0x00001f720e147589 */ /* 0x0002e200000e0000 */
[----:B--2---:R-:W-:-:S03]  /*36c0*/  FMUL.FTZ R37, R93, R37 ;  /* 0x000000255d257220 */ /* 0x004fc60000410000 */
[----:B------:R-:W-:Y:S01]  /*36d0*/  FFMA.FTZ R206, R206, UR11, -R34 ;  /* 0x0000000bcece7c23 */ /* 0x000fe20008010822 */
[----:B------:R-:W2:Y:S08]  /*36e0*/  MUFU.EX2 R91, R91 ;  /* 0x0000005b005b7308 */ /* 0x000eb00000000800 */
[----:B-1----:R1:W-:Y:S08]  /*36f0*/  MUFU.EX2 R14, R202 ;  /* 0x000000ca000e7308 */ /* 0x0023f00000000800 */
[----:B------:R4:W-:Y:S01]  /*3700*/  MUFU.EX2 R34, R133 ;  /* 0x0000008500227308 */ /* 0x0009e20000000800 */
[----:B-1----:R-:W-:Y:S01]  /*3710*/  FMUL.FTZ R202, R21, R36 ;  /* 0x0000002415ca7220 */ /* 0x002fe20000410000 */
[----:B------:R-:W-:Y:S01]  /*3720*/  FSEL R21, R7, -INF , P1 ;  /* 0xff80000007157808 */ /* 0x000fe20000800000 */
[----:B---3--:R-:W-:Y:S01]  /*3730*/  FFMA.FTZ R209, R209, UR11, -R20 ;  /* 0x0000000bd1d17c23 */ /* 0x008fe20008010814 */
[----:B--2---:R-:W-:-:S03]  /*3740*/  FMUL.FTZ R39, R91, R39 ;  /* 0x000000275b277220 */ /* 0x004fc60000410000 */
[----:B------:R-:W-:Y:S01]  /*3750*/  FFMA.FTZ R211, R21, UR11, -R211 ;  /* 0x0000000b15d37c23 */ /* 0x000fe200080108d3 */
[----:B------:R1:W-:Y:S01]  /*3760*/  MUFU.EX2 R36, R205 ;  /* 0x000000cd00247308 */ /* 0x0003e20000000800 */
[----:B----4-:R-:W-:Y:S01]  /*3770*/  FFMA.FTZ R133, -R217, R217, 1 ;  /* 0x3f800000d9857423 */ /* 0x010fe200000101d9 */
[----:B------:R-:W-:Y:S01]  /*3780*/  FSEL R21, R219, -INF , P1 ;  /* 0xff800000db157808 */ /* 0x000fe20000800000 */
[----:B------:R-:W2:Y:S02]  /*3790*/  SHFL.IDX PT, R217, R13, R218, 0x1f ;  /* 0x00001fda0dd97589 */ /* 0x000ea400000e0000 */
[----:B------:R-:W-:-:S03]  /*37a0*/  FMUL.FTZ R133, R133, R33 ;  /* 0x0000002185857220 */ /* 0x000fc60000410000 */
[----:B------:R3:W-:Y:S01]  /*37b0*/  MUFU.EX2 R33, R128 ;  /* 0x0000008000217308 */ /* 0x0007e20000000800 */
[----:B-1----:R-:W-:-:S05]  /*37c0*/  FSEL R205, R0, -INF , P1 ;  /* 0xff80000000cd7808 */ /* 0x002fca0000800000 */
[----:B------:R-:W-:Y:S01]  /*37d0*/  FFMA.FTZ R205, R205, UR11, -R35 ;  /* 0x0000000bcdcd7c23 */ /* 0x000fe20008010823 */
[----:B------:R-:W-:Y:S01]  /*37e0*/  FMUL.FTZ R35, R101, R208 ;  /* 0x000000d065237220 */ /* 0x000fe20000410000 */
[----:B------:R-:W-:Y:S01]  /*37f0*/  FFMA.FTZ R208, R21, UR11, -R20 ;  /* 0x0000000b15d07c23 */ /* 0x000fe20008010814 */
[----:B---3--:R-:W-:Y:S01]  /*3800*/  FFMA.FTZ R128, -R222, R222, 1 ;  /* 0x3f800000de807423 */ /* 0x008fe200000101de */
[----:B------:R-:W-:Y:S01]  /*3810*/  FMUL.FTZ R20, R96, R200 ;  /* 0x000000c860147220 */ /* 0x000fe20000410000 */
[----:B------:R-:W-:Y:S01]  /*3820*/  FMUL.FTZ R201, R201, R35 ;  /* 0x00000023c9c97220 */ /* 0x000fe20000410000 */
[----:B------:R-:W1:Y:S01]  /*3830*/  SHFL.IDX PT, R222, R13, R114, 0x1f ;  /* 0x00001f720dde7589 */ /* 0x000e6200000e0000 */
[----:B------:R3:W-:Y:S01]  /*3840*/  MUFU.EX2 R35, R130 ;  /* 0x0000008200237308 */ /* 0x0007e20000000800 */
[----:B------:R-:W-:Y:S01]  /*3850*/  FMUL.FTZ R128, R128, R224 ;  /* 0x000000e080807220 */ /* 0x000fe20000410000 */
[----:B------:R-:W-:Y:S01]  /*3860*/  FMUL.FTZ R200, R221, R135 ;  /* 0x00000087ddc87220 */ /* 0x000fe20000410000 */
[----:B------:R-:W4:Y:S01]  /*3870*/  SHFL.IDX PT, R224, R13, R110, 0x1f ;  /* 0x00001f6e0de07589 */ /* 0x000f2200000e0000 */
[----:B------:R-:W-:Y:S01]  /*3880*/  FMUL.FTZ R135, R220, R20 ;  /* 0x00000014dc877220 */ /* 0x000fe20000410000 */
[----:B--2---:R-:W-:-:S02]  /*3890*/  FADD.FTZ R41, R41, -R217 ;  /* 0x800000d929297221 */ /* 0x004fc40000010000 */
[----:B------:R-:W2:Y:S01]  /*38a0*/  SHFL.IDX PT, R220, R13, R109, 0x1f ;  /* 0x00001f6d0ddc7589 */ /* 0x000ea200000e0000 */
[----:B------:R-:W4:Y:S01]  /*38b0*/  MUFU.EX2 R100, R100 ;  /* 0x0000006400647308 */ /* 0x000f220000000800 */
[----:B---3--:R-:W-:Y:S01]  /*38c0*/  FFMA.FTZ R130, -R228, R228, 1 ;  /* 0x3f800000e4827423 */ /* 0x008fe200000101e4 */
[----:B------:R-:W-:Y:S01]  /*38d0*/  FADD.FTZ R43, R43, -R217 ;  /* 0x800000d92b2b7221 */ /* 0x000fe20000010000 */
[----:B------:R-:W-:Y:S01]  /*38e0*/  SHFL.IDX PT, R221, R13, R111, 0x1f ;  /* 0x00001f6f0ddd7589 */ /* 0x000fe200000e0000 */
[----:B------:R-:W-:Y:S01]  /*38f0*/  FMUL.FTZ R41, R88, R41 ;  /* 0x0000002958297220 */ /* 0x000fe20000410000 */
[----:B------:R-:W-:Y:S02]  /*3900*/  FMUL.FTZ R130, R130, R223 ;  /* 0x000000df82827220 */ /* 0x000fe40000410000 */
[----:B------:R-:W3:Y:S01]  /*3910*/  SHFL.IDX PT, R223, R13, R112, 0x1f ;  /* 0x00001f700ddf7589 */ /* 0x000ee200000e0000 */
[----:B------:R-:W-:Y:S01]  /*3920*/  MUFU.EX2 R98, R98 ;  /* 0x0000006200627308 */ /* 0x000fe20000000800 */
[----:B-1----:R-:W-:-:S07]  /*3930*/  FADD.FTZ R53, R53, -R222 ;  /* 0x800000de35357221 */ /* 0x002fce0000010000 */
[----:B------:R-:W1:Y:S01]  /*3940*/  MUFU.EX2 R99, R99 ;  /* 0x0000006300637308 */ /* 0x000e620000000800 */
[----:B------:R-:W-:Y:S01]  /*3950*/  FADD.FTZ R222, R55, -R222 ;  /* 0x800000de37de7221 */ /* 0x000fe20000010000 */
[--C-:B----4-:R-:W-:Y:S01]  /*3960*/  FADD.FTZ R49, R49, -R224.reuse ;  /* 0x800000e031317221 */ /* 0x110fe20000010000 */
[----:B------:R-:W-:Y:S01]  /*3970*/  FFMA.FTZ R55, -R198, R198, 1 ;  /* 0x3f800000c6377423 */ /* 0x000fe200000101c6 */
[----:B------:R-:W-:Y:S01]  /*3980*/  FADD.FTZ R224, R51, -R224 ;  /* 0x800000e033e07221 */ /* 0x000fe20000010000 */
[----:B------:R-:W-:Y:S01]  /*3990*/  FMUL.FTZ R43, R100, R43 ;  /* 0x0000002b642b7220 */ /* 0x000fe20000410000 */
[----:B--2---:R-:W-:Y:S02]  /*39a0*/  FADD.FTZ R44, R44, -R220 ;  /* 0x800000dc2c2c7221 */ /* 0x004fe40000010000 */
[----:B------:R-:W2:Y:S01]  /*39b0*/  MUFU.EX2 R89, R89 ;  /* 0x0000005900597308 */ /* 0x000ea20000000800 */
[----:B------:R-:W-:-:S07]  /*39c0*/  FMUL.FTZ R49, R32, R49 ;  /* 0x0000003120317220 */ /* 0x000fce0000410000 */
[----:B------:R4:W-:Y:S01]  /*39d0*/  MUFU.EX2 R20, R127 ;  /* 0x0000007f00147308 */ /* 0x0009e20000000800 */
[--C-:B---3--:R-:W-:Y:S01]  /*39e0*/  FADD.FTZ R48, R48, -R223.reuse ;  /* 0x800000df30307221 */ /* 0x108fe20000010000 */
[----:B------:R-:W-:Y:S01]  /*39f0*/  FFMA.FTZ R51, -R237, R237, 1 ;  /* 0x3f800000ed337423 */ /* 0x000fe200000101ed */
[----:B------:R-:W-:Y:S01]  /*3a00*/  FADD.FTZ R50, R50, -R223 ;  /* 0x800000df32327221 */ /* 0x000fe20000010000 */
[----:B------:R-:W-:Y:S01]  /*3a10*/  FFMA.FTZ R217, -R199, R199, 1 ;  /* 0x3f800000c7d97423 */ /* 0x000fe200000101c7 */
[----:B------:R-:W-:Y:S01]  /*3a20*/  FMUL.FTZ R48, R30, R48 ;  /* 0x000000301e307220 */ /* 0x000fe20000410000 */
[----:B------:R-:W-:Y:S01]  /*3a30*/  FADD.FTZ R46, R46, -R220 ;  /* 0x800000dc2e2e7221 */ /* 0x000fe20000010000 */
[--C-:B------:R-:W-:Y:S01]  /*3a40*/  FADD.FTZ R52, R52, -R221.reuse ;  /* 0x800000dd34347221 */ /* 0x100fe20000010000 */
[----:B------:R3:W-:Y:S01]  /*3a50*/  MUFU.EX2 R13, R126 ;  /* 0x0000007e000d7308 */ /* 0x0007e20000000800 */
[----:B----4-:R-:W-:Y:S01]  /*3a60*/  FFMA.FTZ R127, -R230, R230, 1 ;  /* 0x3f800000e67f7423 */ /* 0x010fe200000101e6 */
[----:B------:R-:W-:Y:S01]  /*3a70*/  FMUL.FTZ R55, R55, R48 ;  /* 0x0000003037377220 */ /* 0x000fe20000410000 */
[----:B------:R-:W-:Y:S01]  /*3a80*/  FMUL.FTZ R51, R51, R49 ;  /* 0x0000003133337220 */ /* 0x000fe20000410000 */
[----:B------:R-:W-:Y:S01]  /*3a90*/  SHFL.IDX PT, R223, R45, R108, 0x1f ;  /* 0x00001f6c2ddf7589 */ /* 0x000fe200000e0000 */
[----:B------:R-:W-:Y:S01]  /*3aa0*/  FMUL.FTZ R127, R127, R37 ;  /* 0x000000257f7f7220 */ /* 0x000fe20000410000 */
[----:B-1----:R-:W-:Y:S01]  /*3ab0*/  FMUL.FTZ R44, R99, R44 ;  /* 0x0000002c632c7220 */ /* 0x002fe20000410000 */
[----:B--2---:R-:W-:Y:S01]  /*3ac0*/  FMUL.FTZ R40, R89, R40 ;  /* 0x0000002859287220 */ /* 0x004fe20000410000 */
[----:B------:R1:W-:Y:S01]  /*3ad0*/  MUFU.EX2 R37, R215 ;  /* 0x000000d700257308 */ /* 0x0003e20000000800 */
[----:B---3--:R-:W-:Y:S01]  /*3ae0*/  FFMA.FTZ R126, -R229, R229, 1 ;  /* 0x3f800000e57e7423 */ /* 0x008fe200000101e5 */
[----:B------:R-:W2:Y:S01]  /*3af0*/  SHFL.IDX PT, R48, R45, R109, 0x1f ;  /* 0x00001f6d2d307589 */ /* 0x000ea200000e0000 */
[----:B------:R-:W-:-:S02]  /*3b00*/  FADD.FTZ R221, R54, -R221 ;  /* 0x800000dd36dd7221 */ /* 0x000fc40000010000 */
[----:B------:R-:W-:-:S03]  /*3b10*/  FMUL.FTZ R126, R126, R38 ;  /* 0x000000267e7e7220 */ /* 0x000fc60000410000 */
[----:B------:R3:W-:Y:S01]  /*3b20*/  MUFU.EX2 R38, R213 ;  /* 0x000000d500267308 */ /* 0x0007e20000000800 */
[----:B-1----:R-:W-:Y:S01]  /*3b30*/  FFMA.FTZ R215, -R236, R236, 1 ;  /* 0x3f800000ecd77423 */ /* 0x002fe200000101ec */
[----:B------:R-:W1:Y:S03]  /*3b40*/  SHFL.IDX PT, R49, R45, R111, 0x1f ;  /* 0x00001f6f2d317589 */ /* 0x000e6600000e0000 */
[----:B------:R-:W-:Y:S01]  /*3b50*/  FMUL.FTZ R215, R215, R41 ;  /* 0x00000029d7d77220 */ /* 0x000fe20000410000 */
[----:B------:R-:W-:Y:S02]  /*3b60*/  FFMA.FTZ R41, -R12, R12, 1 ;  /* 0x3f8000000c297423 */ /* 0x000fe4000001010c */
[----:B------:R4:W-:Y:S01]  /*3b70*/  MUFU.EX2 R21, R125 ;  /* 0x0000007d00157308 */ /* 0x0009e20000000800 */
[----:B---3--:R-:W-:Y:S01]  /*3b80*/  FFMA.FTZ R213, -R235, R235, 1 ;  /* 0x3f800000ebd57423 */ /* 0x008fe200000101eb */
[----:B------:R-:W-:Y:S01]  /*3b90*/  FMUL.FTZ R46, R17, R46 ;  /* 0x0000002e112e7220 */ /* 0x000fe20000410000 */
[----:B------:R-:W-:Y:S01]  /*3ba0*/  FMUL.FTZ R47, R28, R47 ;  /* 0x0000002f1c2f7220 */ /* 0x000fe20000410000 */
[----:B------:R-:W-:Y:S01]  /*3bb0*/  FMUL.FTZ R224, R31, R224 ;  /* 0x000000e01fe07220 */ /* 0x000fe20000410000 */
[----:B------:R-:W-:Y:S01]  /*3bc0*/  FMUL.FTZ R213, R213, R42 ;  /* 0x0000002ad5d57220 */ /* 0x000fe20000410000 */
[----:B------:R-:W-:Y:S01]  /*3bd0*/  FMUL.FTZ R42, R98, R216 ;  /* 0x000000d8622a7220 */ /* 0x000fe20000410000 */
[----:B------:R-:W-:Y:S01]  /*3be0*/  FFMA.FTZ R234, -R234, R234, 1 ;  /* 0x3f800000eaea7423 */ /* 0x000fe200000101ea */
[----:B------:R-:W-:Y:S01]  /*3bf0*/  FFMA.FTZ R54, -R195, R195, 1 ;  /* 0x3f800000c3367423 */ /* 0x000fe200000101c3 */
[----:B----4-:R-:W-:Y:S01]  /*3c00*/  FMUL.FTZ R125, R227, R39 ;  /* 0x00000027e37d7220 */ /* 0x010fe20000410000 */
[----:B------:R-:W-:Y:S01]  /*3c10*/  FMUL.FTZ R217, R217, R42 ;  /* 0x0000002ad9d97220 */ /* 0x000fe20000410000 */
[----:B------:R3:W-:Y:S01]  /*3c20*/  MUFU.EX2 R39, R120 ;  /* 0x0000007800277308 */ /* 0x0007e20000000800 */
[----:B------:R-:W-:Y:S01]  /*3c30*/  FMUL.FTZ R216, R41, R44 ;  /* 0x0000002c29d87220 */ /* 0x000fe20000410000 */
[----:B------:R-:W-:Y:S01]  /*3c40*/  FFMA.FTZ R42, -R197, R197, 1 ;  /* 0x3f800000c52a7423 */ /* 0x000fe200000101c5 */
[----:B------:R-:W-:Y:S01]  /*3c50*/  FMUL.FTZ R44, R18, R52 ;  /* 0x00000034122c7220 */ /* 0x000fe20000410000 */
[----:B------:R-:W-:Y:S04]  /*3c60*/  SHFL.IDX PT, R220, R45, R110, 0x1f ;  /* 0x00001f6e2ddc7589 */ /* 0x000fe800000e0000 */
[----:B------:R4:W1:Y:S01]  /*3c70*/  MUFU.EX2 R16, R214 ;  /* 0x000000d600107308 */ /* 0x0008620000000800 */
[----:B---3--:R-:W-:Y:S01]  /*3c80*/  FMUL.FTZ R120, R231, R43 ;  /* 0x0000002be7787220 */ /* 0x008fe20000410000 */
[----:B------:R-:W-:Y:S01]  /*3c90*/  FFMA.FTZ R43, -R196, R196, 1 ;  /* 0x3f800000c42b7423 */ /* 0x000fe200000101c4 */
[----:B------:R-:W-:Y:S01]  /*3ca0*/  FMUL.FTZ R54, R54, R44 ;  /* 0x0000002c36367220 */ /* 0x000fe20000410000 */
[----:B------:R-:W-:Y:S01]  /*3cb0*/  FMUL.FTZ R225, R14, R53 ;  /* 0x000000350ee17220 */ /* 0x000fe20000410000 */
[----:B------:R-:W-:Y:S01]  /*3cc0*/  FMUL.FTZ R222, R36, R222 ;  /* 0x000000de24de7220 */ /* 0x000fe20000410000 */
[----:B------:R-:W-:Y:S01]  /*3cd0*/  FMUL.FTZ R52, R43, R224 ;  /* 0x000000e02b347220 */ /* 0x000fe20000410000 */
[----:B--2---:R-:W-:Y:S01]  /*3ce0*/  FADD.FTZ R60, R60, -R48 ;  /* 0x800000303c3c7221 */ /* 0x004fe20000010000 */
[----:B------:R2:W-:Y:S01]  /*3cf0*/  MUFU.EX2 R41, R118 ;  /* 0x0000007600297308 */ /* 0x0005e20000000800 */
[----:B----4-:R-:W-:Y:S01]  /*3d00*/  FMUL.FTZ R214, R232, R40 ;  /* 0x00000028e8d67220 */ /* 0x010fe20000410000 */
[----:B------:R-:W-:Y:S01]  /*3d10*/  FMUL.FTZ R224, R19, R221 ;  /* 0x000000dd13e07220 */ /* 0x000fe20000410000 */
[----:B------:R-:W3:Y:S05]  /*3d20*/  LDL.LU R12, [R1+0xb4] ;  /* 0x0000b400010c7983 */ /* 0x000eea0000300800 */
[----:B------:R4:W-:Y:S01]  /*3d30*/  MUFU.EX2 R40, R119 ;  /* 0x0000007700287308 */ /* 0x0009e20000000800 */
[----:B--2---:R-:W-:Y:S01]  /*3d40*/  FMUL.FTZ R118, R42, R47 ;  /* 0x0000002f2a767220 */ /* 0x004fe20000410000 */
[----:B------:R-:W-:Y:S01]  /*3d50*/  FFMA.FTZ R221, -R192, R192, 1 ;  /* 0x3f800000c0dd7423 */ /* 0x000fe200000101c0 */
[----:B------:R-:W2:Y:S05]  /*3d60*/  SHFL.IDX PT, R47, R45, R218, 0x1f ;  /* 0x00001fda2d2f7589 */ /* 0x000eaa00000e0000 */
[----:B------:R1:W-:Y:S01]  /*3d70*/  MUFU.EX2 R43, R116 ;  /* 0x00000074002b7308 */ /* 0x0003e20000000800 */
[----:B----4-:R-:W-:-:S07]  /*3d80*/  FMUL.FTZ R119, R234, R46 ;  /* 0x0000002eea777220 */ /* 0x010fce0000410000 */
[----:B------:R4:W-:Y:S01]  /*3d90*/  MUFU.EX2 R44, R115 ;  /* 0x00000073002c7308 */ /* 0x0009e20000000800 */
[----:B------:R-:W-:Y:S04]  /*3da0*/  SHFL.IDX PT, R46, R45, R11, 0x1f ;  /* 0x00001f0b2d2e7589 */ /* 0x000fe800000e0000 */
[----:B-1----:R-:W1:Y:S03]  /*3db0*/  SHFL.IDX PT, R116, R45, R112, 0x1f ;  /* 0x00001f702d747589 */ /* 0x002e6600000e0000 */
[----:B------:R2:W-:Y:S01]  /*3dc0*/  MUFU.EX2 R42, R117 ;  /* 0x00000075002a7308 */ /* 0x0005e20000000800 */
[----:B----4-:R-:W-:Y:S01]  /*3dd0*/  FFMA.FTZ R115, -R193, R193, 1 ;  /* 0x3f800000c1737423 */ /* 0x010fe200000101c1 */
[----:B------:R-:W-:Y:S01]  /*3de0*/  FADD.FTZ R48, R62, -R48 ;  /* 0x800000303e307221 */ /* 0x000fe20000010000 */
[----:B------:R4:W5:Y:S05]  /*3df0*/  LDL.LU R199, [R1+0xb0] ;  /* 0x0000b00001c77983 */ /* 0x00096a0000300800 */
[----:B------:R-:W4:Y:S01]  /*3e00*/  MUFU.EX2 R104, R104 ;  /* 0x0000006800687308 */ /* 0x000f220000000800 */
[----:B--2---:R2:W4:Y:S01]  /*3e10*/  SHFL.IDX PT, R117, R45, R114, 0x1f ;  /* 0x00001f722d757589 */ /* 0x00452200000e0000 */
[----:B------:R-:W-:Y:S01]  /*3e20*/  FMUL.FTZ R53, R115, R224 ;  /* 0x000000e073357220 */ /* 0x000fe20000410000 */
[----:B------:R-:W-:Y:S01]  /*3e30*/  FADD.FTZ R62, R70, -R49 ;  /* 0x80000031463e7221 */ /* 0x000fe20000010000 */
[--C-:B------:R-:W-:Y:S01]  /*3e40*/  FADD.FTZ R59, R59, -R47.reuse ;  /* 0x8000002f3b3b7221 */ /* 0x100fe20000010000 */
[----:B------:R1:W5:Y:S02]  /*3e50*/  LDL.LU R198, [R1+0xac] ;  /* 0x0000ac0001c67983 */ /* 0x0003640000300800 */
[----:B-1----:R-:W-:Y:S01]  /*3e60*/  FADD.FTZ R64, R64, -R116 ;  /* 0x8000007440407221 */ /* 0x002fe20000010000 */
[----:B--2---:R-:W-:Y:S01]  /*3e70*/  FFMA.FTZ R45, -R194, R194, 1 ;  /* 0x3f800000c22d7423 */ /* 0x004fe200000101c2 */
[--C-:B------:R-:W-:Y:S01]  /*3e80*/  FADD.FTZ R58, R58, -R46.reuse ;  /* 0x8000002e3a3a7221 */ /* 0x100fe20000010000 */
[----:B------:R1:W5:Y:S01]  /*3e90*/  LDL.LU R197, [R1+0xa8] ;  /* 0x0000a80001c57983 */ /* 0x0003620000300800 */
[----:B------:R-:W-:Y:S01]  /*3ea0*/  FADD.FTZ R56, R56, -R46 ;  /* 0x8000002e38387221 */ /* 0x000fe20000010000 */
[----:B------:R-:W-:Y:S01]  /*3eb0*/  FMUL.FTZ R115, R45, R225 ;  /* 0x000000e12d737220 */ /* 0x000fe20000410000 */
[----:B------:R-:W-:Y:S01]  /*3ec0*/  FADD.FTZ R57, R57, -R47 ;  /* 0x8000002f39397221 */ /* 0x000fe20000010000 */
[----:B------:R2:W1:Y:S01]  /*3ed0*/  MUFU.EX2 R45, R27 ;  /* 0x0000001b002d7308 */ /* 0x0004620000000800 */
[----:B------:R-:W-:Y:S01]  /*3ee0*/  FMUL.FTZ R64, R16, R64 ;  /* 0x0000004010407220 */ /* 0x000fe20000410000 */
[----:B------:R-:W-:Y:S01]  /*3ef0*/  FADD.FTZ R116, R66, -R116 ;  /* 0x8000007442747221 */ /* 0x000fe20000010000 */
[----:B------:R1:W5:Y:S01]  /*3f00*/  LDL.LU R196, [R1+0xa4] ;  /* 0x0000a40001c47983 */ /* 0x0003620000300800 */
[----:B------:R-:W-:Y:S01]  /*3f10*/  FMUL.FTZ R48, R13, R48 ;  /* 0x000000300d307220 */ /* 0x000fe20000410000 */
[--C-:B------:R-:W-:Y:S01]  /*3f20*/  FADD.FTZ R63, R63, -R223.reuse ;  /* 0x800000df3f3f7221 */ /* 0x100fe20000010000 */
[----:B------:R-:W-:Y:S01]  /*3f30*/  FADD.FTZ R67, R67, -R220 ;  /* 0x800000dc43437221 */ /* 0x000fe20000010000 */
[----:B------:R-:W-:Y:S01]  /*3f40*/  FMUL.FTZ R60, R20, R60 ;  /* 0x0000003c143c7220 */ /* 0x000fe20000410000 */
[----:B------:R-:W-:Y:S01]  /*3f50*/  MUFU.EX2 R124, R124 ;  /* 0x0000007c007c7308 */ /* 0x000fe20000000800 */
[----:B--2---:R-:W-:Y:S01]  /*3f60*/  FMUL.FTZ R27, R221, R222 ;  /* 0x000000dedd1b7220 */ /* 0x004fe20000410000 */
[----:B------:R-:W-:Y:S01]  /*3f70*/  FADD.FTZ R221, R61, -R223 ;  /* 0x800000df3ddd7221 */ /* 0x000fe20000010000 */
[----:B------:R-:W-:Y:S01]  /*3f80*/  FADD.FTZ R61, R68, -R49 ;  /* 0x80000031443d7221 */ /* 0x000fe20000010000 */
[--C-:B----4-:R-:W-:Y:S01]  /*3f90*/  FADD.FTZ R66, R69, -R117.reuse ;  /* 0x8000007545427221 */ /* 0x110fe20000010000 */
[----:B------:R2:W4:Y:S01]  /*3fa0*/  LDS R49, [R15+0x400] ;  /* 0x000400000f317984 */ /* 0x0005220000000800 */
[----:B------:R-:W-:Y:S01]  /*3fb0*/  FMUL.FTZ R59, R33, R59 ;  /* 0x0000003b213b7220 */ /* 0x000fe20000410000 */
[----:B------:R-:W-:Y:S01]  /*3fc0*/  FMUL.FTZ R58, R22, R58 ;  /* 0x0000003a163a7220 */ /* 0x000fe20000410000 */
[----:B------:R1:W-:Y:S01]  /*3fd0*/  MUFU.EX2 R46, R26 ;  /* 0x0000001a002e7308 */ /* 0x0003e20000000800 */
[----:B------:R1:W5:Y:S01]  /*3fe0*/  LDL.LU R195, [R1+0xa0] ;  /* 0x0000a00001c37983 */ /* 0x0003620000300800 */
[----:B------:R-:W-:-:S06]  /*3ff0*/  FADD.FTZ R117, R71, -R117 ;  /* 0x8000007547757221 */ /* 0x000fcc0000010000 */
[----:B------:R-:W-:Y:S01]  /*4000*/  MUFU.EX2 R121, R121 ;  /* 0x0000007900797308 */ /* 0x000fe20000000800 */
[----:B------:R-:W-:Y:S01]  /*4010*/  FFMA.FTZ R69, -R188, R188, 1 ;  /* 0x3f800000bc457423 */ /* 0x000fe200000101bc */
[----:B------:R1:W5:Y:S06]  /*4020*/  LDL.LU R194, [R1+0x9c] ;  /* 0x00009c0001c27983 */ /* 0x00036c0000300800 */
[----:B------:R-:W-:Y:S08]  /*4030*/  MUFU.EX2 R123, R123 ;  /* 0x0000007b007b7308 */ /* 0x000ff00000000800 */
[----:B------:R-:W-:Y:S08]  /*4040*/  MUFU.EX2 R206, R206 ;  /* 0x000000ce00ce7308 */ /* 0x000ff00000000800 */
[----:B------:R-:W-:Y:S08]  /*4050*/  MUFU.EX2 R207, R207 ;  /* 0x000000cf00cf7308 */ /* 0x000ff00000000800 */
[----:B------:R-:W-:Y:S08]  /*4060*/  MUFU.EX2 R210, R210 ;  /* 0x000000d200d27308 */ /* 0x000ff00000000800 */
[----:B------:R-:W-:Y:S08]  /*4070*/  MUFU.EX2 R122, R122 ;  /* 0x0000007a007a7308 */ /* 0x000ff00000000800 */
[----:B------:R-:W-:Y:S08]  /*4080*/  MUFU.EX2 R205, R205 ;  /* 0x000000cd00cd7308 */ /* 0x000ff00000000800 */
[----:B------:R-:W-:Y:S08]  /*4090*/  MUFU.EX2 R209, R209 ;  /* 0x000000d100d17308 */ /* 0x000ff00000000800 */
[----:B------:R-:W-:Y:S01]  /*40a0*/  MUFU.EX2 R208, R208 ;  /* 0x000000d000d07308 */ /* 0x000fe20000000800 */
[----:B------:R-:W-:Y:S01]  /*40b0*/  FFMA.FTZ R233, -R233, R233, 1 ;  /* 0x3f800000e9e97423 */ /* 0x000fe200000101e9 */
[----:B------:R-:W-:Y:S01]  /*40c0*/  FMUL.FTZ R50, R29, R50 ;  /* 0x000000321d327220 */ /* 0x000fe20000410000 */
[----:B------:R-:W-:-:S05]  /*40d0*/  FMUL.FTZ R226, R104, R226 ;  /* 0x000000e268e27220 */ /* 0x000fca0000410000 */
[----:B--2---:R2:W-:Y:S01]  /*40e0*/  MUFU.EX2 R15, R24 ;  /* 0x00000018000f7308 */ /* 0x0045e20000000800 */
[----:B----4-:R-:W-:Y:S04]  /*40f0*/  SHFL.IDX PT, R109, R49, R109, 0x1f ;  /* 0x00001f6d316d7589 */ /* 0x010fe800000e0000 */
[----:B------:R-:W-:Y:S01]  /*4100*/  SHFL.IDX PT, R108, R49, R108, 0x1f ;  /* 0x00001f6c316c7589 */ /* 0x000fe200000e0000 */
[----:B-1----:R-:W-:-:S03]  /*4110*/  FADD.FTZ R26, R65, -R220 ;  /* 0x800000dc411a7221 */ /* 0x002fc60000010000 */
[----:B------:R-:W-:Y:S01]  /*4120*/  SHFL.IDX PT, R112, R49, R112, 0x1f ;  /* 0x00001f7031707589 */ /* 0x000fe200000e0000 */
[----:B--2---:R-:W-:Y:S01]  /*4130*/  FFMA.FTZ R24, -R184, R184, 1 ;  /* 0x3f800000b8187423 */ /* 0x004fe200000101b8 */
[----:B------:R1:W2:Y:S02]  /*4140*/  MUFU.EX2 R47, R25 ;  /* 0x00000019002f7308 */ /* 0x0002a40000000800 */
[----:B------:R-:W-:Y:S01]  /*4150*/  SHFL.IDX PT, R114, R49, R114, 0x1f ;  /* 0x00001f7231727589 */ /* 0x000fe200000e0000 */
[----:B------:R-:W-:Y:S01]  /*4160*/  FMUL.FTZ R64, R24, R64 ;  /* 0x0000004018407220 */ /* 0x000fe20000410000 */
[----:B------:R-:W-:Y:S02]  /*4170*/  FFMA.FTZ R71, -R186, R186, 1 ;  /* 0x3f800000ba477423 */ /* 0x000fe400000101ba */
[----:B------:R-:W-:Y:S01]  /*4180*/  SHFL.IDX PT, R110, R49, R110, 0x1f ;  /* 0x00001f6e316e7589 */ /* 0x000fe200000e0000 */
[----:B------:R-:W-:Y:S01]  /*4190*/  FFMA.FTZ R68, -R191, R191, 1 ;  /* 0x3f800000bf447423 */ /* 0x000fe200000101bf */
[----:B------:R-:W-:-:S02]  /*41a0*/  FMUL.FTZ R56, R34, R56 ;  /* 0x0000003822387220 */ /* 0x000fc40000410000 */
[----:B------:R-:W-:Y:S01]  /*41b0*/  SHFL.IDX PT, R111, R49, R111, 0x1f ;  /* 0x00001f6f316f7589 */ /* 0x000fe200000e0000 */
[----:B------:R-:W-:Y:S01]  /*41c0*/  FMUL.FTZ R57, R35, R57 ;  /* 0x0000003923397220 */ /* 0x000fe20000410000 */
[----:B------:R-:W-:Y:S02]  /*41d0*/  FMUL.FTZ R69, R69, R59 ;  /* 0x0000003b45457220 */ /* 0x000fe40000410000 */
[----:B------:R4:W5:Y:S01]  /*41e0*/  LDL.LU R193, [R1+0x98] ;  /* 0x0000980001c17983 */ /* 0x0009620000300800 */
[----:B------:R-:W-:Y:S01]  /*41f0*/  FMUL.FTZ R63, R37, R63 ;  /* 0x0000003f253f7220 */ /* 0x000fe20000410000 */
[----:B------:R-:W-:Y:S01]  /*4200*/  FMUL.FTZ R67, R40, R67 ;  /* 0x0000004328437220 */ /* 0x000fe20000410000 */
[----:B------:R-:W-:Y:S01]  /*4210*/  FFMA.FTZ R70, -R187, R187, 1 ;  /* 0x3f800000bb467423 */ /* 0x000fe200000101bb */
[----:B------:R-:W2:Y:S01]  /*4220*/  SHFL.IDX PT, R24, R49, R11, 0x1f ;  /* 0x00001f0b31187589 */ /* 0x000ea200000e0000 */
[----:B-1----:R-:W-:Y:S01]  /*4230*/  FFMA.FTZ R25, -R189, R189, 1 ;  /* 0x3f800000bd197423 */ /* 0x002fe200000101bd */
[----:B------:R-:W-:-:S02]  /*4240*/  FFMA.FTZ R65, -R190, R190, 1 ;  /* 0x3f800000be417423 */ /* 0x000fc400000101be */
[----:B------:R1:W4:Y:S01]  /*4250*/  SHFL.IDX PT, R218, R49, R218, 0x1f ;  /* 0x00001fda31da7589 */ /* 0x00032200000e0000 */
[----:B------:R-:W-:Y:S01]  /*4260*/  FMUL.FTZ R25, R25, R58 ;  /* 0x0000003a19197220 */ /* 0x000fe20000410000 */
[----:B------:R-:W-:Y:S01]  /*4270*/  FMUL.FTZ R71, R71, R48 ;  /* 0x0000003047477220 */ /* 0x000fe20000410000 */
[----:B------:R-:W-:Y:S01]  /*4280*/  FMUL.FTZ R61, R41, R61 ;  /* 0x0000003d293d7220 */ /* 0x000fe20000410000 */
[----:B------:R1:W5:Y:S01]  /*4290*/  LDL.LU R192, [R1+0x94] ;  /* 0x0000940001c07983 */ /* 0x0003620000300800 */
[----:B------:R-:W-:Y:S01]  /*42a0*/  FFMA.FTZ R59, -R181, R181, 1 ;  /* 0x3f800000b53b7423 */ /* 0x000fe200000101b5 */
[----:B------:R-:W-:Y:S01]  /*42b0*/  FMUL.FTZ R26, R39, R26 ;  /* 0x0000001a271a7220 */ /* 0x000fe20000410000 */
[----:B------:R-:W-:Y:S01]  /*42c0*/  FMUL.FTZ R62, R42, R62 ;  /* 0x0000003e2a3e7220 */ /* 0x000fe20000410000 */
[----:B------:R1:W5:Y:S01]  /*42d0*/  LDL.LU R191, [R1+0x90] ;  /* 0x0000900001bf7983 */ /* 0x0003620000300800 */
[----:B------:R-:W-:Y:S01]  /*42e0*/  FFMA.FTZ R58, -R183, R183, 1 ;  /* 0x3f800000b73a7423 */ /* 0x000fe200000101b7 */
[----:B------:R-:W-:Y:S01]  /*42f0*/  FFMA.FTZ R48, -R180, R180, 1 ;  /* 0x3f800000b4307423 */ /* 0x000fe200000101b4 */
[----:B------:R-:W-:Y:S01]  /*4300*/  FMUL.FTZ R116, R38, R116 ;  /* 0x0000007426747220 */ /* 0x000fe20000410000 */
[----:B------:R1:W5:Y:S01]  /*4310*/  LDL.LU R190, [R1+0x8c] ;  /* 0x00008c0001be7983 */ /* 0x0003620000300800 */
        /* <DEDUP_REMOVED lines=8> */
[----:B------:R-:W-:Y:S01]  /*43a0*/  FMUL.FTZ R58, R58, R63 ;  /* 0x0000003f3a3a7220 */ /* 0x000fe20000410000 */
[----:B------:R-:W-:Y:S01]  /*43b0*/  FMUL.FTZ R26, R48, R67 ;  /* 0x00000043301a7220 */ /* 0x000fe20000410000 */
[----:B------:R-:W-:Y:S01]  /*43c0*/  FMUL.FTZ R50, R233, R50 ;  /* 0x00000032e9327220 */ /* 0x000fe20000410000 */
[----:B------:R1:W5:Y:S01]  /*43d0*/  LDL.LU R187, [R1+0x80] ;  /* 0x0000800001bb7983 */ /* 0x0003620000300800 */
[----:B------:R-:W-:Y:S01]  /*43e0*/  FFMA.FTZ R63, -R179, R179, 1 ;  /* 0x3f800000b33f7423 */ /* 0x000fe200000101b3 */
[----:B------:R-:W-:Y:S01]  /*43f0*/  FFMA.FTZ R67, -R177, R177, 1 ;  /* 0x3f800000b1437423 */ /* 0x000fe200000101b1 */
[----:B------:R-:W-:Y:S01]  /*4400*/  FMUL.FTZ R203, R203, R226 ;  /* 0x000000e2cbcb7220 */ /* 0x000fe20000410000 */
[----:B------:R3:W5:Y:S01]  /*4410*/  LDL.LU R186, [R1+0x7c] ;  /* 0x00007c0001ba7983 */ /* 0x0007620000300800 */
[----:B------:R-:W-:Y:S01]  /*4420*/  FFMA.FTZ R65, -R182, R182, 1 ;  /* 0x3f800000b6417423 */ /* 0x000fe200000101b6 */
[----:B--2---:R-:W-:-:S02]  /*4430*/  FADD.FTZ R72, R72, -R24 ;  /* 0x8000001848487221 */ /* 0x004fc40000010000 */
[----:B------:R2:W5:Y:S01]  /*4440*/  LDL.LU R185, [R1+0x78] ;  /* 0x0000780001b97983 */ /* 0x0005620000300800 */
[----:B-1----:R1:W2:Y:S03]  /*4450*/  MUFU.EX2 R49, R211 ;  /* 0x000000d300317308 */ /* 0x0022a60000000800 */
[----:B------:R2:W5:Y:S01]  /*4460*/  LDL.LU R184, [R1+0x74] ;  /* 0x0000740001b87983 */ /* 0x0005620000300800 */
[----:B------:R-:W-:-:S03]  /*4470*/  FMUL.FTZ R70, R70, R60 ;  /* 0x0000003c46467220 */ /* 0x000fc60000410000 */
[----:B------:R2:W5:Y:S01]  /*4480*/  LDL.LU R183, [R1+0x70] ;  /* 0x0000700001b77983 */ /* 0x0005620000300800 */
[----:B------:R-:W-:Y:S01]  /*4490*/  FMUL.FTZ R67, R67, R62 ;  /* 0x0000003e43437220 */ /* 0x000fe20000410000 */
[----:B-1----:R-:W-:Y:S02]  /*44a0*/  FMUL.FTZ R211, R43, R66 ;  /* 0x000000422bd37220 */ /* 0x002fe40000410000 */
[----:B------:R1:W5:Y:S01]  /*44b0*/  LDL.LU R182, [R1+0x6c] ;  /* 0x00006c0001b67983 */ /* 0x0003620000300800 */
[----:B------:R-:W-:Y:S01]  /*44c0*/  FMUL.FTZ R66, R63, R61 ;  /* 0x0000003d3f427220 */ /* 0x000fe20000410000 */
[----:B------:R-:W-:Y:S02]  /*44d0*/  FFMA.FTZ R60, -R178, R178, 1 ;  /* 0x3f800000b23c7423 */ /* 0x000fe400000101b2 */
[----:B------:R1:W5:Y:S01]  /*44e0*/  LDL.LU R181, [R1+0x68] ;  /* 0x0000680001b57983 */ /* 0x0003620000300800 */
[----:B------:R-:W-:Y:S01]  /*44f0*/  FFMA.FTZ R62, -R175, R175, 1 ;  /* 0x3f800000af3e7423 */ /* 0x000fe200000101af */
[----:B------:R-:W-:-:S02]  /*4500*/  FMUL.FTZ R63, R45, R72 ;  /* 0x000000482d3f7220 */ /* 0x000fc40000410000 */
[----:B------:R1:W5:Y:S01]  /*4510*/  LDL.LU R180, [R1+0x64] ;  /* 0x0000640001b47983 */ /* 0x0003620000300800 */
[----:B------:R-:W-:Y:S01]  /*4520*/  FMUL.FTZ R65, R65, R116 ;  /* 0x0000007441417220 */ /* 0x000fe20000410000 */
[----:B------:R-:W-:Y:S02]  /*4530*/  FFMA.FTZ R116, -R176, R176, 1 ;  /* 0x3f800000b0747423 */ /* 0x000fe400000101b0 */
[----:B------:R1:W5:Y:S01]  /*4540*/  LDL.LU R179, [R1+0x60] ;  /* 0x0000600001b37983 */ /* 0x0003620000300800 */
[--C-:B------:R-:W-:Y:S01]  /*4550*/  FADD.FTZ R76, R76, -R109.reuse ;  /* 0x8000006d4c4c7221 */ /* 0x100fe20000010000 */
[----:B------:R-:W-:Y:S02]  /*4560*/  FADD.FTZ R78, R78, -R109 ;  /* 0x8000006d4e4e7221 */ /* 0x000fe40000010000 */
[----:B------:R1:W5:Y:S01]  /*4570*/  LDL.LU R178, [R1+0x5c] ;  /* 0x00005c0001b27983 */ /* 0x0003620000300800 */
[----:B------:R-:W-:Y:S01]  /*4580*/  FMUL.FTZ R62, R62, R63 ;  /* 0x0000003f3e3e7220 */ /* 0x000fe20000410000 */
[----:B------:R-:W-:-:S02]  /*4590*/  FFMA.FTZ R109, -R174, R174, 1 ;  /* 0x3f800000ae6d7423 */ /* 0x000fc400000101ae */
[----:B------:R1:W5:Y:S01]  /*45a0*/  LDL.LU R177, [R1+0x58] ;  /* 0x0000580001b17983 */ /* 0x0003620000300800 */
[--C-:B------:R-:W-:Y:S01]  /*45b0*/  FADD.FTZ R77, R77, -R108.reuse ;  /* 0x8000006c4d4d7221 */ /* 0x100fe20000010000 */
[----:B------:R-:W-:Y:S02]  /*45c0*/  FADD.FTZ R79, R79, -R108 ;  /* 0x8000006c4f4f7221 */ /* 0x000fe40000010000 */
[----:B------:R1:W5:Y:S01]  /*45d0*/  LDL.LU R176, [R1+0x54] ;  /* 0x0000540001b07983 */ /* 0x0003620000300800 */
[----:B------:R-:W-:Y:S01]  /*45e0*/  FFMA.FTZ R63, -R173, R173, 1 ;  /* 0x3f800000ad3f7423 */ /* 0x000fe200000101ad */
[--C-:B------:R-:W-:Y:S02]  /*45f0*/  FADD.FTZ R80, R80, -R112.reuse ;  /* 0x8000007050507221 */ /* 0x100fe40000010000 */
[----:B------:R1:W5:Y:S01]  /*4600*/  LDL.LU R175, [R1+0x50] ;  /* 0x0000500001af7983 */ /* 0x0003620000300800 */
[----:B------:R-:W-:Y:S01]  /*4610*/  FADD.FTZ R82, R82, -R112 ;  /* 0x8000007052527221 */ /* 0x000fe20000010000 */
[----:B------:R-:W-:-:S02]  /*4620*/  FFMA.FTZ R108, -R172, R172, 1 ;  /* 0x3f800000ac6c7423 */ /* 0x000fc400000101ac */
[----:B------:R1:W5:Y:S01]  /*4630*/  LDL.LU R174, [R1+0x4c] ;  /* 0x00004c0001ae7983 */ /* 0x0003620000300800 */
[--C-:B------:R-:W-:Y:S01]  /*4640*/  FADD.FTZ R85, R85, -R114.reuse ;  /* 0x8000007255557221 */ /* 0x100fe20000010000 */
[----:B------:R-:W-:Y:S01]  /*4650*/  FADD.FTZ R87, R87, -R114 ;  /* 0x8000007257577221 */ /* 0x000fe20000010000 */
[----:B------:R-:W-:Y:S01]  /*4660*/  FFMA.FTZ R112, -R171, R171, 1 ;  /* 0x3f800000ab707423 */ /* 0x000fe200000101ab */
        /* <DEDUP_REMOVED lines=9> */
[----:B------:R-:W-:Y:S01]  /*4700*/  FMUL.FTZ R61, R60, R211 ;  /* 0x000000d33c3d7220 */ /* 0x000fe20000410000 */
[----:B------:R-:W-:-:S02]  /*4710*/  FFMA.FTZ R111, -R168, R168, 1 ;  /* 0x3f800000a86f7423 */ /* 0x000fc400000101a8 */
[----:B------:R1:W5:Y:S01]  /*4720*/  LDL.LU R170, [R1+0x3c] ;  /* 0x00003c0001aa7983 */ /* 0x0003620000300800 */
[----:B------:R4:W1:Y:S01]  /*4730*/  MUFU.EX2 R48, R212 ;  /* 0x000000d400307308 */ /* 0x0008620000000800 */
[----:B------:R-:W-:Y:S02]  /*4740*/  FFMA.FTZ R211, -R10, R10, 1 ;  /* 0x3f8000000ad37423 */ /* 0x000fe4000001010a */
[----:B------:R1:W5:Y:S01]  /*4750*/  LDL.LU R169, [R1+0x38] ;  /* 0x0000380001a97983 */ /* 0x0003620000300800 */
[----:B------:R-:W-:Y:S01]  /*4760*/  FMUL.FTZ R60, R116, R117 ;  /* 0x00000075743c7220 */ /* 0x000fe20000410000 */
[----:B------:R-:W-:Y:S02]  /*4770*/  FFMA.FTZ R116, -R7, R7, 1 ;  /* 0x3f80000007747423 */ /* 0x000fe40000010107 */
[----:B------:R1:W5:Y:S01]  /*4780*/  LDL.LU R168, [R1+0x34] ;  /* 0x0000340001a87983 */ /* 0x0003620000300800 */
[----:B----4-:R-:W-:-:S03]  /*4790*/  FFMA.FTZ R212, -R8, R8, 1 ;  /* 0x3f80000008d47423 */ /* 0x010fc60000010108 */
[----:B------:R4:W5:Y:S01]  /*47a0*/  LDL.LU R10, [R1+0x30] ;  /* 0x00003000010a7983 */ /* 0x0009620000300800 */
[----:B------:R-:W-:Y:S01]  /*47b0*/  FFMA.FTZ R117, -R6, R6, 1 ;  /* 0x3f80000006757423 */ /* 0x000fe20000010106 */
[----:B------:R-:W-:Y:S02]  /*47c0*/  FMUL.FTZ R57, R57, R221 ;  /* 0x000000dd39397220 */ /* 0x000fe40000410000 */
[----:B------:R4:W5:Y:S01]  /*47d0*/  LDL.LU R8, [R1+0x2c] ;  /* 0x00002c0001087983 */ /* 0x0009620000300800 */
[----:B------:R-:W-:Y:S01]  /*47e0*/  FFMA.FTZ R220, -R4, R4, 1 ;  /* 0x3f80000004dc7423 */ /* 0x000fe20000010104 */
[--C-:B------:R-:W-:Y:S02]  /*47f0*/  FADD.FTZ R73, R73, -R218.reuse ;  /* 0x800000da49497221 */ /* 0x100fe40000010000 */
[----:B------:R4:W5:Y:S01]  /*4800*/  LDL.LU R7, [R1+0x28] ;  /* 0x0000280001077983 */ /* 0x0009620000300800 */
[----:B------:R-:W-:Y:S01]  /*4810*/  FADD.FTZ R75, R75, -R218 ;  /* 0x800000da4b4b7221 */ /* 0x000fe20000010000 */
[----:B------:R-:W-:-:S02]  /*4820*/  FFMA.FTZ R221, -R3, R3, 1 ;  /* 0x3f80000003dd7423 */ /* 0x000fc40000010103 */
[----:B------:R4:W5:Y:S01]  /*4830*/  LDL.LU R6, [R1+0x24] ;  /* 0x0000240001067983 */ /* 0x0009620000300800 */
[----:B------:R-:W-:-:S03]  /*4840*/  FFMA.FTZ R218, -R0, R0, 1 ;  /* 0x3f80000000da7423 */ /* 0x000fc60000010100 */
[----:B------:R4:W5:Y:S04]  /*4850*/  LDL.LU R4, [R1+0x20] ;  /* 0x0000200001047983 */ /* 0x0009680000300800 */
[----:B------:R4:W5:Y:S04]  /*4860*/  LDL.LU R3, [R1+0x1c] ;  /* 0x00001c0001037983 */ /* 0x0009680000300800 */
[----:B------:R4:W5:Y:S04]  /*4870*/  LDL.LU R0, [R1+0x18] ;  /* 0x0000180001007983 */ /* 0x0009680000300800 */
[----:B------:R-:W3:Y:S01]  /*4880*/  LDL R222, [R1+0x4] ;  /* 0x0000040001de7983 */ /* 0x000ee20000100800 */
[----:B------:R-:W-:Y:S01]  /*4890*/  FADD.FTZ R24, R74, -R24 ;  /* 0x800000184a187221 */ /* 0x000fe20000010000 */
[----:B------:R-:W-:Y:S01]  /*48a0*/  FMUL.FTZ R72, R47, R73 ;  /* 0x000000492f487220 */ /* 0x000fe20000410000 */
[----:B------:R-:W-:-:S02]  /*48b0*/  FMUL.FTZ R73, R124, R76 ;  /* 0x0000004c7c497220 */ /* 0x000fc40000410000 */
[----:B------:R-:W-:Y:S01]  /*48c0*/  FMUL.FTZ R24, R46, R24 ;  /* 0x000000182e187220 */ /* 0x000fe20000410000 */
[----:B------:R-:W-:Y:S01]  /*48d0*/  FMUL.FTZ R75, R15, R75 ;  /* 0x0000004b0f4b7220 */ /* 0x000fe20000410000 */
[----:B------:R-:W-:Y:S02]  /*48e0*/  FMUL.FTZ R112, R112, R73 ;  /* 0x0000004970707220 */ /* 0x000fe40000410000 */
[----:B------:R-:W-:Y:S01]  /*48f0*/  FMUL.FTZ R63, R63, R24 ;  /* 0x000000183f3f7220 */ /* 0x000fe20000410000 */
[----:B------:R-:W-:Y:S01]  /*4900*/  FMUL.FTZ R24, R121, R79 ;  /* 0x0000004f79187220 */ /* 0x000fe20000410000 */
[----:B--2---:R-:W-:Y:S01]  /*4910*/  FMUL.FTZ R73, R49, R82 ;  /* 0x0000005231497220 */ /* 0x004fe20000410000 */
[----:B------:R-:W-:Y:S01]  /*4920*/  FMUL.FTZ R108, R108, R75 ;  /* 0x0000004b6c6c7220 */ /* 0x000fe20000410000 */
[----:B------:R-:W-:Y:S01]  /*4930*/  FMUL.FTZ R75, R123, R78 ;  /* 0x0000004e7b4b7220 */ /* 0x000fe20000410000 */
[----:B------:R-:W-:Y:S01]  /*4940*/  FMUL.FTZ R111, R111, R24 ;  /* 0x000000186f6f7220 */ /* 0x000fe20000410000 */
[----:B------:R-:W-:Y:S01]  /*4950*/  FMUL.FTZ R24, R206, R83 ;  /* 0x00000053ce187220 */ /* 0x000fe20000410000 */
[----:B------:R-:W-:Y:S01]  /*4960*/  FMUL.FTZ R116, R116, R73 ;  /* 0x0000004974747220 */ /* 0x000fe20000410000 */
[----:B------:R-:W-:Y:S01]  /*4970*/  FMUL.FTZ R73, R207, R84 ;  /* 0x00000054cf497220 */ /* 0x000fe20000410000 */
[----:B------:R-:W-:Y:S01]  /*4980*/  F2FP.F16.F32.PACK_AB R69, R69, R25 ;  /* 0x000000194545723e */ /* 0x000fe200000000ff */
[----:B-1----:R-:W-:Y:S01]  /*4990*/  FMUL.FTZ R80, R48, R80 ;  /* 0x0000005030507220 */ /* 0x002fe20000410000 */
[----:B------:R-:W-:Y:S01]  /*49a0*/  FMUL.FTZ R81, R210, R81 ;  /* 0x00000051d2517220 */ /* 0x000fe20000410000 */
[----:B------:R-:W-:Y:S01]  /*49b0*/  FMUL.FTZ R109, R109, R72 ;  /* 0x000000486d6d7220 */ /* 0x000fe20000410000 */
[----:B------:R-:W-:Y:S01]  /*49c0*/  FMUL.FTZ R77, R122, R77 ;  /* 0x0000004d7a4d7220 */ /* 0x000fe20000410000 */
[----:B------:R-:W-:Y:S01]  /*49d0*/  FMUL.FTZ R110, R110, R75 ;  /* 0x0000004b6e6e7220 */ /* 0x000fe20000410000 */
[----:B------:R-:W-:Y:S01]  /*49e0*/  FMUL.FTZ R117, R117, R24 ;  /* 0x0000001875757220 */ /* 0x000fe20000410000 */
[----:B------:R-:W-:Y:S01]  /*49f0*/  FFMA.FTZ R219, -R219, R219, 1 ;  /* 0x3f800000dbdb7423 */ /* 0x000fe200000101db */
[----:B------:R-:W-:Y:S01]  /*4a00*/  FMUL.FTZ R75, R205, R86 ;  /* 0x00000056cd4b7220 */ /* 0x000fe20000410000 */
[----:B------:R-:W-:Y:S01]  /*4a10*/  FMUL.FTZ R24, R209, R85 ;  /* 0x00000055d1187220 */ /* 0x000fe20000410000 */
[----:B------:R-:W-:Y:S01]  /*4a20*/  FMUL.FTZ R72, R208, R87 ;  /* 0x00000057d0487220 */ /* 0x000fe20000410000 */
[----:B------:R-:W-:Y:S01]  /*4a30*/  FMUL.FTZ R220, R220, R73 ;  /* 0x00000049dcdc7220 */ /* 0x000fe20000410000 */
[----:B------:R-:W-:Y:S01]  /*4a40*/  F2FP.F16.F32.PACK_AB R73, R52, R50 ;  /* 0x000000323449723e */ /* 0x000fe200000000ff */
[----:B------:R-:W-:Y:S01]  /*4a50*/  FMUL.FTZ R211, R211, R80 ;  /* 0x00000050d3d37220 */ /* 0x000fe20000410000 */
[----:B------:R-:W-:Y:S01]  /*4a60*/  FMUL.FTZ R212, R212, R81 ;  /* 0x00000051d4d47220 */ /* 0x000fe20000410000 */
[----:B------:R-:W-:Y:S01]  /*4a70*/  F2FP.F16.F32.PACK_AB R84, R134, R129 ;  /* 0x000000818654723e */ /* 0x000fe200000000ff */
[----:B------:R-:W-:Y:S01]  /*4a80*/  FMUL.FTZ R114, R114, R77 ;  /* 0x0000004d72727220 */ /* 0x000fe20000410000 */
[----:B------:R-:W-:-:S02]  /*4a90*/  F2FP.F16.F32.PACK_AB R85, R202, R132 ;  /* 0x00000084ca55723e */ /* 0x000fc400000000ff */
[----:B------:R-:W-:Y:S02]  /*4aa0*/  F2FP.F16.F32.PACK_AB R86, R203, R204 ;  /* 0x000000cccb56723e */ /* 0x000fe400000000ff */
[----:B------:R-:W-:Y:S01]  /*4ab0*/  F2FP.F16.F32.PACK_AB R87, R200, R201 ;  /* 0x000000c9c857723e */ /* 0x000fe200000000ff */
[----:B------:R-:W-:Y:S01]  /*4ac0*/  FMUL.FTZ R218, R218, R75 ;  /* 0x0000004bdada7220 */ /* 0x000fe20000410000 */
[----:B------:R-:W-:Y:S01]  /*4ad0*/  F2FP.F16.F32.PACK_AB R80, R133, R135 ;  /* 0x000000878550723e */ /* 0x000fe200000000ff */
[----:B------:R-:W-:Y:S01]  /*4ae0*/  FMUL.FTZ R221, R221, R24 ;  /* 0x00000018dddd7220 */ /* 0x000fe20000410000 */
[----:B------:R-:W-:Y:S01]  /*4af0*/  F2FP.F16.F32.PACK_AB R81, R130, R131 ;  /* 0x000000838251723e */ /* 0x000fe200000000ff */
[----:B------:R-:W-:Y:S01]  /*4b00*/  FMUL.FTZ R219, R219, R72 ;  /* 0x00000048dbdb7220 */ /* 0x000fe20000410000 */
[----:B------:R-:W-:Y:S02]  /*4b10*/  F2FP.F16.F32.PACK_AB R82, R127, R128 ;  /* 0x000000807f52723e */ /* 0x000fe400000000ff */
[----:B------:R-:W-:-:S02]  /*4b20*/  F2FP.F16.F32.PACK_AB R83, R125, R126 ;  /* 0x0000007e7d53723e */ /* 0x000fc400000000ff */
[----:B------:R-:W-:Y:S02]  /*4b30*/  F2FP.F16.F32.PACK_AB R76, R215, R214 ;  /* 0x000000d6d74c723e */ /* 0x000fe400000000ff */
[----:B------:R-:W-:Y:S02]  /*4b40*/  F2FP.F16.F32.PACK_AB R77, R120, R213 ;  /* 0x000000d5784d723e */ /* 0x000fe400000000ff */
[----:B------:R-:W-:Y:S02]  /*4b50*/  F2FP.F16.F32.PACK_AB R78, R217, R216 ;  /* 0x000000d8d94e723e */ /* 0x000fe400000000ff */
[----:B------:R-:W-:Y:S02]  /*4b60*/  F2FP.F16.F32.PACK_AB R79, R118, R119 ;  /* 0x00000077764f723e */ /* 0x000fe400000000ff */
        /* <DEDUP_REMOVED lines=20> */
[----:B------:R-:W-:Y:S01]  /*4cb0*/  F2FP.F16.F32.PACK_AB R27, R102, R101 ;  /* 0x00000065661b723e */ /* 0x000fe200000000ff */
[----:B------:R-:W-:Y:S01]  /*4cc0*/  UMOV UR11, 0x40000040 ;  /* 0x40000040000b7882 */ /* 0x000fe20000000000 */
[----:B------:R-:W-:Y:S01]  /*4cd0*/  UIADD3 UR4, UR10, 0x80, URZ ;  /* 0x000000800a047890 */ /* 0x000fe2000fffe03f */
[----:B------:R-:W-:-:S06]  /*4ce0*/  UMOV UR7, 0x40000040 ;  /* 0x4000004000077882 */ /* 0x000fcc0000000000 */
[----:B------:R-:W-:Y:S01]  /*4cf0*/  UMOV UR6, UR4 ;  /* 0x0000000400067c82 */ /* 0x000fe20008000000 */
[----:B------:R-:W-:Y:S01]  /*4d00*/  F2FP.F16.F32.PACK_AB R88, R88, R89 ;  /* 0x000000595858723e */ /* 0x000fe200000000ff */
[----:B------:R-:W-:Y:S01]  /*4d10*/  UIADD3 UR4, UR10, 0x100, URZ ;  /* 0x000001000a047890 */ /* 0x000fe2000fffe03f */
[----:B------:R-:W-:Y:S02]  /*4d20*/  F2FP.F16.F32.PACK_AB R89, R100, R23 ;  /* 0x000000176459723e */ /* 0x000fe400000000ff */
[----:B---3--:R-:W-:-:S05]  /*4d30*/  LEA R25, R5, R222, 0xe ;  /* 0x000000de05197211 */ /* 0x008fca00078e70ff */
[----:B------:R-:W-:Y:S01]  /*4d40*/  IMAD R50, R25, 0x2, R2 ;  /* 0x0000000219327824 */ /* 0x000fe200078e0202 */
[----:B------:R-:W-:-:S04]  /*4d50*/  F2FP.F16.F32.PACK_AB R25, R106, R105 ;  /* 0x000000696a19723e */ /* 0x000fc800000000ff */
[----:B------:R-:W-:Y:S04]  /*4d60*/  STSM.16.MT88.4 [R50+0x20c00], R84 ;  /* 0x020c005432007844 */ /* 0x000fe80000004200 */
[----:B------:R-:W-:Y:S04]  /*4d70*/  STSM.16.MT88.4 [R50+0x21400], R80 ;  /* 0x0214005032007844 */ /* 0x000fe80000004200 */
[----:B------:R-:W-:Y:S04]  /*4d80*/  STSM.16.MT88.4 [R50+0x21c00], R76 ;  /* 0x021c004c32007844 */ /* 0x000fe80000004200 */
[----:B------:R-:W-:Y:S04]  /*4d90*/  STSM.16.MT88.4 [R50+0x22400], R72 ;  /* 0x0224004832007844 */ /* 0x000fe80000004200 */
[----:B------:R-:W-:Y:S04]  /*4da0*/  STSM.16.MT88.4 [R50+0x22c00], R68 ;  /* 0x022c004432007844 */ /* 0x000fe80000004200 */
[----:B------:R-:W-:Y:S04]  /*4db0*/  STSM.16.MT88.4 [R50+0x23400], R64 ;  /* 0x0234004032007844 */ /* 0x000fe80000004200 */
[----:B------:R-:W-:Y:S04]  /*4dc0*/  STSM.16.MT88.4 [R50+0x23c00], R60 ;  /* 0x023c003c32007844 */ /* 0x000fe80000004200 */
[----:B------:R1:W-:Y:S01]  /*4dd0*/  STSM.16.MT88.4 [R50+0x24400], R56 ;  /* 0x0244003832007844 */ /* 0x0003e20000004200 */
[----:B------:R-:W-:-:S06]  /*4de0*/  WARPGROUP.ARRIVE ;  /* 0x00000000000079c5 */ /* 0x000fcc0000000000 */
[----:B------:R-:W-:Y:S03]  /*4df0*/  HGMMA.64x64x16.F32 R136, R24, gdesc[UR8].tnspB, R136, gsb0 ;  /* 0x40e0000818887df0 */ /* 0x000fe60008000888 */
[----:B------:R-:W-:Y:S02]  /*4e00*/  WARPGROUP.DEPBAR.LE gsb0, 0x0 ;  /* 0x00008000000079c5 */ /* 0x000fe40000010000 */
[----:B------:R-:W-:Y:S02]  /*4e10*/  F2FP.F16.F32.PACK_AB R24, R97, R96 ;  /* 0x000000606118723e */ /* 0x000fe400000000ff */
[----:B------:R-:W-:Y:S02]  /*4e20*/  F2FP.F16.F32.PACK_AB R25, R95, R94 ;  /* 0x0000005e5f19723e */ /* 0x000fe400000000ff */
[----:B------:R-:W-:Y:S02]  /*4e30*/  F2FP.F16.F32.PACK_AB R26, R93, R92 ;  /* 0x0000005c5d1a723e */ /* 0x000fe400000000ff */
[----:B------:R-:W-:-:S04]  /*4e40*/  F2FP.F16.F32.PACK_AB R27, R91, R90 ;  /* 0x0000005a5b1b723e */ /* 0x000fc800000000ff */
[----:B------:R-:W-:-:S06]  /*4e50*/  WARPGROUP.ARRIVE ;  /* 0x00000000000079c5 */ /* 0x000fcc0000000000 */
[----:B------:R-:W-:Y:S01]  /*4e60*/  HGMMA.64x64x16.F32 R136, R24, gdesc[UR4].tnspB, R136, gsb0 ;  /* 0x40e0000418887df0 */ /* 0x000fe20008000888 */
[----:B------:R-:W-:Y:S02]  /*4e70*/  F2FP.F16.F32.PACK_AB R90, R98, R99 ;  /* 0x00000063625a723e */ /* 0x000fe400000000ff */
[----:B------:R-:W-:Y:S01]  /*4e80*/  F2FP.F16.F32.PACK_AB R91, R28, R17 ;  /* 0x000000111c5b723e */ /* 0x000fe200000000ff */
[----:B------:R-:W-:Y:S01]  /*4e90*/  UMOV UR6, UR4 ;  /* 0x0000000400067c82 */ /* 0x000fe20008000000 */
[----:B------:R-:W-:Y:S01]  /*4ea0*/  UMOV UR7, 0x40000040 ;  /* 0x4000004000077882 */ /* 0x000fe20000000000 */
[----:B------:R-:W-:Y:S02]  /*4eb0*/  F2FP.F16.F32.PACK_AB R28, R32, R30 ;  /* 0x0000001e201c723e */ /* 0x000fe400000000ff */
[----:B------:R-:W-:Y:S01]  /*4ec0*/  F2FP.F16.F32.PACK_AB R29, R31, R29 ;  /* 0x0000001d1f1d723e */ /* 0x000fe200000000ff */
[----:B------:R-:W-:Y:S02]  /*4ed0*/  WARPGROUP.DEPBAR.LE gsb0, 0x0 ;  /* 0x00008000000079c5 */ /* 0x000fe40000010000 */
[----:B------:R-:W-:-:S06]  /*4ee0*/  WARPGROUP.ARRIVE ;  /* 0x00000000000079c5 */ /* 0x000fcc0000000000 */
[----:B------:R-:W-:Y:S01]  /*4ef0*/  HGMMA.64x64x16.F32 R136, R88, gdesc[UR4].tnspB, R136, gsb0 ;  /* 0x40e0000458887df0 */ /* 0x000fe20008000888 */
[----:B------:R-:W-:Y:S01]  /*4f00*/  F2FP.F16.F32.PACK_AB R30, R14, R18 ;  /* 0x000000120e1e723e */ /* 0x000fe200000000ff */
[----:B------:R-:W-:Y:S01]  /*4f10*/  UIADD3 UR4, UR10, 0x180, URZ ;  /* 0x000001800a047890 */ /* 0x000fe2000fffe03f */
[----:B------:R-:W-:Y:S01]  /*4f20*/  F2FP.F16.F32.PACK_AB R31, R36, R19 ;  /* 0x00000013241f723e */ /* 0x000fe200000000ff */
[----:B------:R-:W-:-:S05]  /*4f30*/  UMOV UR7, 0x40000040 ;  /* 0x4000004000077882 */ /* 0x000fca0000000000 */
[----:B------:R-:W-:Y:S01]  /*4f40*/  UMOV UR6, UR4 ;  /* 0x0000000400067c82 */ /* 0x000fe20008000000 */
[----:B------:R-:W-:Y:S02]  /*4f50*/  WARPGROUP.DEPBAR.LE gsb0, 0x0 ;  /* 0x00008000000079c5 */ /* 0x000fe40000010000 */
[----:B------:R-:W-:-:S06]  /*4f60*/  WARPGROUP.ARRIVE ;  /* 0x00000000000079c5 */ /* 0x000fcc0000000000 */
[----:B------:R-:W-:Y:S01]  /*4f70*/  HGMMA.64x64x16.F32 R136, R28, gdesc[UR4].tnspB, R136, gsb0 ;  /* 0x40e000041c887df0 */ /* 0x000fe20008000888 */
[----:B------:R-:W-:Y:S01]  /*4f80*/  F2FP.F16.F32.PACK_AB R32, R35, R34 ;  /* 0x000000222320723e */ /* 0x000fe200000000ff */
[----:B------:R-:W-:Y:S01]  /*4f90*/  UIADD3 UR4, UR10, 0x200, URZ ;  /* 0x000002000a047890 */ /* 0x000fe2000fffe03f */
[----:B------:R-:W-:Y:S02]  /*4fa0*/  F2FP.F16.F32.PACK_AB R33, R33, R22 ;  /* 0x000000162121723e */ /* 0x000fe400000000ff */
[----:B------:R-:W-:Y:S02]  /*4fb0*/  F2FP.F16.F32.PACK_AB R34, R21, R20 ;  /* 0x000000141522723e */ /* 0x000fe400000000ff */
[----:B------:R-:W-:Y:S01]  /*4fc0*/  F2FP.F16.F32.PACK_AB R35, R37, R13 ;  /* 0x0000000d2523723e */ /* 0x000fe200000000ff */
[----:B------:R-:W-:Y:S01]  /*4fd0*/  UMOV UR7, 0x40000040 ;  /* 0x4000004000077882 */ /* 0x000fe20000000000 */
[----:B------:R-:W-:Y:S01]  /*4fe0*/  UMOV UR6, UR4 ;  /* 0x0000000400067c82 */ /* 0x000fe20008000000 */
[----:B------:R-:W-:-:S02]  /*4ff0*/  WARPGROUP.DEPBAR.LE gsb0, 0x0 ;  /* 0x00008000000079c5 */ /* 0x000fc40000010000 */
        /* <DEDUP_REMOVED lines=12> */
[----:B------:R-:W-:Y:S01]  /*50c0*/  UIADD3 UR4, UR10, 0x300, URZ ;  /* 0x000003000a047890 */ /* 0x000fe2000fffe03f */
[----:B------:R-:W-:-:S06]  /*50d0*/  UMOV UR7, 0x40000040 ;  /* 0x4000004000077882 */ /* 0x000fcc0000000000 */
[----:B------:R-:W-:Y:S01]  /*50e0*/  UMOV UR6, UR4 ;  /* 0x0000000400067c82 */ /* 0x000fe20008000000 */
[----:B------:R-:W-:Y:S01]  /*50f0*/  VIADD R51, R2, 0x20c00 ;  /* 0x00020c0002337836 */ /* 0x000fe20000000000 */
[----:B------:R-:W-:Y:S02]  /*5100*/  WARPGROUP.DEPBAR.LE gsb0, 0x0 ;  /* 0x00008000000079c5 */ /* 0x000fe40000010000 */
[----:B------:R-:W-:Y:S02]  /*5110*/  F2FP.F16.F32.PACK_AB R24, R47, R45 ;  /* 0x0000002d2f18723e */ /* 0x000fe400000000ff */
[----:B------:R-:W-:Y:S02]  /*5120*/  F2FP.F16.F32.PACK_AB R25, R15, R46 ;  /* 0x0000002e0f19723e */ /* 0x000fe400000000ff */
[----:B------:R-:W-:Y:S02]  /*5130*/  F2FP.F16.F32.PACK_AB R26, R122, R124 ;  /* 0x0000007c7a1a723e */ /* 0x000fe400000000ff */
[----:B------:R-:W-:-:S04]  /*5140*/  F2FP.F16.F32.PACK_AB R27, R121, R123 ;  /* 0x0000007b791b723e */ /* 0x000fc800000000ff */
[----:B------:R-:W-:-:S06]  /*5150*/  WARPGROUP.ARRIVE ;  /* 0x00000000000079c5 */ /* 0x000fcc0000000000 */
[----:B------:R-:W-:Y:S01]  /*5160*/  HGMMA.64x64x16.F32 R136, R24, gdesc[UR4].tnspB, R136, gsb0 ;  /* 0x40e0000418887df0 */ /* 0x000fe20008000888 */
[----:B------:R-:W-:Y:S01]  /*5170*/  LEA R13, R12, R51, 0xd ;  /* 0x000000330c0d7211 */ /* 0x000fe200078e68ff */
[----:B------:R-:W-:Y:S01]  /*5180*/  UIADD3 UR10, UR10, 0x380, URZ ;  /* 0x000003800a0a7890 */ /* 0x000fe2000fffe03f */
[----:B------:R-:W-:Y:S02]  /*5190*/  F2FP.F16.F32.PACK_AB R48, R210, R48 ;  /* 0x00000030d230723e */ /* 0x000fe400000000ff */
[----:B------:R-:W-:Y:S02]  /*51a0*/  F2FP.F16.F32.PACK_AB R49, R206, R49 ;  /* 0x00000031ce31723e */ /* 0x000fe400000000ff */
[----:B-1----:R-:W-:Y:S02]  /*51b0*/  F2FP.F16.F32.PACK_AB R50, R209, R207 ;  /* 0x000000cfd132723e */ /* 0x002fe400000000ff */
[----:B------:R-:W-:Y:S01]  /*51c0*/  F2FP.F16.F32.PACK_AB R51, R208, R205 ;  /* 0x000000cdd033723e */ /* 0x000fe200000000ff */
[----:B------:R-:W-:Y:S01]  /*51d0*/  UMOV UR11, 0x40000040 ;  /* 0x40000040000b7882 */ /* 0x000fe20000000000 */
[----:B------:R-:W-:-:S02]  /*51e0*/  WARPGROUP.DEPBAR.LE gsb0, 0x0 ;  /* 0x00008000000079c5 */ /* 0x000fc40000010000 */
[----:B------:R-:W-:-:S06]  /*51f0*/  WARPGROUP.ARRIVE ;  /* 0x00000000000079c5 */ /* 0x000fcc0000000000 */
[----:B------:R-:W-:Y:S01]  /*5200*/  HGMMA.64x64x16.F32 R136, R48, gdesc[UR8].tnspB, R136, gsb0 ;  /* 0x40e0000830887df0 */ /* 0x000fe20008000888 */
[----:B------:R-:W-:-:S04]  /*5210*/  SHF.R.U32.HI R13, RZ, 0x4, R13 ;  /* 0x00000004ff0d7819 */ /* 0x000fc8000001160d */
[----:B------:R-:W-:Y:S02]  /*5220*/  LOP3.LUT R13, R13, 0x3fff, RZ, 0xc0, !PT ;  /* 0x00003fff0d0d7812 */ /* 0x000fe400078ec0ff */
[----:B------:R-:W-:Y:S02]  /*5230*/  R2UR UR4, R2 ;  /* 0x00000000020472ca */ /* 0x000fe400000e0000 */
[----:B------:R-:W-:-:S05]  /*5240*/  LOP3.LUT R14, R13, 0x10000, RZ, 0xfc, !PT ;  /* 0x000100000d0e7812 */ /* 0x000fca00078efcff */
[----:B------:R-:W-:-:S05]  /*5250*/  IMAD R14, R5, 0x800, R14 ;  /* 0x00000800050e7824 */ /* 0x000fca00078e020e */
[----:B------:R-:W-:Y:S01]  /*5260*/  R2UR UR8, R14 ;  /* 0x000000000e0872ca */ /* 0x000fe200000e0000 */
[----:B------:R-:W-:-:S04]  /*5270*/  USHF.R.U32.HI UR4, URZ, 0x4, UR4 ;  /* 0x000000043f047899 */ /* 0x000fc80008011604 */
[----:B------:R-:W-:Y:S01]  /*5280*/  ULOP3.LUT UR9, UR4, 0x3fff, URZ, 0xc0, !UPT ;  /* 0x00003fff04097892 */ /* 0x000fe2000f8ec03f */
[----:B------:R-:W-:Y:S02]  /*5290*/  WARPGROUP.DEPBAR.LE gsb0, 0x0 ;  /* 0x00008000000079c5 */ /* 0x000fe40000010000 */
[----:B------:R1:W-:Y:S06]  /*52a0*/  MEMBAR.ALL.CTA ;  /* 0x0000000000007992 */ /* 0x0003ec0000008000 */
[----:B-1----:R-:W1:Y:S02]  /*52b0*/  FENCE.VIEW.ASYNC.S ;  /* 0x00000000000073c6 */ /* 0x002e640000000000 */
[----:B-1----:R-:W-:Y:S06]  /*52c0*/  BAR.SYNC.DEFER_BLOCKING 0x9, 0x100 ;  /* 0x0244000000007b1d */ /* 0x002fec0000010000 */
[----:B------:R-:W-:Y:S01]  /*52d0*/  UMOV UR4, UR8 ;  /* 0x0000000800047c82 */ /* 0x000fe20008000000 */
[----:B------:R-:W-:Y:S01]  /*52e0*/  UMOV UR5, 0x40000040 ;  /* 0x4000004000057882 */ /* 0x000fe20000000000 */
[----:B------:R-:W-:Y:S01]  /*52f0*/  UMOV UR6, UR9 ;  /* 0x0000000900067c82 */ /* 0x000fe20008000000 */
[----:B------:R-:W-:Y:S01]  /*5300*/  UMOV UR7, 0x40000040 ;  /* 0x4000004000077882 */ /* 0x000fe20000000000 */
[----:B------:R-:W-:-:S06]  /*5310*/  WARPGROUP.ARRIVE ;  /* 0x00000000000079c5 */ /* 0x000fcc0000000000 */
[----:B------:R-:W-:Y:S01]  /*5320*/  HGMMA.64x64x16.F32 R24, gdesc[UR4].tnspB, RZ, !UPT, gsb0 ;  /* 0x40e00000041879f0 */ /* 0x000fe2000c0008ff */
[----:B------:R-:W-:Y:S02]  /*5330*/  UIADD3 UR4, UR8, 0x2, URZ ;  /* 0x0000000208047890 */ /* 0x000fe4000fffe03f */
[----:B------:R-:W-:Y:S01]  /*5340*/  UIADD3 UR6, UR9, 0x80, URZ ;  /* 0x0000008009067890 */ /* 0x000fe2000fffe03f */
[----:B------:R-:W-:Y:S01]  /*5350*/  UMOV UR5, 0x40000040 ;  /* 0x4000004000057882 */ /* 0x000fe20000000000 */
[----:B------:R-:W-:Y:S01]  /*5360*/  UMOV UR7, 0x40000040 ;  /* 0x4000004000077882 */ /* 0x000fe20000000000 */
[----:B------:R-:W-:Y:S02]  /*5370*/  WARPGROUP.DEPBAR.LE gsb0, 0x0 ;  /* 0x00008000000079c5 */ /* 0x000fe40000010000 */
[----:B------:R-:W-:-:S06]  /*5380*/  WARPGROUP.ARRIVE ;  /* 0x00000000000079c5 */ /* 0x000fcc0000000000 */
[----:B------:R-:W-:Y:S01]  /*5390*/  HGMMA.64x64x16.F32 R24, gdesc[UR4].tnspB, R24, gsb0 ;  /* 0x40e00000041879f0 */ /* 0x000fe20008000818 */
        /* <DEDUP_REMOVED lines=41> */
[----:B------:R-:W-:Y:S03]  /*5630*/  HGMMA.64x64x16.F32 R24, gdesc[UR4].tnspB, R24, gsb0 ;  /* 0x40e00000041879f0 */ /* 0x000fe60008000818 */
[----:B------:R-:W-:Y:S02]  /*5640*/  WARPGROUP.DEPBAR.LE gsb0, 0x0 ;  /* 0x00008000000079c5 */ /* 0x000fe40000010000 */
[----:B----4-:R-:W-:Y:S05]  /*5650*/  @!P0 BRA `(.L_x_24) ;  /* 0x0000000000048947 */ /* 0x010fea0003800000 */
[----:B------:R-:W-:Y:S01]  /*5660*/  BPT.TRAP 0x1 ;  /* 0x000000040000795c */ /* 0x000fe20000300000 */
.L_x_24:
[----:B-----5:R-:W-:Y:S01]  /*5670*/  IMAD R0, R5, 0x400, R0 ;  /* 0x0000040005007824 */ /* 0x020fe200078e0200 */
[----:B------:R-:W-:Y:S01]  /*5680*/  UMOV UR7, 0x40000040 ;  /* 0x4000004000077882 */ /* 0x000fe20000000000 */
[----:B------:R-:W1:Y:S03]  /*5690*/  S2R R13, SR_TID.X ;  /* 0x00000000000d7919 */ /* 0x000e660000002100 */
[----:B------:R-:W-:Y:S02]  /*56a0*/  R2UR UR4, R0 ;  /* 0x00000000000472ca */ /* 0x000fe400000e0000 */
[----:B------:R-:W-:-:S04]  /*56b0*/  IADD3 R0, R3, 0x30c40, RZ ;  /* 0x00030c4003007810 */ /* 0x000fc80007ffe0ff */
[----:B------:R-:W-:-:S04]  /*56c0*/  PRMT R0, RZ, 0x654, R0 ;  /* 0x00000654ff007816 */ /* 0x000fc80000000000 */
[----:B------:R2:W-:Y:S01]  /*56d0*/  SYNCS.ARRIVE.TRANS64.RED.A1T0 RZ, [R0+URZ], RZ ;  /* 0x000000ff00ff79a7 */ /* 0x0005e2000810043f */
[----:B------:R-:W-:Y:S02]  /*56e0*/  WARPGROUP.ARRIVE ;  /* 0x00000000000079c5 */ /* 0x000fe40000000000 */
[----:B------:R-:W-:-:S04]  /*56f0*/  UMOV UR6, UR4 ;  /* 0x0000000400067c82 */ /* 0x000fc80008000000 */
[----:B------:R-:W-:Y:S01]  /*5700*/  HGMMA.64x64x16.F32 R168, R84, gdesc[UR4].tnspB, R168, gsb0 ;  /* 0x40e0000454a87df0 */ /* 0x000fe200080008a8 */
[----:B------:R-:W-:Y:S01]  /*5710*/  UIADD3 UR6, UR4, 0x80, URZ ;  /* 0x0000008004067890 */ /* 0x000fe2000fffe03f */
[----:B------:R-:W-:Y:S01]  /*5720*/  UMOV UR7, 0x40000040 ;  /* 0x4000004000077882 */ /* 0x000fe20000000000 */
[----:B-1----:R-:W-:-:S05]  /*5730*/  SHF.R.U32.HI R14, RZ, 0x7, R13 ;  /* 0x00000007ff0e7819 */ /* 0x002fca000001160d */
[C---:B------:R-:W-:Y:S02]  /*5740*/  VIADD R13, R14.reuse, 0x9 ;  /* 0x000000090e0d7836 */ /* 0x040fe40000000000 */
[----:B--2---:R-:W-:Y:S01]  /*5750*/  VIADD R0, R14, 0xc ;  /* 0x0000000c0e007836 */ /* 0x004fe20000000000 */
[----:B------:R-:W-:Y:S02]  /*5760*/  WARPGROUP.DEPBAR.LE gsb0, 0x0 ;  /* 0x00008000000079c5 */ /* 0x000fe40000010000 */
[----:B------:R-:W-:-:S06]  /*5770*/  WARPGROUP.ARRIVE ;  /* 0x00000000000079c5 */ /* 0x000fcc0000000000 */
[----:B------:R-:W-:Y:S01]  /*5780*/  HGMMA.64x64x16.F32 R168, R80, gdesc[UR4].tnspB, R168, gsb0 ;  /* 0x40e0000450a87df0 */ /* 0x000fe200080008a8 */
[----:B------:R-:W-:Y:S01]  /*5790*/  UIADD3 UR6, UR4, 0x100, URZ ;  /* 0x0000010004067890 */ /* 0x000fe2000fffe03f */
[----:B------:R-:W-:Y:S01]  /*57a0*/  UMOV UR7, 0x40000040 ;  /* 0x4000004000077882 */ /* 0x000fe20000000000 */
        /* <DEDUP_REMOVED lines=20> */
[----:B------:R-:W-:Y:S01]  /*58f0*/  UIADD3 UR4, UR4, 0x380, URZ ;  /* 0x0000038004047890 */ /* 0x000fe2000fffe03f */
[----:B------:R-:W-:Y:S02]  /*5900*/  WARPGROUP.DEPBAR.LE gsb0, 0x0 ;  /* 0x00008000000079c5 */ /* 0x000fe40000010000 */
[----:B------:R-:W-:-:S06]  /*5910*/  WARPGROUP.ARRIVE ;  /* 0x00000000000079c5 */ /* 0x000fcc0000000000 */
[----:B------:R-:W-:Y:S01]  /*5920*/  HGMMA.64x64x16.F32 R168, R60, gdesc[UR4].tnspB, R168, gsb0 ;  /* 0x40e000043ca87df0 */ /* 0x000fe200080008a8 */
[----:B------:R-:W-:Y:S01]  /*5930*/  UMOV UR6, UR4 ;  /* 0x0000000400067c82 */ /* 0x000fe20008000000 */
[----:B------:R-:W-:Y:S01]  /*5940*/  UMOV UR7, 0x40000040 ;  /* 0x4000004000077882 */ /* 0x000fe20000000000 */
[----:B------:R-:W-:Y:S02]  /*5950*/  WARPGROUP.DEPBAR.LE gsb0, 0x0 ;  /* 0x00008000000079c5 */ /* 0x000fe40000010000 */
[----:B------:R-:W-:-:S06]  /*5960*/  WARPGROUP.ARRIVE ;  /* 0x00000000000079c5 */ /* 0x000fcc0000000000 */
[----:B------:R-:W-:Y:S03]  /*5970*/  HGMMA.64x64x16.F32 R168, R56, gdesc[UR4].tnspB, R168, gsb0 ;  /* 0x40e0000438a87df0 */ /* 0x000fe600080008a8 */
[----:B------:R-:W-:Y:S02]  /*5980*/  WARPGROUP.DEPBAR.LE gsb0, 0x0 ;  /* 0x00008000000079c5 */ /* 0x000fe40000010000 */
[----:B------:R1:W-:Y:S06]  /*5990*/  BAR.SYNC.DEFER_BLOCKING R13, 0xa0 ;  /* 0x0002800d0000751d */ /* 0x0003ec0000010000 */
[----:B------:R1:W-:Y:S04]  /*59a0*/  STS.128 [R4+0x8000], R24 ;  /* 0x0080001804007388 */ /* 0x0003e80000000c00 */
[----:B------:R1:W-:Y:S04]  /*59b0*/  STS.128 [R4+0x8800], R28 ;  /* 0x0088001c04007388 */ /* 0x0003e80000000c00 */
[----:B------:R1:W-:Y:S04]  /*59c0*/  STS.128 [R4+0x9000], R32 ;  /* 0x0090002004007388 */ /* 0x0003e80000000c00 */
[----:B------:R1:W-:Y:S04]  /*59d0*/  STS.128 [R4+0x9800], R36 ;  /* 0x0098002404007388 */ /* 0x0003e80000000c00 */
[----:B------:R1:W-:Y:S04]  /*59e0*/  STS.128 [R4+0xa000], R40 ;  /* 0x00a0002804007388 */ /* 0x0003e80000000c00 */
[----:B------:R1:W-:Y:S04]  /*59f0*/  STS.128 [R4+0xa800], R44 ;  /* 0x00a8002c04007388 */ /* 0x0003e80000000c00 */
[----:B------:R1:W-:Y:S04]  /*5a00*/  STS.128 [R4+0xb000], R48 ;  /* 0x00b0003004007388 */ /* 0x0003e80000000c00 */
[----:B------:R1:W-:Y:S01]  /*5a10*/  STS.128 [R4+0xb800], R52 ;  /* 0x00b8003404007388 */ /* 0x0003e20000000c00 */
[----:B------:R-:W-:Y:S01]  /*5a20*/  @!PT LDS RZ, [RZ] ;  /* 0x00000000fffff984 */ /* 0x000fe20000000800 */
[----:B------:R-:W-:Y:S01]  /*5a30*/  @!PT LDS RZ, [RZ] ;  /* 0x00000000fffff984 */ /* 0x000fe20000000800 */
[----:B------:R-:W-:Y:S01]  /*5a40*/  @!PT LDS RZ, [RZ] ;  /* 0x00000000fffff984 */ /* 0x000fe20000000800 */
[----:B------:R-:W-:Y:S01]  /*5a50*/  @!PT LDS RZ, [RZ] ;  /* 0x00000000fffff984 */ /* 0x000fe20000000800 */
[----:B------:R2:W-:Y:S06]  /*5a60*/  MEMBAR.ALL.CTA ;  /* 0x0000000000007992 */ /* 0x0005ec0000008000 */
[----:B--2---:R-:W2:Y:S02]  /*5a70*/  FENCE.VIEW.ASYNC.S ;  /* 0x00000000000073c6 */ /* 0x004ea40000000000 */
[----:B--2---:R1:W-:Y:S06]  /*5a80*/  BAR.ARV R0, 0xa0 ;  /* 0x000280000000751d */ /* 0x0043ec0000002000 */
[----:B------:R-:W-:Y:S05]  /*5a90*/  @!P0 BRA `(.L_x_25) ;  /* 0x0000000000048947 */ /* 0x000fea0003800000 */
[----:B------:R-:W-:Y:S01]  /*5aa0*/  BPT.TRAP 0x1 ;  /* 0x000000040000795c */ /* 0x000fe20000300000 */
.L_x_25:
[----:B-1----:R-:W2:Y:S01]  /*5ab0*/  LDL R0, [R1] ;  /* 0x0000000001007983 */ /* 0x002ea20000100800 */
[----:B------:R-:W-:Y:S01]  /*5ac0*/  VIADD R7, R7, 0x1 ;  /* 0x0000000107077836 */ /* 0x000fe20000000000 */
[----:B------:R-:W-:Y:S01]  /*5ad0*/  IADD3 R3, R3, 0x30c20, RZ ;  /* 0x00030c2003037810 */ /* 0x000fe20007ffe0ff */
[----:B------:R-:W-:-:S03]  /*5ae0*/  VIADD R5, R5, 0x1 ;  /* 0x0000000105057836 */ /* 0x000fc60000000000 */
[----:B------:R-:W-:Y:S02]  /*5af0*/  PRMT R3, RZ, 0x654, R3 ;  /* 0x00000654ff037816 */ /* 0x000fe40000000003 */
[C---:B------:R-:W-:Y:S02]  /*5b00*/  ISETP.NE.AND P0, PT, R5.reuse, 0x2, PT ;  /* 0x000000020500780c */ /* 0x040fe40003f05270 */
[----:B------:R1:W-:Y:S02]  /*5b10*/  SYNCS.ARRIVE.TRANS64.RED.A1T0 RZ, [R3+URZ], RZ ;  /* 0x000000ff03ff79a7 */ /* 0x0003e4000810043f */
[----:B------:R-:W-:Y:S02]  /*5b20*/  SEL R5, R5, RZ, P0 ;  /* 0x000000ff05057207 */ /* 0x000fe40000000000 */
[----:B-1----:R-:W-:-:S04]  /*5b30*/  SEL R3, RZ, 0x1, P0 ;  /* 0x00000001ff037807 */ /* 0x002fc80000000000 */
[----:B------:R-:W-:Y:S02]  /*5b40*/  LOP3.LUT R6, R6, R3, RZ, 0x3c, !PT ;  /* 0x0000000306067212 */ /* 0x000fe400078e3cff */
[----:B--2---:R-:W-:-:S13]  /*5b50*/  ISETP.GE.AND P1, PT, R7, R0, PT ;  /* 0x000000000700720c */ /* 0x004fda0003f26270 */
[----:B------:R-:W-:Y:S05]  /*5b60*/  @!P1 BRA `(.L_x_26) ;  /* 0xffffffb800549947 */ /* 0x000fea000383ffff */
.L_x_15:
[----:B------:R-:W-:Y:S01]  /*5b70*/  LOP3.LUT P0, RZ, R2, 0x3ff, RZ, 0xc0, !PT ;  /* 0x000003ff02ff7812 */ /* 0x000fe2000780c0ff */
[----:B------:R-:W-:Y:S02]  /*5b80*/  ULDC UR4, c[0x0][0x740] ;  /* 0x0001d00000047ab9 */ /* 0x000fe40000000800 */
[----:B------:R-:W-:Y:S01]  /*5b90*/  FMUL.FTZ R168, R168, UR4 ;  /* 0x00000004a8a87c20 */ /* 0x000fe20008410000 */
        /* <DEDUP_REMOVED lines=31> */
[----:B------:R-:W-:Y:S06]  /*5d90*/  @!P0 BRA `(.L_x_27) ;  /* 0x0000000000408947 */ /* 0x000fec0003800000 */
[----:B------:R-:W-:Y:S01]  /*5da0*/  MOV R0, 0x0 ;  /* 0x0000000000007802 */ /* 0x000fe20000000f00 */
[----:B------:R-:W-:Y:S01]  /*5db0*/  ULDC.64 UR4, c[0x4][0x90] ;  /* 0x0100240000047ab9 */ /* 0x000fe20000000a00 */
[----:B------:R-:W-:Y:S01]  /*5dc0*/  ULDC.64 UR6, c[0x4][0x98] ;  /* 0x0100260000067ab9 */ /* 0x000fe20000000a00 */
[----:B------:R-:W-:Y:S01]  /*5dd0*/  MOV R4, UR4 ;  /* 0x0000000400047c02 */ /* 0x000fe20008000f00 */
[----:B------:R3:W4:Y:S01]  /*5de0*/  LDC.64 R14, c[0x4][R0] ;  /* 0x01000000000e7b82 */ /* 0x0007220000000a00 */
        /* <DEDUP_REMOVED lines=8> */
[----:B-1-3--:R-:W-:-:S07]  /*5e70*/  IMAD.MOV.U32 R13, RZ, RZ, RZ ;  /* 0x000000ffff0d7224 */ /* 0x00afce00078e00ff */
[----:B------:R-:W-:-:S07]  /*5e80*/  LEPC R20, `(.L_x_27) ;  /* 0x000000001014794e */ /* 0x000fce0000000000 */
[----:B--2-4-:R-:W-:Y:S05]  /*5e90*/  CALL.ABS.NOINC R14 ;  /* 0x000000000e007343 */ /* 0x014fea0003c00000 */
.L_x_27:
[----:B------:R-:W-:-:S04]  /*5ea0*/  IADD3 R22, R2, 0x4000, RZ ;  /* 0x0000400002167810 */ /* 0x000fc80007ffe0ff */
[----:B------:R-:W-:-:S13]  /*5eb0*/  LOP3.LUT P0, RZ, R22, 0x3ff, RZ, 0xc0, !PT ;  /* 0x000003ff16ff7812 */ /* 0x000fda000780c0ff */
[----:B------:R-:W-:Y:S05]  /*5ec0*/  @!P0 BRA `(.L_x_28) ;  /* 0x0000000000408947 */ /* 0x000fea0003800000 */
[----:B------:R-:W-:Y:S01]  /*5ed0*/  MOV R0, 0x0 ;  /* 0x0000000000007802 */ /* 0x000fe20000000f00 */
[----:B------:R-:W-:Y:S01]  /*5ee0*/  ULDC.64 UR4, c[0x4][0x90] ;  /* 0x0100240000047ab9 */ /* 0x000fe20000000a00 */
[----:B------:R-:W-:Y:S01]  /*5ef0*/  ULDC.64 UR6, c[0x4][0x18] ;  /* 0x0100060000067ab9 */ /* 0x000fe20000000a00 */
[----:B------:R-:W-:Y:S01]  /*5f00*/  IMAD.U32 R4, RZ, RZ, UR4 ;  /* 0x00000004ff047e24 */ /* 0x000fe2000f8e00ff */
[----:B------:R3:W4:Y:S01]  /*5f10*/  LDC.64 R14, c[0x4][R0] ;  /* 0x01000000000e7b82 */ /* 0x0007220000000a00 */
[----:B------:R-:W-:Y:S01]  /*5f20*/  IMAD.U32 R5, RZ, RZ, UR5 ;  /* 0x00000005ff057e24 */ /* 0x000fe2000f8e00ff */
[----:B------:R-:W-:Y:S01]  /*5f30*/  ULDC.64 UR4, c[0x4][0x98] ;  /* 0x0100260000047ab9 */ /* 0x000fe20000000a00 */
[----:B------:R-:W-:Y:S01]  /*5f40*/  IMAD.U32 R10, RZ, RZ, UR6 ;  /* 0x00000006ff0a7e24 */ /* 0x000fe2000f8e00ff */
[----:B------:R-:W-:Y:S01]  /*5f50*/  MOV R6, UR4 ;  /* 0x0000000400067c02 */ /* 0x000fe20008000f00 */
[----:B------:R-:W-:Y:S01]  /*5f60*/  IMAD.U32 R7, RZ, RZ, UR5 ;  /* 0x00000005ff077e24 */ /* 0x000fe2000f8e00ff */
[----:B------:R-:W-:Y:S01]  /*5f70*/  MOV R11, UR7 ;  /* 0x00000007000b7c02 */ /* 0x000fe20008000f00 */
[----:B------:R-:W-:Y:S01]  /*5f80*/  IMAD.MOV.U32 R8, RZ, RZ, 0x70 ;  /* 0x00000070ff087424 */ /* 0x000fe200078e00ff */
[----:B-1----:R-:W-:Y:S01]  /*5f90*/  MOV R13, RZ ;  /* 0x000000ff000d7202 */ /* 0x002fe20000000f00 */
[----:B---3--:R-:W-:-:S07]  /*5fa0*/  IMAD.MOV.U32 R12, RZ, RZ, 0x1 ;  /* 0x00000001ff0c7424 */ /* 0x008fce00078e00ff */
[----:B------:R-:W-:-:S07]  /*5fb0*/  LEPC R20, `(.L_x_28) ;  /* 0x000000001014794e */ /* 0x000fce0000000000 */
[----:B--2-4-:R-:W-:Y:S05]  /*5fc0*/  CALL.ABS.NOINC R14 ;  /* 0x000000000e007343 */ /* 0x014fea0003c00000 */
.L_x_28:
        /* <DEDUP_REMOVED lines=9> */
[----:B------:R-:W-:Y:S01]  /*6060*/  MOV R6, UR6 ;  /* 0x0000000600067c02 */ /* 0x000fe20008000f00 */
[----:B------:R-:W-:Y:S01]  /*6070*/  IMAD.U32 R7, RZ, RZ, UR7 ;  /* 0x00000007ff077e24 */ /* 0x000fe2000f8e00ff */
[----:B------:R-:W-:Y:S01]  /*6080*/  MOV R11, UR5 ;  /* 0x00000005000b7c02 */ /* 0x000fe20008000f00 */
[----:B------:R-:W-:Y:S01]  /*6090*/  IMAD.U32 R10, RZ, RZ, UR4 ;  /* 0x00000004ff0a7e24 */ /* 0x000fe2000f8e00ff */
[----:B-1----:R-:W-:Y:S01]  /*60a0*/  MOV R13, RZ ;  /* 0x000000ff000d7202 */ /* 0x002fe20000000f00 */
[----:B------:R-:W-:-:S02]  /*60b0*/  IMAD.MOV.U32 R8, RZ, RZ, 0x70 ;  /* 0x00000070ff087424 */ /* 0x000fc400078e00ff */
[----:B---3--:R-:W-:-:S07]  /*60c0*/  IMAD.MOV.U32 R12, RZ, RZ, 0x1 ;  /* 0x00000001ff0c7424 */ /* 0x008fce00078e00ff */
[----:B------:R-:W-:-:S07]  /*60d0*/  LEPC R20, `(.L_x_29) ;  /* 0x000000001014794e */ /* 0x000fce0000000000 */
[----:B--2-4-:R-:W-:Y:S05]  /*60e0*/  CALL.ABS.NOINC R14 ;  /* 0x000000000e007343 */ /* 0x014fea0003c00000 */
.L_x_29:
        /* <DEDUP_REMOVED lines=18> */
.L_x_30:
[----:B------:R-:W3:Y:S01]  /*6210*/  S2R R0, SR_TID.X ;  /* 0x0000000000007919 */ /* 0x000ee20000002100 */
[----:B------:R-:W-:Y:S02]  /*6220*/  F2FP.F16.F32.PACK_AB R136, R137, R136 ;  /* 0x000000888988723e */ /* 0x000fe400000000ff */
[----:B------:R-:W-:Y:S01]  /*6230*/  F2FP.F16.F32.PACK_AB R137, R139, R138 ;  /* 0x0000008a8b89723e */ /* 0x000fe200000000ff */
[----:B------:R-:W4:Y:S01]  /*6240*/  S2R R3, SR_TID.X ;  /* 0x0000000000037919 */ /* 0x000f220000002100 */
[----:B------:R-:W-:Y:S02]  /*6250*/  F2FP.F16.F32.PACK_AB R144, R145, R144 ;  /* 0x000000909190723e */ /* 0x000fe400000000ff */
[----:B------:R-:W-:Y:S01]  /*6260*/  F2FP.F16.F32.PACK_AB R138, R141, R140 ;  /* 0x0000008c8d8a723e */ /* 0x000fe200000000ff */
[----:B------:R-:W-:Y:S01]  /*6270*/  BAR.SYNC.DEFER_BLOCKING 0x1, 0x100 ;  /* 0x0044000000007b1d */ /* 0x000fe20000010000 */
        /* <DEDUP_REMOVED lines=11> */
[----:B------:R-:W-:Y:S01]  /*6330*/  F2FP.F16.F32.PACK_AB R163, R167, R166 ;  /* 0x000000a6a7a3723e */ /* 0x000fe200000000ff */
[----:B---3--:R-:W-:Y:S01]  /*6340*/  VIADD R7, R0, 0xffffff80 ;  /* 0xffffff8000077836 */ /* 0x008fe20000000000 */
[----:B------:R-:W-:Y:S02]  /*6350*/  F2FP.F16.F32.PACK_AB R8, R177, R176 ;  /* 0x000000b0b108723e */ /* 0x000fe400000000ff */
[----:B------:R-:W-:Y:S01]  /*6360*/  F2FP.F16.F32.PACK_AB R10, R181, R180 ;  /* 0x000000b4b50a723e */ /* 0x000fe200000000ff */
[----:B----4-:R-:W-:Y:S01]  /*6370*/  VIADD R3, R3, 0xffffff80 ;  /* 0xffffff8003037836 */ /* 0x010fe20000000000 */
[----:B------:R-:W-:-:S02]  /*6380*/  SHF.R.S32.HI R4, RZ, 0x1f, R7 ;  /* 0x0000001fff047819 */ /* 0x000fc40000011407 */
[----:B------:R-:W-:Y:S02]  /*6390*/  F2FP.F16.F32.PACK_AB R11, R183, R182 ;  /* 0x000000b6b70b723e */ /* 0x000fe400000000ff */
[----:B------:R-:W-:Y:S02]  /*63a0*/  LEA.HI R0, R4, R7, RZ, 0x4 ;  /* 0x0000000704007211 */ /* 0x000fe400078f20ff */
[----:B------:R-:W-:Y:S02]  /*63b0*/  SHF.R.S32.HI R6, RZ, 0x1f, R3 ;  /* 0x0000001fff067819 */ /* 0x000fe40000011403 */
[----:B------:R-:W-:Y:S02]  /*63c0*/  LOP3.LUT R0, R0, 0xfffffff0, RZ, 0xc0, !PT ;  /* 0xfffffff000007812 */ /* 0x000fe400078ec0ff */
[----:B------:R-:W-:Y:S02]  /*63d0*/  LEA.HI R6, R6, R3, RZ, 0x4 ;  /* 0x0000000306067211 */ /* 0x000fe400078f20ff */
[----:B------:R-:W-:-:S02]  /*63e0*/  IADD3 R0, R7, -R0, RZ ;  /* 0x8000000007007210 */ /* 0x000fc40007ffe0ff */
[----:B--2---:R-:W-:Y:S02]  /*63f0*/  SHF.R.S32.HI R9, RZ, 0x4, R6 ;  /* 0x00000004ff097819 */ /* 0x004fe40000011406 */
[----:B------:R-:W-:Y:S02]  /*6400*/  SHF.R.S32.HI R3, RZ, 0x1f, R0 ;  /* 0x0000001fff037819 */ /* 0x000fe40000011400 */
[----:B------:R-:W-:Y:S02]  /*6410*/  LEA.HI R6, R6, R9, RZ, 0x1 ;  /* 0x0000000906067211 */ /* 0x000fe400078f08ff */
[----:B------:R-:W-:Y:S02]  /*6420*/  LEA.HI R3, R3, R0, RZ, 0x3 ;  /* 0x0000000003037211 */ /* 0x000fe400078f18ff */
[----:B------:R-:W-:Y:S02]  /*6430*/  LOP3.LUT R6, R6, 0xfffffffe, RZ, 0xc0, !PT ;  /* 0xfffffffe06067812 */ /* 0x000fe400078ec0ff */
[C---:B------:R-:W-:Y:S01]  /*6440*/  LOP3.LUT R5, R3.reuse, 0xfffffff8, RZ, 0xc0, !PT ;  /* 0xfffffff803057812 */ /* 0x040fe200078ec0ff */
[----:B------:R-:W-:Y:S01]  /*6450*/  IMAD.SHL.U32 R3, R3, 0x40, RZ ;  /* 0x0000004003037824 */ /* 0x000fe200078e00ff */
[----:B------:R-:W-:Y:S01]  /*6460*/  LEA.HI R4, R4, R7, RZ, 0x5 ;  /* 0x0000000704047211 */ /* 0x000fe200078f28ff */
[----:B------:R-:W-:Y:S01]  /*6470*/  IMAD.IADD R6, R9, 0x1, -R6 ;  /* 0x0000000109067824 */ /* 0x000fe200078e0a06 */
[----:B------:R-:W-:Y:S01]  /*6480*/  F2FP.F16.F32.PACK_AB R9, R179, R178 ;  /* 0x000000b2b309723e */ /* 0x000fe200000000ff */
[----:B------:R-:W-:Y:S01]  /*6490*/  IMAD.IADD R5, R0, 0x1, -R5 ;  /* 0x0000000100057824 */ /* 0x000fe200078e0a05 */
[----:B------:R-:W-:Y:S01]  /*64a0*/  SHF.R.S32.HI R22, RZ, 0x5, R4 ;  /* 0x00000005ff167819 */ /* 0x000fe20000011404 */
[----:B------:R-:W-:Y:S01]  /*64b0*/  IMAD.SHL.U32 R7, R6, 0x8, RZ ;  /* 0x0000000806077824 */ /* 0x000fe200078e00ff */
[----:B------:R-:W-:-:S02]  /*64c0*/  LOP3.LUT R3, R3, 0x7ffffe00, RZ, 0xc0, !PT ;  /* 0x7ffffe0003037812 */ /* 0x000fc400078ec0ff */
[C---:B------:R-:W-:Y:S02]  /*64d0*/  SHF.L.U32 R0, R5.reuse, 0x6, RZ ;  /* 0x0000000605007819 */ /* 0x040fe400000006ff */
[----:B------:R-:W-:Y:S02]  /*64e0*/  LEA R3, R22, R3, 0xa ;  /* 0x0000000316037211 */ /* 0x000fe400078e50ff */
[----:B------:R-:W-:Y:S01]  /*64f0*/  LOP3.LUT R0, R0, 0x1c0, RZ, 0xc0, !PT ;  /* 0x000001c000007812 */ /* 0x000fe200078ec0ff */
[----:B------:R-:W2:Y:S01]  /*6500*/  SHFL.IDX PT, R22, R22, RZ, 0x1f ;  /* 0x00001fff16167589 */ /* 0x000ea200000e0000 */
[----:B------:R-:W-:Y:S02]  /*6510*/  R2P PR, R5, 0x6 ;  /* 0x0000000605007804 */ /* 0x000fe40000000000 */
[----:B------:R-:W-:Y:S02]  /*6520*/  LOP3.LUT R7, R0, 0x8, R7, 0xf8, !PT ;  /* 0x0000000800077812 */ /* 0x000fe400078ef807 */
[----:B------:R-:W-:-:S02]  /*6530*/  SHF.R.U32.HI R0, RZ, 0x3, R0 ;  /* 0x00000003ff007819 */ /* 0x000fc40000011600 */
[----:B------:R-:W-:Y:S02]  /*6540*/  MOV R4, 0x40 ;  /* 0x0000004000047802 */ /* 0x000fe40000000f00 */
[----:B------:R-:W-:Y:S02]  /*6550*/  LOP3.LUT R0, R7, R0, RZ, 0x3c, !PT ;  /* 0x0000000007007212 */ /* 0x000fe400078e3cff */
[----:B------:R-:W-:Y:S02]  /*6560*/  SEL R4, R4, 0xffffffc0, !P2 ;  /* 0xffffffc004047807 */ /* 0x000fe40005000000 */
[----:B------:R-:W-:Y:S01]  /*6570*/  F2FP.F16.F32.PACK_AB R5, R171, R170 ;  /* 0x000000aaab05723e */ /* 0x000fe200000000ff */
[----:B------:R-:W-:Y:S01]  /*6580*/  IMAD.IADD R3, R0, 0x1, R3 ;  /* 0x0000000100037824 */ /* 0x000fe200078e0203 */
[----:B------:R-:W-:Y:S01]  /*6590*/  F2FP.F16.F32.PACK_AB R6, R173, R172 ;  /* 0x000000acad06723e */ /* 0x000fe200000000ff */
[----:B------:R-:W-:Y:S01]  /*65a0*/  IMAD.MOV.U32 R0, RZ, RZ, 0x20 ;  /* 0x00000020ff007424 */ /* 0x000fe200078e00ff */
[----:B------:R-:W-:Y:S01]  /*65b0*/  F2FP.F16.F32.PACK_AB R7, R175, R174 ;  /* 0x000000aeaf07723e */ /* 0x000fe200000000ff */
[----:B------:R-:W-:Y:S01]  /*65c0*/  IMAD R3, R3, 0x2, R2 ;  /* 0x0000000203037824 */ /* 0x000fe200078e0202 */
[----:B------:R-:W-:-:S02]  /*65d0*/  F2FP.F16.F32.PACK_AB R12, R185, R184 ;  /* 0x000000b8b90c723e */ /* 0x000fc400000000ff */
[----:B------:R-:W-:Y:S02]  /*65e0*/  SEL R0, R0, 0xffffffe0, !P1 ;  /* 0xffffffe000007807 */ /* 0x000fe40004800000 */
[--C-:B------:R-:W-:Y:S01]  /*65f0*/  IADD3 R21, R4, 0x4000, R3.reuse ;  /* 0x0000400004157810 */ /* 0x100fe20007ffe003 */
[----:B------:R3:W-:Y:S01]  /*6600*/  STSM.16.M88.4 [R3+0x4000], R136 ;  /* 0x0040008803007844 */ /* 0x0007e20000000200 */
[C---:B------:R-:W-:Y:S02]  /*6610*/  IADD3 R20, R0.reuse, 0x4000, R3 ;  /* 0x0000400000147810 */ /* 0x040fe40007ffe003 */
[----:B------:R-:W-:Y:S01]  /*6620*/  F2FP.F16.F32.PACK_AB R4, R169, R168 ;  /* 0x000000a8a904723e */ /* 0x000fe200000000ff */
[----:B------:R-:W-:Y:S01]  /*6630*/  IMAD.IADD R0, R0, 0x1, R21 ;  /* 0x0000000100007824 */ /* 0x000fe200078e0215 */
[----:B-1----:R-:W-:Y:S01]  /*6640*/  F2FP.F16.F32.PACK_AB R13, R187, R186 ;  /* 0x000000babb0d723e */ /* 0x002fe200000000ff */
[----:B------:R3:W-:Y:S01]  /*6650*/  STSM.16.M88.4 [R20], R144 ;  /* 0x0000009014007844 */ /* 0x0007e20000000200 */
[----:B------:R-:W-:-:S02]  /*6660*/  F2FP.F16.F32.PACK_AB R14, R189, R188 ;  /* 0x000000bcbd0e723e */ /* 0x000fc400000000ff */
[----:B------:R-:W-:Y:S01]  /*6670*/  F2FP.F16.F32.PACK_AB R15, R191, R190 ;  /* 0x000000bebf0f723e */ /* 0x000fe200000000ff */
[----:B------:R3:W-:Y:S01]  /*6680*/  STSM.16.M88.4 [R21], R152 ;  /* 0x0000009815007844 */ /* 0x0007e20000000200 */
[----:B------:R-:W-:Y:S02]  /*6690*/  F2FP.F16.F32.PACK_AB R17, R18, R17 ;  /* 0x000000111211723e */ /* 0x000fe400000000ff */
[----:B------:R-:W-:Y:S01]  /*66a0*/  F2FP.F16.F32.PACK_AB R16, R193, R16 ;  /* 0x00000010c110723e */ /* 0x000fe200000000ff */
[----:B------:R3:W-:Y:S01]  /*66b0*/  STSM.16.M88.4 [R0], R160 ;  /* 0x000000a000007844 */ /* 0x0007e20000000200 */
[----:B------:R-:W-:Y:S02]  /*66c0*/  F2FP.F16.F32.PACK_AB R18, R197, R196 ;  /* 0x000000c4c512723e */ /* 0x000fe400000000ff */
[----:B------:R-:W-:Y:S01]  /*66d0*/  F2FP.F16.F32.PACK_AB R19, R24, R19 ;  /* 0x000000131813723e */ /* 0x000fe200000000ff */
[----:B------:R3:W-:Y:S01]  /*66e0*/  STSM.16.M88.4 [R3], R4 ;  /* 0x0000000403007844 */ /* 0x0007e20000000200 */
[----:B--2---:R-:W-:-:S03]  /*66f0*/  ISETP.NE.AND P0, PT, R22, 0x7, PT ;  /* 0x000000071600780c */ /* 0x004fc60003f05270 */
[----:B------:R3:W-:Y:S04]  /*6700*/  STSM.16.M88.4 [R20+-0x4000], R8 ;  /* 0xffc0000814007844 */ /* 0x0007e80000000200 */
[----:B------:R3:W-:Y:S04]  /*6710*/  STSM.16.M88.4 [R21+-0x4000], R12 ;  /* 0xffc0000c15007844 */ /* 0x0007e80000000200 */
[----:B------:R3:W-:Y:S01]  /*6720*/  STSM.16.M88.4 [R0+-0x4000], R16 ;  /* 0xffc0001000007844 */ /* 0x0007e20000000200 */
[----:B------:R-:W-:Y:S01]  /*6730*/  @!PT LDS RZ, [RZ] ;  /* 0x00000000fffff984 */ /* 0x000fe20000000800 */
[----:B------:R-:W-:Y:S01]  /*6740*/  @!PT LDS RZ, [RZ] ;  /* 0x00000000fffff984 */ /* 0x000fe20000000800 */
[----:B------:R-:W-:Y:S01]  /*6750*/  @!PT LDS RZ, [RZ] ;  /* 0x00000000fffff984 */ /* 0x000fe20000000800 */
[----:B------:R1:W-:Y:S06]  /*6760*/  MEMBAR.ALL.CTA ;  /* 0x0000000000007992 */ /* 0x0003ec0000008000 */
[----:B-1----:R-:W1:Y:S02]  /*6770*/  FENCE.VIEW.ASYNC.S ;  /* 0x00000000000073c6 */ /* 0x002e640000000000 */
[----:B-1----:R-:W-:Y:S06]  /*6780*/  BAR.ARV 0x1, 0x120 ;  /* 0x0044800000007b1d */ /* 0x002fec0000002000 */
[----:B------:R-:W-:Y:S05]  /*6790*/  @P0 BRA `(.L_x_31) ;  /* 0x0000000000540947 */ /* 0x000fea0003800000 */
[----:B------:R-:W-:Y:S01]  /*67a0*/  BAR.SYNC.DEFER_BLOCKING 0x1, 0x120 ;  /* 0x0044800000007b1d */ /* 0x000fe20000010000 */
[----:B------:R-:W-:-:S05]  /*67b0*/  ELECT P0, URZ, PT ;  /* 0x00000000003f782f */ /* 0x000fca0003800000 */
[----:B------:R-:W-:Y:S08]  /*67c0*/  BSSY B0, `(.L_x_31) ;  /* 0x0000012000007945 */ /* 0x000ff00003800000 */
[----:B------:R-:W-:Y:S05]  /*67d0*/  @!P0 BRA `(.L_x_32) ;  /* 0x0000000000408947 */ /* 0x000fea0003800000 */
[----:B------:R-:W1:Y:S01]  /*67e0*/  S2UR UR10, SR_CTAID.X ;  /* 0x00000000000a79c3 */ /* 0x000e620000002500 */
[----:B------:R-:W-:Y:S01]  /*67f0*/  R2UR UR6, R2 ;  /* 0x00000000020672ca */ /* 0x000fe200000e0000 */
[----:B------:R-:W-:Y:S01]  /*6800*/  ULDC.64 UR14, c[0x0][0x198] ;  /* 0x00006600000e7ab9 */ /* 0x000fe20000000a00 */
[----:B------:R-:W-:Y:S01]  /*6810*/  UMOV UR9, URZ ;  /* 0x0000003f00097c82 */ /* 0x000fe20008000000 */
[----:B------:R-:W-:Y:S02]  /*6820*/  UIADD3 UR4, UP0, UR14, 0x770, URZ ;  /* 0x000007700e047890 */ /* 0x000fe4000ff1e03f */
[----:B------:R-:W-:Y:S02]  /*6830*/  UIADD3 UR14, UP1, UR14, 0x670, URZ ;  /* 0x000006700e0e7890 */ /* 0x000fe4000ff3e03f */
[----:B------:R-:W-:Y:S01]  /*6840*/  S2UR UR12, SR_CTAID.Z ;  /* 0x00000000000c79c3 */ /* 0x000fe20000002700 */
[----:B------:R-:W-:Y:S02]  /*6850*/  UIADD3.X UR5, URZ, UR15, URZ, UP0, !UPT ;  /* 0x0000000f3f057290 */ /* 0x000fe400087fe43f */
[----:B------:R-:W-:-:S03]  /*6860*/  UIADD3.X UR15, URZ, UR15, URZ, UP1, !UPT ;  /* 0x0000000f3f0f7290 */ /* 0x000fc60008ffe43f */
[----:B------:R-:W-:Y:S02]  /*6870*/  UIADD3 UR8, UR6, 0x4000, URZ ;  /* 0x0000400006087890 */ /* 0x000fe4000fffe03f */
[----:B------:R-:W2:Y:S01]  /*6880*/  S2UR UR11, SR_CTAID.Y ;  /* 0x00000000000b79c3 */ /* 0x000ea20000002600 */
[----:B-1----:R-:W-:-:S09]  /*6890*/  USHF.L.U32 UR10, UR10, 0x7, URZ ;  /* 0x000000070a0a7899 */ /* 0x002fd2000800063f */
[----:B--2---:R1:W-:Y:S02]  /*68a0*/  UTMASTG.4D [UR8], [UR4] ;  /* 0x00000008040073b5 */ /* 0x0043e40008018000 */
[----:B-1----:R-:W-:Y:S02]  /*68b0*/  UMOV UR8, UR6 ;  /* 0x0000000600087c82 */ /* 0x002fe40008000000 */
[----:B------:R1:W-:Y:S02]  /*68c0*/  UTMASTG.4D [UR8], [UR14] ;  /* 0x000000080e0073b5 */ /* 0x0003e40008018000 */
[----:B-1----:R0:W-:Y:S02]  /*68d0*/  UTMACMDFLUSH ;  /* 0x00000000000079b7 */ /* 0x0021e40000000000 */
.L_x_32:
[----:B------:R-:W-:Y:S05]  /*68e0*/  BSYNC B0 ;  /* 0x0000000000007941 */ /* 0x000fea0003800000 */
.L_x_31:
[----:B------:R-:W-:-:S04]  /*68f0*/  DEPBAR.LE SB0, 0x0 ;  /* 0x000080000000791a */ /* 0x000fc80000000000 */
[----:B------:R-:W-:Y:S05]  /*6900*/  BRA `(.L_x_7) ;  /* 0x00000024000c7947 */ /* 0x000fea0003800000 */
.L_x_5:
[----:B------:R-:W-:-:S08]  /*6910*/  NOP ;  /* 0x0000000000007918 */ /* 0x000fd00000000000 */
[----:B------:R-:W1:-:S00]  /*6920*/  USETMAXREG.DEALLOC.CTAPOOL 0x18 ;  /* 0x00000018000079c8 */ /* 0x000e4000080e0500 */
[----:B-1----:R-:W-:Y:S02]  /*6930*/  LOP3.LUT R2, R0, 0x3, RZ, 0xc0, !PT ;  /* 0x0000000300027812 */ /* 0x002fe400078ec0ff */
[----:B------:R-:W-:-:S04]  /*6940*/  MOV R0, RZ ;  /* 0x000000ff00007202 */ /* 0x000fc80000000f00 */
[----:B------:R-:W1:Y:S02]  /*6950*/  SHFL.IDX PT, R2, R2, RZ, 0x1f ;  /* 0x00001fff02027589 */ /* 0x000e6400000e0000 */
[----:B-1----:R-:W-:-:S13]  /*6960*/  ISETP.NE.AND P0, PT, R2, RZ, PT ;  /* 0x000000ff0200720c */ /* 0x002fda0003f05270 */
[----:B------:R-:W-:Y:S05]  /*6970*/  @!P0 BRA `(.L_x_33) ;  /* 0x0000000800b08947 */ /* 0x000fea0003800000 */
[----:B------:R-:W-:-:S13]  /*6980*/  ISETP.NE.AND P0, PT, R2, 0x1, PT ;  /* 0x000000010200780c */ /* 0x000fda0003f05270 */
[----:B------:R-:W-:Y:S05]  /*6990*/  @P0 BRA `(.L_x_7) ;  /* 0x0000002000e80947 */ /* 0x000fea0003800000 */
[----:B------:R-:W1:Y:S02]  /*69a0*/  S2UR UR11, SR_CTAID.Z ;  /* 0x00000000000b79c3 */ /* 0x000e640000002700 */
[----:B-1----:R-:W-:-:S13]  /*69b0*/  ISETP.LE.AND P0, PT, RZ, UR11, PT ;  /* 0x0000000bff007c0c */ /* 0x002fda000bf03270 */
[----:B------:R-:W-:Y:S05]  /*69c0*/  @!P0 BRA `(.L_x_7) ;  /* 0x0000002000dc8947 */ /* 0x000fea0003800000 */
[----:B------:R-:W1:Y:S01]  /*69d0*/  S2UR UR7, SR_CTAID.Y ;  /* 0x00000000000779c3 */ /* 0x000e620000002600 */
[----:B------:R-:W-:Y:S01]  /*69e0*/  ULDC.64 UR8, c[0x0][0x2d8] ;  /* 0x0000b60000087ab9 */ /* 0x000fe20000000a00 */
[----:B------:R-:W-:-:S06]  /*69f0*/  ELECT P0, URZ, PT ;  /* 0x00000000003f782f */ /* 0x000fcc0003800000 */
[----:B------:R-:W2:Y:S01]  /*6a00*/  LDC R2, c[0x0][0x280] ;  /* 0x0000a000ff027b82 */ /* 0x000ea20000000800 */
[----:B-1----:R-:W-:-:S04]  /*6a10*/  USHF.R.S32.HI UR4, URZ, 0x1f, UR7 ;  /* 0x0000001f3f047899 */ /* 0x002fc80008011407 */
[----:B------:R-:W-:Y:S02]  /*6a20*/  UIMAD UR6, UR4, UR8, URZ ;  /* 0x00000008040672a4 */ /* 0x000fe4000f8e023f */
[----:B------:R-:W-:Y:S01]  /*6a30*/  UIMAD.WIDE.U32 UR4, UR7, UR8, URZ ;  /* 0x00000008070472a5 */ /* 0x000fe2000f8e003f */
[----:B--2---:R-:W-:Y:S01]  /*6a40*/  ISETP.GE.AND P1, PT, R2, 0x1, PT ;  /* 0x000000010200780c */ /* 0x004fe20003f26270 */
[----:B------:R-:W-:Y:S02]  /*6a50*/  UIMAD UR7, UR7, UR9, UR6 ;  /* 0x00000009070772a4 */ /* 0x000fe4000f8e0206 */
[----:B------:R-:W-:Y:S01]  /*6a60*/  USHF.R.S32.HI UR6, URZ, 0x1f, UR11 ;  /* 0x0000001f3f067899 */ /* 0x000fe2000801140b */
[----:B------:R-:W-:Y:S01]  /*6a70*/  ULDC.64 UR8, c[0x0][0x2e0] ;  /* 0x0000b80000087ab9 */ /* 0x000fe20000000a00 */
[----:B------:R-:W-:Y:S02]  /*6a80*/  UIADD3 UR5, UR5, UR7, URZ ;  /* 0x0000000705057290 */ /* 0x000fe4000fffe03f */
[----:B------:R-:W-:-:S04]  /*6a90*/  UIMAD UR6, UR6, UR8, URZ ;  /* 0x00000008060672a4 */ /* 0x000fc8000f8e023f */
[----:B------:R-:W-:Y:S02]  /*6aa0*/  UIMAD UR10, UR11, UR9, UR6 ;  /* 0x000000090b0a72a4 */ /* 0x000fe4000f8e0206 */
[----:B------:R-:W-:Y:S01]  /*6ab0*/  UIMAD.WIDE.U32 UR6, UR11, UR8, UR4 ;  /* 0x000000080b0672a5 */ /* 0x000fe2000f8e0004 */
[----:B------:R-:W-:Y:S11]  /*6ac0*/  @!P1 BRA `(.L_x_7) ;  /* 0x00000020009c9947 */ /* 0x000ff60003800000 */
[C---:B------:R-:W-:Y:S01]  /*6ad0*/  VIADD R0, R2.reuse, 0x7f ;  /* 0x0000007f02007836 */ /* 0x040fe20000000000 */
[----:B------:R-:W-:Y:S01]  /*6ae0*/  ISETP.GE.AND P1, PT, R2, 0x81, PT ;  /* 0x000000810200780c */ /* 0x000fe20003f26270 */
[----:B------:R-:W-:Y:S01]  /*6af0*/  UIADD3 UR10, UR7, UR10, URZ ;  /* 0x0000000a070a7290 */ /* 0x000fe2000fffe03f */
[----:B------:R-:W-:Y:S02]  /*6b00*/  UMOV UR5, URZ ;  /* 0x0000003f00057c82 */ /* 0x000fe40008000000 */
[----:B------:R-:W-:-:S04]  /*6b10*/  SHF.R.S32.HI R3, RZ, 0x1f, R0 ;  /* 0x0000001fff037819 */ /* 0x000fc80000011400 */
[----:B------:R-:W-:-:S04]  /*6b20*/  LEA.HI R3, R3, R0, RZ, 0x7 ;  /* 0x0000000003037211 */ /* 0x000fc800078f38ff */
[----:B------:R-:W-:-:S04]  /*6b30*/  SHF.R.S32.HI R0, RZ, 0x7, R3 ;  /* 0x00000007ff007819 */ /* 0x000fc80000011403 */
[----:B------:R-:W-:-:S04]  /*6b40*/  VIMNMX R0, R0, 0x1, !PT ;  /* 0x0000000100007848 */ /* 0x000fc80007fe0100 */
[----:B------:R-:W-:Y:S01]  /*6b50*/  LOP3.LUT R3, R0, 0x1, RZ, 0xc0, !PT ;  /* 0x0000000100037812 */ /* 0x000fe200078ec0ff */
[----:B------:R-:W-:Y:S06]  /*6b60*/  @!P1 BRA `(.L_x_34) ;  /* 0x0000000400789947 */ /* 0x000fec0003800000 */
[----:B------:R-:W-:Y:S01]  /*6b70*/  ULDC.64 UR16, c[0x0][0x2c0] ;  /* 0x0000b00000107ab9 */ /* 0x000fe20000000a00 */
[----:B------:R-:W-:Y:S01]  /*6b80*/  IMAD.IADD R0, R0, 0x1, -R3 ;  /* 0x0000000100007824 */ /* 0x000fe200078e0a03 */
[----:B------:R-:W-:Y:S01]  /*6b90*/  ULEA UR16, UP0, UR6, UR16, 0x2 ;  /* 0x0000001006107291 */ /* 0x000fe2000f80103f */
[----:B------:R-:W-:Y:S01]  /*6ba0*/  UMOV UR4, URZ ;  /* 0x0000003f00047c82 */ /* 0x000fe20008000000 */
[----:B------:R-:W-:Y:S02]  /*6bb0*/  UMOV UR5, URZ ;  /* 0x0000003f00057c82 */ /* 0x000fe40008000000 */
[----:B------:R-:W-:Y:S02]  /*6bc0*/  ULEA.HI.X UR17, UR6, UR17, UR10, 0x2, UP0 ;  /* 0x0000001106117291 */ /* 0x000fe400080f140a */
[----:B------:R-:W-:Y:S02]  /*6bd0*/  UIADD3 UR12, UP0, UR16, 0x4000, URZ ;  /* 0x00004000100c7890 */ /* 0x000fe4000ff1e03f */
[----:B------:R-:W-:-:S02]  /*6be0*/  UIADD3 UR14, UP1, UR16, 0x8000, URZ ;  /* 0x00008000100e7890 */ /* 0x000fc4000ff3e03f */
[----:B------:R-:W-:Y:S02]  /*6bf0*/  UIADD3 UR16, UP2, UR16, 0xc000, URZ ;  /* 0x0000c00010107890 */ /* 0x000fe4000ff5e03f */
[----:B------:R-:W-:Y:S02]  /*6c00*/  UIADD3.X UR13, URZ, UR17, URZ, UP0, !UPT ;  /* 0x000000113f0d7290 */ /* 0x000fe400087fe43f */
[----:B------:R-:W-:Y:S02]  /*6c10*/  UIADD3.X UR15, URZ, UR17, URZ, UP1, !UPT ;  /* 0x000000113f0f7290 */ /* 0x000fe40008ffe43f */
[----:B------:R-:W-:Y:S01]  /*6c20*/  UIADD3.X UR17, URZ, UR17, URZ, UP2, !UPT ;  /* 0x000000113f117290 */ /* 0x000fe200097fe43f */
[----:B------:R-:W-:-:S11]  /*6c30*/  ULDC.64 UR20, c[0x0][0x2c0] ;  /* 0x0000b00000147ab9 */ /* 0x000fd60000000a00 */
.L_x_47:
[----:B------:R-:W-:Y:S01]  /*6c40*/  USHF.L.U32 UR8, UR4, 0xe, URZ ;  /* 0x0000000e04087899 */ /* 0x000fe2000800063f */
[----:B------:R-:W-:Y:S03]  /*6c50*/  BAR.SYNC.DEFER_BLOCKING 0xd, 0xa0 ;  /* 0x0342800000007b1d */ /* 0x000fe60000010000 */
[----:B------:R-:W-:Y:S02]  /*6c60*/  UIMAD.WIDE UR24, UR8, 0x4, UR12 ;  /* 0x00000004081878a5 */ /* 0x000fe4000f8e020c */
[----:B------:R-:W-:Y:S01]  /*6c70*/  UIMAD.WIDE UR22, UR8, 0x4, UR14 ;  /* 0x00000004081678a5 */ /* 0x000fe2000f8e020e */
[----:B------:R-:W-:Y:S01]  /*6c80*/  BSSY B0, `(.L_x_35) ;  /* 0x0000011000007945 */ /* 0x000fe20003800000 */
[----:B------:R-:W-:-:S03]  /*6c90*/  UIMAD.WIDE UR8, UR8, 0x4, UR16 ;  /* 0x00000004080878a5 */ /* 0x000fc6000f8e0210 */
[----:B------:R-:W-:Y:S09]  /*6ca0*/  @!P0 BRA `(.L_x_36) ;  /* 0x0000000000388947 */ /* 0x000ff20003800000 */
[----:B------:R-:W1:Y:S01]  /*6cb0*/  S2UR UR19, SR_CgaCtaId ;  /* 0x00000000001379c3 */ /* 0x000e620000008800 */
[----:B------:R-:W-:Y:S01]  /*6cc0*/  USHF.L.U32 UR11, UR5, 0xd, URZ ;  /* 0x0000000d050b7899 */ /* 0x000fe2000800063f */
[----:B------:R-:W-:Y:S01]  /*6cd0*/  UMOV UR18, 0x400 ;  /* 0x0000040000127882 */ /* 0x000fe20000000000 */
[----:B------:R-:W-:Y:S02]  /*6ce0*/  UMOV UR27, 0x14f00000 ;  /* 0x14f00000001b7882 */ /* 0x000fe40000000000 */
[----:B------:R-:W-:-:S04]  /*6cf0*/  UIADD3 UR26, UP0, UR11, UR6, URZ ;  /* 0x000000060b1a7290 */ /* 0x000fc8000ff1e03f */
[----:B------:R-:W-:Y:S02]  /*6d00*/  ULEA.HI.X.SX32 UR11, UR11, UR10, 0x1, UP0 ;  /* 0x0000000a0b0b7291 */ /* 0x000fe400080f0e3f */
[----:B------:R-:W-:-:S04]  /*6d10*/  ULEA UR28, UP0, UR26, UR20, 0x2 ;  /* 0x000000141a1c7291 */ /* 0x000fc8000f80103f */
[----:B------:R-:W-:-:S03]  /*6d20*/  ULEA.HI.X UR29, UR26, UR21, UR11, 0x2, UP0 ;  /* 0x000000151a1d7291 */ /* 0x000fc600080f140b */
[----:B------:R-:W-:Y:S01]  /*6d30*/  UMOV UR11, 0x400 ;  /* 0x00000400000b7882 */ /* 0x000fe20000000000 */
[----:B------:R-:W-:Y:S01]  /*6d40*/  UMOV UR26, 0x0 ;  /* 0x00000000001a7882 */ /* 0x000fe20000000000 */
[----:B-1----:R-:W-:-:S04]  /*6d50*/  ULEA UR18, UR19, UR18, 0x18 ;  /* 0x0000001213127291 */ /* 0x002fc8000f8ec03f */
[----:B------:R-:W-:-:S09]  /*6d60*/  UIADD3 UR18, UR18, 0x8000, URZ ;  /* 0x0000800012127890 */ /* 0x000fd2000fffe03f */
[----:B------:R1:W-:Y:S02]  /*6d70*/  UBLKRED.G.S.ADD.F32.RN [UR28], [UR18], UR11, desc[UR26] ;  /* 0x00001a1c120073bb */ /* 0x0003e400080a140b */
[----:B-1----:R0:W-:Y:S02]  /*6d80*/  UTMACMDFLUSH ;  /* 0x00000000000079b7 */ /* 0x0021e40000000000 */
.L_x_36:
[----:B------:R-:W-:Y:S05]  /*6d90*/  BSYNC B0 ;  /* 0x0000000000007941 */ /* 0x000fea0003800000 */
.L_x_35:
[----:B------:R-:W-:Y:S06]  /*6da0*/  BAR.SYNC.DEFER_BLOCKING 0xe, 0xa0 ;  /* 0x0382800000007b1d */ /* 0x000fec0000010000 */
[----:B------:R-:W-:Y:S04]  /*6db0*/  BSSY B0, `(.L_x_37) ;  /* 0x000000c000007945 */ /* 0x000fe80003800000 */
[----:B------:R-:W-:Y:S05]  /*6dc0*/  @!P0 BRA `(.L_x_38) ;  /* 0x0000000000288947 */ /* 0x000fea0003800000 */
[----:B------:R-:W1:Y:S01]  /*6dd0*/  S2UR UR18, SR_CgaCtaId ;  /* 0x00000000001279c3 */ /* 0x000e620000008800 */
[----:B------:R-:W-:Y:S01]  /*6de0*/  UMOV UR11, 0x400 ;  /* 0x00000400000b7882 */ /* 0x000fe20000000000 */
[----:B------:R-:W-:Y:S01]  /*6df0*/  UMOV UR26, 0x0 ;  /* 0x00000000001a7882 */ /* 0x000fe20000000000 */
[----:B------:R-:W-:Y:S01]  /*6e00*/  UMOV UR27, 0x14f00000 ;  /* 0x14f00000001b7882 */ /* 0x000fe20000000000 */
[----:B-1----:R-:W-:-:S03]  /*6e10*/  ULEA UR11, UR18, UR11, 0x18 ;  /* 0x0000000b120b7291 */ /* 0x002fc6000f8ec03f */
[----:B------:R-:W-:Y:S01]  /*6e20*/  UMOV UR18, 0x400 ;  /* 0x0000040000127882 */ /* 0x000fe20000000000 */
[----:B------:R-:W-:-:S09]  /*6e30*/  UIADD3 UR11, UR11, 0xc000, URZ ;  /* 0x0000c0000b0b7890 */ /* 0x000fd2000fffe03f */
[----:B------:R1:W-:Y:S01]  /*6e40*/  UBLKRED.G.S.ADD.F32.RN [UR24], [UR11], UR18, desc[UR26] ;  /* 0x00001a180b0073bb */ /* 0x0003e200080a1412 */
[----:B------:R0:W-:Y:S01]  /*6e50*/  UTMACMDFLUSH ;  /* 0x00000000000079b7 */ /* 0x0001e20000000000 */
[----:B-1----:R-:W-:-:S04]  /*6e60*/  DEPBAR.LE SB0, 0x1 ;  /* 0x000080400000791a */ /* 0x002fc80000000000 */
.L_x_38:
[----:B------:R-:W-:Y:S05]  /*6e70*/  BSYNC B0 ;  /* 0x0000000000007941 */ /* 0x000fea0003800000 */
.L_x_37:
[----:B------:R-:W-:Y:S06]  /*6e80*/  BAR.ARV 0xa, 0xa0 ;  /* 0x0282800000007b1d */ /* 0x000fec0000002000 */
[----:B------:R-:W-:Y:S04]  /*6e90*/  BSSY B0, `(.L_x_39) ;  /* 0x0000003000007945 */ /* 0x000fe80003800000 */
[----:B------:R-:W-:Y:S05]  /*6ea0*/  @!P0 BRA `(.L_x_40) ;  /* 0x0000000000048947 */ /* 0x000fea0003800000 */
[----:B------:R-:W-:-:S04]  /*6eb0*/  DEPBAR.LE SB0, 0x0 ;  /* 0x000080000000791a */ /* 0x000fc80000000000 */
.L_x_40:
[----:B------:R-:W-:Y:S05]  /*6ec0*/  BSYNC B0 ;  /* 0x0000000000007941 */ /* 0x000fea0003800000 */
.L_x_39:
[----:B------:R-:W-:Y:S06]  /*6ed0*/  BAR.ARV 0xb, 0xa0 ;  /* 0x02c2800000007b1d */ /* 0x000fec0000002000 */
[----:B------:R-:W-:Y:S02]  /*6ee0*/  BSSY B0, `(.L_x_41) ;  /* 0x000000c000007945 */ /* 0x000fe40003800000 */
[----:B------:R-:W-:Y:S06]  /*6ef0*/  BAR.SYNC.DEFER_BLOCKING 0xd, 0xa0 ;  /* 0x0342800000007b1d */ /* 0x000fec0000010000 */
        /* <DEDUP_REMOVED lines=8> */
[----:B------:R1:W-:Y:S02]  /*6f80*/  UBLKRED.G.S.ADD.F32.RN [UR22], [UR11], UR18, desc[UR24] ;  /* 0x000018160b0073bb */ /* 0x0003e400080a1412 */
[----:B-1----:R0:W-:Y:S02]  /*6f90*/  UTMACMDFLUSH ;  /* 0x00000000000079b7 */ /* 0x0021e40000000000 */
.L_x_42:
[----:B------:R-:W-:Y:S05]  /*6fa0*/  BSYNC B0 ;  /* 0x0000000000007941 */ /* 0x000fea0003800000 */
.L_x_41:
        /* <DEDUP_REMOVED lines=13> */
.L_x_44:
[----:B------:R-:W-:Y:S05]  /*7080*/  BSYNC B0 ;  /* 0x0000000000007941 */ /* 0x000fea0003800000 */
.L_x_43:
[----:B------:R-:W-:Y:S01]  /*7090*/  IADD3 R0, R0, -0x2, RZ ;  /* 0xfffffffe00007810 */ /* 0x000fe20007ffe0ff */
[----:B------:R-:W-:Y:S06]  /*70a0*/  BAR.ARV 0xa, 0xa0 ;  /* 0x0282800000007b1d */ /* 0x000fec0000002000 */
[----:B------:R-:W-:Y:S01]  /*70b0*/  BSSY B0, `(.L_x_45) ;  /* 0x0000004000007945 */ /* 0x000fe20003800000 */
[----:B------:R-:W-:-:S03]  /*70c0*/  ISETP.NE.AND P1, PT, R0, RZ, PT ;  /* 0x000000ff0000720c */ /* 0x000fc60003f25270 */
[----:B------:R-:W-:Y:S10]  /*70d0*/  @!P0 BRA `(.L_x_46) ;  /* 0x0000000000048947 */ /* 0x000ff40003800000 */
[----:B------:R-:W-:-:S04]  /*70e0*/  DEPBAR.LE SB0, 0x0 ;  /* 0x000080000000791a */ /* 0x000fc80000000000 */
.L_x_46:
[----:B------:R-:W-:Y:S05]  /*70f0*/  BSYNC B0 ;  /* 0x0000000000007941 */ /* 0x000fea0003800000 */
.L_x_45:
[----:B------:R-:W-:Y:S06]  /*7100*/  BAR.ARV 0xb, 0xa0 ;  /* 0x02c2800000007b1d */ /* 0x000fec0000002000 */
[----:B------:R-:W-:Y:S02]  /*7110*/  UIADD3 UR5, UR5, 0x2, URZ ;  /* 0x0000000205057890 */ /* 0x000fe4000fffe03f */
[----:B------:R-:W-:Y:S01]  /*7120*/  UIADD3 UR4, UR4, 0x1, URZ ;  /* 0x0000000104047890 */ /* 0x000fe2000fffe03f */
[----:B------:R-:W-:Y:S11]  /*7130*/  @P1 BRA `(.L_x_47) ;  /* 0xfffffff800c01947 */ /* 0x000ff6000383ffff */
[----:B------:R-:W-:-:S12]  /*7140*/  USHF.L.U32 UR5, UR5, 0xd, URZ ;  /* 0x0000000d05057899 */ /* 0x000fd8000800063f */
.L_x_34:
[----:B------:R-:W-:-:S13]  /*7150*/  ISETP.NE.AND P1, PT, R3, RZ, PT ;  /* 0x000000ff0300720c */ /* 0x000fda0003f25270 */
[----:B------:R-:W-:Y:S05]  /*7160*/  @!P1 BRA `(.L_x_7) ;  /* 0x0000001800f49947 */ /* 0x000fea0003800000 */
[----:B------:R-:W-:Y:S06]  /*7170*/  BAR.SYNC.DEFER_BLOCKING 0xd, 0xa0 ;  /* 0x0342800000007b1d */ /* 0x000fec0000010000 */
[----:B------:R-:W-:Y:S04]  /*7180*/  BSSY B0, `(.L_x_48) ;  /* 0x0000010000007945 */ /* 0x000fe80003800000 */
[----:B------:R-:W-:Y:S05]  /*7190*/  @!P0 BRA `(.L_x_49) ;  /* 0x0000000000388947 */ /* 0x000fea0003800000 */
[----:B------:R-:W1:Y:S01]  /*71a0*/  S2UR UR11, SR_CgaCtaId ;  /* 0x00000000000b79c3 */ /* 0x000e620000008800 */
[----:B------:R-:W-:Y:S01]  /*71b0*/  UIADD3 UR12, UP0, UR5, UR6, URZ ;  /* 0x00000006050c7290 */ /* 0x000fe2000ff1e03f */
[----:B------:R-:W-:Y:S01]  /*71c0*/  UMOV UR4, 0x400 ;  /* 0x0000040000047882 */ /* 0x000fe20000000000 */
[----:B------:R-:W-:Y:S02]  /*71d0*/  ULDC.64 UR8, c[0x0][0x2c0] ;  /* 0x0000b00000087ab9 */ /* 0x000fe40000000a00 */
[----:B------:R-:W-:Y:S02]  /*71e0*/  ULEA.HI.X.SX32 UR13, UR5, UR10, 0x1, UP0 ;  /* 0x0000000a050d7291 */ /* 0x000fe400080f0e3f */
[----:B------:R-:W-:-:S04]  /*71f0*/  ULEA UR8, UP0, UR12, UR8, 0x2 ;  /* 0x000000080c087291 */ /* 0x000fc8000f80103f */
[----:B------:R-:W-:-:S03]  /*7200*/  ULEA.HI.X UR9, UR12, UR9, UR13, 0x2, UP0 ;  /* 0x000000090c097291 */ /* 0x000fc600080f140d */
[----:B------:R-:W-:Y:S01]  /*7210*/  UMOV UR12, 0x0 ;  /* 0x00000000000c7882 */ /* 0x000fe20000000000 */
[----:B------:R-:W-:Y:S01]  /*7220*/  UMOV UR13, 0x14f00000 ;  /* 0x14f00000000d7882 */ /* 0x000fe20000000000 */
[----:B-1----:R-:W-:-:S03]  /*7230*/  ULEA UR4, UR11, UR4, 0x18 ;  /* 0x000000040b047291 */ /* 0x002fc6000f8ec03f */
[----:B------:R-:W-:Y:S01]  /*7240*/  UMOV UR11, 0x400 ;  /* 0x00000400000b7882 */ /* 0x000fe20000000000 */
[----:B------:R-:W-:-:S09]  /*7250*/  UIADD3 UR4, UR4, 0x8000, URZ ;  /* 0x0000800004047890 */ /* 0x000fd2000fffe03f */
[----:B------:R1:W-:Y:S02]  /*7260*/  UBLKRED.G.S.ADD.F32.RN [UR8], [UR4], UR11, desc[UR12] ;  /* 0x00000c08040073bb */ /* 0x0003e400080a140b */
[----:B-1----:R0:W-:Y:S02]  /*7270*/  UTMACMDFLUSH ;  /* 0x00000000000079b7 */ /* 0x0021e40000000000 */
.L_x_49:
[----:B------:R-:W-:Y:S05]  /*7280*/  BSYNC B0 ;  /* 0x0000000000007941 */ /* 0x000fea0003800000 */
.L_x_48:
[----:B------:R-:W-:Y:S06]  /*7290*/  BAR.SYNC.DEFER_BLOCKING 0xe, 0xa0 ;  /* 0x0382800000007b1d */ /* 0x000fec0000010000 */
[----:B------:R-:W-:Y:S04]  /*72a0*/  BSSY B0, `(.L_x_50) ;  /* 0x0000012000007945 */ /* 0x000fe80003800000 */
[----:B------:R-:W-:Y:S05]  /*72b0*/  @!P0 BRA `(.L_x_51) ;  /* 0x0000000000408947 */ /* 0x000fea0003800000 */
[----:B------:R-:W1:Y:S01]  /*72c0*/  S2UR UR12, SR_CgaCtaId ;  /* 0x00000000000c79c3 */ /* 0x000e620000008800 */
[----:B------:R-:W-:Y:S01]  /*72d0*/  UIADD3 UR4, UR5, 0x1000, URZ ;  /* 0x0000100005047890 */ /* 0x000fe2000fffe03f */
[----:B------:R-:W-:Y:S01]  /*72e0*/  UMOV UR11, 0x400 ;  /* 0x00000400000b7882 */ /* 0x000fe20000000000 */
[----:B------:R-:W-:Y:S02]  /*72f0*/  ULDC.64 UR8, c[0x0][0x2c0] ;  /* 0x0000b00000087ab9 */ /* 0x000fe40000000a00 */
[----:B------:R-:W-:-:S04]  /*7300*/  UIADD3 UR13, UP0, UR4, UR6, URZ ;  /* 0x00000006040d7290 */ /* 0x000fc8000ff1e03f */
        /* <DEDUP_REMOVED lines=11> */
.L_x_51:
[----:B------:R-:W-:Y:S05]  /*73c0*/  BSYNC B0 ;  /* 0x0000000000007941 */ /* 0x000fea0003800000 */
.L_x_50:
[----:B------:R-:W-:Y:S06]  /*73d0*/  BAR.ARV 0xa, 0xa0 ;  /* 0x0282800000007b1d */ /* 0x000fec0000002000 */
[----:B------:R-:W-:Y:S04]  /*73e0*/  BSSY B0, `(.L_x_52) ;  /* 0x0000003000007945 */ /* 0x000fe80003800000 */
[----:B------:R-:W-:Y:S05]  /*73f0*/  @!P0 BRA `(.L_x_53) ;  /* 0x0000000000048947 */ /* 0x000fea0003800000 */
[----:B------:R-:W-:-:S04]  /*7400*/  DEPBAR.LE SB0, 0x0 ;  /* 0x000080000000791a */ /* 0x000fc80000000000 */
.L_x_53:
[----:B------:R-:W-:Y:S05]  /*7410*/  BSYNC B0 ;  /* 0x0000000000007941 */ /* 0x000fea0003800000 */
.L_x_52:
[----:B------:R-:W-:Y:S06]  /*7420*/  BAR.ARV 0xb, 0xa0 ;  /* 0x02c2800000007b1d */ /* 0x000fec0000002000 */
[----:B------:R-:W-:Y:S05]  /*7430*/  BRA `(.L_x_7) ;  /* 0x0000001800407947 */ /* 0x000fea0003800000 */
.L_x_33:
[----:B------:R-:W1:Y:S01]  /*7440*/  S2UR UR21, SR_CTAID.Z ;  /* 0x00000000001579c3 */ /* 0x000e620000002700 */
[----:B------:R-:W-:Y:S01]  /*7450*/  IMAD.MOV.U32 R9, RZ, RZ, 0x1 ;  /* 0x00000001ff097424 */ /* 0x000fe200078e00ff */
[----:B-1----:R-:W-:-:S13]  /*7460*/  ISETP.LE.AND P0, PT, RZ, UR21, PT ;  /* 0x00000015ff007c0c */ /* 0x002fda000bf03270 */
[----:B------:R-:W-:Y:S05]  /*7470*/  @!P0 BRA `(.L_x_54) ;  /* 0x0000001400a08947 */ /* 0x000fea0003800000 */
[----:B------:R-:W1:Y:S01]  /*7480*/  S2R R15, SR_CTAID.Y ;  /* 0x00000000000f7919 */ /* 0x000e620000002600 */
[----:B------:R-:W2:Y:S01]  /*7490*/  LDC.64 R2, c[0x0][0x718] ;  /* 0x0001c600ff027b82 */ /* 0x000ea20000000a00 */
[----:B------:R-:W-:Y:S01]  /*74a0*/  ULDC UR4, c[0x0][0x2e8] ;  /* 0x0000ba0000047ab9 */ /* 0x000fe20000000800 */
[----:B------:R-:W-:Y:S01]  /*74b0*/  BSSY B0, `(.L_x_54) ;  /* 0x0000164000007945 */ /* 0x000fe20003800000 */
[----:B------:R-:W3:Y:S01]  /*74c0*/  S2R R13, SR_CTAID.Z ;  /* 0x00000000000d7919 */ /* 0x000ee20000002700 */
[----:B------:R-:W-:-:S04]  /*74d0*/  UISETP.NE.AND UP0, UPT, UR4, 0x1, UPT ;  /* 0x000000010400788c */ /* 0x000fc8000bf05270 */
[----:B------:R-:W4:Y:S07]  /*74e0*/  S2UR UR20, SR_CTAID.Y ;  /* 0x00000000001479c3 */ /* 0x000f2e0000002600 */
[----:B------:R-:W-:Y:S01]  /*74f0*/  @UP0 ULDC UR6, c[0x0][0x2ec] ;  /* 0x0000bb0000060ab9 */ /* 0x000fe20000000800 */
[----:B------:R-:W5:Y:S01]  /*7500*/  LDC.64 R10, c[0x0][0x720] ;  /* 0x0001c800ff0a7b82 */ /* 0x000f620000000a00 */
[----:B------:R-:W-:-:S07]  /*7510*/  @UP0 ULDC UR8, c[0x0][0x2f0] ;  /* 0x0000bc0000080ab9 */ /* 0x000fce0000000800 */
[----:B------:R-:W5:Y:S01]  /*7520*/  LDC.64 R4, c[0x0][0x700] ;  /* 0x0001c000ff047b82 */ /* 0x000f620000000a00 */
[----:B-1----:R-:W-:Y:S01]  /*7530*/  SHF.R.S32.HI R15, RZ, 0x1f, R15 ;  /* 0x0000001fff0f7819 */ /* 0x002fe2000001140f */
[----:B----4-:R-:W-:Y:S02]  /*7540*/  UIMAD.WIDE.U32 UR6, UR20, UR6, URZ ;  /* 0x00000006140672a5 */ /* 0x010fe4000f8e003f */
[----:B------:R-:W-:Y:S01]  /*7550*/  UMOV UR12, UR20 ;  /* 0x00000014000c7c82 */ /* 0x000fe20008000000 */
[----:B---3--:R-:W-:Y:S01]  /*7560*/  SHF.R.S32.HI R13, RZ, 0x1f, R13 ;  /* 0x0000001fff0d7819 */ /* 0x008fe2000001140d */
[----:B--2---:R-:W-:Y:S01]  /*7570*/  IMAD R0, R15, R2, RZ ;  /* 0x000000020f007224 */ /* 0x004fe200078e02ff */
[----:B------:R-:W-:-:S03]  /*7580*/  @UP0 USHF.R.U32.HI UR12, URZ, UR8, UR7 ;  /* 0x000000083f0c0299 */ /* 0x000fc60008011607 */
[----:B------:R-:W-:Y:S02]  /*7590*/  IMAD R7, R3, UR20, R0 ;  /* 0x0000001403077c24 */ /* 0x000fe4000f8e0200 */
[----:B------:R-:W-:-:S04]  /*75a0*/  IMAD.WIDE.U32 R2, R2, UR20, RZ ;  /* 0x0000001402027c25 */ /* 0x000fc8000f8e00ff */
[----:B------:R-:W-:Y:S02]  /*75b0*/  IMAD.IADD R3, R3, 0x1, R7 ;  /* 0x0000000103037824 */ /* 0x000fe400078e0207 */
[----:B------:R-:W1:Y:S01]  /*75c0*/  LDC.64 R6, c[0x0][0x730] ;  /* 0x0001cc00ff067b82 */ /* 0x000e620000000a00 */
[----:B-----5:R-:W-:Y:S02]  /*75d0*/  IMAD R0, R13, R10, RZ ;  /* 0x0000000a0d007224 */ /* 0x020fe400078e02ff */
[----:B------:R-:W-:-:S04]  /*75e0*/  IMAD.WIDE.U32 R2, R10, UR21, R2 ;  /* 0x000000150a027c25 */ /* 0x000fc8000f8e0002 */
[----:B------:R-:W-:Y:S01]  /*75f0*/  IMAD R11, R11, UR21, R0 ;  /* 0x000000150b0b7c24 */ /* 0x000fe2000f8e0200 */
[----:B------:R-:W-:-:S04]  /*7600*/  LEA R4, P0, R2, R4, 0x2 ;  /* 0x0000000402047211 */ /* 0x000fc800078010ff */
[----:B------:R-:W-:Y:S02]  /*7610*/  IADD3 R0, R3, R11, RZ ;  /* 0x0000000b03007210 */ /* 0x000fe40007ffe0ff */
[----:B------:R-:W-:Y:S02]  /*7620*/  R2UR UR4, R4 ;  /* 0x00000000040472ca */ /* 0x000fe400000e0000 */
[----:B------:R-:W-:Y:S02]  /*7630*/  LEA.HI.X R0, R2, R5, R0, 0x2, P0 ;  /* 0x0000000502007211 */ /* 0x000fe400000f1400 */
[----:B------:R-:W-:Y:S02]  /*7640*/  ELECT P0, URZ, PT ;  /* 0x00000000003f782f */ /* 0x000fe40003800000 */
[----:B------:R-:W-:Y:S01]  /*7650*/  R2UR UR5, R0 ;  /* 0x00000000000572ca */ /* 0x000fe200000e0000 */
[----:B-1----:R-:W-:-:S04]  /*7660*/  IMAD R2, R15, R6, RZ ;  /* 0x000000060f027224 */ /* 0x002fc800078e02ff */
[----:B------:R-:W-:Y:S02]  /*7670*/  IMAD R5, R7, UR20, R2 ;  /* 0x0000001407057c24 */ /* 0x000fe4000f8e0202 */
[----:B------:R-:W1:Y:S01]  /*7680*/  LDC.64 R2, c[0x0][0x738] ;  /* 0x0001ce00ff027b82 */ /* 0x000e620000000a00 */
[----:B------:R-:W-:-:S04]  /*7690*/  IMAD.WIDE.U32 R6, R6, UR20, RZ ;  /* 0x0000001406067c25 */ /* 0x000fc8000f8e00ff */
[----:B------:R-:W-:Y:S02]  /*76a0*/  IMAD.IADD R7, R7, 0x1, R5 ;  /* 0x0000000107077824 */ /* 0x000fe400078e0205 */
[----:B-1----:R-:W-:Y:S02]  /*76b0*/  IMAD R0, R13, R2, RZ ;  /* 0x000000020d007224 */ /* 0x002fe400078e02ff */
[----:B------:R-:W-:-:S04]  /*76c0*/  IMAD.WIDE.U32 R6, R2, UR21, R6 ;  /* 0x0000001502067c25 */ /* 0x000fc8000f8e0006 */
[----:B------:R-:W-:Y:S02]  /*76d0*/  IMAD R3, R3, UR21, R0 ;  /* 0x0000001503037c24 */ /* 0x000fe4000f8e0200 */
[----:B------:R-:W-:Y:S01]  /*76e0*/  IMAD.MOV.U32 R0, RZ, RZ, RZ ;  /* 0x000000ffff007224 */ /* 0x000fe200078e00ff */
[----:B------:R-:W-:Y:S06]  /*76f0*/  @!P0 BRA `(.L_x_55) ;  /* 0x0000001000fc8947 */ /* 0x000fec0003800000 */
[----:B------:R-:W1:Y:S01]  /*7700*/  S2R R0, SR_CgaCtaId ;  /* 0x0000000000007919 */ /* 0x000e620000008800 */
[----:B------:R-:W-:Y:S01]  /*7710*/  MOV R11, 0x400 ;  /* 0x00000400000b7802 */ /* 0x000fe20000000f00 */
[----:B------:R-:W2:Y:S01]  /*7720*/  S2R R8, SR_TID.X ;  /* 0x0000000000087919 */ /* 0x000ea20000002100 */
[----:B------:R-:W3:Y:S02]  /*7730*/  S2R R2, SR_CTAID.X ;  /* 0x0000000000027919 */ /* 0x000ee40000002500 */
[----:B-1----:R-:W-:Y:S02]  /*7740*/  LEA R11, R0, R11, 0x18 ;  /* 0x0000000b000b7211 */ /* 0x002fe400078ec0ff */
[----:B------:R-:W-:Y:S02]  /*7750*/  MOV R0, 0x1 ;  /* 0x0000000100007802 */ /* 0x000fe40000000f00 */
[----:B--2---:R-:W-:Y:S02]  /*7760*/  LOP3.LUT R8, R8, 0x7f, RZ, 0xc0, !PT ;  /* 0x0000007f08087812 */ /* 0x004fe400078ec0ff */
[----:B------:R-:W-:-:S02]  /*7770*/  SHF.L.U32 R0, R0, 0x1f, RZ ;  /* 0x0000001f00007819 */ /* 0x000fc400000006ff */
[----:B------:R-:W-:Y:S02]  /*7780*/  ISETP.NE.AND P0, PT, R8, RZ, PT ;  /* 0x000000ff0800720c */ /* 0x000fe40003f05270 */
[----:B------:R-:W1:Y:S02]  /*7790*/  SYNCS.PHASECHK.TRANS64.TRYWAIT P1, [R11+URZ+0x30c20], R0 ;  /* 0x030c20000b0075a7 */ /* 0x000e64000802017f */
[----:B-1-3--:R-:W-:Y:S09]  /*77a0*/  @!P1 BRA `(.L_x_56) ;  /* 0x0000001400c49947 */ /* 0x00aff20003800000 */
.L_x_84:
[----:B------:R-:W-:Y:S01]  /*77b0*/  IMAD.IADD R10, R7, 0x1, R3 ;  /* 0x00000001070a7824 */ /* 0x000fe200078e0203 */
[----:B------:R-:W-:Y:S01]  /*77c0*/  SHF.L.U32 R2, R2, 0x7, RZ ;  /* 0x0000000702027819 */ /* 0x000fe200000006ff */
[----:B------:R-:W-:Y:S01]  /*77d0*/  IMAD.MOV.U32 R9, RZ, RZ, 0x1 ;  /* 0x00000001ff097424 */ /* 0x000fe200078e00ff */
[----:B------:R-:W-:Y:S06]  /*77e0*/  @P0 BRA `(.L_x_57) ;  /* 0x0000000000180947 */ /* 0x000fec0003800000 */
[----:B------:R-:W2:Y:S01]  /*77f0*/  S2R R4, SR_TID.X ;  /* 0x0000000000047919 */ /* 0x000ea20000002100 */
[----:B-1----:R-:W-:-:S04]  /*7800*/  MOV R0, 0x4200 ;  /* 0x0000420000007802 */ /* 0x002fc80000000f00 */
[----:B------:R3:W-:Y:S01]  /*7810*/  SYNCS.ARRIVE.TRANS64 RZ, [R11+URZ+0x30c10], R0 ;  /* 0x030c10000bff79a7 */ /* 0x0007e2000800003f */
[----:B--2---:R-:W-:-:S13]  /*7820*/  LOP3.LUT P1, RZ, R4, 0x1f, RZ, 0xc0, !PT ;  /* 0x0000001f04ff7812 */ /* 0x004fda000782c0ff */
[----:B---3--:R-:W-:Y:S05]  /*7830*/  @!P1 BRA `(.L_x_57) ;  /* 0x0000000000049947 */ /* 0x008fea0003800000 */
[----:B------:R-:W-:Y:S01]  /*7840*/  BPT.TRAP 0x1 ;  /* 0x000000040000795c */ /* 0x000fe20000300000 */
.L_x_57:
[----:B------:R-:W2:Y:S01]  /*7850*/  LDC.64 R4, c[0x0][0x198] ;  /* 0x00006600ff047b82 */ /* 0x000ea20000000a00 */
[----:B------:R-:W-:Y:S01]  /*7860*/  R2UR UR11, R2 ;  /* 0x00000000020b72ca */ /* 0x000fe200000e0000 */
[----:B------:R-:W-:Y:S01]  /*7870*/  UMOV UR14, 0x0 ;  /* 0x00000000000e7882 */ /* 0x000fe20000000000 */
[----:B------:R-:W-:Y:S01]  /*7880*/  R2UR UR8, R11 ;  /* 0x000000000b0872ca */ /* 0x000fe200000e0000 */
[----:B------:R-:W-:Y:S01]  /*7890*/  UMOV UR15, 0x14f00000 ;  /* 0x14f00000000f7882 */ /* 0x000fe20000000000 */
[----:B------:R-:W-:Y:S01]  /*78a0*/  UMOV UR19, URZ ;  /* 0x0000003f00137c82 */ /* 0x000fe20008000000 */
[----:B------:R-:W-:Y:S01]  /*78b0*/  UMOV UR18, URZ ;  /* 0x0000003f00127c82 */ /* 0x000fe20008000000 */
[----:B------:R-:W-:Y:S01]  /*78c0*/  UMOV UR25, 0x20 ;  /* 0x0000002000197882 */ /* 0x000fe20000000000 */
[----:B------:R-:W3:Y:S01]  /*78d0*/  LDC R12, c[0x0][0x280] ;  /* 0x0000a000ff0c7b82 */ /* 0x000ee20000000800 */
[----:B------:R-:W-:Y:S01]  /*78e0*/  UMOV UR22, 0x0 ;  /* 0x0000000000167882 */ /* 0x000fe20000000000 */
[----:B------:R-:W-:Y:S01]  /*78f0*/  UMOV UR23, 0x10000000 ;  /* 0x1000000000177882 */ /* 0x000fe20000000000 */
[----:B------:R-:W-:Y:S01]  /*7900*/  UMOV UR13, UR21 ;  /* 0x00000015000d7c82 */ /* 0x000fe20008000000 */
[----:B------:R-:W-:Y:S01]  /*7910*/  UMOV UR10, UR18 ;  /* 0x00000012000a7c82 */ /* 0x000fe20008000000 */
[----:B------:R-:W-:Y:S01]  /*7920*/  UMOV UR28, UR12 ;  /* 0x0000000c001c7c82 */ /* 0x000fe20008000000 */
[----:B------:R-:W-:Y:S01]  /*7930*/  UMOV UR29, UR21 ;  /* 0x00000015001d7c82 */ /* 0x000fe20008000000 */
[----:B------:R-:W-:Y:S01]  /*7940*/  UMOV UR26, UR18 ;  /* 0x00000012001a7c82 */ /* 0x000fe20008000000 */
[----:B------:R-:W-:Y:S01]  /*7950*/  UIADD3 UR16, UR8, 0x10000, URZ ;  /* 0x0001000008107890 */ /* 0x000fe2000fffe03f */
[----:B------:R-:W-:Y:S01]  /*7960*/  IMAD.MOV.U32 R20, RZ, RZ, RZ ;  /* 0x000000ffff147224 */ /* 0x000fe200078e00ff */
[----:B------:R-:W-:-:S02]  /*7970*/  UIADD3 UR17, UR8, 0x30c10, URZ ;  /* 0x00030c1008117890 */ /* 0x000fc4000fffe03f */
[----:B------:R-:W-:Y:S02]  /*7980*/  UIADD3 UR30, UR8, 0x20000, URZ ;  /* 0x00020000081e7890 */ /* 0x000fe4000fffe03f */
[----:B------:R-:W-:Y:S01]  /*7990*/  UIADD3 UR9, UR8, 0x30c00, URZ ;  /* 0x00030c0008097890 */ /* 0x000fe2000fffe03f */
[----:B--2---:R-:W-:Y:S01]  /*79a0*/  IMAD.MOV.U32 R8, RZ, RZ, R4 ;  /* 0x000000ffff087224 */ /* 0x004fe200078e0004 */
[----:B------:R-:W-:Y:S01]  /*79b0*/  UIADD3 UR24, UR8, 0x4000, URZ ;  /* 0x0000400008187890 */ /* 0x000fe2000fffe03f */
[----:B------:R-:W-:Y:S01]  /*79c0*/  MOV R4, 0x8000 ;  /* 0x0000800000047802 */ /* 0x000fe20000000f00 */
[----:B------:R-:W-:Y:S01]  /*79d0*/  UMOV UR31, UR17 ;  /* 0x00000011001f7c82 */ /* 0x000fe20008000000 */
[----:B------:R-:W-:Y:S01]  /*79e0*/  UMOV UR27, UR11 ;  /* 0x0000000b001b7c82 */ /* 0x000fe20008000000 */
[----:B-1----:R-:W-:-:S04]  /*79f0*/  IADD3 R0, P1, R8, 0x2f0, RZ ;  /* 0x000002f008007810 */ /* 0x002fc80007f3e0ff */
[----:B------:R-:W-:Y:S02]  /*7a00*/  R2UR UR32, R0 ;  /* 0x00000000002072ca */ /* 0x000fe400000e0000 */
[----:B------:R-:W-:-:S04]  /*7a10*/  IADD3 R0, P2, R8, 0x3f0, RZ ;  /* 0x000003f008007810 */ /* 0x000fc80007f5e0ff */
[----:B------:R-:W-:Y:S02]  /*7a20*/  R2UR UR34, R0 ;  /* 0x00000000002272ca */ /* 0x000fe400000e0000 */
[----:B------:R-:W-:Y:S02]  /*7a30*/  MOV R0, R5 ;  /* 0x0000000500007202 */ /* 0x000fe40000000f00 */
[----:B------:R-:W-:-:S03]  /*7a40*/  MOV R5, RZ ;  /* 0x000000ff00057202 */ /* 0x000fc60000000f00 */
[----:B------:R-:W-:-:S05]  /*7a50*/  IMAD.X R2, RZ, RZ, R0, P1 ;  /* 0x000000ffff027224 */ /* 0x000fca00008e0600 */
[----:B------:R-:W-:Y:S02]  /*7a60*/  R2UR UR33, R2 ;  /* 0x00000000022172ca */ /* 0x000fe400000e0000 */
[----:B------:R-:W-:-:S04]  /*7a70*/  IADD3.X R2, RZ, R0, RZ, P2, !PT ;  /* 0x00000000ff027210 */ /* 0x000fc800017fe4ff */
[----:B------:R-:W-:Y:S02]  /*7a80*/  R2UR UR35, R2 ;  /* 0x00000000022372ca */ /* 0x000fe400000e0000 */
[----:B------:R-:W-:-:S04]  /*7a90*/  IADD3 R2, P1, R8, 0xf0, RZ ;  /* 0x000000f008027810 */ /* 0x000fc80007f3e0ff */
[----:B------:R-:W-:Y:S01]  /*7aa0*/  R2UR UR6, R2 ;  /* 0x00000000020672ca */ /* 0x000fe200000e0000 */
[----:B------:R-:W-:Y:S01]  /*7ab0*/  IMAD.X R3, RZ, RZ, R0, P1 ;  /* 0x000000ffff037224 */ /* 0x000fe200008e0600 */
[----:B---3--:R-:W-:-:S04]  /*7ac0*/  ISETP.GE.AND P1, PT, R12, 0x81, PT ;  /* 0x000000810c00780c */ /* 0x008fc80003f26270 */
[----:B------:R-:W-:-:S13]  /*7ad0*/  R2UR UR7, R3 ;  /* 0x00000000030772ca */ /* 0x000fda00000e0000 */
[----:B------:R-:W-:Y:S01]  /*7ae0*/  UTMALDG.4D [UR16], [UR6], desc[UR14] ;  /* 0x00000e10060075b4 */ /* 0x000fe20008019000 */
[----:B------:R1:W-:Y:S01]  /*7af0*/  UBLKCP.S.G [UR30], [UR4], UR25 ;  /* 0x0000001e040073ba */ /* 0x0003e20008000219 */
[----:B------:R2:W-:Y:S01]  /*7b00*/  SYNCS.ARRIVE.TRANS64 RZ, [R11+URZ+0x30c00], R4 ;  /* 0x030c00040bff79a7 */ /* 0x0005e2000800003f */
[----:B------:R2:W-:Y:S01]  /*7b10*/  UTMALDG.4D [UR8], [UR32], desc[UR22] ;  /* 0x00001608200075b4 */ /* 0x0005e20008019000 */
[----:B-1----:R-:W-:Y:S02]  /*7b20*/  UMOV UR25, UR9 ;  /* 0x0000000900197c82 */ /* 0x002fe40008000000 */
[----:B------:R2:W-:Y:S01]  /*7b30*/  UTMALDG.4D [UR24], [UR34], desc[UR22] ;  /* 0x00001618220075b4 */ /* 0x0005e20008019000 */
[----:B------:R-:W-:Y:S05]  /*7b40*/  @!P1 BRA `(.L_x_58) ;  /* 0x0000000c002c9947 */ /* 0x000fea0003800000 */
[----:B------:R-:W1:Y:S01]  /*7b50*/  S2R R13, SR_TID.X ;  /* 0x00000000000d7919 */ /* 0x000e620000002100 */
[C---:B--2---:R-:W-:Y:S01]  /*7b60*/  VIADD R4, R12.reuse, 0x7f ;  /* 0x0000007f0c047836 */ /* 0x044fe20000000000 */
[----:B------:R-:W-:Y:S01]  /*7b70*/  ISETP.GE.AND P1, PT, R12, 0x101, PT ;  /* 0x000001010c00780c */ /* 0x000fe20003f26270 */
[----:B------:R-:W-:Y:S01]  /*7b80*/  IMAD.MOV.U32 R20, RZ, RZ, RZ ;  /* 0x000000ffff147224 */ /* 0x000fe200078e00ff */
[----:B------:R-:W-:Y:S02]  /*7b90*/  MOV R15, RZ ;  /* 0x000000ff000f7202 */ /* 0x000fe40000000f00 */
[----:B------:R-:W-:-:S04]  /*7ba0*/  SHF.R.S32.HI R9, RZ, 0x1f, R4 ;  /* 0x0000001fff097819 */ /* 0x000fc80000011404 */
[----:B------:R-:W-:Y:S02]  /*7bb0*/  LEA.HI R4, R9, R4, RZ, 0x7 ;  /* 0x0000000409047211 */ /* 0x000fe400078f38ff */
[----:B------:R-:W-:Y:S02]  /*7bc0*/  MOV R9, 0x1 ;  /* 0x0000000100097802 */ /* 0x000fe40000000f00 */
[----:B------:R-:W-:-:S04]  /*7bd0*/  LEA.HI.SX32 R4, R4, 0xffffffff, 0x19 ;  /* 0xffffffff04047811 */ /* 0x000fc800078fcaff */
[----:B------:R-:W-:-:S04]  /*7be0*/  VIMNMX R4, R4, 0x1, !PT ;  /* 0x0000000104047848 */ /* 0x000fc80007fe0100 */
[----:B------:R-:W-:Y:S02]  /*7bf0*/  LOP3.LUT R19, R4, 0x1, RZ, 0xc0, !PT ;  /* 0x0000000104137812 */ /* 0x000fe400078ec0ff */
[----:B-1----:R-:W-:Y:S01]  /*7c00*/  LOP3.LUT R14, R13, 0x1f, RZ, 0xc0, !PT ;  /* 0x0000001f0d0e7812 */ /* 0x002fe200078ec0ff */
[----:B------:R-:W-:Y:S06]  /*7c10*/  @!P1 BRA `(.L_x_59) ;  /* 0x0000000800009947 */ /* 0x000fec0003800000 */
[----:B------:R-:W-:Y:S01]  /*7c20*/  IMAD.IADD R18, R4, 0x1, -R19 ;  /* 0x0000000104127824 */ /* 0x000fe200078e0a13 */
[----:B------:R-:W-:Y:S01]  /*7c30*/  MOV R9, 0x1 ;  /* 0x0000000100097802 */ /* 0x000fe20000000f00 */
[----:B------:R-:W-:-:S07]  /*7c40*/  IMAD.MOV.U32 R15, RZ, RZ, RZ ;  /* 0x000000ffff0f7224 */ /* 0x000fce00078e00ff */
.L_x_68:
[----:B------:R-:W-:-:S04]  /*7c50*/  SHF.L.U32 R21, R9, 0x1f, RZ ;  /* 0x0000001f09157819 */ /* 0x000fc800000006ff */
[----:B-1----:R-:W1:Y:S02]  /*7c60*/  SYNCS.PHASECHK.TRANS64.TRYWAIT P1, [R11+URZ+0x30c40], R21 ;  /* 0x030c40150b0075a7 */ /* 0x002e64000802017f */
[----:B-12---:R-:W-:Y:S05]  /*7c70*/  @!P1 BRA `(.L_x_60) ;  /* 0x0000001000a49947 */ /* 0x006fea0003800000 */
.L_x_85:
[----:B------:R-:W-:Y:S05]  /*7c80*/  @P0 BRA `(.L_x_61) ;  /* 0x0000000000140947 */ /* 0x000fea0003800000 */
[----:B------:R-:W-:Y:S02]  /*7c90*/  ISETP.NE.AND P1, PT, R14, RZ, PT ;  /* 0x000000ff0e00720c */ /* 0x000fe40003f25270 */
[----:B------:R-:W-:-:S04]  /*7ca0*/  MOV R0, 0x4200 ;  /* 0x0000420000007802 */ /* 0x000fc80000000f00 */
[----:B------:R2:W-:Y:S07]  /*7cb0*/  SYNCS.ARRIVE.TRANS64 RZ, [R11+URZ+0x30c30], R0 ;  /* 0x030c30000bff79a7 */ /* 0x0005ee000800003f */
[----:B------:R-:W-:Y:S05]  /*7cc0*/  @!P1 BRA `(.L_x_61) ;  /* 0x0000000000049947 */ /* 0x000fea0003800000 */
[----:B------:R-:W-:Y:S01]  /*7cd0*/  BPT.TRAP 0x1 ;  /* 0x000000040000795c */ /* 0x000fe20000300000 */
.L_x_61:
[----:B------:R-:W3:Y:S01]  /*7ce0*/  LDC.64 R12, c[0x0][0x728] ;  /* 0x0001ca00ff0c7b82 */ /* 0x000ee20000000a00 */
[----:B------:R-:W-:Y:S01]  /*7cf0*/  IMAD.SHL.U32 R17, R15, 0x80, RZ ;  /* 0x000000800f117824 */ /* 0x000fe200078e00ff */
[----:B------:R-:W-:Y:S01]  /*7d00*/  R2UR UR6, R11 ;  /* 0x000000000b0672ca */ /* 0x000fe200000e0000 */
[----:B------:R-:W-:Y:S01]  /*7d10*/  UMOV UR14, 0x0 ;  /* 0x00000000000e7882 */ /* 0x000fe20000000000 */
[----:B------:R-:W-:Y:S01]  /*7d20*/  UMOV UR15, 0x14f00000 ;  /* 0x14f00000000f7882 */ /* 0x000fe20000000000 */
[----:B------:R-:W-:Y:S01]  /*7d30*/  UMOV UR18, URZ ;  /* 0x0000003f00127c82 */ /* 0x000fe20008000000 */
[C---:B--2---:R-:W-:Y:S01]  /*7d40*/  IADD3 R0, P1, R17.reuse, R6, RZ ;  /* 0x0000000611007210 */ /* 0x044fe20007f3e0ff */
[----:B------:R-:W-:Y:S01]  /*7d50*/  UMOV UR13, 0x20 ;  /* 0x00000020000d7882 */ /* 0x000fe20000000000 */
[----:B------:R-:W2:Y:S01]  /*7d60*/  LDC.64 R4, c[0x0][0x198] ;  /* 0x00006600ff047b82 */ /* 0x000ea20000000a00 */
[----:B------:R-:W-:-:S06]  /*7d70*/  R2UR UR19, R17 ;  /* 0x00000000111372ca */ /* 0x000fcc00000e0000 */
[----:B------:R-:W-:Y:S02]  /*7d80*/  UIADD3 UR16, UR6, 0x18000, URZ ;  /* 0x0001800006107890 */ /* 0x000fe4000fffe03f */
[----:B------:R-:W-:Y:S02]  /*7d90*/  UIADD3 UR17, UR6, 0x30c30, URZ ;  /* 0x00030c3006117890 */ /* 0x000fe4000fffe03f */
[----:B------:R-:W-:Y:S01]  /*7da0*/  UIADD3 UR6, UR6, 0x20400, URZ ;  /* 0x0002040006067890 */ /* 0x000fe2000fffe03f */
[----:B---3--:R-:W-:-:S04]  /*7db0*/  LEA R2, P2, R0, R12, 0x2 ;  /* 0x0000000c00027211 */ /* 0x008fc800078410ff */
[----:B------:R-:W-:Y:S01]  /*7dc0*/  UMOV UR7, UR17 ;  /* 0x0000001100077c82 */ /* 0x000fe20008000000 */
[----:B------:R-:W-:Y:S02]  /*7dd0*/  R2UR UR8, R2 ;  /* 0x00000000020872ca */ /* 0x000fe400000e0000 */
[----:B------:R-:W-:Y:S02]  /*7de0*/  LEA.HI.X.SX32 R2, R17, R10, 0x1, P1 ;  /* 0x0000000a11027211 */ /* 0x000fe400008f0eff */
[----:B--2---:R-:W-:Y:S02]  /*7df0*/  MOV R8, R4 ;  /* 0x0000000400087202 */ /* 0x004fe40000000f00 */
[----:B------:R-:W-:Y:S02]  /*7e00*/  LEA.HI.X R0, R0, R13, R2, 0x2, P2 ;  /* 0x0000000d00007211 */ /* 0x000fe400010f1402 */
[----:B------:R-:W-:Y:S02]  /*7e10*/  IADD3 R4, P1, R8, 0x1f0, RZ ;  /* 0x000001f008047810 */ /* 0x000fe40007f3e0ff */
[----:B------:R-:W-:Y:S01]  /*7e20*/  R2UR UR9, R0 ;  /* 0x00000000000972ca */ /* 0x000fe200000e0000 */
[----:B------:R-:W-:Y:S01]  /*7e30*/  IMAD.MOV.U32 R0, RZ, RZ, R5 ;  /* 0x000000ffff007224 */ /* 0x000fe200078e0005 */
[----:B------:R-:W-:-:S04]  /*7e40*/  R2UR UR10, R4 ;  /* 0x00000000040a72ca */ /* 0x000fc800000e0000 */
[----:B------:R-:W-:-:S04]  /*7e50*/  IADD3.X R5, RZ, R0, RZ, P1, !PT ;  /* 0x00000000ff057210 */ /* 0x000fc80000ffe4ff */
[----:B------:R-:W-:-:S13]  /*7e60*/  R2UR UR11, R5 ;  /* 0x00000000050b72ca */ /* 0x000fda00000e0000 */
[----:B------:R2:W-:Y:S01]  /*7e70*/  UTMALDG.4D [UR16], [UR10], desc[UR14] ;  /* 0x00000e100a0075b4 */ /* 0x0005e20008019000 */
[----:B------:R2:W-:Y:S01]  /*7e80*/  UBLKCP.S.G [UR6], [UR8], UR13 ;  /* 0x00000006080073ba */ /* 0x0005e2000800020d */
[----:B------:R-:W3:Y:S02]  /*7e90*/  SYNCS.PHASECHK.TRANS64.TRYWAIT P1, [R11+URZ+0x30c28], R21 ;  /* 0x030c28150b0075a7 */ /* 0x000ee4000802017f */
[----:B--23--:R-:W-:Y:S05]  /*7ea0*/  @!P1 BRA `(.L_x_62) ;  /* 0x00000010002c9947 */ /* 0x00cfea0003800000 */
.L_x_86:
[----:B------:R-:W-:Y:S05]  /*7eb0*/  @P0 BRA `(.L_x_63) ;  /* 0x0000000000140947 */ /* 0x000fea0003800000 */
[----:B------:R-:W-:Y:S01]  /*7ec0*/  ISETP.NE.AND P1, PT, R14, RZ, PT ;  /* 0x000000ff0e00720c */ /* 0x000fe20003f25270 */
[----:B------:R-:W-:-:S04]  /*7ed0*/  IMAD.MOV.U32 R2, RZ, RZ, 0x4200 ;  /* 0x00004200ff027424 */ /* 0x000fc800078e00ff */
[----:B------:R3:W-:Y:S08]  /*7ee0*/  SYNCS.ARRIVE.TRANS64 RZ, [R11+URZ+0x30c18], R2 ;  /* 0x030c18020bff79a7 */ /* 0x0007f0000800003f */
[----:B------:R-:W-:Y:S05]  /*7ef0*/  @!P1 BRA `(.L_x_63) ;  /* 0x0000000000049947 */ /* 0x000fea0003800000 */
[----:B------:R-:W-:Y:S01]  /*7f00*/  BPT.TRAP 0x1 ;  /* 0x000000040000795c */ /* 0x000fe20000300000 */
.L_x_63:
[----:B------:R-:W-:Y:S01]  /*7f10*/  IADD3 R17, R17, 0x80, RZ ;  /* 0x0000008011117810 */ /* 0x000fe20007ffe0ff */
[----:B------:R-:W-:Y:S01]  /*7f20*/  UMOV UR14, 0x0 ;  /* 0x00000000000e7882 */ /* 0x000fe20000000000 */
[----:B------:R-:W-:Y:S01]  /*7f30*/  R2UR UR17, R11 ;  /* 0x000000000b1172ca */ /* 0x000fe200000e0000 */
[----:B------:R-:W-:Y:S01]  /*7f40*/  UMOV UR15, 0x14f00000 ;  /* 0x14f00000000f7882 */ /* 0x000fe20000000000 */
[----:B---3--:R-:W-:Y:S01]  /*7f50*/  IADD3 R2, P1, R8, 0xf0, RZ ;  /* 0x000000f008027810 */ /* 0x008fe20007f3e0ff */
[----:B------:R-:W-:Y:S01]  /*7f60*/  UMOV UR18, URZ ;  /* 0x0000003f00127c82 */ /* 0x000fe20008000000 */
[----:B------:R-:W-:Y:S01]  /*7f70*/  R2UR UR19, R17 ;  /* 0x00000000111372ca */ /* 0x000fe200000e0000 */
[----:B------:R-:W-:Y:S01]  /*7f80*/  UMOV UR13, 0x20 ;  /* 0x00000020000d7882 */ /* 0x000fe20000000000 */
[----:B------:R-:W-:Y:S01]  /*7f90*/  R2UR UR10, R2 ;  /* 0x00000000020a72ca */ /* 0x000fe200000e0000 */
[----:B------:R-:W-:-:S05]  /*7fa0*/  IMAD.X R3, RZ, RZ, R0, P1 ;  /* 0x000000ffff037224 */ /* 0x000fca00008e0600 */
[----:B------:R-:W-:Y:S01]  /*7fb0*/  R2UR UR11, R3 ;  /* 0x00000000030b72ca */ /* 0x000fe200000e0000 */
[----:B------:R-:W-:Y:S02]  /*7fc0*/  UIADD3 UR8, UR17, 0x20200, URZ ;  /* 0x0002020011087890 */ /* 0x000fe4000fffe03f */
[----:B------:R-:W-:Y:S02]  /*7fd0*/  UIADD3 UR16, UR17, 0x14000, URZ ;  /* 0x0001400011107890 */ /* 0x000fe4000fffe03f */
[----:B------:R-:W-:Y:S02]  /*7fe0*/  UIADD3 UR17, UR17, 0x30c18, URZ ;  /* 0x00030c1811117890 */ /* 0x000fe4000fffe03f */
[----:B------:R-:W-:-:S05]  /*7ff0*/  UIMAD.WIDE UR6, UR19, 0x4, UR4 ;  /* 0x00000004130678a5 */ /* 0x000fca000f8e0204 */
[----:B------:R-:W-:Y:S02]  /*8000*/  UMOV UR9, UR17 ;  /* 0x0000001100097c82 */ /* 0x000fe40008000000 */
[----:B------:R3:W-:Y:S02]  /*8010*/  UTMALDG.4D [UR16], [UR10], desc[UR14] ;  /* 0x00000e100a0075b4 */ /* 0x0007e40008019000 */
[----:B------:R3:W-:Y:S01]  /*8020*/  UBLKCP.S.G [UR8], [UR6], UR13 ;  /* 0x00000008060073ba */ /* 0x0007e2000800020d */
[----:B------:R-:W4:Y:S02]  /*8030*/  SYNCS.PHASECHK.TRANS64.TRYWAIT P1, [R11+URZ+0x30c48], R21 ;  /* 0x030c48150b0075a7 */ /* 0x000f24000802017f */
[----:B---34-:R-:W-:Y:S05]  /*8040*/  @!P1 BRA `(.L_x_64) ;  /* 0x0000000c00d89947 */ /* 0x018fea0003800000 */
.L_x_87:
[----:B-123--:R-:W-:Y:S01]  /*8050*/  SHF.R.S32.HI R21, RZ, 0x1f, R17 ;  /* 0x0000001fff157819 */ /* 0x00efe20000011411 */
[----:B------:R-:W-:Y:S06]  /*8060*/  @P0 BRA `(.L_x_65) ;  /* 0x00000000001c0947 */ /* 0x000fec0003800000 */
[----:B------:R-:W-:-:S04]  /*8070*/  MOV R14, 0x4200 ;  /* 0x00004200000e7802 */ /* 0x000fc80000000f00 */
[----:B------:R1:W-:Y:S02]  /*8080*/  SYNCS.ARRIVE.TRANS64 RZ, [R11+URZ+0x30c38], R14 ;  /* 0x030c380e0bff79a7 */ /* 0x0003e4000800003f */
[----:B-1----:R-:W1:Y:S02]  /*8090*/  S2R R14, SR_TID.X ;  /* 0x00000000000e7919 */ /* 0x002e640000002100 */
[----:B-1----:R-:W-:-:S04]  /*80a0*/  LOP3.LUT R14, R14, 0x1f, RZ, 0xc0, !PT ;  /* 0x0000001f0e0e7812 */ /* 0x002fc800078ec0ff */
[----:B------:R-:W-:-:S13]  /*80b0*/  ISETP.NE.AND P1, PT, R14, RZ, PT ;  /* 0x000000ff0e00720c */ /* 0x000fda0003f25270 */
[----:B------:R-:W-:Y:S05]  /*80c0*/  @!P1 BRA `(.L_x_65) ;  /* 0x0000000000049947 */ /* 0x000fea0003800000 */
[----:B------:R-:W-:Y:S01]  /*80d0*/  BPT.TRAP 0x1 ;  /* 0x000000040000795c */ /* 0x000fe20000300000 */
.L_x_65:
[C---:B------:R-:W-:Y:S01]  /*80e0*/  R2UR UR19, R17.reuse ;  /* 0x00000000111372ca */ /* 0x040fe200000e0000 */
[----:B------:R-:W-:Y:S01]  /*80f0*/  UMOV UR8, 0x0 ;  /* 0x0000000000087882 */ /* 0x000fe20000000000 */
[----:B------:R-:W-:Y:S01]  /*8100*/  IADD3 R17, P1, R17, R6, RZ ;  /* 0x0000000611117210 */ /* 0x000fe20007f3e0ff */
[----:B------:R-:W-:Y:S01]  /*8110*/  UMOV UR9, 0x14f00000 ;  /* 0x14f0000000097882 */ /* 0x000fe20000000000 */
[----:B------:R-:W-:Y:S01]  /*8120*/  R2UR UR10, R11 ;  /* 0x000000000b0a72ca */ /* 0x000fe200000e0000 */
[----:B------:R-:W-:Y:S01]  /*8130*/  UMOV UR18, URZ ;  /* 0x0000003f00127c82 */ /* 0x000fe20008000000 */
[----:B------:R-:W-:Y:S01]  /*8140*/  R2UR UR6, R4 ;  /* 0x00000000040672ca */ /* 0x000fe200000e0000 */
[----:B------:R-:W-:Y:S01]  /*8150*/  IMAD.X R21, R21, 0x1, R10, P1 ;  /* 0x0000000115157824 */ /* 0x000fe200008e060a */
[----:B------:R-:W-:Y:S01]  /*8160*/  LEA R12, P1, R17, R12, 0x2 ;  /* 0x0000000c110c7211 */ /* 0x000fe200078210ff */
[----:B------:R-:W-:Y:S01]  /*8170*/  UMOV UR13, 0x20 ;  /* 0x00000020000d7882 */ /* 0x000fe20000000000 */
[----:B------:R-:W-:-:S02]  /*8180*/  R2UR UR7, R5 ;  /* 0x00000000050772ca */ /* 0x000fc400000e0000 */
[----:B------:R-:W-:Y:S02]  /*8190*/  LEA.HI.X R21, R17, R13, R21, 0x2, P1 ;  /* 0x0000000d11157211 */ /* 0x000fe400008f1415 */
[----:B------:R-:W-:Y:S02]  /*81a0*/  R2UR UR14, R12 ;  /* 0x000000000c0e72ca */ /* 0x000fe400000e0000 */
[----:B------:R-:W-:Y:S01]  /*81b0*/  R2UR UR15, R21 ;  /* 0x00000000150f72ca */ /* 0x000fe200000e0000 */
[----:B------:R-:W-:Y:S01]  /*81c0*/  UIADD3 UR16, UR10, 0x1c000, URZ ;  /* 0x0001c0000a107890 */ /* 0x000fe2000fffe03f */
[----:B------:R-:W-:Y:S01]  /*81d0*/  LOP3.LUT R9, R9, 0x1, RZ, 0x3c, !PT ;  /* 0x0000000109097812 */ /* 0x000fe200078e3cff */
[----:B------:R-:W-:Y:S02]  /*81e0*/  UIADD3 UR17, UR10, 0x30c38, URZ ;  /* 0x00030c380a117890 */ /* 0x000fe4000fffe03f */
[----:B------:R-:W-:Y:S01]  /*81f0*/  UIADD3 UR10, UR10, 0x20600, URZ ;  /* 0x000206000a0a7890 */ /* 0x000fe2000fffe03f */
[----:B------:R-:W-:-:S04]  /*8200*/  SHF.L.U32 R4, R9, 0x1f, RZ ;  /* 0x0000001f09047819 */ /* 0x000fc800000006ff */
[----:B------:R-:W-:Y:S02]  /*8210*/  UMOV UR11, UR17 ;  /* 0x00000011000b7c82 */ /* 0x000fe40008000000 */
[----:B------:R1:W-:Y:S02]  /*8220*/  UTMALDG.4D [UR16], [UR6], desc[UR8] ;  /* 0x00000810060075b4 */ /* 0x0003e40008019000 */
[----:B------:R1:W-:Y:S01]  /*8230*/  UBLKCP.S.G [UR10], [UR14], UR13 ;  /* 0x0000000a0e0073ba */ /* 0x0003e2000800020d */
[----:B------:R-:W2:Y:S02]  /*8240*/  SYNCS.PHASECHK.TRANS64.TRYWAIT P1, [R11+URZ+0x30c20], R4 ;  /* 0x030c20040b0075a7 */ /* 0x000ea4000802017f */
[----:B-12---:R-:W-:Y:S05]  /*8250*/  @!P1 BRA `(.L_x_66) ;  /* 0x0000000c00689947 */ /* 0x006fea0003800000 */
.L_x_89:
[----:B------:R-:W-:Y:S05]  /*8260*/  @P0 BRA `(.L_x_67) ;  /* 0x0000000000140947 */ /* 0x000fea0003800000 */
[----:B------:R-:W-:Y:S02]  /*8270*/  ISETP.NE.AND P1, PT, R14, RZ, PT ;  /* 0x000000ff0e00720c */ /* 0x000fe40003f25270 */
[----:B-1----:R-:W-:-:S04]  /*8280*/  MOV R4, 0x4200 ;  /* 0x0000420000047802 */ /* 0x002fc80000000f00 */
[----:B------:R2:W-:Y:S07]  /*8290*/  SYNCS.ARRIVE.TRANS64 RZ, [R11+URZ+0x30c10], R4 ;  /* 0x030c10040bff79a7 */ /* 0x0005ee000800003f */
[----:B------:R-:W-:Y:S05]  /*82a0*/  @!P1 BRA `(.L_x_67) ;  /* 0x0000000000049947 */ /* 0x000fea0003800000 */
[----:B------:R-:W-:Y:S01]  /*82b0*/  BPT.TRAP 0x1 ;  /* 0x000000040000795c */ /* 0x000fe20000300000 */
.L_x_67:
[----:B------:R-:W-:Y:S01]  /*82c0*/  R2UR UR6, R15 ;  /* 0x000000000f0672ca */ /* 0x000fe200000e0000 */
[----:B------:R-:W-:Y:S01]  /*82d0*/  VIADD R18, R18, 0xfffffffe ;  /* 0xfffffffe12127836 */ /* 0x000fe20000000000 */
[----:B------:R-:W-:Y:S01]  /*82e0*/  R2UR UR17, R11 ;  /* 0x000000000b1172ca */ /* 0x000fe200000e0000 */
[----:B------:R-:W-:Y:S01]  /*82f0*/  UMOV UR22, 0x0 ;  /* 0x0000000000167882 */ /* 0x000fe20000000000 */
[----:B------:R-:W-:Y:S01]  /*8300*/  R2UR UR14, R2 ;  /* 0x00000000020e72ca */ /* 0x000fe200000e0000 */
[----:B------:R-:W-:Y:S01]  /*8310*/  UMOV UR23, 0x14f00000 ;  /* 0x14f0000000177882 */ /* 0x000fe20000000000 */
[----:B------:R-:W-:Y:S01]  /*8320*/  R2UR UR15, R3 ;  /* 0x00000000030f72ca */ /* 0x000fe200000e0000 */
[----:B------:R-:W-:Y:S01]  /*8330*/  UMOV UR18, URZ ;  /* 0x0000003f00127c82 */ /* 0x000fe20008000000 */
[----:B------:R-:W-:Y:S01]  /*8340*/  ISETP.NE.AND P1, PT, R18, RZ, PT ;  /* 0x000000ff1200720c */ /* 0x000fe20003f25270 */
[----:B------:R-:W-:-:S04]  /*8350*/  UMOV UR7, 0x20 ;  /* 0x0000002000077882 */ /* 0x000fc80000000000 */
[----:B------:R-:W-:Y:S02]  /*8360*/  UIADD3 UR6, UR6, 0x2, URZ ;  /* 0x0000000206067890 */ /* 0x000fe4000fffe03f */
[----:B------:R-:W-:Y:S02]  /*8370*/  UIADD3 UR10, UR17, 0x20000, URZ ;  /* 0x00020000110a7890 */ /* 0x000fe4000fffe03f */
[----:B------:R-:W-:Y:S02]  /*8380*/  USHF.L.U32 UR19, UR6, 0x7, URZ ;  /* 0x0000000706137899 */ /* 0x000fe4000800063f */
[----:B------:R-:W-:Y:S01]  /*8390*/  UIADD3 UR16, UR17, 0x10000, URZ ;  /* 0x0001000011107890 */ /* 0x000fe2000fffe03f */
[----:B------:R-:W-:Y:S01]  /*83a0*/  MOV R15, UR6 ;  /* 0x00000006000f7c02 */ /* 0x000fe20008000f00 */
[----:B------:R-:W-:Y:S02]  /*83b0*/  UIADD3 UR17, UR17, 0x30c10, URZ ;  /* 0x00030c1011117890 */ /* 0x000fe4000fffe03f */
[----:B------:R-:W-:-:S05]  /*83c0*/  UIMAD.WIDE UR8, UR19, 0x4, UR4 ;  /* 0x00000004130878a5 */ /* 0x000fca000f8e0204 */
[----:B------:R-:W-:Y:S02]  /*83d0*/  UMOV UR11, UR17 ;  /* 0x00000011000b7c82 */ /* 0x000fe40008000000 */
[----:B------:R3:W-:Y:S02]  /*83e0*/  UTMALDG.4D [UR16], [UR14], desc[UR22] ;  /* 0x000016100e0075b4 */ /* 0x0007e40008019000 */
[----:B------:R3:W-:Y:S02]  /*83f0*/  UBLKCP.S.G [UR10], [UR8], UR7 ;  /* 0x0000000a080073ba */ /* 0x0007e40008000207 */
[----:B---3--:R-:W-:Y:S05]  /*8400*/  @P1 BRA `(.L_x_68) ;  /* 0xfffffff800101947 */ /* 0x008fea000383ffff */
[----:B------:R-:W-:-:S07]  /*8410*/  IMAD.U32 R5, RZ, RZ, UR19 ;  /* 0x00000013ff057e24 */ /* 0x000fce000f8e00ff */
.L_x_59:
[----:B------:R-:W-:-:S13]  /*8420*/  ISETP.NE.AND P1, PT, R19, RZ, PT ;  /* 0x000000ff1300720c */ /* 0x000fda0003f25270 */
[----:B------:R-:W-:Y:S05]  /*8430*/  @!P1 BRA `(.L_x_58) ;  /* 0x0000000000f09947 */ /* 0x000fea0003800000 */
[----:B------:R-:W-:-:S04]  /*8440*/  SHF.L.U32 R12, R9, 0x1f, RZ ;  /* 0x0000001f090c7819 */ /* 0x000fc800000006ff */
[----:B------:R-:W3:Y:S02]  /*8450*/  SYNCS.PHASECHK.TRANS64.TRYWAIT P1, [R11+URZ+0x30c40], R12 ;  /* 0x030c400c0b0075a7 */ /* 0x000ee4000802017f */
[----:B---3--:R-:W-:Y:S05]  /*8460*/  @!P1 BRA `(.L_x_69) ;  /* 0x0000000800fc9947 */ /* 0x008fea0003800000 */
.L_x_90:
[----:B------:R-:W-:Y:S05]  /*8470*/  @P0 BRA `(.L_x_70) ;  /* 0x0000000000140947 */ /* 0x000fea0003800000 */
[----:B------:R-:W-:Y:S02]  /*8480*/  ISETP.NE.AND P1, PT, R14, RZ, PT ;  /* 0x000000ff0e00720c */ /* 0x000fe40003f25270 */
[----:B-12---:R-:W-:-:S04]  /*8490*/  MOV R4, 0x4200 ;  /* 0x0000420000047802 */ /* 0x006fc80000000f00 */
[----:B------:R4:W-:Y:S07]  /*84a0*/  SYNCS.ARRIVE.TRANS64 RZ, [R11+URZ+0x30c30], R4 ;  /* 0x030c30040bff79a7 */ /* 0x0009ee000800003f */
[----:B------:R-:W-:Y:S05]  /*84b0*/  @!P1 BRA `(.L_x_70) ;  /* 0x0000000000049947 */ /* 0x000fea0003800000 */
[----:B------:R-:W-:Y:S01]  /*84c0*/  BPT.TRAP 0x1 ;  /* 0x000000040000795c */ /* 0x000fe20000300000 */
.L_x_70:
[----:B-12-4-:R-:W1:Y:S01]  /*84d0*/  LDC.64 R4, c[0x0][0x728] ;  /* 0x0001ca00ff047b82 */ /* 0x016e620000000a00 */
[----:B------:R-:W-:Y:S01]  /*84e0*/  IMAD.SHL.U32 R15, R15, 0x80, RZ ;  /* 0x000000800f0f7824 */ /* 0x000fe200078e00ff */
[----:B------:R-:W-:Y:S01]  /*84f0*/  R2UR UR10, R11 ;  /* 0x000000000b0a72ca */ /* 0x000fe200000e0000 */
[----:B------:R-:W-:Y:S01]  /*8500*/  UMOV UR8, 0x0 ;  /* 0x0000000000087882 */ /* 0x000fe20000000000 */
[----:B------:R-:W-:Y:S01]  /*8510*/  UMOV UR9, 0x14f00000 ;  /* 0x14f0000000097882 */ /* 0x000fe20000000000 */
[----:B------:R-:W-:Y:S01]  /*8520*/  UMOV UR18, URZ ;  /* 0x0000003f00127c82 */ /* 0x000fe20008000000 */
[C---:B------:R-:W-:Y:S01]  /*8530*/  IADD3 R13, P1, R15.reuse, R6, RZ ;  /* 0x000000060f0d7210 */ /* 0x040fe20007f3e0ff */
[----:B------:R-:W-:Y:S01]  /*8540*/  UMOV UR13, 0x20 ;  /* 0x00000020000d7882 */ /* 0x000fe20000000000 */
[----:B------:R-:W-:-:S07]  /*8550*/  R2UR UR19, R15 ;  /* 0x000000000f1372ca */ /* 0x000fce00000e0000 */
[----:B------:R-:W-:Y:S02]  /*8560*/  UIADD3 UR16, UR10, 0x18000, URZ ;  /* 0x000180000a107890 */ /* 0x000fe4000fffe03f */
[----:B------:R-:W-:Y:S02]  /*8570*/  UIADD3 UR17, UR10, 0x30c30, URZ ;  /* 0x00030c300a117890 */ /* 0x000fe4000fffe03f */
[----:B------:R-:W-:Y:S01]  /*8580*/  UIADD3 UR10, UR10, 0x20400, URZ ;  /* 0x000204000a0a7890 */ /* 0x000fe2000fffe03f */
[----:B-1----:R-:W-:-:S04]  /*8590*/  LEA R4, P2, R13, R4, 0x2 ;  /* 0x000000040d047211 */ /* 0x002fc800078410ff */
[----:B------:R-:W-:Y:S01]  /*85a0*/  UMOV UR11, UR17 ;  /* 0x00000011000b7c82 */ /* 0x000fe20008000000 */
[----:B------:R-:W-:Y:S02]  /*85b0*/  R2UR UR14, R4 ;  /* 0x00000000040e72ca */ /* 0x000fe400000e0000 */
[----:B------:R-:W-:-:S04]  /*85c0*/  LEA.HI.X.SX32 R4, R15, R10, 0x1, P1 ;  /* 0x0000000a0f047211 */ /* 0x000fc800008f0eff */
[----:B------:R-:W-:Y:S02]  /*85d0*/  LEA.HI.X R5, R13, R5, R4, 0x2, P2 ;  /* 0x000000050d057211 */ /* 0x000fe400010f1404 */
[----:B------:R-:W-:Y:S02]  /*85e0*/  IADD3 R4, P1, R8, 0x1f0, RZ ;  /* 0x000001f008047810 */ /* 0x000fe40007f3e0ff */
[----:B------:R-:W-:Y:S02]  /*85f0*/  R2UR UR15, R5 ;  /* 0x00000000050f72ca */ /* 0x000fe400000e0000 */
[----:B------:R-:W-:Y:S02]  /*8600*/  R2UR UR6, R4 ;  /* 0x00000000040672ca */ /* 0x000fe400000e0000 */
[----:B------:R-:W-:-:S04]  /*8610*/  IADD3.X R4, RZ, R0, RZ, P1, !PT ;  /* 0x00000000ff047210 */ /* 0x000fc80000ffe4ff */
[----:B------:R-:W-:-:S13]  /*8620*/  R2UR UR7, R4 ;  /* 0x00000000040772ca */ /* 0x000fda00000e0000 */
[----:B------:R1:W-:Y:S01]  /*8630*/  UTMALDG.4D [UR16], [UR6], desc[UR8] ;  /* 0x00000810060075b4 */ /* 0x0003e20008019000 */
[----:B------:R1:W-:Y:S01]  /*8640*/  UBLKCP.S.G [UR10], [UR14], UR13 ;  /* 0x0000000a0e0073ba */ /* 0x0003e2000800020d */
[----:B------:R-:W2:Y:S02]  /*8650*/  SYNCS.PHASECHK.TRANS64.TRYWAIT P1, [R11+URZ+0x30c28], R12 ;  /* 0x030c280c0b0075a7 */ /* 0x000ea4000802017f */
[----:B-12---:R-:W-:Y:S05]  /*8660*/  @!P1 BRA `(.L_x_71) ;  /* 0x0000000800909947 */ /* 0x006fea0003800000 */
.L_x_91:
[----:B------:R-:W-:Y:S05]  /*8670*/  @P0 BRA `(.L_x_72) ;  /* 0x0000000000140947 */ /* 0x000fea0003800000 */
[----:B------:R-:W-:Y:S01]  /*8680*/  ISETP.NE.AND P0, PT, R14, RZ, PT ;  /* 0x000000ff0e00720c */ /* 0x000fe20003f05270 */
[----:B------:R-:W-:-:S04]  /*8690*/  IMAD.MOV.U32 R4, RZ, RZ, 0x4200 ;  /* 0x00004200ff047424 */ /* 0x000fc800078e00ff */
[----:B------:R2:W-:Y:S08]  /*86a0*/  SYNCS.ARRIVE.TRANS64 RZ, [R11+URZ+0x30c18], R4 ;  /* 0x030c18040bff79a7 */ /* 0x0005f0000800003f */
[----:B------:R-:W-:Y:S05]  /*86b0*/  @!P0 BRA `(.L_x_72) ;  /* 0x0000000000048947 */ /* 0x000fea0003800000 */
[----:B------:R-:W-:Y:S01]  /*86c0*/  BPT.TRAP 0x1 ;  /* 0x000000040000795c */ /* 0x000fe20000300000 */
.L_x_72:
[----:B------:R-:W-:Y:S01]  /*86d0*/  R2UR UR19, R15 ;  /* 0x000000000f1372ca */ /* 0x000fe200000e0000 */
[----:B------:R-:W-:Y:S01]  /*86e0*/  UMOV UR14, 0x0 ;  /* 0x00000000000e7882 */ /* 0x000fe20000000000 */
[----:B------:R-:W-:Y:S01]  /*86f0*/  R2UR UR17, R11 ;  /* 0x000000000b1172ca */ /* 0x000fe200000e0000 */
[----:B------:R-:W-:Y:S01]  /*8700*/  UMOV UR15, 0x14f00000 ;  /* 0x14f00000000f7882 */ /* 0x000fe20000000000 */
[----:B------:R-:W-:Y:S01]  /*8710*/  R2UR UR10, R2 ;  /* 0x00000000020a72ca */ /* 0x000fe200000e0000 */
[----:B------:R-:W-:Y:S01]  /*8720*/  UMOV UR18, URZ ;  /* 0x0000003f00127c82 */ /* 0x000fe20008000000 */
[----:B------:R-:W-:Y:S01]  /*8730*/  R2UR UR11, R3 ;  /* 0x00000000030b72ca */ /* 0x000fe200000e0000 */
[----:B------:R-:W-:Y:S01]  /*8740*/  UMOV UR13, 0x20 ;  /* 0x00000020000d7882 */ /* 0x000fe20000000000 */
[----:B------:R-:W-:-:S05]  /*8750*/  MOV R20, 0x1 ;  /* 0x0000000100147802 */ /* 0x000fca0000000f00 */
[----:B------:R-:W-:Y:S02]  /*8760*/  UIADD3 UR19, UR19, 0x80, URZ ;  /* 0x0000008013137890 */ /* 0x000fe4000fffe03f */
[----:B------:R-:W-:Y:S02]  /*8770*/  UIADD3 UR8, UR17, 0x20200, URZ ;  /* 0x0002020011087890 */ /* 0x000fe4000fffe03f */
[----:B------:R-:W-:Y:S02]  /*8780*/  UIADD3 UR16, UR17, 0x14000, URZ ;  /* 0x0001400011107890 */ /* 0x000fe4000fffe03f */
[----:B------:R-:W-:Y:S01]  /*8790*/  UIADD3 UR17, UR17, 0x30c18, URZ ;  /* 0x00030c1811117890 */ /* 0x000fe2000fffe03f */
[----:B------:R-:W-:Y:S01]  /*87a0*/  IMAD.U32 R5, RZ, RZ, UR19 ;  /* 0x00000013ff057e24 */ /* 0x000fe2000f8e00ff */
[----:B------:R-:W-:-:S05]  /*87b0*/  UIMAD.WIDE UR6, UR19, 0x4, UR4 ;  /* 0x00000004130678a5 */ /* 0x000fca000f8e0204 */
[----:B------:R-:W-:Y:S02]  /*87c0*/  UMOV UR9, UR17 ;  /* 0x0000001100097c82 */ /* 0x000fe40008000000 */
[----:B------:R4:W-:Y:S02]  /*87d0*/  UTMALDG.4D [UR16], [UR10], desc[UR14] ;  /* 0x00000e100a0075b4 */ /* 0x0009e40008019000 */
[----:B------:R4:W-:Y:S02]  /*87e0*/  UBLKCP.S.G [UR8], [UR6], UR13 ;  /* 0x00000008060073ba */ /* 0x0009e4000800020d */
[----:B----4-:R-:W-:Y:S01]  /*87f0*/  NOP ;  /* 0x0000000000007918 */ /* 0x010fe20000000000 */
.L_x_58:
[----:B------:R-:W4:Y:S01]  /*8800*/  S2R R2, SR_TID.X ;  /* 0x0000000000027919 */ /* 0x000f220000002100 */
[----:B------:R-:W-:Y:S02]  /*8810*/  LEA R13, R20, R11, 0x3 ;  /* 0x0000000b140d7211 */ /* 0x000fe400078e18ff */
[----:B----4-:R-:W-:Y:S02]  /*8820*/  LOP3.LUT R3, R2, 0x7f, RZ, 0xc0, !PT ;  /* 0x0000007f02037812 */ /* 0x010fe400078ec0ff */
[----:B------:R-:W-:Y:S02]  /*8830*/  SHF.L.U32 R2, R9, 0x1f, RZ ;  /* 0x0000001f09027819 */ /* 0x000fe400000006ff */
[----:B------:R-:W-:Y:S02]  /*8840*/  ISETP.NE.AND P1, PT, R3, RZ, PT ;  /* 0x000000ff0300720c */ /* 0x000fe40003f25270 */
[----:B------:R-:W4:Y:S02]  /*8850*/  SYNCS.PHASECHK.TRANS64.TRYWAIT P0, [R13+URZ+0x30c40], R2 ;  /* 0x030c40020d0075a7 */ /* 0x000f24000800017f */
[----:B----4-:R-:W-:Y:S09]  /*8860*/  @!P0 BRA `(.L_x_73) ;  /* 0x0000000800248947 */ /* 0x010ff20003800000 */
.L_x_92:
[----:B------:R-:W-:Y:S05]  /*8870*/  @P1 BRA `(.L_x_74) ;  /* 0x0000000000181947 */ /* 0x000fea0003800000 */
[----:B------:R-:W5:Y:S01]  /*8880*/  S2R R3, SR_TID.X ;  /* 0x0000000000037919 */ /* 0x000f620000002100 */
[----:B----4-:R-:W-:-:S04]  /*8890*/  IMAD.MOV.U32 R2, RZ, RZ, 0x4200 ;  /* 0x00004200ff027424 */ /* 0x010fc800078e00ff */
[----:B------:R4:W-:Y:S01]  /*88a0*/  SYNCS.ARRIVE.TRANS64 RZ, [R13+URZ+0x30c30], R2 ;  /* 0x030c30020dff79a7 */ /* 0x0009e2000800003f */
[----:B-----5:R-:W-:-:S13]  /*88b0*/  LOP3.LUT P0, RZ, R3, 0x1f, RZ, 0xc0, !PT ;  /* 0x0000001f03ff7812 */ /* 0x020fda000780c0ff */
[----:B----4-:R-:W-:Y:S05]  /*88c0*/  @!P0 BRA `(.L_x_74) ;  /* 0x0000000000048947 */ /* 0x010fea0003800000 */
[----:B--2---:R-:W-:Y:S01]  /*88d0*/  BPT.TRAP 0x1 ;  /* 0x000000040000795c */ /* 0x004fe20000300000 */
.L_x_74:
[----:B----4-:R-:W4:Y:S01]  /*88e0*/  LDC.64 R2, c[0x0][0x728] ;  /* 0x0001ca00ff027b82 */ /* 0x010f220000000a00 */
[C---:B------:R-:W-:Y:S01]  /*88f0*/  IADD3 R6, P0, R5.reuse, R6, RZ ;  /* 0x0000000605067210 */ /* 0x040fe20007f1e0ff */
[----:B--2---:R-:W-:Y:S01]  /*8900*/  UMOV UR8, 0x0 ;  /* 0x0000000000087882 */ /* 0x004fe20000000000 */
[C---:B-1----:R-:W-:Y:S01]  /*8910*/  LEA R4, R20.reuse, R11, 0xe ;  /* 0x0000000b14047211 */ /* 0x042fe200078e70ff */
[----:B---3--:R-:W-:Y:S01]  /*8920*/  IMAD R11, R20, 0x200, R11 ;  /* 0x00000200140b7824 */ /* 0x008fe200078e020b */
[----:B------:R-:W-:Y:S01]  /*8930*/  LEA.HI.X.SX32 R10, R5, R10, 0x1, P0 ;  /* 0x0000000a050a7211 */ /* 0x000fe200000f0eff */
[----:B------:R-:W-:Y:S01]  /*8940*/  UMOV UR9, 0x14f00000 ;  /* 0x14f0000000097882 */ /* 0x000fe20000000000 */
[----:B------:R-:W-:Y:S01]  /*8950*/  R2UR UR17, R13 ;  /* 0x000000000d1172ca */ /* 0x000fe200000e0000 */
[----:B------:R-:W-:Y:S01]  /*8960*/  UMOV UR18, URZ ;  /* 0x0000003f00127c82 */ /* 0x000fe20008000000 */
[----:B------:R-:W-:Y:S01]  /*8970*/  R2UR UR16, R4 ;  /* 0x00000000041072ca */ /* 0x000fe200000e0000 */
[----:B------:R-:W-:Y:S01]  /*8980*/  UMOV UR13, 0x20 ;  /* 0x00000020000d7882 */ /* 0x000fe20000000000 */
[----:B------:R-:W-:-:S02]  /*8990*/  R2UR UR10, R11 ;  /* 0x000000000b0a72ca */ /* 0x000fc400000e0000 */
[----:B------:R-:W-:-:S07]  /*89a0*/  R2UR UR19, R5 ;  /* 0x00000000051372ca */ /* 0x000fce00000e0000 */
[----:B------:R-:W-:Y:S02]  /*89b0*/  UIADD3 UR17, UR17, 0x30c30, URZ ;  /* 0x00030c3011117890 */ /* 0x000fe4000fffe03f */
[----:B------:R-:W-:Y:S01]  /*89c0*/  UIADD3 UR16, UR16, 0x18000, URZ ;  /* 0x0001800010107890 */ /* 0x000fe2000fffe03f */
[----:B----4-:R-:W-:Y:S01]  /*89d0*/  LEA R2, P0, R6, R2, 0x2 ;  /* 0x0000000206027211 */ /* 0x010fe200078010ff */
[----:B------:R-:W-:-:S03]  /*89e0*/  UIADD3 UR10, UR10, 0x20400, URZ ;  /* 0x000204000a0a7890 */ /* 0x000fc6000fffe03f */
[----:B------:R-:W-:Y:S01]  /*89f0*/  UMOV UR11, UR17 ;  /* 0x00000011000b7c82 */ /* 0x000fe20008000000 */
[----:B------:R-:W-:Y:S02]  /*8a00*/  LEA.HI.X R3, R6, R3, R10, 0x2, P0 ;  /* 0x0000000306037211 */ /* 0x000fe400000f140a */
[----:B------:R-:W-:Y:S02]  /*8a10*/  IADD3 R8, P0, R8, 0x1f0, RZ ;  /* 0x000001f008087810 */ /* 0x000fe40007f1e0ff */
[----:B------:R-:W-:Y:S02]  /*8a20*/  R2UR UR14, R2 ;  /* 0x00000000020e72ca */ /* 0x000fe400000e0000 */
[----:B------:R-:W-:Y:S02]  /*8a30*/  IADD3.X R0, RZ, R0, RZ, P0, !PT ;  /* 0x00000000ff007210 */ /* 0x000fe400007fe4ff */
[----:B------:R-:W-:Y:S02]  /*8a40*/  R2UR UR6, R8 ;  /* 0x00000000080672ca */ /* 0x000fe400000e0000 */
[----:B------:R-:W-:Y:S01]  /*8a50*/  R2UR UR7, R0 ;  /* 0x00000000000772ca */ /* 0x000fe200000e0000 */
[----:B------:R-:W-:Y:S01]  /*8a60*/  VIADD R0, R20, 0x1 ;  /* 0x0000000114007836 */ /* 0x000fe20000000000 */
[----:B------:R-:W-:-:S04]  /*8a70*/  R2UR UR15, R3 ;  /* 0x00000000030f72ca */ /* 0x000fc800000e0000 */
[----:B------:R-:W-:-:S04]  /*8a80*/  ISETP.NE.AND P0, PT, R0, 0x2, PT ;  /* 0x000000020000780c */ /* 0x000fc80003f05270 */
[----:B------:R-:W-:Y:S02]  /*8a90*/  SEL R2, RZ, 0x1, P0 ;  /* 0x00000001ff027807 */ /* 0x000fe40000000000 */
[----:B------:R-:W-:Y:S01]  /*8aa0*/  SEL R0, R0, RZ, P0 ;  /* 0x000000ff00007207 */ /* 0x000fe20000000000 */
[----:B------:R1:W-:Y:S01]  /*8ab0*/  UTMALDG.4D [UR16], [UR6], desc[UR8] ;  /* 0x00000810060075b4 */ /* 0x0003e20008019000 */
[----:B------:R-:W-:Y:S01]  /*8ac0*/  LOP3.LUT R9, R9, R2, RZ, 0x3c, !PT ;  /* 0x0000000209097212 */ /* 0x000fe200078e3cff */
[----:B------:R1:W-:Y:S02]  /*8ad0*/  UBLKCP.S.G [UR10], [UR14], UR13 ;  /* 0x0000000a0e0073ba */ /* 0x0003e4000800020d */
[----:B-1----:R-:W-:-:S04]  /*8ae0*/  NOP ;  /* 0x0000000000007918 */ /* 0x002fc80000000000 */
.L_x_55:
[----:B------:R-:W-:Y:S05]  /*8af0*/  BSYNC B0 ;  /* 0x0000000000007941 */ /* 0x000fea0003800000 */
.L_x_54:
[----:B------:R-:W-:-:S03]  /*8b00*/  UMOV UR6, 0xffffffff ;  /* 0xffffffff00067882 */ /* 0x000fc60000000000 */
[----:B------:R-:W-:Y:S05]  /*8b10*/  BRA.DIV UR6, `(.L_x_75) ;  /* 0x00000006068c7947 */ /* 0x000fea000b800000 */
[----:B------:R-:W-:-:S13]  /*8b20*/  ELECT P0, URZ, PT ;  /* 0x00000000003f782f */ /* 0x000fda0003800000 */
.L_x_95:
[----:B------:R-:W-:Y:S05]  /*8b30*/  @!P0 BRA `(.L_x_7) ;  /* 0x0000000000808947 */ /* 0x000fea0003800000 */
[----:B------:R-:W-:-:S04]  /*8b40*/  LOP3.LUT R16, R16, 0x2, RZ, 0xfc, !PT ;  /* 0x0000000210107812 */ /* 0x000fc800078efcff */
[----:B------:R-:W-:-:S13]  /*8b50*/  ISETP.NE.AND P0, PT, R16, 0x3, PT ;  /* 0x000000031000780c */ /* 0x000fda0003f05270 */
[----:B------:R-:W-:Y:S05]  /*8b60*/  @!P0 BRA `(.L_x_76) ;  /* 0x0000000000048947 */ /* 0x000fea0003800000 */
[----:B------:R-:W-:Y:S01]  /*8b70*/  BPT.TRAP 0x1 ;  /* 0x000000040000795c */ /* 0x000fe20000300000 */
.L_x_76:
[----:B------:R-:W1:Y:S01]  /*8b80*/  S2R R3, SR_CgaCtaId ;  /* 0x0000000000037919 */ /* 0x000e620000008800 */
[----:B------:R-:W-:Y:S02]  /*8b90*/  MOV R2, 0x400 ;  /* 0x0000040000027802 */ /* 0x000fe40000000f00 */
[----:B------:R-:W-:Y:S02]  /*8ba0*/  SHF.L.U32 R5, R9, 0x1f, RZ ;  /* 0x0000001f09057819 */ /* 0x000fe400000006ff */
[----:B-1----:R-:W-:Y:S02]  /*8bb0*/  LEA R7, R3, R2, 0x18 ;  /* 0x0000000203077211 */ /* 0x002fe400078ec0ff */
[----:B------:R-:W-:Y:S02]  /*8bc0*/  IADD3 R2, R0, 0x1, RZ ;  /* 0x0000000100027810 */ /* 0x000fe40007ffe0ff */
[----:B------:R-:W-:Y:S02]  /*8bd0*/  IADD3 R3, R7, 0x30c20, RZ ;  /* 0x00030c2007037810 */ /* 0x000fe40007ffe0ff */
[----:B------:R-:W-:-:S03]  /*8be0*/  ISETP.NE.AND P2, PT, R2, 0x2, PT ;  /* 0x000000020200780c */ /* 0x000fc60003f45270 */
[----:B------:R-:W-:Y:S01]  /*8bf0*/  IMAD R6, R0, 0x8, R3 ;  /* 0x0000000800067824 */ /* 0x000fe200078e0203 */
[----:B------:R-:W-:-:S03]  /*8c00*/  SEL R4, RZ, 0x1, P2 ;  /* 0x00000001ff047807 */ /* 0x000fc60001000000 */
[----:B------:R-:W1:Y:S01]  /*8c10*/  SYNCS.PHASECHK.TRANS64.TRYWAIT P1, [R6+URZ], R5 ;  /* 0x00000005060075a7 */ /* 0x000e62000802017f */
[----:B------:R-:W-:Y:S02]  /*8c20*/  LOP3.LUT R9, R9, R4, RZ, 0x3c, !PT ;  /* 0x0000000409097212 */ /* 0x000fe400078e3cff */
[----:B------:R-:W-:Y:S02]  /*8c30*/  SEL R4, R2, RZ, P2 ;  /* 0x000000ff02047207 */ /* 0x000fe40001000000 */
[----:B------:R-:W-:-:S03]  /*8c40*/  SHF.L.U32 R2, R9, 0x1f, RZ ;  /* 0x0000001f09027819 */ /* 0x000fc600000006ff */
[----:B------:R-:W-:Y:S01]  /*8c50*/  IMAD R3, R4, 0x8, R3 ;  /* 0x0000000804037824 */ /* 0x000fe200078e0203 */
[----:B-1----:R-:W-:Y:S06]  /*8c60*/  @!P1 BRA `(.L_x_77) ;  /* 0x00000004005c9947 */ /* 0x002fec0003800000 */
.L_x_96:
[----:B------:R-:W2:Y:S02]  /*8c70*/  SYNCS.PHASECHK.TRANS64.TRYWAIT P1, [R3+URZ], R2 ;  /* 0x00000002030075a7 */ /* 0x000ea4000802017f */
[----:B--2---:R-:W-:Y:S05]  /*8c80*/  @!P1 BRA `(.L_x_78) ;  /* 0x0000000400689947 */ /* 0x004fea0003800000 */
.L_x_97:
[----:B------:R-:W-:Y:S05]  /*8c90*/  @!P0 BRA `(.L_x_79) ;  /* 0x0000000000048947 */ /* 0x000fea0003800000 */
[----:B------:R-:W-:Y:S01]  /*8ca0*/  BPT.TRAP 0x1 ;  /* 0x000000040000795c */ /* 0x000fe20000300000 */
.L_x_79:
[----:B--2---:R-:W-:-:S05]  /*8cb0*/  IADD3 R3, R7, 0x30c40, RZ ;  /* 0x00030c4007037810 */ /* 0x004fca0007ffe0ff */
[----:B------:R-:W-:-:S04]  /*8cc0*/  IMAD R0, R0, 0x8, R3 ;  /* 0x0000000800007824 */ /* 0x000fc800078e0203 */
[----:B------:R-:W2:Y:S02]  /*8cd0*/  SYNCS.PHASECHK.TRANS64.TRYWAIT P0, [R0+URZ], R5 ;  /* 0x00000005000075a7 */ /* 0x000ea4000800017f */
[----:B--2---:R-:W-:Y:S05]  /*8ce0*/  @!P0 BRA `(.L_x_80) ;  /* 0x0000000400648947 */ /* 0x004fea0003800000 */
.L_x_98:
[----:B------:R-:W-:-:S07]  /*8cf0*/  LEA R3, R4, R3, 0x3 ;  /* 0x0000000304037211 */ /* 0x000fce00078e18ff */
.L_x_81:
[----:B---3--:R3:W4:Y:S02]  /*8d00*/  SYNCS.PHASECHK.TRANS64.TRYWAIT P0, [R3+URZ], R2 ;  /* 0x00000002030075a7 */ /* 0x008724000800017f */
[----:B----4-:R-:W-:Y:S05]  /*8d10*/  @!P0 NANOSLEEP.SYNCS 0x989680 ;  /* 0x009896800000895d */ /* 0x010fea0003900000 */
[----:B------:R-:W4:Y:S02]  /*8d20*/  @!P0 SYNCS.PHASECHK.TRANS64 P0, [R3+URZ], R2 ;  /* 0x00000002030085a7 */ /* 0x000f24000800007f */
[----:B----4-:R-:W-:Y:S05]  /*8d30*/  @!P0 BRA `(.L_x_81) ;  /* 0xfffffffc00f08947 */ /* 0x010fea000383ffff */
.L_x_7:
[----:B------:R-:W-:Y:S05]  /*8d40*/  BSYNC B6 ;  /* 0x0000000000067941 */ /* 0x000fea0003800000 */
.L_x_4:
[----:B------:R-:W-:Y:S05]  /*8d50*/  EXIT ;  /* 0x000000000000794d */ /* 0x000fea0003800000 */
.L_x_12:
[----:B------:R-:W-:Y:S01]  /*8d60*/  IMAD.MOV.U32 R12, RZ, RZ, RZ ;  /* 0x000000ffff0c7224 */ /* 0x000fe200078e00ff */
[----:B------:R-:W-:Y:S01]  /*8d70*/  MOV R11, 0x1f ;  /* 0x0000001f000b7802 */ /* 0x000fe20000000f00 */
[----:B------:R-:W-:-:S07]  /*8d80*/  IMAD.MOV.U32 R15, RZ, RZ, -0x1 ;  /* 0xffffffffff0f7424 */ /* 0x000fce00078e00ff */
[----:B------:R-:W-:Y:S05]  /*8d90*/  WARPSYNC.COLLECTIVE R15, `(.L_x_82) ;  /* 0x000000000f087348 */ /* 0x000fea0003c00000 */
[----:B------:R1:W2:Y:S02]  /*8da0*/  SHFL.IDX P6, R14, R13, R12, R11 ;  /* 0x0000000c0d0e7389 */ /* 0x0002a400000c000b */
[----:B-12---:R-:W-:Y:S01]  /*8db0*/  ENDCOLLECTIVE ;  /* 0x000000000000791b */ /* 0x006fe20003800000 */
.L_x_82:
[----:B------:R-:W-:Y:S05]  /*8dc0*/  BRA `(.L_x_83) ;  /* 0xffffff7c00747947 */ /* 0x000fea000383ffff */
.L_x_14:
[----:B--2---:R2:W3:Y:S02]  /*8dd0*/  SYNCS.PHASECHK.TRANS64.TRYWAIT P0, [R2+URZ+0x30c00], R9 ;  /* 0x030c0009020075a7 */ /* 0x0044e4000800017f */
[----:B---3--:R-:W-:Y:S05]  /*8de0*/  @!P0 NANOSLEEP.SYNCS 0x989680 ;  /* 0x009896800000895d */ /* 0x008fea0003900000 */
[----:B------:R-:W3:Y:S02]  /*8df0*/  @!P0 SYNCS.PHASECHK.TRANS64 P0, [R2+URZ+0x30c00], R9 ;  /* 0x030c0009020085a7 */ /* 0x000ee4000800007f */
[----:B---3--:R-:W-:Y:S05]  /*8e00*/  @!P0 BRA `(.L_x_14) ;  /* 0xfffffffc00f08947 */ /* 0x008fea000383ffff */
[----:B------:R-:W-:Y:S05]  /*8e10*/  BRA `(.L_x_13) ;  /* 0xffffff7c00947947 */ /* 0x000fea000383ffff */
.L_x_19:
[----:B-1----:R1:W3:Y:S02]  /*8e20*/  SYNCS.PHASECHK.TRANS64.TRYWAIT P1, [R3+URZ+0x30c10], R20 ;  /* 0x030c1014030075a7 */ /* 0x0022e4000802017f */
[----:B---3--:R-:W-:Y:S05]  /*8e30*/  @!P1 NANOSLEEP.SYNCS 0x989680 ;  /* 0x009896800000995d */ /* 0x008fea0003900000 */
[----:B------:R-:W3:Y:S02]  /*8e40*/  @!P1 SYNCS.PHASECHK.TRANS64 P1, [R3+URZ+0x30c10], R20 ;  /* 0x030c1014030095a7 */ /* 0x000ee4000802007f */
[----:B---3--:R-:W-:Y:S05]  /*8e50*/  @!P1 BRA `(.L_x_19) ;  /* 0xfffffffc00f09947 */ /* 0x008fea000383ffff */
[----:B------:R-:W-:Y:S05]  /*8e60*/  BRA `(.L_x_18) ;  /* 0xffffff8400d07947 */ /* 0x000fea000383ffff */
.L_x_23:
[----:B------:R1:W1:Y:S02]  /*8e70*/  SYNCS.PHASECHK.TRANS64.TRYWAIT P1, [R3+URZ+0x30c30], R20 ;  /* 0x030c3014030075a7 */ /* 0x000264000802017f */
[----:B-1----:R-:W-:Y:S05]  /*8e80*/  @!P1 NANOSLEEP.SYNCS 0x989680 ;  /* 0x009896800000995d */ /* 0x002fea0003900000 */
[----:B------:R-:W1:Y:S02]  /*8e90*/  @!P1 SYNCS.PHASECHK.TRANS64 P1, [R3+URZ+0x30c30], R20 ;  /* 0x030c3014030095a7 */ /* 0x000e64000802007f */
[----:B-1----:R-:W-:Y:S05]  /*8ea0*/  @!P1 BRA `(.L_x_23) ;  /* 0xfffffffc00f09947 */ /* 0x002fea000383ffff */
[----:B------:R-:W-:Y:S05]  /*8eb0*/  BRA `(.L_x_22) ;  /* 0xffffff8800d47947 */ /* 0x000fea000383ffff */
.L_x_56:
[----:B-1----:R1:W2:Y:S02]  /*8ec0*/  SYNCS.PHASECHK.TRANS64.TRYWAIT P1, [R11+URZ+0x30c20], R0 ;  /* 0x030c20000b0075a7 */ /* 0x0022a4000802017f */
[----:B--2---:R-:W-:Y:S05]  /*8ed0*/  @!P1 NANOSLEEP.SYNCS 0x989680 ;  /* 0x009896800000995d */ /* 0x004fea0003900000 */
[----:B------:R-:W2:Y:S02]  /*8ee0*/  @!P1 SYNCS.PHASECHK.TRANS64 P1, [R11+URZ+0x30c20], R0 ;  /* 0x030c20000b0095a7 */ /* 0x000ea4000802007f */
[----:B--2---:R-:W-:Y:S05]  /*8ef0*/  @!P1 BRA `(.L_x_56) ;  /* 0xfffffffc00f09947 */ /* 0x004fea000383ffff */
[----:B------:R-:W-:Y:S05]  /*8f00*/  BRA `(.L_x_84) ;  /* 0xffffffe800287947 */ /* 0x000fea000383ffff */
.L_x_60:
[----:B-1----:R1:W2:Y:S02]  /*8f10*/  SYNCS.PHASECHK.TRANS64.TRYWAIT P1, [R11+URZ+0x30c40], R21 ;  /* 0x030c40150b0075a7 */ /* 0x0022a4000802017f */
[----:B--2---:R-:W-:Y:S05]  /*8f20*/  @!P1 NANOSLEEP.SYNCS 0x989680 ;  /* 0x009896800000995d */ /* 0x004fea0003900000 */
[----:B------:R-:W2:Y:S02]  /*8f30*/  @!P1 SYNCS.PHASECHK.TRANS64 P1, [R11+URZ+0x30c40], R21 ;  /* 0x030c40150b0095a7 */ /* 0x000ea4000802007f */
[----:B--2---:R-:W-:Y:S05]  /*8f40*/  @!P1 BRA `(.L_x_60) ;  /* 0xfffffffc00f09947 */ /* 0x004fea000383ffff */
[----:B------:R-:W-:Y:S05]  /*8f50*/  BRA `(.L_x_85) ;  /* 0xffffffec00487947 */ /* 0x000fea000383ffff */
.L_x_62:
[----:B--2---:R2:W3:Y:S02]  /*8f60*/  SYNCS.PHASECHK.TRANS64.TRYWAIT P1, [R11+URZ+0x30c28], R21 ;  /* 0x030c28150b0075a7 */ /* 0x0044e4000802017f */
[----:B---3--:R-:W-:Y:S05]  /*8f70*/  @!P1 NANOSLEEP.SYNCS 0x989680 ;  /* 0x009896800000995d */ /* 0x008fea0003900000 */
[----:B------:R-:W3:Y:S02]  /*8f80*/  @!P1 SYNCS.PHASECHK.TRANS64 P1, [R11+URZ+0x30c28], R21 ;  /* 0x030c28150b0095a7 */ /* 0x000ee4000802007f */
[----:B---3--:R-:W-:Y:S05]  /*8f90*/  @!P1 BRA `(.L_x_62) ;  /* 0xfffffffc00f09947 */ /* 0x008fea000383ffff */
[----:B------:R-:W-:Y:S05]  /*8fa0*/  BRA `(.L_x_86) ;  /* 0xffffffec00c07947 */ /* 0x000fea000383ffff */
.L_x_64:
[----:B---3--:R3:W4:Y:S02]  /*8fb0*/  SYNCS.PHASECHK.TRANS64.TRYWAIT P1, [R11+URZ+0x30c48], R21 ;  /* 0x030c48150b0075a7 */ /* 0x008724000802017f */
[----:B----4-:R-:W-:Y:S05]  /*8fc0*/  @!P1 NANOSLEEP.SYNCS 0x989680 ;  /* 0x009896800000995d */ /* 0x010fea0003900000 */
[----:B------:R-:W4:Y:S02]  /*8fd0*/  @!P1 SYNCS.PHASECHK.TRANS64 P1, [R11+URZ+0x30c48], R21 ;  /* 0x030c48150b0095a7 */ /* 0x000f24000802007f */
[----:B----4-:R-:W-:Y:S05]  /*8fe0*/  @!P1 BRA `(.L_x_64) ;  /* 0xfffffffc00f09947 */ /* 0x010fea000383ffff */
[----:B------:R-:W-:Y:S05]  /*8ff0*/  BRA `(.L_x_87) ;  /* 0xfffffff000147947 */ /* 0x000fea000383ffff */
.L_x_66:
[----:B------:R-:W-:-:S07]  /*9000*/  SHF.L.U32 R4, R9, 0x1f, RZ ;  /* 0x0000001f09047819 */ /* 0x000fce00000006ff */
.L_x_88:
[----:B-1----:R1:W2:Y:S02]  /*9010*/  SYNCS.PHASECHK.TRANS64.TRYWAIT P1, [R11+URZ+0x30c20], R4 ;  /* 0x030c20040b0075a7 */ /* 0x0022a4000802017f */
[----:B--2---:R-:W-:Y:S05]  /*9020*/  @!P1 NANOSLEEP.SYNCS 0x989680 ;  /* 0x009896800000995d */ /* 0x004fea0003900000 */
[----:B------:R-:W2:Y:S02]  /*9030*/  @!P1 SYNCS.PHASECHK.TRANS64 P1, [R11+URZ+0x30c20], R4 ;  /* 0x030c20040b0095a7 */ /* 0x000ea4000802007f */
[----:B--2---:R-:W-:Y:S05]  /*9040*/  @!P1 BRA `(.L_x_88) ;  /* 0xfffffffc00f09947 */ /* 0x004fea000383ffff */
[----:B------:R-:W-:Y:S05]  /*9050*/  BRA `(.L_x_89) ;  /* 0xfffffff000807947 */ /* 0x000fea000383ffff */
.L_x_69:
[----:B---3--:R3:W4:Y:S02]  /*9060*/  SYNCS.PHASECHK.TRANS64.TRYWAIT P1, [R11+URZ+0x30c40], R12 ;  /* 0x030c400c0b0075a7 */ /* 0x008724000802017f */
[----:B----4-:R-:W-:Y:S05]  /*9070*/  @!P1 NANOSLEEP.SYNCS 0x989680 ;  /* 0x009896800000995d */ /* 0x010fea0003900000 */
[----:B------:R-:W4:Y:S02]  /*9080*/  @!P1 SYNCS.PHASECHK.TRANS64 P1, [R11+URZ+0x30c40], R12 ;  /* 0x030c400c0b0095a7 */ /* 0x000f24000802007f */
[----:B----4-:R-:W-:Y:S05]  /*9090*/  @!P1 BRA `(.L_x_69) ;  /* 0xfffffffc00f09947 */ /* 0x010fea000383ffff */
[----:B------:R-:W-:Y:S05]  /*90a0*/  BRA `(.L_x_90) ;  /* 0xfffffff000f07947 */ /* 0x000fea000383ffff */
.L_x_71:
[----:B-1----:R1:W2:Y:S02]  /*90b0*/  SYNCS.PHASECHK.TRANS64.TRYWAIT P1, [R11+URZ+0x30c28], R12 ;  /* 0x030c280c0b0075a7 */ /* 0x0022a4000802017f */
[----:B--2---:R-:W-:Y:S05]  /*90c0*/  @!P1 NANOSLEEP.SYNCS 0x989680 ;  /* 0x009896800000995d */ /* 0x004fea0003900000 */
[----:B------:R-:W2:Y:S02]  /*90d0*/  @!P1 SYNCS.PHASECHK.TRANS64 P1, [R11+URZ+0x30c28], R12 ;  /* 0x030c280c0b0095a7 */ /* 0x000ea4000802007f */
[----:B--2---:R-:W-:Y:S05]  /*90e0*/  @!P1 BRA `(.L_x_71) ;  /* 0xfffffffc00f09947 */ /* 0x004fea000383ffff */
[----:B------:R-:W-:Y:S05]  /*90f0*/  BRA `(.L_x_91) ;  /* 0xfffffff4005c7947 */ /* 0x000fea000383ffff */
.L_x_73:
[----:B----4-:R4:W1:Y:S02]  /*9100*/  SYNCS.PHASECHK.TRANS64.TRYWAIT P0, [R13+URZ+0x30c40], R2 ;  /* 0x030c40020d0075a7 */ /* 0x010864000800017f */
[----:B-1----:R-:W-:Y:S05]  /*9110*/  @!P0 NANOSLEEP.SYNCS 0x989680 ;  /* 0x009896800000895d */ /* 0x002fea0003900000 */
[----:B------:R-:W1:Y:S02]  /*9120*/  @!P0 SYNCS.PHASECHK.TRANS64 P0, [R13+URZ+0x30c40], R2 ;  /* 0x030c40020d0085a7 */ /* 0x000e64000800007f */
[----:B-1----:R-:W-:Y:S05]  /*9130*/  @!P0 BRA `(.L_x_73) ;  /* 0xfffffffc00f08947 */ /* 0x002fea000383ffff */
[----:B------:R-:W-:Y:S05]  /*9140*/  BRA `(.L_x_92) ;  /* 0xfffffff400c87947 */ /* 0x000fea000383ffff */
.L_x_75:
[----:B------:R-:W-:Y:S01]  /*9150*/  BSSY B0, `(.L_x_93) ;  /* 0x0000006000007945 */ /* 0x000fe20003800000 */
[----:B------:R-:W-:-:S07]  /*9160*/  MOV R15, 0xffffffff ;  /* 0xffffffff000f7802 */ /* 0x000fce0000000f00 */
[----:B------:R-:W-:Y:S05]  /*9170*/  WARPSYNC.COLLECTIVE R15, `(.L_x_94) ;  /* 0x000000000f0c7348 */ /* 0x000fea0003c00000 */
[----:B------:R-:W-:Y:S02]  /*9180*/  ELECT P6, UR62, PT ;  /* 0x00000000003e782f */ /* 0x000fe400038c0000 */
[----:B------:R-:W-:Y:S01]  /*9190*/  MOV R14, UR62 ;  /* 0x0000003e000e7c02 */ /* 0x000fe20008000f00 */
[----:B------:R-:W-:Y:S10]  /*91a0*/  ENDCOLLECTIVE ;  /* 0x000000000000791b */ /* 0x000ff40003800000 */
.L_x_94:
[----:B------:R-:W-:Y:S05]  /*91b0*/  BSYNC B0 ;  /* 0x0000000000007941 */ /* 0x000fea0003800000 */
.L_x_93:
[----:B------:R-:W-:Y:S01]  /*91c0*/  PLOP3.LUT P0, PT, P6, PT, PT, 0x80, 0x0 ;  /* 0x000000000000781c */ /* 0x000fe2000370f070 */
[----:B------:R-:W-:-:S12]  /*91d0*/  BRA `(.L_x_95) ;  /* 0xfffffff800547947 */ /* 0x000fd8000383ffff */
.L_x_77:
[----:B-1----:R1:W2:Y:S02]  /*91e0*/  SYNCS.PHASECHK.TRANS64.TRYWAIT P1, [R6+URZ], R5 ;  /* 0x00000005060075a7 */ /* 0x0022a4000802017f */
[----:B--2---:R-:W-:Y:S05]  /*91f0*/  @!P1 NANOSLEEP.SYNCS 0x989680 ;  /* 0x009896800000995d */ /* 0x004fea0003900000 */
[----:B------:R-:W2:Y:S02]  /*9200*/  @!P1 SYNCS.PHASECHK.TRANS64 P1, [R6+URZ], R5 ;  /* 0x00000005060095a7 */ /* 0x000ea4000802007f */
[----:B--2---:R-:W-:Y:S05]  /*9210*/  @!P1 BRA `(.L_x_77) ;  /* 0xfffffffc00f09947 */ /* 0x004fea000383ffff */
[----:B------:R-:W-:Y:S05]  /*9220*/  BRA `(.L_x_96) ;  /* 0xfffffff800907947 */ /* 0x000fea000383ffff */
.L_x_78:
[----:B--2---:R2:W3:Y:S02]  /*9230*/  SYNCS.PHASECHK.TRANS64.TRYWAIT P1, [R3+URZ], R2 ;  /* 0x00000002030075a7 */ /* 0x0044e4000802017f */
[----:B---3--:R-:W-:Y:S05]  /*9240*/  @!P1 NANOSLEEP.SYNCS 0x989680 ;  /* 0x009896800000995d */ /* 0x008fea0003900000 */
[----:B------:R-:W3:Y:S02]  /*9250*/  @!P1 SYNCS.PHASECHK.TRANS64 P1, [R3+URZ], R2 ;  /* 0x00000002030095a7 */ /* 0x000ee4000802007f */
[----:B---3--:R-:W-:Y:S05]  /*9260*/  @!P1 BRA `(.L_x_78) ;  /* 0xfffffffc00f09947 */ /* 0x008fea000383ffff */
[----:B------:R-:W-:Y:S05]  /*9270*/  BRA `(.L_x_97) ;  /* 0xfffffff800847947 */ /* 0x000fea000383ffff */
.L_x_80:
[----:B--2---:R2:W3:Y:S02]  /*9280*/  SYNCS.PHASECHK.TRANS64.TRYWAIT P0, [R0+URZ], R5 ;  /* 0x00000005000075a7 */ /* 0x0044e4000800017f */
[----:B---3--:R-:W-:Y:S05]  /*9290*/  @!P0 NANOSLEEP.SYNCS 0x989680 ;  /* 0x009896800000895d */ /* 0x008fea0003900000 */
[----:B------:R-:W3:Y:S02]  /*92a0*/  @!P0 SYNCS.PHASECHK.TRANS64 P0, [R0+URZ], R5 ;  /* 0x00000005000085a7 */ /* 0x000ee4000800007f */
[----:B---3--:R-:W-:Y:S05]  /*92b0*/  @!P0 BRA `(.L_x_80) ;  /* 0xfffffffc00f08947 */ /* 0x008fea000383ffff */
[----:B------:R-:W-:Y:S05]  /*92c0*/  BRA `(.L_x_98) ;  /* 0xfffffff800887947 */ /* 0x000fea000383ffff */
.L_x_99:
[----:B------:R-:W-:-:S00]  /*92d0*/  BRA `(.L_x_99) ;  /* 0xfffffffc00fc7947 */ /* 0x000fc0000383ffff */
[----:B------:R-:W-:-:S00]  /*92e0*/  NOP ;  /* 0x0000000000007918 */ /* 0x000fc00000000000 */
        /* <DEDUP_REMOVED lines=9> */
.L_x_3718:


//--------------------- .text._ZN7cutlass13device_kernelIN5flash11enable_sm90INS1_16FlashAttnBwdSm90INS1_25CollectiveMainloopBwdSm90ILi2ELi2ELi2EN4cute5tupleIJNS5_1CILi1EEES8_S8_EEENS6_IJNS7_ILi128EEESA_NS7_ILi64EEEEEENS_6half_tEfNS_4arch4Sm90ELb0ELb0ELb1ELb0ELb1ELb1ELb0ELb0ELi2ELi1ELi2ELi2ELb0EEENS1_21CollectiveEpilogueBwdISC_SD_SF_Li256ELb0ELb0ELi1EEENS1_19SingleTileSchedulerILb0ELb0ELb0ELi128EEEEEEEEEvNT_6ParamsE --------------------------
	.section	.text._ZN7cutlass13device_kernelIN5flash11enable_sm90INS1_16FlashAttnBwdSm90INS1_25CollectiveMainloopBwdSm90ILi2ELi2ELi2EN4cute5tupleIJNS5_1CILi1EEES8_S8_EEENS6_IJNS7_ILi128EEESA_NS7_ILi64EEEEEENS_6half_tEfNS_4arch4Sm90ELb0ELb0ELb1ELb0ELb1ELb1ELb0ELb0ELi2ELi1ELi2ELi2ELb0EEENS1_21CollectiveEpilogueBwdISC_SD_SF_Li256ELb0ELb0ELi1EEENS1_19SingleTileSchedulerILb0ELb0ELb0ELi128EEEEEEEEEvNT_6ParamsE,"ax",@progbits
	.align	128
.text._ZN7cutlass13device_kernelIN5flash11enable_sm90INS1_16FlashAttnBwdSm90INS1_25CollectiveMainloopBwdSm90ILi2ELi2ELi2EN4cute5tupleIJNS5_1CILi1EEES8_S8_EEENS6_IJNS7_ILi128EEESA_NS7_ILi64EEEEEENS_6half_tEfNS_4arch4Sm90ELb0ELb0ELb1ELb0ELb1ELb1ELb0ELb0ELi2ELi1ELi2ELi2ELb0EEENS1_21CollectiveEpilogueBwdISC_SD_SF_Li256ELb0ELb0ELi1EEENS1_19SingleTileSchedulerILb0ELb0ELb0ELi128EEEEEEEEEvNT_6ParamsE:
        .type           _ZN7cutlass13device_kernelIN5flash11enable_sm90INS1_16FlashAttnBwdSm90INS1_25CollectiveMainloopBwdSm90ILi2ELi2ELi2EN4cute5tupleIJNS5_1CILi1EEES8_S8_EEENS6_IJNS7_ILi128EEESA_NS7_ILi64EEEEEENS_6half_tEfNS_4arch4Sm90ELb0ELb0ELb1ELb0ELb1ELb1ELb0ELb0ELi2ELi1ELi2ELi2ELb0EEENS1_21CollectiveEpilogueBwdISC_SD_SF_Li256ELb0ELb0ELi1EEENS1_19SingleTileSchedulerILb0ELb0ELb0ELi128EEEEEEEEEvNT_6ParamsE,@function
        .size           _ZN7cutlass13device_kernelIN5flash11enable_sm90INS1_16FlashAttnBwdSm90INS1_25CollectiveMainloopBwdSm90ILi2ELi2ELi2EN4cute5tupleIJNS5_1CILi1EEES8_S8_EEENS6_IJNS7_ILi128EEESA_NS7_ILi64EEEEEENS_6half_tEfNS_4arch4Sm90ELb0ELb0ELb1ELb0ELb1ELb1ELb0ELb0ELi2ELi1ELi2ELi2ELb0EEENS1_21CollectiveEpilogueBwdISC_SD_SF_Li256ELb0ELb0ELi1EEENS1_19SingleTileSchedulerILb0ELb0ELb0ELi128EEEEEEEEEvNT_6ParamsE,(.L_x_3719 - _ZN7cutlass13device_kernelIN5flash11enable_sm90INS1_16FlashAttnBwdSm90INS1_25CollectiveMainloopBwdSm90ILi2ELi2ELi2EN4cute5tupleIJNS5_1CILi1EEES8_S8_EEENS6_IJNS7_ILi128EEESA_NS7_ILi64EEEEEENS_6half_tEfNS_4arch4Sm90ELb0ELb0ELb1ELb0ELb1ELb1ELb0ELb0ELi2ELi1ELi2ELi2ELb0EEENS1_21CollectiveEpilogueBwdISC_SD_SF_Li256ELb0ELb0ELi1EEENS1_19SingleTileSchedulerILb0ELb0ELb0ELi128EEEEEEEEEvNT_6ParamsE)
        .other          _ZN7cutlass13device_kernelIN5flash11enable_sm90INS1_16FlashAttnBwdSm90INS1_25CollectiveMainloopBwdSm90ILi2ELi2ELi2EN4cute5tupleIJNS5_1CILi1EEES8_S8_EEENS6_IJNS7_ILi128EEESA_NS7_ILi64EEEEEENS_6half_tEfNS_4arch4Sm90ELb0ELb0ELb1ELb0ELb1ELb1ELb0ELb0ELi2ELi1ELi2ELi2ELb0EEENS1_21CollectiveEpilogueBwdISC_SD_SF_Li256ELb0ELb0ELi1EEENS1_19SingleTileSchedulerILb0ELb0ELb0ELi128EEEEEEEEEvNT_6ParamsE,@"STO_CUDA_ENTRY STV_DEFAULT"
_ZN7cutlass13device_kernelIN5flash11enable_sm90INS1_16FlashAttnBwdSm90INS1_25CollectiveMainloopBwdSm90ILi2ELi2ELi2EN4cute5tupleIJNS5_1CILi1EEES8_S8_EEENS6_IJNS7_ILi128EEESA_NS7_ILi64EEEEEENS_6half_tEfNS_4arch4Sm90ELb0ELb0ELb1ELb0ELb1ELb1ELb0ELb0ELi2ELi1ELi2ELi2ELb0EEENS1_21CollectiveEpilogueBwdISC_SD_SF_Li256ELb0ELb0ELi1EEENS1_19SingleTileSchedulerILb0ELb0ELb0ELi128EEEEEEEEEvNT_6ParamsE:
        /* <DEDUP_REMOVED lines=29> */
.L_x_101:
[----:B------:R-:W-:Y:S05]  /*01d0*/  BSYNC B0 ;  /* 0x0000000000007941 */ /* 0x000fea0003800000 */
.L_x_100:
        /* <DEDUP_REMOVED lines=34> */
.L_x_102:
        /* <DEDUP_REMOVED lines=22> */
.L_x_103:
[----:B---3--:R-:W-:Y:S01]  /*0560*/  ISETP.NE.AND P0, PT, R2, RZ, PT ;  /* 0x000000ff0200720c */ /* 0x008fe20003f05270 */
[----:B------:R-:W-:Y:S01]  /*0570*/  IMAD.MOV.U32 R16, RZ, RZ, 0x1 ;  /* 0x00000001ff107424 */ /* 0x000fe200078e00ff */
[----:B------:R-:W-:Y:S01]  /*0580*/  NOP ;  /* 0x0000000000007918 */ /* 0x000fe20000000000 */
[----:B------:R-:W-:Y:S03]  /*0590*/  BSSY B6, `(.L_x_104) ;  /* 0x00008fc000067945 */ /* 0x000fe60003800000 */
[----:B------:R-:W-:Y:S01]  /*05a0*/  SEL R16, R16, 0x2, !P0 ;  /* 0x0000000210107807 */ /* 0x000fe20004000000 */
[----:B-12-4-:R-:W-:Y:S06]  /*05b0*/  BAR.SYNC.DEFER_BLOCKING 0x0 ;  /* 0x0000000000007b1d */ /* 0x016fec0000010000 */
[----:B------:R-:W-:Y:S05]  /*05c0*/  @!P0 BRA `(.L_x_105) ;  /* 0x0000006000cc8947 */ /* 0x000fea0003800000 */
.L_x_106:
        /* <DEDUP_REMOVED lines=35> */
.L_x_109:
        /* <DEDUP_REMOVED lines=15> */
.L_x_108:
        /* <DEDUP_REMOVED lines=22> */
.L_x_111:
        /* <DEDUP_REMOVED lines=15> */
.L_x_110:
[----:B------:R-:W-:Y:S01]  /*0b40*/  SHF.R.S32.HI R3, RZ, 0x1f, R18 ;  /* 0x0000001fff037819 */ /* 0x000fe20000011412 */
[----:B------:R-:W-:-:S03]  /*0b50*/  UMOV UR4, 0xffffffff ;  /* 0xffffffff00047882 */ /* 0x000fc60000000000 */
[----:B------:R-:W-:-:S04]  /*0b60*/  LEA.HI R0, R3, R18, RZ, 0x7 ;  /* 0x0000001203007211 */ /* 0x000fc800078f38ff */
[----:B------:R-:W-:Y:S01]  /*0b70*/  SHF.R.S32.HI R13, RZ, 0x7, R0 ;  /* 0x00000007ff0d7819 */ /* 0x000fe20000011400 */
[----:B------:R-:W-:Y:S06]  /*0b80*/  BRA.DIV UR4, `(.L_x_112) ;  /* 0x0000008a04787947 */ /* 0x000fec000b800000 */
[----:B------:R1:W2:Y:S02]  /*0b90*/  SHFL.IDX PT, R14, R13, RZ, 0x1f ;  /* 0x00001fff0d0e7589 */ /* 0x0002a400000e0000 */
.L_x_199:
[----:B------:R-:W-:Y:S02]  /*0ba0*/  SHF.L.U32 R7, RZ, 0x1f, RZ ;  /* 0x0000001fff077819 */ /* 0x000fe400000006ff */
[----:B------:R-:W-:Y:S02]  /*0bb0*/  LEA.HI R5, R3, R18, RZ, 0x4 ;  /* 0x0000001203057211 */ /* 0x000fe400078f20ff */
[----:B------:R-:W3:Y:S01]  /*0bc0*/  SYNCS.PHASECHK.TRANS64.TRYWAIT P0, [R2+URZ+0x30c00], R7 ;  /* 0x030c0007020075a7 */ /* 0x000ee2000800017f */
[----:B--2---:R-:W-:Y:S02]  /*0bd0*/  LEA.HI R4, R14, R14, RZ, 0x1 ;  /* 0x0000000e0e047211 */ /* 0x004fe400078f08ff */
[----:B------:R-:W-:Y:S02]  /*0be0*/  SHF.R.S32.HI R6, RZ, 0x4, R5 ;  /* 0x00000004ff067819 */ /* 0x000fe40000011405 */
[----:B------:R-:W-:Y:S02]  /*0bf0*/  LOP3.LUT R11, R4, 0xffffe, RZ, 0xc0, !PT ;  /* 0x000ffffe040b7812 */ /* 0x000fe400078ec0ff */
[----:B------:R-:W-:-:S02]  /*0c00*/  LEA.HI R5, R5, R6, RZ, 0x1 ;  /* 0x0000000605057211 */ /* 0x000fc400078f08ff */
[----:B------:R-:W-:Y:S02]  /*0c10*/  IADD3 R11, R14, -R11, RZ ;  /* 0x8000000b0e0b7210 */ /* 0x000fe40007ffe0ff */
[----:B------:R-:W-:-:S05]  /*0c20*/  LOP3.LUT R5, R5, 0xfffffffe, RZ, 0xc0, !PT ;  /* 0xfffffffe05057812 */ /* 0x000fca00078ec0ff */
[----:B------:R-:W-:Y:S01]  /*0c30*/  IMAD.IADD R6, R6, 0x1, -R5 ;  /* 0x0000000106067824 */ /* 0x000fe200078e0a05 */
[----:B---3--:R-:W-:Y:S06]  /*0c40*/  @P0 BRA `(.L_x_113) ;  /* 0x0000000000080947 */ /* 0x008fec0003800000 */
[----:B------:R-:W2:Y:S02]  /*0c50*/  SYNCS.PHASECHK.TRANS64.TRYWAIT P0, [R2+URZ+0x30c00], R7 ;  /* 0x030c0007020075a7 */ /* 0x000ea4000800017f */
[----:B--2---:R-:W-:Y:S05]  /*0c60*/  @!P0 BRA `(.L_x_114) ;  /* 0x00000088005c8947 */ /* 0x004fea0003800000 */
.L_x_113:
        /* <DEDUP_REMOVED lines=37> */
[----:B--2---:R-:W-:Y:S01]  /*0ec0*/  IMAD.SHL.U32 R7, R18, 0x40, RZ ;  /* 0x0000004012077824 */ /* 0x004fe200078e00ff */
[----:B------:R-:W-:Y:S01]  /*0ed0*/  SHF.L.U32 R8, R5, 0x4, RZ ;  /* 0x0000000405087819 */ /* 0x000fe200000006ff */
[----:B------:R-:W-:Y:S01]  /*0ee0*/  VIADD R12, R12, 0x7f ;  /* 0x0000007f0c0c7836 */ /* 0x000fe20000000000 */
[-C--:B------:R-:W-:Y:S01]  /*0ef0*/  LEA.HI R9, R3, R18.reuse, RZ, 0x3 ;  /* 0x0000001203097211 */ /* 0x080fe200078f18ff */
[----:B------:R-:W2:Y:S01]  /*0f00*/  S2R R19, SR_CTAID.X ;  /* 0x0000000000137919 */ /* 0x000ea20000002500 */
[----:B------:R-:W-:Y:S01]  /*0f10*/  LOP3.LUT R7, R7, 0x1c0, RZ, 0xc0, !PT ;  /* 0x000001c007077812 */ /* 0x000fe200078ec0ff */
[----:B------:R-:W2:Y:S01]  /*0f20*/  LDC R24, c[0x0][0x290] ;  /* 0x0000a400ff187b82 */ /* 0x000ea20000000800 */
[----:B------:R-:W-:Y:S02]  /*0f30*/  LOP3.LUT R5, R0, 0xffffff80, RZ, 0xc0, !PT ;  /* 0xffffff8000057812 */ /* 0x000fe400078ec0ff */
[----:B------:R-:W-:Y:S02]  /*0f40*/  LOP3.LUT R10, R7, 0x30, R8, 0xf8, !PT ;  /* 0x00000030070a7812 */ /* 0x000fe400078ef808 */
[----:B------:R-:W-:Y:S01]  /*0f50*/  LEA.HI R8, R3, R18, RZ, 0x2 ;  /* 0x0000001203087211 */ /* 0x000fe200078f10ff */
[----:B------:R-:W-:Y:S01]  /*0f60*/  IMAD.IADD R0, R18, 0x1, -R5 ;  /* 0x0000000112007824 */ /* 0x000fe200078e0a05 */
[----:B------:R-:W-:-:S02]  /*0f70*/  LOP3.LUT R3, R4, 0xffffffe0, RZ, 0xc0, !PT ;  /* 0xffffffe004037812 */ /* 0x000fc400078ec0ff */
[----:B------:R-:W-:Y:S01]  /*0f80*/  LOP3.LUT R9, R10, 0x8, R9, 0xf8, !PT ;  /* 0x000000080a097812 */ /* 0x000fe200078ef809 */
[C---:B------:R-:W-:Y:S01]  /*0f90*/  IMAD R23, R13.reuse, 0x400, R0 ;  /* 0x000004000d177824 */ /* 0x040fe200078e0200 */
[----:B------:R-:W-:Y:S02]  /*0fa0*/  SHF.R.U32.HI R4, RZ, 0x3, R7 ;  /* 0x00000003ff047819 */ /* 0x000fe40000011607 */
[----:B------:R-:W-:Y:S02]  /*0fb0*/  IADD3 R3, R18, -R3, RZ ;  /* 0x8000000312037210 */ /* 0x000fe40007ffe0ff */
[----:B------:R-:W-:Y:S01]  /*0fc0*/  LOP3.LUT R5, R8, 0xfffffffc, RZ, 0xc0, !PT ;  /* 0xfffffffc08057812 */ /* 0x000fe200078ec0ff */
[----:B------:R-:W-:Y:S01]  /*0fd0*/  IMAD R8, R13, 0x10, R6 ;  /* 0x000000100d087824 */ /* 0x000fe200078e0206 */
[----:B------:R-:W-:Y:S02]  /*0fe0*/  LOP3.LUT R9, R9, R4, RZ, 0x3c, !PT ;  /* 0x0000000409097212 */ /* 0x000fe400078e3cff */
[----:B------:R-:W-:Y:S01]  /*0ff0*/  SHF.R.S32.HI R4, RZ, 0x1f, R3 ;  /* 0x0000001fff047819 */ /* 0x000fe20000011403 */
[----:B------:R-:W-:Y:S01]  /*1000*/  IMAD.IADD R10, R18, 0x1, -R5 ;  /* 0x00000001120a7824 */ /* 0x000fe200078e0a05 */
[----:B------:R-:W-:-:S02]  /*1010*/  LEA.HI R6, R13, R13, RZ, 0x1 ;  /* 0x0000000d0d067211 */ /* 0x000fc400078f08ff */
[CC--:B------:R-:W-:Y:S02]  /*1020*/  LEA.HI R5, R4.reuse, R3.reuse, RZ, 0x3 ;  /* 0x0000000304057211 */ /* 0x0c0fe400078f18ff */
[----:B------:R-:W-:Y:S02]  /*1030*/  LEA.HI R7, R4, R3, RZ, 0x2 ;  /* 0x0000000304077211 */ /* 0x000fe400078f10ff */
[----:B------:R-:W-:Y:S02]  /*1040*/  LEA R8, R8, R9, 0x9 ;  /* 0x0000000908087211 */ /* 0x000fe400078e48ff */
[----:B------:R-:W-:Y:S01]  /*1050*/  LOP3.LUT R4, R6, 0xfffffffe, RZ, 0xc0, !PT ;  /* 0xfffffffe06047812 */ /* 0x000fe200078ec0ff */
[----:B--2---:R-:W-:Y:S01]  /*1060*/  IMAD R19, R19, -0x80, R24 ;  /* 0xffffff8013137824 */ /* 0x004fe200078e0218 */
[----:B------:R-:W-:Y:S01]  /*1070*/  SHF.R.S32.HI R3, RZ, 0x1f, R0 ;  /* 0x0000001fff037819 */ /* 0x000fe20000011400 */
[----:B------:R2:W-:Y:S01]  /*1080*/  STL [R1+0x4], R8 ;  /* 0x0000040801007387 */ /* 0x0005e20000100800 */
[----:B------:R-:W-:Y:S01]  /*1090*/  SHF.R.S32.HI R6, RZ, 0x3, R5 ;  /* 0x00000003ff067819 */ /* 0x000fe20000011405 */
[----:B------:R-:W-:Y:S01]  /*10a0*/  IMAD.IADD R20, R13, 0x1, -R4 ;  /* 0x000000010d147824 */ /* 0x000fe200078e0a04 */
[----:B------:R-:W-:-:S02]  /*10b0*/  LEA.HI R4, R3, R0, RZ, 0x2 ;  /* 0x0000000003047211 */ /* 0x000fc400078f10ff */
[----:B------:R-:W-:Y:S02]  /*10c0*/  SHF.R.S32.HI R15, RZ, 0x1f, R12 ;  /* 0x0000001fff0f7819 */ /* 0x000fe4000001140c */
[----:B------:R-:W-:Y:S02]  /*10d0*/  SHF.R.S32.HI R5, RZ, 0x1f, R5 ;  /* 0x0000001fff057819 */ /* 0x000fe40000011405 */
[----:B------:R-:W-:Y:S02]  /*10e0*/  LOP3.LUT R9, R4, 0x7ffffffc, RZ, 0xc0, !PT ;  /* 0x7ffffffc04097812 */ /* 0x000fe400078ec0ff */
[----:B--2---:R-:W-:Y:S02]  /*10f0*/  SHF.R.S32.HI R8, RZ, 0x2, R7 ;  /* 0x00000002ff087819 */ /* 0x004fe40000011407 */
[----:B------:R-:W-:Y:S02]  /*1100*/  LEA.HI R22, R15, R12, RZ, 0x7 ;  /* 0x0000000c0f167211 */ /* 0x000fe400078f38ff */
[----:B------:R-:W-:Y:S01]  /*1110*/  LEA.HI R7, R7, R8, RZ, 0x1 ;  /* 0x0000000807077211 */ /* 0x000fe200078f08ff */
[----:B------:R-:W-:Y:S01]  /*1120*/  VIADD R14, R8, 0x18 ;  /* 0x00000018080e7836 */ /* 0x000fe20000000000 */
[----:B------:R-:W-:-:S02]  /*1130*/  LEA.HI R5, R5, R6, RZ, 0x4 ;  /* 0x0000000605057211 */ /* 0x000fc400078f20ff */
[----:B------:R-:W-:Y:S02]  /*1140*/  LOP3.LUT R7, R7, 0xfffffffe, RZ, 0xc0, !PT ;  /* 0xfffffffe07077812 */ /* 0x000fe400078ec0ff */
[----:B-1----:R-:W-:Y:S02]  /*1150*/  LEA.HI R13, R3, R0, RZ, 0x5 ;  /* 0x00000000030d7211 */ /* 0x002fe400078f28ff */
[----:B------:R-:W-:Y:S01]  /*1160*/  IADD3 R9, R0, -R9, RZ ;  /* 0x8000000900097210 */ /* 0x000fe20007ffe0ff */
[C---:B------:R-:W-:Y:S01]  /*1170*/  VIADD R0, R8.reuse, 0x8 ;  /* 0x0000000808007836 */ /* 0x040fe20000000000 */
[C---:B------:R-:W-:Y:S01]  /*1180*/  IADD3 R12, R8.reuse, 0x10, RZ ;  /* 0x00000010080c7810 */ /* 0x040fe20007ffe0ff */
[----:B------:R-:W-:Y:S01]  /*1190*/  IMAD.IADD R7, R8, 0x1, -R7 ;  /* 0x0000000108077824 */ /* 0x000fe200078e0a07 */
[----:B------:R-:W-:Y:S02]  /*11a0*/  LOP3.LUT R5, R5, 0x1ffffff0, RZ, 0xc0, !PT ;  /* 0x1ffffff005057812 */ /* 0x000fe400078ec0ff */
[----:B------:R-:W-:-:S02]  /*11b0*/  LEA.HI R8, R12, R12, RZ, 0x1 ;  /* 0x0000000c0c087211 */ /* 0x000fc400078f08ff */
[----:B------:R-:W-:Y:S01]  /*11c0*/  LEA.HI R17, R14, R14, RZ, 0x1 ;  /* 0x0000000e0e117211 */ /* 0x000fe200078f08ff */
[----:B------:R-:W-:Y:S01]  /*11d0*/  IMAD.IADD R6, R6, 0x1, -R5 ;  /* 0x0000000106067824 */ /* 0x000fe200078e0a05 */
[----:B------:R-:W-:Y:S02]  /*11e0*/  LEA.HI R3, R0, R0, RZ, 0x1 ;  /* 0x0000000000037211 */ /* 0x000fe400078f08ff */
[----:B------:R-:W-:Y:S02]  /*11f0*/  SHF.R.S32.HI R18, RZ, 0x5, R13 ;  /* 0x00000005ff127819 */ /* 0x000fe4000001140d */
[----:B------:R-:W-:Y:S02]  /*1200*/  LOP3.LUT R13, R8, 0xfffffffe, RZ, 0xc0, !PT ;  /* 0xfffffffe080d7812 */ /* 0x000fe400078ec0ff */
[----:B------:R-:W-:Y:S01]  /*1210*/  LOP3.LUT R15, R17, 0xfffffffe, RZ, 0xc0, !PT ;  /* 0xfffffffe110f7812 */ /* 0x000fe200078ec0ff */
[----:B------:R-:W-:Y:S01]  /*1220*/  IMAD R21, R18, -0x10, R19 ;  /* 0xfffffff012157824 */ /* 0x000fe200078e0213 */
[----:B------:R-:W-:Y:S01]  /*1230*/  LOP3.LUT R5, R3, 0xfffffffe, RZ, 0xc0, !PT ;  /* 0xfffffffe03057812 */ /* 0x000fe200078ec0ff */
[----:B------:R-:W-:Y:S01]  /*1240*/  IMAD.IADD R13, R12, 0x1, -R13 ;  /* 0x000000010c0d7824 */ /* 0x000fe200078e0a0d */
[----:B------:R-:W-:Y:S01]  /*1250*/  SHF.R.S32.HI R12, RZ, 0x1, R8 ;  /* 0x00000001ff0c7819 */ /* 0x000fe20000011408 */
[----:B------:R-:W-:Y:S01]  /*1260*/  IMAD.IADD R14, R14, 0x1, -R15 ;  /* 0x000000010e0e7824 */ /* 0x000fe200078e0a0f */
[----:B------:R-:W-:-:S02]  /*1270*/  IADD3 R5, R0, -R5, RZ ;  /* 0x8000000500057210 */ /* 0x000fc40007ffe0ff */
[--C-:B------:R-:W-:Y:S02]  /*1280*/  SHF.R.S32.HI R0, RZ, 0x1, R3.reuse ;  /* 0x00000001ff007819 */ /* 0x100fe40000011403 */
[----:B------:R-:W-:Y:S02]  /*1290*/  SHF.R.S32.HI R15, RZ, 0x1f, R8 ;  /* 0x0000001fff0f7819 */ /* 0x000fe40000011408 */
[----:B------:R-:W-:Y:S02]  /*12a0*/  SHF.R.S32.HI R3, RZ, 0x1f, R3 ;  /* 0x0000001fff037819 */ /* 0x000fe40000011403 */
[--C-:B------:R-:W-:Y:S02]  /*12b0*/  SHF.R.S32.HI R8, RZ, 0x1, R17.reuse ;  /* 0x00000001ff087819 */ /* 0x100fe40000011411 */
[----:B------:R-:W-:Y:S02]  /*12c0*/  SHF.R.S32.HI R17, RZ, 0x1f, R17 ;  /* 0x0000001fff117819 */ /* 0x000fe40000011411 */
[----:B------:R-:W-:-:S02]  /*12d0*/  LEA.HI R3, R3, R0, RZ, 0x4 ;  /* 0x0000000003037211 */ /* 0x000fc400078f20ff */
[----:B------:R-:W-:Y:S02]  /*12e0*/  LEA.HI R15, R15, R12, RZ, 0x4 ;  /* 0x0000000c0f0f7211 */ /* 0x000fe400078f20ff */
[----:B------:R-:W-:Y:S02]  /*12f0*/  LEA.HI R17, R17, R8, RZ, 0x4 ;  /* 0x0000000811117211 */ /* 0x000fe400078f20ff */
[----:B------:R-:W-:Y:S02]  /*1300*/  LOP3.LUT R3, R3, 0x1ffffff0, RZ, 0xc0, !PT ;  /* 0x1ffffff003037812 */ /* 0x000fe400078ec0ff */
[----:B------:R-:W-:Y:S02]  /*1310*/  LOP3.LUT R15, R15, 0x1ffffff0, RZ, 0xc0, !PT ;  /* 0x1ffffff00f0f7812 */ /* 0x000fe400078ec0ff */
[----:B------:R-:W-:Y:S02]  /*1320*/  LOP3.LUT R17, R17, 0x1ffffff0, RZ, 0xc0, !PT ;  /* 0x1ffffff011117812 */ /* 0x000fe400078ec0ff */
[----:B------:R-:W-:Y:S01]  /*1330*/  IADD3 R0, R0, -R3, RZ ;  /* 0x8000000300007210 */ /* 0x000fe20007ffe0ff */
[----:B------:R-:W-:Y:S01]  /*1340*/  IMAD.IADD R12, R12, 0x1, -R15 ;  /* 0x000000010c0c7824 */ /* 0x000fe200078e0a0f */
[--C-:B------:R-:W-:Y:S01]  /*1350*/  SHF.R.S32.HI R18, RZ, 0x2, R4.reuse ;  /* 0x00000002ff127819 */ /* 0x100fe20000011404 */
[----:B------:R-:W-:Y:S01]  /*1360*/  IMAD.IADD R17, R8, 0x1, -R17 ;  /* 0x0000000108117824 */ /* 0x000fe200078e0a11 */
[----:B------:R-:W-:Y:S01]  /*1370*/  SHF.R.S32.HI R19, RZ, 0x1f, R4 ;  /* 0x0000001fff137819 */ /* 0x000fe20000011404 */
[----:B------:R-:W-:Y:S01]  /*1380*/  IMAD R4, R0, 0x8, R5 ;  /* 0x0000000800047824 */ /* 0x000fe200078e0205 */
[----:B------:R-:W-:Y:S01]  /*1390*/  LEA R6, R6, R7, 0x3 ;  /* 0x0000000706067211 */ /* 0x000fe200078e18ff */
[----:B------:R-:W-:Y:S01]  /*13a0*/  IMAD R3, R12, 0x8, R13 ;  /* 0x000000080c037824 */ /* 0x000fe200078e020d */
[----:B------:R-:W-:-:S02]  /*13b0*/  LEA R0, R17, R14, 0x3 ;  /* 0x0000000e11007211 */ /* 0x000fc400078e18ff */
[----:B------:R-:W-:Y:S01]  /*13c0*/  LEA.HI R19, R19, R18, RZ, 0x3 ;  /* 0x0000001213137211 */ /* 0x000fe200078f18ff */
[----:B------:R1:W-:Y:S01]  /*13d0*/  STL [R1+0x14], R6 ;  /* 0x0000140601007387 */ /* 0x0003e20000100800 */
[----:B------:R-:W-:Y:S02]  /*13e0*/  LOP3.LUT R7, R16, 0x1, RZ, 0xfc, !PT ;  /* 0x0000000110077812 */ /* 0x000fe400078efcff */
[----:B------:R-:W-:Y:S01]  /*13f0*/  LOP3.LUT R19, R19, 0xfffffff8, RZ, 0xc0, !PT ;  /* 0xfffffff813137812 */ /* 0x000fe200078ec0ff */
[----:B------:R2:W-:Y:S01]  /*1400*/  STL [R1+0x10], R4 ;  /* 0x0000100401007387 */ /* 0x0005e20000100800 */
[----:B------:R-:W-:Y:S02]  /*1410*/  MOV R199, RZ ;  /* 0x000000ff00c77202 */ /* 0x000fe40000000f00 */
[----:B------:R-:W-:Y:S01]  /*1420*/  IADD3 R19, R21, R19, -R18 ;  /* 0x0000001315137210 */ /* 0x000fe20007ffe812 */
[----:B------:R3:W-:Y:S01]  /*1430*/  STL [R1+0xc], R3 ;  /* 0x00000c0301007387 */ /* 0x0007e20000100800 */
[----:B-1----:R-:W-:-:S03]  /*1440*/  IMAD.MOV.U32 R6, RZ, RZ, RZ ;  /* 0x000000ffff067224 */ /* 0x002fc600078e00ff */
[----:B------:R1:W-:Y:S01]  /*1450*/  STL [R1+0x8], R0 ;  /* 0x0000080001007387 */ /* 0x0003e20000100800 */
[----:B------:R-:W-:Y:S01]  /*1460*/  IMAD R8, R20, -0x40, R19 ;  /* 0xffffffc014087824 */ /* 0x000fe200078e0213 */
[----:B--2---:R-:W-:Y:S01]  /*1470*/  CS2R R4, SRZ ;  /* 0x0000000000047805 */ /* 0x004fe2000001ff00 */
[----:B---3--:R-:W-:Y:S01]  /*1480*/  IMAD.SHL.U32 R3, R23, 0x4, RZ ;  /* 0x0000000417037824 */ /* 0x008fe200078e00ff */
[----:B-1----:R-:W-:-:S03]  /*1490*/  SHF.R.S32.HI R0, RZ, 0x7, R22 ;  /* 0x00000007ff007819 */ /* 0x002fc60000011416 */
[----:B------:R-:W-:Y:S02]  /*14a0*/  IMAD R3, R3, 0x4, R2 ;  /* 0x0000000403037824 */ /* 0x000fe400078e0202 */
[----:B------:R1:W-:Y:S05]  /*14b0*/  STL [R1], R0 ;  /* 0x0000000001007387 */ /* 0x0003ea0000100800 */
.L_x_126:
[----:B------:R-:W-:Y:S01]  /*14c0*/  ISETP.NE.AND P0, PT, R7, 0x3, PT ;  /* 0x000000030700780c */ /* 0x000fe20003f05270 */
[----:B------:R-:W-:-:S12]  /*14d0*/  YIELD ;  /* 0x0000000000007946 */ /* 0x000fd80003800000 */
[----:B------:R-:W-:Y:S05]  /*14e0*/  @!P0 BRA `(.L_x_116) ;  /* 0x0000000000048947 */ /* 0x000fea0003800000 */
[----:B------:R-:W-:Y:S01]  /*14f0*/  BPT.TRAP 0x1 ;  /* 0x000000040000795c */ /* 0x000fe20000300000 */
.L_x_116:
[----:B------:R-:W-:Y:S01]  /*1500*/  IMAD R21, R4, 0x8, R2 ;  /* 0x0000000804157824 */ /* 0x000fe200078e0202 */
[----:B------:R-:W-:-:S04]  /*1510*/  SHF.L.U32 R20, R5, 0x1f, RZ ;  /* 0x0000001f05147819 */ /* 0x000fc800000006ff */
[----:B------:R2:W3:Y:S01]  /*1520*/  SYNCS.PHASECHK.TRANS64.TRYWAIT P1, [R21+URZ+0x30c10], R20 ;  /* 0x030c1014150075a7 */ /* 0x0004e2000802017f */
[----:B------:R-:W-:Y:S05]  /*1530*/  @!P0 BRA `(.L_x_117) ;  /* 0x0000000000048947 */ /* 0x000fea0003800000 */
[----:B------:R-:W-:Y:S01]  /*1540*/  BPT.TRAP 0x1 ;  /* 0x000000040000795c */ /* 0x000fe20000300000 */
.L_x_117:
[----:B-1----:R-:W-:-:S04]  /*1550*/  IADD3 R0, R2, 0x10000, RZ ;  /* 0x0001000002007810 */ /* 0x002fc80007ffe0ff */
[----:B------:R-:W-:-:S04]  /*1560*/  SHF.R.U32.HI R0, RZ, 0x4, R0 ;  /* 0x00000004ff007819 */ /* 0x000fc80000011600 */
[----:B------:R-:W-:Y:S01]  /*1570*/  LOP3.LUT R0, R0, 0x3fff, RZ, 0xc0, !PT ;  /* 0x00003fff00007812 */ /* 0x000fe200078ec0ff */
[----:B---3--:R-:W-:Y:S06]  /*1580*/  @P1 BRA `(.L_x_118) ;  /* 0x0000000000081947 */ /* 0x008fec0003800000 */
[----:B------:R-:W1:Y:S02]  /*1590*/  SYNCS.PHASECHK.TRANS64.TRYWAIT P1, [R21+URZ+0x30c10], R20 ;  /* 0x030c1014150075a7 */ /* 0x000e64000802017f */
[----:B-1----:R-:W-:Y:S05]  /*15a0*/  @!P1 BRA `(.L_x_119) ;  /* 0x0000008000209947 */ /* 0x002fea0003800000 */
.L_x_118:
        /* <DEDUP_REMOVED lines=64> */
.L_x_120:
[----:B------:R1:W1:Y:S01]  /*19b0*/  SYNCS.PHASECHK.TRANS64.TRYWAIT P1, [R21+URZ+0x30c30], R20 ;  /* 0x030c3014150075a7 */ /* 0x000262000802017f */
[----:B------:R-:W-:Y:S05]  /*19c0*/  @!P0 BRA `(.L_x_121) ;  /* 0x0000000000048947 */ /* 0x000fea0003800000 */
[----:B------:R-:W-:Y:S01]  /*19d0*/  BPT.TRAP 0x1 ;  /* 0x000000040000795c */ /* 0x000fe20000300000 */
.L_x_121:
[----:B-1----:R-:W-:Y:S05]  /*19e0*/  @P1 BRA `(.L_x_122) ;  /* 0x0000000000081947 */ /* 0x002fea0003800000 */
[----:B------:R-:W1:Y:S02]  /*19f0*/  SYNCS.PHASECHK.TRANS64.TRYWAIT P1, [R21+URZ+0x30c30], R20 ;  /* 0x030c3014150075a7 */ /* 0x000e64000802017f */
[----:B-1----:R-:W-:Y:S05]  /*1a00*/  @!P1 BRA `(.L_x_123) ;  /* 0x0000007c001c9947 */ /* 0x002fea0003800000 */
.L_x_122:
        /* <DEDUP_REMOVED lines=35> */
[----:B------:R-:W-:Y:S01]  /*1c40*/  FMUL.FTZ R106, R106, UR10 ;  /* 0x0000000a6a6a7c20 */ /* 0x000fe20008410000 */
[----:B------:R-:W-:Y:S01]  /*1c50*/  HGMMA.64x128x16.F32 R24, gdesc[UR4], RZ, !UPT, gsb0 ;  /* 0x01e00000041879f0 */ /* 0x000fe2000c0008ff */
[----:B------:R-:W-:Y:S01]  /*1c60*/  UIADD3 UR6, UR8, 0x2, URZ ;  /* 0x0000000208067890 */ /* 0x000fe2000fffe03f */
[----:B------:R-:W-:Y:S01]  /*1c70*/  STL [R1+0xa8], R198 ;  /* 0x0000a8c601007387 */ /* 0x000fe20000100800 */
[----:B------:R-:W-:Y:S01]  /*1c80*/  UIADD3 UR4, UR9, 0x2, URZ ;  /* 0x0000000209047890 */ /* 0x000fe2000fffe03f */
[----:B-1----:R-:W-:Y:S01]  /*1c90*/  MUFU.TANH R11, R92 ;  /* 0x0000005c000b7308 */ /* 0x002fe20000002400 */
[----:B------:R-:W-:Y:S01]  /*1ca0*/  UMOV UR7, 0x40000040 ;  /* 0x4000004000077882 */ /* 0x000fe20000000000 */
[----:B------:R-:W-:Y:S01]  /*1cb0*/  UMOV UR5, 0x40000040 ;  /* 0x4000004000057882 */ /* 0x000fe20000000000 */
[----:B------:R-:W-:Y:S01]  /*1cc0*/  STL [R1+0xa4], R197 ;  /* 0x0000a4c501007387 */ /* 0x000fe20000100800 */
[----:B------:R-:W-:Y:S01]  /*1cd0*/  FMUL.FTZ R109, R109, UR10 ;  /* 0x0000000a6d6d7c20 */ /* 0x000fe20008410000 */
[----:B------:R-:W-:Y:S01]  /*1ce0*/  FMUL.FTZ R236, R89, UR10 ;  /* 0x0000000a59ec7c20 */ /* 0x000fe20008410000 */
[----:B------:R-:W-:Y:S01]  /*1cf0*/  FMUL.FTZ R232, R88, UR10 ;  /* 0x0000000a58e87c20 */ /* 0x000fe20008410000 */
[----:B------:R-:W-:Y:S01]  /*1d00*/  STL [R1+0xa0], R196 ;  /* 0x0000a0c401007387 */ /* 0x000fe20000100800 */
[----:B------:R-:W1:Y:S01]  /*1d10*/  MUFU.TANH R17, R17 ;  /* 0x0000001100117308 */ /* 0x000e620000002400 */
[----:B------:R-:W-:Y:S01]  /*1d20*/  FMUL.FTZ R108, R108, UR10 ;  /* 0x0000000a6c6c7c20 */ /* 0x000fe20008410000 */
[C---:B------:R-:W-:Y:S01]  /*1d30*/  ISETP.GT.AND P2, PT, R8.reuse, RZ, PT ;  /* 0x000000ff0800720c */ /* 0x040fe20003f44270 */
[----:B------:R-:W-:Y:S01]  /*1d40*/  STL [R1+0x9c], R195 ;  /* 0x00009cc301007387 */ /* 0x000fe20000100800 */
[----:B------:R-:W-:Y:S01]  /*1d50*/  ISETP.GT.AND P1, PT, R8, 0x8, PT ;  /* 0x000000080800780c */ /* 0x000fe20003f24270 */
[----:B------:R-:W-:Y:S01]  /*1d60*/  FMUL.FTZ R235, R90, UR10 ;  /* 0x0000000a5aeb7c20 */ /* 0x000fe20008410000 */
[----:B------:R-:W-:Y:S01]  /*1d70*/  FMUL.FTZ R231, R91, UR10 ;  /* 0x0000000a5be77c20 */ /* 0x000fe20008410000 */
[----:B------:R-:W-:Y:S01]  /*1d80*/  STL [R1+0x98], R194 ;  /* 0x000098c201007387 */ /* 0x000fe20000100800 */
[----:B------:R-:W2:Y:S01]  /*1d90*/  MUFU.TANH R19, R19 ;  /* 0x0000001300137308 */ /* 0x000ea20000002400 */
[----:B------:R-:W-:Y:S01]  /*1da0*/  FMUL.FTZ R101, R101, UR10 ;  /* 0x0000000a65657c20 */ /* 0x000fe20008410000 */
[----:B------:R-:W-:Y:S01]  /*1db0*/  FMUL.FTZ R113, R113, UR10 ;  /* 0x0000000a71717c20 */ /* 0x000fe20008410000 */
[----:B------:R-:W-:Y:S01]  /*1dc0*/  STL [R1+0x94], R193 ;  /* 0x000094c101007387 */ /* 0x000fe20000100800 */
[----:B------:R-:W-:Y:S01]  /*1dd0*/  ULDC UR11, c[0x0][0x744] ;  /* 0x0001d100000b7ab9 */ /* 0x000fe20000000800 */
[----:B------:R-:W-:Y:S01]  /*1de0*/  FMUL.FTZ R110, R110, UR10 ;  /* 0x0000000a6e6e7c20 */ /* 0x000fe20008410000 */
[----:B------:R-:W-:Y:S01]  /*1df0*/  FMUL.FTZ R114, R114, UR10 ;  /* 0x0000000a72727c20 */ /* 0x000fe20008410000 */
[----:B------:R-:W-:Y:S01]  /*1e00*/  STL [R1+0x90], R192 ;  /* 0x000090c001007387 */ /* 0x000fe20000100800 */
[----:B------:R-:W3:Y:S01]  /*1e10*/  MUFU.TANH R18, R18 ;  /* 0x0000001200127308 */ /* 0x000ee20000002400 */
[----:B-1----:R-:W-:Y:S01]  /*1e20*/  FSEL R90, R17, -INF , P2 ;  /* 0xff800000115a7808 */ /* 0x002fe20001000000 */
[----:B------:R-:W-:Y:S01]  /*1e30*/  FMUL.FTZ R102, R102, UR10 ;  /* 0x0000000a66667c20 */ /* 0x000fe20008410000 */
[----:B------:R-:W-:Y:S01]  /*1e40*/  STL [R1+0x8c], R191 ;  /* 0x00008cbf01007387 */ /* 0x000fe20000100800 */
[----:B------:R-:W-:Y:S01]  /*1e50*/  FMUL.FTZ R107, R107, UR10 ;  /* 0x0000000a6b6b7c20 */ /* 0x000fe20008410000 */
[----:B------:R-:W-:Y:S01]  /*1e60*/  FMUL.FTZ R234, R94, UR10 ;  /* 0x0000000a5eea7c20 */ /* 0x000fe20008410000 */
[----:B------:R-:W-:Y:S01]  /*1e70*/  FMUL.FTZ R112, R112, UR10 ;  /* 0x0000000a70707c20 */ /* 0x000fe20008410000 */
[----:B------:R-:W-:Y:S01]  /*1e80*/  STL [R1+0x88], R190 ;  /* 0x000088be01007387 */ /* 0x000fe20000100800 */
[----:B------:R-:W1:Y:S01]  /*1e90*/  MUFU.TANH R20, R20 ;  /* 0x0000001400147308 */ /* 0x000e620000002400 */
[----:B--2---:R-:W-:Y:S01]  /*1ea0*/  FSEL R91, R19, -INF , P1 ;  /* 0xff800000135b7808 */ /* 0x004fe20000800000 */
[----:B------:R-:W-:Y:S01]  /*1eb0*/  FMUL.FTZ R116, R116, UR10 ;  /* 0x0000000a74747c20 */ /* 0x000fe20008410000 */
[----:B------:R2:W-:Y:S01]  /*1ec0*/  STL [R1+0x84], R189 ;  /* 0x000084bd01007387 */ /* 0x0005e20000100800 */
[----:B------:R-:W-:Y:S01]  /*1ed0*/  FMUL.FTZ R93, R93, UR10 ;  /* 0x0000000a5d5d7c20 */ /* 0x000fe20008410000 */
[----:B------:R-:W-:Y:S01]  /*1ee0*/  FMUL.FTZ R237, R97, UR10 ;  /* 0x0000000a61ed7c20 */ /* 0x000fe20008410000 */
[----:B------:R-:W-:Y:S01]  /*1ef0*/  FMUL.FTZ R103, R103, UR10 ;  /* 0x0000000a67677c20 */ /* 0x000fe20008410000 */
[----:B------:R-:W4:Y:S01]  /*1f00*/  SHFL.IDX PT, R92, R202, R10, 0x1f ;  /* 0x00001f0aca5c7589 */ /* 0x000f2200000e0000 */
[----:B------:R-:W1:Y:S01]  /*1f10*/  MUFU.TANH R21, R21 ;  /* 0x0000001500157308 */ /* 0x000e620000002400 */
[----:B------:R-:W-:Y:S01]  /*1f20*/  FMUL.FTZ R111, R111, UR10 ;  /* 0x0000000a6f6f7c20 */ /* 0x000fe20008410000 */
[----:B------:R-:W-:Y:S01]  /*1f30*/  FMUL.FTZ R118, R118, UR10 ;  /* 0x0000000a76767c20 */ /* 0x000fe20008410000 */
[----:B------:R-:W-:Y:S01]  /*1f40*/  STL [R1+0x80], R188 ;  /* 0x000080bc01007387 */ /* 0x000fe20000100800 */
[----:B------:R-:W-:Y:S01]  /*1f50*/  FMUL.FTZ R95, R95, UR10 ;  /* 0x0000000a5f5f7c20 */ /* 0x000fe20008410000 */
[----:B------:R-:W-:Y:S01]  /*1f60*/  FMUL.FTZ R129, R129, UR10 ;  /* 0x0000000a81817c20 */ /* 0x000fe20008410000 */
[----:B------:R-:W-:Y:S01]  /*1f70*/  FMUL.FTZ R217, R135, UR10 ;  /* 0x0000000a87d97c20 */ /* 0x000fe20008410000 */
[----:B------:R3:W-:Y:S01]  /*1f80*/  STL [R1+0x7c], R187 ;  /* 0x00007cbb01007387 */ /* 0x0007e20000100800 */
[----:B--2---:R2:W-:Y:S01]  /*1f90*/  MUFU.TANH R189, R106 ;  /* 0x0000006a00bd7308 */ /* 0x0045e20000002400 */
[----:B------:R-:W-:Y:S01]  /*1fa0*/  FMUL.FTZ R126, R126, UR10 ;  /* 0x0000000a7e7e7c20 */ /* 0x000fe20008410000 */
[----:B------:R-:W-:Y:S01]  /*1fb0*/  FMUL.FTZ R96, R96, UR10 ;  /* 0x0000000a60607c20 */ /* 0x000fe20008410000 */
[----:B------:R-:W-:Y:S01]  /*1fc0*/  STL [R1+0x78], R186 ;  /* 0x000078ba01007387 */ /* 0x000fe20000100800 */
[----:B------:R-:W-:Y:S01]  /*1fd0*/  FMUL.FTZ R99, R99, UR10 ;  /* 0x0000000a63637c20 */ /* 0x000fe20008410000 */
[----:B------:R-:W-:Y:S01]  /*1fe0*/  FMUL.FTZ R105, R105, UR10 ;  /* 0x0000000a69697c20 */ /* 0x000fe20008410000 */
[----:B------:R-:W-:Y:S01]  /*1ff0*/  FMUL.FTZ R122, R122, UR10 ;  /* 0x0000000a7a7a7c20 */ /* 0x000fe20008410000 */
[----:B------:R1:W-:Y:S01]  /*2000*/  STL [R1+0x74], R185 ;  /* 0x000074b901007387 */ /* 0x0003e20000100800 */
[----:B------:R-:W1:Y:S01]  /*2010*/  MUFU.TANH R200, R200 ;  /* 0x000000c800c87308 */ /* 0x000e620000002400 */
[----:B--2---:R-:W-:-:S02]  /*2020*/  VIADD R106, R10, 0x4 ;  /* 0x000000040a6a7836 */ /* 0x004fc40000000000 */
[----:B------:R-:W-:Y:S01]  /*2030*/  FMUL.FTZ R100, R100, UR10 ;  /* 0x0000000a64647c20 */ /* 0x000fe20008410000 */
[----:B------:R-:W-:Y:S01]  /*2040*/  STL [R1+0x70], R184 ;  /* 0x000070b801007387 */ /* 0x000fe20000100800 */
[----:B------:R-:W-:Y:S01]  /*2050*/  FMUL.FTZ R233, R98, UR10 ;  /* 0x0000000a62e97c20 */ /* 0x000fe20008410000 */
[----:B------:R-:W-:Y:S01]  /*2060*/  FMUL.FTZ R128, R128, UR10 ;  /* 0x0000000a80807c20 */ /* 0x000fe20008410000 */
[----:B------:R-:W-:Y:S01]  /*2070*/  FMUL.FTZ R132, R132, UR10 ;  /* 0x0000000a84847c20 */ /* 0x000fe20008410000 */
[----:B------:R-:W2:Y:S01]  /*2080*/  SHFL.IDX PT, R89, R202, R106, 0x1f ;  /* 0x00001f6aca597589 */ /* 0x000ea200000e0000 */
[----:B---3--:R3:W-:Y:S01]  /*2090*/  MUFU.TANH R187, R108 ;  /* 0x0000006c00bb7308 */ /* 0x0087e20000002400 */
[----:B----4-:R-:W-:Y:S01]  /*20a0*/  FFMA.FTZ R91, R91, UR11, -R92 ;  /* 0x0000000b5b5b7c23 */ /* 0x010fe2000801085c */
[----:B------:R-:W-:Y:S01]  /*20b0*/  FMUL.FTZ R104, R104, UR10 ;  /* 0x0000000a68687c20 */ /* 0x000fe20008410000 */
[----:B------:R-:W-:Y:S01]  /*20c0*/  STL [R1+0x6c], R183 ;  /* 0x00006cb701007387 */ /* 0x000fe20000100800 */
[----:B------:R-:W-:Y:S01]  /*20d0*/  FMUL.FTZ R117, R117, UR10 ;  /* 0x0000000a75757c20 */ /* 0x000fe20008410000 */
[----:B------:R-:W-:Y:S01]  /*20e0*/  FMUL.FTZ R119, R119, UR10 ;  /* 0x0000000a77777c20 */ /* 0x000fe20008410000 */
[----:B------:R-:W-:Y:S01]  /*20f0*/  FMUL.FTZ R131, R131, UR10 ;  /* 0x0000000a83837c20 */ /* 0x000fe20008410000 */
[----:B------:R-:W-:Y:S01]  /*2100*/  STL [R1+0x68], R182 ;  /* 0x000068b601007387 */ /* 0x000fe20000100800 */
[----:B-1----:R1:W-:Y:S01]  /*2110*/  MUFU.TANH R185, R109 ;  /* 0x0000006d00b97308 */ /* 0x0023e20000002400 */
[----:B---3--:R-:W-:Y:S01]  /*2120*/  IADD3 R108, R10, 0xc, RZ ;  /* 0x0000000c0a6c7810 */ /* 0x008fe20007ffe0ff */
[----:B------:R-:W-:Y:S01]  /*2130*/  FMUL.FTZ R121, R121, UR10 ;  /* 0x0000000a79797c20 */ /* 0x000fe20008410000 */
[----:B------:R3:W-:Y:S01]  /*2140*/  STL [R1+0x64], R181 ;  /* 0x000064b501007387 */ /* 0x0007e20000100800 */
[----:B------:R-:W-:Y:S01]  /*2150*/  FMUL.FTZ R127, R127, UR10 ;  /* 0x0000000a7f7f7c20 */ /* 0x000fe20008410000 */
[----:B------:R-:W-:Y:S01]  /*2160*/  FMUL.FTZ R115, R115, UR10 ;  /* 0x0000000a73737c20 */ /* 0x000fe20008410000 */
[----:B------:R-:W-:Y:S01]  /*2170*/  LEA R203, R4, R203, 0xa ;  /* 0x000000cb04cb7211 */ /* 0x000fe200078e50ff */
[----:B------:R-:W-:Y:S01]  /*2180*/  STL [R1+0x60], R180 ;  /* 0x000060b401007387 */ /* 0x000fe20000100800 */
[----:B------:R4:W-:Y:S01]  /*2190*/  MUFU.TANH R194, R101 ;  /* 0x0000006500c27308 */ /* 0x0009e20000002400 */
[----:B-1----:R-:W-:-:S02]  /*21a0*/  VIADD R109, R10, 0x8 ;  /* 0x000000080a6d7836 */ /* 0x002fc40000000000 */
[----:B------:R-:W-:Y:S01]  /*21b0*/  FMUL.FTZ R130, R130, UR10 ;  /* 0x0000000a82827c20 */ /* 0x000fe20008410000 */
[----:B------:R-:W-:Y:S01]  /*21c0*/  STL [R1+0x5c], R179 ;  /* 0x00005cb301007387 */ /* 0x000fe20000100800 */
[----:B------:R-:W-:Y:S01]  /*21d0*/  FMUL.FTZ R120, R120, UR10 ;  /* 0x0000000a78787c20 */ /* 0x000fe20008410000 */
[----:B------:R-:W-:Y:S01]  /*21e0*/  FMUL.FTZ R123, R123, UR10 ;  /* 0x0000000a7b7b7c20 */ /* 0x000fe20008410000 */
[----:B------:R-:W-:Y:S01]  /*21f0*/  FMUL.FTZ R124, R124, UR10 ;  /* 0x0000000a7c7c7c20 */ /* 0x000fe20008410000 */
[----:B------:R-:W1:Y:S01]  /*2200*/  SHFL.IDX PT, R88, R202, R109, 0x1f ;  /* 0x00001f6dca587589 */ /* 0x000e6200000e0000 */
[----:B---3--:R3:W-:Y:S01]  /*2210*/  MUFU.TANH R181, R113 ;  /* 0x0000007100b57308 */ /* 0x0087e20000002400 */
[----:B------:R-:W-:Y:S01]  /*2220*/  FMUL.FTZ R125, R125, UR10 ;  /* 0x0000000a7d7d7c20 */ /* 0x000fe20008410000 */
[----:B------:R-:W-:Y:S01]  /*2230*/  FMUL.FTZ R133, R133, UR10 ;  /* 0x0000000a85857c20 */ /* 0x000fe20008410000 */
[----:B----4-:R-:W-:Y:S01]  /*2240*/  SHFL.IDX PT, R101, R202, R108, 0x1f ;  /* 0x00001f6cca657589 */ /* 0x010fe200000e0000 */
[----:B------:R-:W-:Y:S01]  /*2250*/  FMUL.FTZ R218, R134, UR10 ;  /* 0x0000000a86da7c20 */ /* 0x000fe20008410000 */
[----:B------:R-:W-:Y:S01]  /*2260*/  R2UR UR10, R203 ;  /* 0x00000000cb0a72ca */ /* 0x000fe200000e0000 */
[----:B------:R-:W-:Y:S01]  /*2270*/  FFMA.FTZ R19, -R19, R19, 1 ;  /* 0x3f80000013137423 */ /* 0x000fe20000010113 */
[----:B------:R-:W-:Y:S01]  /*2280*/  STL [R1+0x58], R178 ;  /* 0x000058b201007387 */ /* 0x000fe20000100800 */
[----:B------:R-:W4:Y:S01]  /*2290*/  MUFU.TANH R201, R201 ;  /* 0x000000c900c97308 */ /* 0x000f220000002400 */
[----:B---3--:R-:W-:Y:S01]  /*22a0*/  FFMA.FTZ R113, R90, UR11, -R92 ;  /* 0x0000000b5a717c23 */ /* 0x008fe2000801085c */
[----:B------:R-:W-:Y:S01]  /*22b0*/  FSEL R90, R18, -INF , P2 ;  /* 0xff800000125a7808 */ /* 0x000fe20001000000 */
[----:B------:R-:W-:Y:S01]  /*22c0*/  STL [R1+0x54], R177 ;  /* 0x000054b101007387 */ /* 0x000fe20000100800 */
[C---:B------:R-:W-:Y:S01]  /*22d0*/  FSEL R92, R20.reuse, -INF , P1 ;  /* 0xff800000145c7808 */ /* 0x040fe20000800000 */
[----:B------:R-:W-:-:S02]  /*22e0*/  FFMA.FTZ R20, -R20, R20, 1 ;  /* 0x3f80000014147423 */ /* 0x000fc40000010114 */
[--C-:B--2---:R-:W-:Y:S01]  /*22f0*/  FFMA.FTZ R90, R90, UR11, -R89.reuse ;  /* 0x0000000b5a5a7c23 */ /* 0x104fe20008010859 */
[----:B------:R2:W-:Y:S01]  /*2300*/  MUFU.TANH R186, R110 ;  /* 0x0000006e00ba7308 */ /* 0x0005e20000002400 */
[----:B------:R-:W-:Y:S01]  /*2310*/  FFMA.FTZ R92, R92, UR11, -R89 ;  /* 0x0000000b5c5c7c23 */ /* 0x000fe20008010859 */
[----:B------:R-:W-:Y:S01]  /*2320*/  FSEL R89, R21, -INF , P2 ;  /* 0xff80000015597808 */ /* 0x000fe20001000000 */
[----:B------:R-:W-:Y:S04]  /*2330*/  STL [R1+0x50], R176 ;  /* 0x000050b001007387 */ /* 0x000fe80000100800 */
[----:B------:R-:W-:Y:S01]  /*2340*/  STL [R1+0x4c], R175 ;  /* 0x00004caf01007387 */ /* 0x000fe20000100800 */
[----:B------:R-:W-:Y:S01]  /*2350*/  MUFU.TANH R221, R221 ;  /* 0x000000dd00dd7308 */ /* 0x000fe20000002400 */
[----:B--2---:R-:W-:-:S02]  /*2360*/  VIADD R110, R10, 0x14 ;  /* 0x000000140a6e7836 */ /* 0x004fc40000000000 */
[----:B------:R-:W-:Y:S04]  /*2370*/  STL [R1+0x48], R174 ;  /* 0x000048ae01007387 */ /* 0x000fe80000100800 */
[----:B------:R-:W-:Y:S01]  /*2380*/  SHFL.IDX PT, R94, R202, R110, 0x1f ;  /* 0x00001f6eca5e7589 */ /* 0x000fe200000e0000 */
[----:B------:R2:W-:Y:S03]  /*2390*/  MUFU.TANH R182, R114 ;  /* 0x0000007200b67308 */ /* 0x0005e60000002400 */
[----:B------:R-:W-:Y:S04]  /*23a0*/  STL [R1+0x44], R173 ;  /* 0x000044ad01007387 */ /* 0x000fe80000100800 */
[----:B------:R-:W-:Y:S01]  /*23b0*/  STL [R1+0x40], R172 ;  /* 0x000040ac01007387 */ /* 0x000fe20000100800 */
[----:B------:R1:W-:Y:S01]  /*23c0*/  MUFU.TANH R193, R102 ;  /* 0x0000006600c17308 */ /* 0x0003e20000002400 */
[----:B--2---:R-:W-:Y:S01]  /*23d0*/  VIADD R114, R10, 0x1c ;  /* 0x0000001c0a727836 */ /* 0x004fe20000000000 */
[----:B------:R-:W-:-:S02]  /*23e0*/  WARPGROUP.DEPBAR.LE gsb0, 0x0 ;  /* 0x00008000000079c5 */ /* 0x000fc40000010000 */
[----:B------:R-:W-:Y:S01]  /*23f0*/  WARPGROUP.ARRIVE ;  /* 0x00000000000079c5 */ /* 0x000fe20000000000 */
[----:B------:R-:W-:Y:S03]  /*2400*/  STL [R1+0x3c], R171 ;  /* 0x00003cab01007387 */ /* 0x000fe60000100800 */
[----:B------:R-:W-:Y:S01]  /*2410*/  MUFU.TANH R219, R219 ;  /* 0x000000db00db7308 */ /* 0x000fe20000002400 */
[--C-:B-1----:R-:W-:Y:S01]  /*2420*/  FFMA.FTZ R102, R89, UR11, -R88.reuse ;  /* 0x0000000b59667c23 */ /* 0x102fe20008010858 */
[----:B------:R-:W-:Y:S01]  /*2430*/  HGMMA.64x128x16.F32 R24, gdesc[UR4], R24, gsb0 ;  /* 0x01e00000041879f0 */ /* 0x000fe20008000818 */
[----:B------:R-:W-:Y:S01]  /*2440*/  UIADD3 UR6, UR8, 0x4, URZ ;  /* 0x0000000408067890 */ /* 0x000fe2000fffe03f */
[----:B------:R-:W-:Y:S01]  /*2450*/  FSEL R89, R200, -INF , P1 ;  /* 0xff800000c8597808 */ /* 0x000fe20000800000 */
[----:B------:R-:W-:Y:S01]  /*2460*/  UIADD3 UR4, UR9, 0x4, URZ ;  /* 0x0000000409047890 */ /* 0x000fe2000fffe03f */
[----:B------:R-:W-:Y:S01]  /*2470*/  STL [R1+0x38], R170 ;  /* 0x000038aa01007387 */ /* 0x000fe20000100800 */
[----:B------:R-:W-:Y:S01]  /*2480*/  UMOV UR7, 0x40000040 ;  /* 0x4000004000077882 */ /* 0x000fe20000000000 */
[----:B------:R-:W-:Y:S01]  /*2490*/  UMOV UR5, 0x40000040 ;  /* 0x4000004000057882 */ /* 0x000fe20000000000 */
[----:B------:R-:W-:Y:S01]  /*24a0*/  MUFU.TANH R188, R107 ;  /* 0x0000006b00bc7308 */ /* 0x000fe20000002400 */
[----:B------:R-:W-:Y:S01]  /*24b0*/  FFMA.FTZ R97, R89, UR11, -R88 ;  /* 0x0000000b59617c23 */ /* 0x000fe20008010858 */
[----:B----4-:R-:W-:Y:S01]  /*24c0*/  FSEL R88, R201, -INF , P2 ;  /* 0xff800000c9587808 */ /* 0x010fe20001000000 */
[----:B------:R-:W-:Y:S04]  /*24d0*/  STL [R1+0x34], R169 ;  /* 0x000034a901007387 */ /* 0x000fe80000100800 */
[----:B------:R-:W-:Y:S01]  /*24e0*/  SHFL.IDX PT, R135, R22, R108, 0x1f ;  /* 0x00001f6c16877589 */ /* 0x000fe200000e0000 */
[----:B------:R-:W-:Y:S03]  /*24f0*/  MUFU.TANH R228, R228 ;  /* 0x000000e400e47308 */ /* 0x000fe60000002400 */
[----:B------:R-:W-:Y:S04]  /*2500*/  STL [R1+0x30], R168 ;  /* 0x000030a801007387 */ /* 0x000fe80000100800 */
[----:B------:R-:W-:Y:S01]  /*2510*/  STL [R1+0x2c], R9 ;  /* 0x00002c0901007387 */ /* 0x000fe20000100800 */
[----:B------:R1:W-:Y:S03]  /*2520*/  MUFU.EX2 R107, R90 ;  /* 0x0000005a006b7308 */ /* 0x0003e60000000800 */
[----:B------:R-:W-:Y:S04]  /*2530*/  STL [R1+0x28], R7 ;  /* 0x0000280701007387 */ /* 0x000fe80000100800 */
[----:B------:R-:W-:Y:S01]  /*2540*/  SHFL.IDX PT, R205, R22, R114, 0x1f ;  /* 0x00001f7216cd7589 */ /* 0x000fe200000e0000 */
[----:B------:R2:W3:Y:S03]  /*2550*/  MUFU.TANH R184, R112 ;  /* 0x0000007000b87308 */ /* 0x0004e60000002400 */
[----:B-1----:R-:W-:Y:S04]  /*2560*/  SHFL.IDX PT, R90, R202, R114, 0x1f ;  /* 0x00001f72ca5a7589 */ /* 0x002fe800000e0000 */
[----:B------:R-:W-:Y:S01]  /*2570*/  STL [R1+0x24], R6 ;  /* 0x0000240601007387 */ /* 0x000fe20000100800 */
[----:B------:R-:W-:Y:S01]  /*2580*/  MUFU.TANH R230, R230 ;  /* 0x000000e600e67308 */ /* 0x000fe20000002400 */
[----:B--2---:R-:W-:-:S02]  /*2590*/  VIADD R112, R10, 0x10 ;  /* 0x000000100a707836 */ /* 0x004fc40000000000 */
[----:B------:R-:W-:Y:S04]  /*25a0*/  STL [R1+0x20], R5 ;  /* 0x0000200501007387 */ /* 0x000fe80000100800 */
[----:B------:R-:W-:Y:S01]  /*25b0*/  STL [R1+0x1c], R3 ;  /* 0x00001c0301007387 */ /* 0x000fe20000100800 */
[----:B------:R1:W2:Y:S01]  /*25c0*/  MUFU.TANH R179, R116 ;  /* 0x0000007400b37308 */ /* 0x0002a20000002400 */
[----:B---3--:R-:W-:Y:S02]  /*25d0*/  FSEL R214, R184, -INF , P2 ;  /* 0xff800000b8d67808 */ /* 0x008fe40001000000 */
[----:B------:R-:W-:Y:S04]  /*25e0*/  SHFL.IDX PT, R215, R16, R108, 0x1f ;  /* 0x00001f6c10d77589 */ /* 0x000fe800000e0000 */
[----:B------:R-:W3:Y:S01]  /*25f0*/  SHFL.IDX PT, R213, R16, R112, 0x1f ;  /* 0x00001f7010d57589 */ /* 0x000ee200000e0000 */
[----:B------:R-:W-:Y:S03]  /*2600*/  MUFU.TANH R227, R227 ;  /* 0x000000e300e37308 */ /* 0x000fe60000002400 */
[----:B-1----:R-:W-:Y:S04]  /*2610*/  SHFL.IDX PT, R116, R22, R10, 0x1f ;  /* 0x00001f0a16747589 */ /* 0x002fe800000e0000 */
[----:B------:R-:W-:Y:S01]  /*2620*/  STL [R1+0x18], R0 ;  /* 0x0000180001007387 */ /* 0x000fe20000100800 */
[----:B------:R-:W-:Y:S01]  /*2630*/  MUFU.TANH R232, R232 ;  /* 0x000000e800e87308 */ /* 0x000fe20000002400 */
[----:B--2---:R-:W-:-:S02]  /*2640*/  FSEL R208, R179, -INF , P2 ;  /* 0xff800000b3d07808 */ /* 0x004fc40001000000 */
[----:B------:R-:W-:Y:S05]  /*2650*/  SHFL.IDX PT, R225, R13, R109, 0x1f ;  /* 0x00001f6d0de17589 */ /* 0x000fea00000e0000 */
[----:B------:R-:W1:Y:S01]  /*2660*/  MUFU.TANH R235, R235 ;  /* 0x000000eb00eb7308 */ /* 0x000e620000002400 */
[----:B---3--:R-:W-:-:S07]  /*2670*/  FFMA.FTZ R214, R214, UR11, -R213 ;  /* 0x0000000bd6d67c23 */ /* 0x008fce00080108d5 */
[----:B------:R2:W-:Y:S08]  /*2680*/  MUFU.TANH R199, R93 ;  /* 0x0000005d00c77308 */ /* 0x0005f00000002400 */
[----:B------:R3:W-:Y:S01]  /*2690*/  MUFU.TANH R192, R103 ;  /* 0x0000006700c07308 */ /* 0x0007e20000002400 */
[----:B--2---:R-:W2:Y:S01]  /*26a0*/  SHFL.IDX PT, R93, R202, R112, 0x1f ;  /* 0x00001f70ca5d7589 */ /* 0x004ea200000e0000 */
[----:B-1----:R-:W-:-:S06]  /*26b0*/  FSEL R98, R235, -INF , P1 ;  /* 0xff800000eb627808 */ /* 0x002fcc0000800000 */
[----:B------:R1:W-:Y:S01]  /*26c0*/  MUFU.TANH R183, R111 ;  /* 0x0000006f00b77308 */ /* 0x0003e20000002400 */
[----:B---3--:R-:W-:Y:S01]  /*26d0*/  FFMA.FTZ R103, R88, UR11, -R101 ;  /* 0x0000000b58677c23 */ /* 0x008fe20008010865 */
[----:B------:R-:W-:-:S05]  /*26e0*/  FSEL R88, R221, -INF , P1 ;  /* 0xff800000dd587808 */ /* 0x000fca0000800000 */
[----:B------:R-:W-:Y:S01]  /*26f0*/  FFMA.FTZ R101, R88, UR11, -R101 ;  /* 0x0000000b58657c23 */ /* 0x000fe20008010865 */
[----:B------:R-:W-:Y:S01]  /*2700*/  MUFU.TANH R220, R220 ;  /* 0x000000dc00dc7308 */ /* 0x000fe20000002400 */
[----:B-1----:R-:W-:Y:S01]  /*2710*/  VIADD R111, R10, 0x18 ;  /* 0x000000180a6f7836 */ /* 0x002fe20000000000 */
[----:B------:R-:W-:-:S04]  /*2720*/  FSEL R88, R228, -INF , P1 ;  /* 0xff800000e4587808 */ /* 0x000fc80000800000 */
[----:B------:R1:W-:Y:S02]  /*2730*/  SHFL.IDX PT, R89, R202, R111, 0x1f ;  /* 0x00001f6fca597589 */ /* 0x0003e400000e0000 */
[----:B------:R3:W4:Y:S08]  /*2740*/  MUFU.TANH R177, R118 ;  /* 0x0000007600b17308 */ /* 0x0007300000002400 */
[----:B------:R-:W-:Y:S01]  /*2750*/  MUFU.TANH R216, R216 ;  /* 0x000000d800d87308 */ /* 0x000fe20000002400 */
[----:B---3--:R-:W3:Y:S01]  /*2760*/  SHFL.IDX PT, R118, R22, R109, 0x1f ;  /* 0x00001f6d16767589 */ /* 0x008ee200000e0000 */
[----:B-1----:R-:W-:-:S05]  /*2770*/  FSEL R202, R194, -INF , P2 ;  /* 0xff800000c2ca7808 */ /* 0x002fca0001000000 */
[----:B------:R-:W-:Y:S01]  /*2780*/  FFMA.FTZ R202, R202, UR11, -R205 ;  /* 0x0000000bcaca7c23 */ /* 0x000fe200080108cd */
[----:B------:R1:W-:Y:S01]  /*2790*/  MUFU.TANH R197, R95 ;  /* 0x0000005f00c57308 */ /* 0x0003e20000002400 */
[----:B----4-:R-:W-:Y:S01]  /*27a0*/  FSEL R207, R177, -INF , P1 ;  /* 0xff800000b1cf7808 */ /* 0x010fe20000800000 */
[----:B------:R-:W-:Y:S02]  /*27b0*/  WARPGROUP.DEPBAR.LE gsb0, 0x0 ;  /* 0x00008000000079c5 */ /* 0x000fe40000010000 */
[----:B------:R-:W-:-:S04]  /*27c0*/  WARPGROUP.ARRIVE ;  /* 0x00000000000079c5 */ /* 0x000fc80000000000 */
[----:B------:R4:W-:Y:S01]  /*27d0*/  MUFU.TANH R7, R129 ;  /* 0x0000008100077308 */ /* 0x0009e20000002400 */
[C---:B-1----:R-:W-:Y:S01]  /*27e0*/  FSEL R95, R220.reuse, -INF , P2 ;  /* 0xff800000dc5f7808 */ /* 0x042fe20001000000 */
[----:B------:R-:W-:Y:S01]  /*27f0*/  FFMA.FTZ R220, -R220, R220, 1 ;  /* 0x3f800000dcdc7423 */ /* 0x000fe200000101dc */
[----:B------:R-:W-:Y:S01]  /*2800*/  HGMMA.64x128x16.F32 R24, gdesc[UR4], R24, gsb0 ;  /* 0x01e00000041879f0 */ /* 0x000fe20008000818 */
[----:B------:R-:W-:Y:S02]  /*2810*/  UIADD3 UR6, UR8, 0x6, URZ ;  /* 0x0000000608067890 */ /* 0x000fe4000fffe03f */
[----:B--2---:R-:W-:Y:S01]  /*2820*/  FFMA.FTZ R95, R95, UR11, -R93 ;  /* 0x0000000b5f5f7c23 */ /* 0x004fe2000801085d */
[----:B------:R-:W-:Y:S01]  /*2830*/  UIADD3 UR4, UR9, 0x6, URZ ;  /* 0x0000000609047890 */ /* 0x000fe2000fffe03f */
[----:B------:R1:W-:Y:S01]  /*2840*/  MUFU.TANH R169, R126 ;  /* 0x0000007e00a97308 */ /* 0x0003e20000002400 */
[----:B------:R-:W-:Y:S01]  /*2850*/  UMOV UR7, 0x40000040 ;  /* 0x4000004000077882 */ /* 0x000fe20000000000 */
[----:B------:R-:W-:Y:S01]  /*2860*/  UMOV UR5, 0x40000040 ;  /* 0x4000004000057882 */ /* 0x000fe20000000000 */
[----:B----4-:R-:W-:Y:S05]  /*2870*/  SHFL.IDX PT, R129, R22, R110, 0x1f ;  /* 0x00001f6e16817589 */ /* 0x010fea00000e0000 */
[----:B------:R-:W-:Y:S01]  /*2880*/  MUFU.TANH R234, R234 ;  /* 0x000000ea00ea7308 */ /* 0x000fe20000002400 */
[----:B-1----:R-:W-:Y:S07]  /*2890*/  SHFL.IDX PT, R126, R16, R109, 0x1f ;  /* 0x00001f6d107e7589 */ /* 0x002fee00000e0000 */
[----:B------:R1:W2:Y:S08]  /*28a0*/  MUFU.TANH R198, R96 ;  /* 0x0000006000c67308 */ /* 0x0002b00000002400 */
[----:B------:R-:W-:Y:S01]  /*28b0*/  MUFU.TANH R237, R237 ;  /* 0x000000ed00ed7308 */ /* 0x000fe20000002400 */
[----:B-1----:R-:W-:-:S05]  /*28c0*/  FSEL R96, R219, -INF , P2 ;  /* 0xff800000db607808 */ /* 0x002fca0001000000 */
[--C-:B------:R-:W-:Y:S01]  /*28d0*/  FFMA.FTZ R96, R96, UR11, -R94.reuse ;  /* 0x0000000b60607c23 */ /* 0x100fe2000801085e */
[----:B------:R-:W-:Y:S01]  /*28e0*/  FFMA.FTZ R94, R88, UR11, -R94 ;  /* 0x0000000b585e7c23 */ /* 0x000fe2000801085e */
[----:B------:R1:W-:Y:S01]  /*28f0*/  MUFU.TANH R196, R99 ;  /* 0x0000006300c47308 */ /* 0x0003e20000002400 */
[C---:B------:R-:W-:Y:S01]  /*2900*/  FSEL R88, R232.reuse, -INF , P2 ;  /* 0xff800000e8587808 */ /* 0x040fe20001000000 */
[----:B------:R-:W-:Y:S01]  /*2910*/  FFMA.FTZ R232, -R232, R232, 1 ;  /* 0x3f800000e8e87423 */ /* 0x000fe200000101e8 */
[----:B--2---:R-:W-:-:S03]  /*2920*/  FSEL R224, R198, -INF , P2 ;  /* 0xff800000c6e07808 */ /* 0x004fc60001000000 */
[--C-:B------:R-:W-:Y:S01]  /*2930*/  FFMA.FTZ R88, R88, UR11, -R116.reuse ;  /* 0x0000000b58587c23 */ /* 0x100fe20008010874 */
[----:B------:R-:W-:Y:S01]  /*2940*/  FFMA.FTZ R116, R98, UR11, -R116 ;  /* 0x0000000b62747c23 */ /* 0x000fe20008010874 */
[----:B------:R-:W-:Y:S01]  /*2950*/  MUFU.TANH R222, R222 ;  /* 0x000000de00de7308 */ /* 0x000fe20000002400 */
[C---:B-1----:R-:W-:Y:S01]  /*2960*/  FSEL R99, R227.reuse, -INF , P1 ;  /* 0xff800000e3637808 */ /* 0x042fe20000800000 */
[----:B------:R-:W-:Y:S01]  /*2970*/  FFMA.FTZ R227, -R227, R227, 1 ;  /* 0x3f800000e3e37423 */ /* 0x000fe200000101e3 */
[----:B------:R-:W-:-:S05]  /*2980*/  FSEL R98, R11, -INF , P2 ;  /* 0xff8000000b627808 */ /* 0x000fca0001000000 */
[----:B------:R-:W-:Y:S01]  /*2990*/  MUFU.TANH R229, R229 ;  /* 0x000000e500e57308 */ /* 0x000fe20000002400 */
[----:B---3--:R-:W-:-:S07]  /*29a0*/  FFMA.FTZ R98, R98, UR11, -R118 ;  /* 0x0000000b62627c23 */ /* 0x008fce0008010876 */
[----:B------:R-:W-:Y:S08]  /*29b0*/  MUFU.TANH R190, R105 ;  /* 0x0000006900be7308 */ /* 0x000ff00000002400 */
[----:B------:R1:W-:Y:S08]  /*29c0*/  MUFU.TANH R173, R122 ;  /* 0x0000007a00ad7308 */ /* 0x0003f00000002400 */
[----:B------:R2:W-:Y:S01]  /*29d0*/  MUFU.EX2 R105, R92 ;  /* 0x0000005c00697308 */ /* 0x0005e20000000800 */
[----:B-1----:R-:W1:Y:S07]  /*29e0*/  SHFL.IDX PT, R122, R22, R112, 0x1f ;  /* 0x00001f70167a7589 */ /* 0x002e6e00000e0000 */
[----:B------:R3:W4:Y:S01]  /*29f0*/  MUFU.TANH R195, R100 ;  /* 0x0000006400c37308 */ /* 0x0007220000002400 */
[----:B--2---:R-:W-:-:S05]  /*2a00*/  FSEL R92, R230, -INF , P2 ;  /* 0xff800000e65c7808 */ /* 0x004fca0001000000 */
[--C-:B------:R-:W-:Y:S01]  /*2a10*/  FFMA.FTZ R92, R92, UR11, -R90.reuse ;  /* 0x0000000b5c5c7c23 */ /* 0x100fe2000801085a */
[----:B------:R-:W-:Y:S01]  /*2a20*/  FFMA.FTZ R90, R99, UR11, -R90 ;  /* 0x0000000b635a7c23 */ /* 0x000fe2000801085a */
[----:B------:R-:W2:Y:S01]  /*2a30*/  MUFU.TANH R233, R233 ;  /* 0x000000e900e97308 */ /* 0x000ea20000002400 */
[----:B---3--:R-:W-:Y:S01]  /*2a40*/  SHFL.IDX PT, R100, R22, R106, 0x1f ;  /* 0x00001f6a16647589 */ /* 0x008fe200000e0000 */
[----:B------:R-:W-:-:S05]  /*2a50*/  FSEL R99, R199, -INF , P2 ;  /* 0xff800000c7637808 */ /* 0x000fca0001000000 */
[----:B------:R-:W-:Y:S01]  /*2a60*/  FFMA.FTZ R99, R99, UR11, -R135 ;  /* 0x0000000b63637c23 */ /* 0x000fe20008010887 */
[----:B------:R-:W3:Y:S01]  /*2a70*/  MUFU.TANH R236, R236 ;  /* 0x000000ec00ec7308 */ /* 0x000ee20000002400 */
[----:B-1----:R-:W-:Y:S01]  /*2a80*/  FFMA.FTZ R224, R224, UR11, -R122 ;  /* 0x0000000be0e07c23 */ /* 0x002fe2000801087a */
[----:B----4-:R-:W-:-:S06]  /*2a90*/  FSEL R134, R195, -INF , P2 ;  /* 0xff800000c3867808 */ /* 0x010fcc0001000000 */
[----:B------:R1:W-:Y:S08]  /*2aa0*/  MUFU.TANH R9, R128 ;  /* 0x0000008000097308 */ /* 0x0003f00000002400 */
[----:B------:R4:W-:Y:S01]  /*2ab0*/  MUFU.TANH R3, R132 ;  /* 0x0000008400037308 */ /* 0x0009e20000002400 */
[----:B-1----:R-:W-:Y:S07]  /*2ac0*/  SHFL.IDX PT, R128, R16, R106, 0x1f ;  /* 0x00001f6a10807589 */ /* 0x002fee00000e0000 */
[----:B------:R-:W-:Y:S01]  /*2ad0*/  MUFU.TANH R191, R104 ;  /* 0x0000006800bf7308 */ /* 0x000fe20000002400 */
[----:B----4-:R2:W1:Y:S07]  /*2ae0*/  SHFL.IDX PT, R132, R22, R111, 0x1f ;  /* 0x00001f6f16847589 */ /* 0x01046e00000e0000 */
[----:B------:R4:W-:Y:S01]  /*2af0*/  MUFU.TANH R178, R117 ;  /* 0x0000007500b27308 */ /* 0x0009e20000002400 */
[----:B------:R-:W-:-:S02]  /*2b00*/  WARPGROUP.DEPBAR.LE gsb0, 0x0 ;  /* 0x00008000000079c5 */ /* 0x000fc40000010000 */
[----:B------:R-:W-:Y:S01]  /*2b10*/  WARPGROUP.ARRIVE ;  /* 0x00000000000079c5 */ /* 0x000fe20000000000 */
[----:B--2---:R-:W-:-:S04]  /*2b20*/  FSEL R22, R233, -INF , P1 ;  /* 0xff800000e9167808 */ /* 0x004fc80000800000 */
[----:B------:R2:W-:Y:S01]  /*2b30*/  MUFU.EX2 R104, R91 ;  /* 0x0000005b00687308 */ /* 0x0005e20000000800 */
[----:B----4-:R-:W-:Y:S01]  /*2b40*/  FSEL R117, R197, -INF , P1 ;  /* 0xff800000c5757808 */ /* 0x010fe20000800000 */
[----:B------:R-:W-:Y:S01]  /*2b50*/  HGMMA.64x128x16.F32 R24, gdesc[UR4], R24, gsb0 ;  /* 0x01e00000041879f0 */ /* 0x000fe20008000818 */
[----:B------:R-:W-:Y:S01]  /*2b60*/  FFMA.FTZ R122, R22, UR11, -R122 ;  /* 0x0000000b167a7c23 */ /* 0x000fe2000801087a */
[----:B------:R-:W-:Y:S02]  /*2b70*/  FSEL R22, R193, -INF , P1 ;  /* 0xff800000c1167808 */ /* 0x000fe40000800000 */
[----:B------:R-:W-:Y:S01]  /*2b80*/  FFMA.FTZ R135, R117, UR11, -R135 ;  /* 0x0000000b75877c23 */ /* 0x000fe20008010887 */
[----:B------:R-:W-:Y:S01]  /*2b90*/  FSEL R117, R186, -INF , P1 ;  /* 0xff800000ba757808 */ /* 0x000fe20000800000 */
[----:B------:R4:W-:Y:S01]  /*2ba0*/  MUFU.TANH R176, R119 ;  /* 0x0000007700b07308 */ /* 0x0009e20000002400 */
[----:B--2---:R-:W-:Y:S01]  /*2bb0*/  FSEL R91, R216, -INF , P1 ;  /* 0xff800000d85b7808 */ /* 0x004fe20000800000 */
[--C-:B-1----:R-:W-:Y:S01]  /*2bc0*/  FFMA.FTZ R134, R134, UR11, -R132.reuse ;  /* 0x0000000b86867c23 */ /* 0x102fe20008010884 */
[----:B------:R-:W-:Y:S01]  /*2bd0*/  FFMA.FTZ R132, R22, UR11, -R132 ;  /* 0x0000000b16847c23 */ /* 0x000fe20008010884 */
[----:B------:R-:W-:-:S02]  /*2be0*/  FSEL R22, R189, -INF , P1 ;  /* 0xff800000bd167808 */ /* 0x000fc40000800000 */
[----:B------:R-:W-:Y:S01]  /*2bf0*/  FFMA.FTZ R93, R91, UR11, -R93 ;  /* 0x0000000b5b5d7c23 */ /* 0x000fe2000801085d */
[----:B------:R-:W-:Y:S01]  /*2c00*/  FSEL R91, R222, -INF , P2 ;  /* 0xff800000de5b7808 */ /* 0x000fe20001000000 */
[----:B------:R1:W-:Y:S01]  /*2c10*/  MUFU.TANH R174, R121 ;  /* 0x0000007900ae7308 */ /* 0x0003e20000002400 */
[----:B----4-:R-:W-:-:S03]  /*2c20*/  FSEL R119, R234, -INF , P1 ;  /* 0xff800000ea777808 */ /* 0x010fc60000800000 */
[----:B------:R-:W-:Y:S02]  /*2c30*/  FFMA.FTZ R91, R91, UR11, -R89 ;  /* 0x0000000b5b5b7c23 */ /* 0x000fe40008010859 */
[----:B------:R-:W-:Y:S02]  /*2c40*/  FFMA.FTZ R118, R119, UR11, -R118 ;  /* 0x0000000b77767c23 */ /* 0x000fe40008010876 */
[----:B------:R2:W-:Y:S01]  /*2c50*/  MUFU.TANH R5, R131 ;  /* 0x0000008300057308 */ /* 0x0005e20000002400 */
[----:B-1----:R-:W-:Y:S01]  /*2c60*/  FSEL R121, R237, -INF , P2 ;  /* 0xff800000ed797808 */ /* 0x002fe20001000000 */
[----:B------:R-:W1:Y:S04]  /*2c70*/  SHFL.IDX PT, R119, R16, R110, 0x1f ;  /* 0x00001f6e10777589 */ /* 0x000e6800000e0000 */
[----:B------:R-:W-:-:S02]  /*2c80*/  FFMA.FTZ R121, R121, UR11, -R129 ;  /* 0x0000000b79797c23 */ /* 0x000fc40008010881 */
[----:B------:R4:W-:Y:S01]  /*2c90*/  MUFU.TANH R168, R127 ;  /* 0x0000007f00a87308 */ /* 0x0009e20000002400 */
[----:B--2---:R-:W2:Y:S07]  /*2ca0*/  SHFL.IDX PT, R131, R16, R10, 0x1f ;  /* 0x00001f0a10837589 */ /* 0x004eae00000e0000 */
[----:B------:R-:W1:Y:S01]  /*2cb0*/  MUFU.TANH R231, R231 ;  /* 0x000000e700e77308 */ /* 0x000e620000002400 */
[----:B----4-:R-:W-:-:S05]  /*2cc0*/  FSEL R127, R187, -INF , P2 ;  /* 0xff800000bb7f7808 */ /* 0x010fca0001000000 */
[--C-:B------:R-:W-:Y:S01]  /*2cd0*/  FFMA.FTZ R127, R127, UR11, -R126.reuse ;  /* 0x0000000b7f7f7c23 */ /* 0x100fe2000801087e */
[----:B------:R-:W-:Y:S01]  /*2ce0*/  FFMA.FTZ R126, R117, UR11, -R126 ;  /* 0x0000000b757e7c23 */ /* 0x000fe2000801087e */
[----:B------:R4:W2:Y:S01]  /*2cf0*/  MUFU.TANH R180, R115 ;  /* 0x0000007300b47308 */ /* 0x0008a20000002400 */
[----:B------:R-:W-:Y:S07]  /*2d00*/  SHFL.IDX PT, R117, R16, R111, 0x1f ;  /* 0x00001f6f10757589 */ /* 0x000fee00000e0000 */
[----:B------:R1:W-:Y:S01]  /*2d10*/  MUFU.TANH R6, R130 ;  /* 0x0000008200067308 */ /* 0x0003e20000002400 */
[----:B----4-:R-:W-:-:S05]  /*2d20*/  FSEL R115, R229, -INF , P1 ;  /* 0xff800000e5737808 */ /* 0x010fca0000800000 */
[----:B------:R-:W-:Y:S01]  /*2d30*/  FFMA.FTZ R89, R115, UR11, -R89 ;  /* 0x0000000b73597c23 */ /* 0x000fe20008010859 */
[----:B---3--:R-:W-:Y:S01]  /*2d40*/  FSEL R115, R236, -INF , P2 ;  /* 0xff800000ec737808 */ /* 0x008fe20001000000 */
[----:B------:R3:W4:Y:S01]  /*2d50*/  MUFU.TANH R175, R120 ;  /* 0x0000007800af7308 */ /* 0x0007220000002400 */
[----:B-1----:R-:W-:-:S03]  /*2d60*/  FSEL R130, R190, -INF , P2 ;  /* 0xff800000be827808 */ /* 0x002fc60001000000 */
[----:B------:R-:W-:Y:S02]  /*2d70*/  FFMA.FTZ R115, R115, UR11, -R100 ;  /* 0x0000000b73737c23 */ /* 0x000fe40008010864 */
[----:B------:R-:W-:Y:S02]  /*2d80*/  FFMA.FTZ R130, R130, UR11, -R128 ;  /* 0x0000000b82827c23 */ /* 0x000fe40008010880 */
[----:B------:R1:W-:Y:S01]  /*2d90*/  MUFU.TANH R0, R133 ;  /* 0x0000008500007308 */ /* 0x0003e20000002400 */
[C---:B---3--:R-:W-:Y:S01]  /*2da0*/  FSEL R120, R231.reuse, -INF , P1 ;  /* 0xff800000e7787808 */ /* 0x048fe20000800000 */
[----:B------:R-:W-:-:S04]  /*2db0*/  FFMA.FTZ R231, -R231, R231, 1 ;  /* 0x3f800000e7e77423 */ /* 0x000fc800000101e7 */
[----:B------:R-:W-:Y:S01]  /*2dc0*/  FFMA.FTZ R100, R120, UR11, -R100 ;  /* 0x0000000b78647c23 */ /* 0x000fe20008010864 */
[----:B------:R-:W-:Y:S01]  /*2dd0*/  FSEL R120, R181, -INF , P2 ;  /* 0xff800000b5787808 */ /* 0x000fe20001000000 */
[----:B------:R3:W-:Y:S01]  /*2de0*/  MUFU.TANH R170, R125 ;  /* 0x0000007d00aa7308 */ /* 0x0007e20000002400 */
[----:B-1----:R-:W-:-:S03]  /*2df0*/  FSEL R133, R191, -INF , P2 ;  /* 0xff800000bf857808 */ /* 0x002fc60001000000 */
[----:B------:R-:W-:Y:S02]  /*2e00*/  FFMA.FTZ R120, R120, UR11, -R119 ;  /* 0x0000000b78787c23 */ /* 0x000fe40008010877 */
[--C-:B--2---:R-:W-:Y:S01]  /*2e10*/  FFMA.FTZ R133, R133, UR11, -R131.reuse ;  /* 0x0000000b85857c23 */ /* 0x104fe20008010883 */
[----:B------:R-:W-:Y:S01]  /*2e20*/  FFMA.FTZ R131, R22, UR11, -R131 ;  /* 0x0000000b16837c23 */ /* 0x000fe20008010883 */
[----:B------:R1:W-:Y:S01]  /*2e30*/  MUFU.TANH R172, R123 ;  /* 0x0000007b00ac7308 */ /* 0x0003e20000002400 */
[----:B---3--:R-:W-:-:S05]  /*2e40*/  FSEL R125, R185, -INF , P2 ;  /* 0xff800000b97d7808 */ /* 0x008fca0001000000 */
[----:B------:R-:W-:Y:S02]  /*2e50*/  FFMA.FTZ R125, R125, UR11, -R215 ;  /* 0x0000000b7d7d7c23 */ /* 0x000fe400080108d7 */
[----:B------:R2:W-:Y:S01]  /*2e60*/  MUFU.EX2 R22, R116 ;  /* 0x0000007400167308 */ /* 0x0005e20000000800 */
[----:B-1----:R-:W-:-:S07]  /*2e70*/  FSEL R123, R176, -INF , P1 ;  /* 0xff800000b07b7808 */ /* 0x002fce0000800000 */
[----:B------:R1:W-:Y:S01]  /*2e80*/  MUFU.TANH R171, R124 ;  /* 0x0000007c00ab7308 */ /* 0x0003e20000002400 */
[----:B--2---:R-:W-:-:S05]  /*2e90*/  FSEL R116, R183, -INF , P1 ;  /* 0xff800000b7747808 */ /* 0x004fca0000800000 */
[----:B------:R-:W-:Y:S01]  /*2ea0*/  FFMA.FTZ R215, R116, UR11, -R215 ;  /* 0x0000000b74d77c23 */ /* 0x000fe200080108d7 */
[----:B------:R-:W-:Y:S01]  /*2eb0*/  FSEL R116, R182, -INF , P1 ;  /* 0xff800000b6747808 */ /* 0x000fe20000800000 */
[----:B------:R-:W2:Y:S01]  /*2ec0*/  MUFU.EX2 R113, R113 ;  /* 0x0000007100717308 */ /* 0x000ea20000000800 */
[----:B-1----:R-:W-:Y:S03]  /*2ed0*/  SHFL.IDX PT, R124, R13, R10, 0x1f ;  /* 0x00001f0a0d7c7589 */ /* 0x002fe600000e0000 */
[----:B------:R-:W-:Y:S01]  /*2ee0*/  FFMA.FTZ R213, R116, UR11, -R213 ;  /* 0x0000000b74d57c23 */ /* 0x000fe200080108d5 */
[----:B------:R-:W-:-:S03]  /*2ef0*/  FSEL R116, R178, -INF , P2 ;  /* 0xff800000b2747808 */ /* 0x000fc60001000000 */
[----:B------:R-:W1:Y:S08]  /*2f00*/  MUFU.EX2 R97, R97 ;  /* 0x0000006100617308 */ /* 0x000e700000000800 */
[----:B------:R-:W-:Y:S01]  /*2f10*/  MUFU.EX2 R103, R103 ;  /* 0x0000006700677308 */ /* 0x000fe20000000800 */
[----:B------:R-:W-:Y:S02]  /*2f20*/  WARPGROUP.DEPBAR.LE gsb0, 0x0 ;  /* 0x00008000000079c5 */ /* 0x000fe40000010000 */
[----:B------:R3:W4:Y:S05]  /*2f30*/  LDS R211, [R23+0x400] ;  /* 0x0004000017d37984 */ /* 0x00072a0000000800 */
[----:B------:R-:W-:Y:S01]  /*2f40*/  MUFU.EX2 R91, R91 ;  /* 0x0000005b005b7308 */ /* 0x000fe20000000800 */
[----:B------:R-:W-:Y:S01]  /*2f50*/  LDS R12, [R12+0x400] ;  /* 0x000400000c0c7984 */ /* 0x000fe20000000800 */
[----:B---3--:R-:W-:-:S06]  /*2f60*/  FSEL R23, R196, -INF , P1 ;  /* 0xff800000c4177808 */ /* 0x008fcc0000800000 */
[----:B------:R-:W3:Y:S01]  /*2f70*/  MUFU.EX2 R102, R102 ;  /* 0x0000006600667308 */ /* 0x000ee20000000800 */
[----:B------:R-:W-:Y:S01]  /*2f80*/  FFMA.FTZ R129, R23, UR11, -R129 ;  /* 0x0000000b17817c23 */ /* 0x000fe20008010881 */
[----:B------:R-:W-:-:S06]  /*2f90*/  FSEL R23, R192, -INF , P1 ;  /* 0xff800000c0177808 */ /* 0x000fcc0000800000 */
[----:B------:R-:W-:Y:S01]  /*2fa0*/  MUFU.TANH R218, R218 ;  /* 0x000000da00da7308 */ /* 0x000fe20000002400 */
[----:B------:R-:W-:Y:S01]  /*2fb0*/  FFMA.FTZ R205, R23, UR11, -R205 ;  /* 0x0000000b17cd7c23 */ /* 0x000fe200080108cd */
[----:B------:R-:W-:-:S05]  /*2fc0*/  FSEL R23, R188, -INF , P1 ;  /* 0xff800000bc177808 */ /* 0x000fca0000800000 */
[----:B------:R-:W-:Y:S01]  /*2fd0*/  FFMA.FTZ R128, R23, UR11, -R128 ;  /* 0x0000000b17807c23 */ /* 0x000fe20008010880 */
[----:B------:R-:W-:Y:S08]  /*2fe0*/  MUFU.TANH R217, R217 ;  /* 0x000000d900d97308 */ /* 0x000ff00000002400 */
[----:B------:R2:W-:Y:S01]  /*2ff0*/  MUFU.EX2 R23, R115 ;  /* 0x0000007300177308 */ /* 0x0005e20000000800 */
[----:B----4-:R-:W-:Y:S07]  /*3000*/  SHFL.IDX PT, R203, R211, R109, 0x1f ;  /* 0x00001f6dd3cb7589 */ /* 0x010fee00000e0000 */
[----:B------:R-:W4:Y:S01]  /*3010*/  MUFU.EX2 R94, R94 ;  /* 0x0000005e005e7308 */ /* 0x000f220000000800 */
[----:B------:R-:W-:Y:S04]  /*3020*/  SHFL.IDX PT, R212, R211, R108, 0x1f ;  /* 0x00001f6cd3d47589 */ /* 0x000fe800000e0000 */
[----:B--2---:R2:W1:Y:S03]  /*3030*/  SHFL.IDX PT, R115, R16, R114, 0x1f ;  /* 0x00001f7210737589 */ /* 0x00446600000e0000 */
[----:B------:R-:W4:Y:S01]  /*3040*/  MUFU.EX2 R101, R101 ;  /* 0x0000006500657308 */ /* 0x000f220000000800 */
[----:B------:R-:W3:Y:S04]  /*3050*/  SHFL.IDX PT, R206, R211, R10, 0x1f ;  /* 0x00001f0ad3ce7589 */ /* 0x000ee800000e0000 */
[----:B------:R-:W4:Y:S01]  /*3060*/  SHFL.IDX PT, R204, R211, R106, 0x1f ;  /* 0x00001f6ad3cc7589 */ /* 0x000f2200000e0000 */
[----:B--2---:R-:W-:-:S02]  /*3070*/  FSEL R16, R180, -INF , P1 ;  /* 0xff800000b4107808 */ /* 0x004fc40000800000 */
[----:B------:R-:W2:Y:S01]  /*3080*/  MUFU.EX2 R95, R95 ;  /* 0x0000005f005f7308 */ /* 0x000ea20000000800 */
[----:B------:R-:W2:Y:S02]  /*3090*/  SHFL.IDX PT, R226, R211, R112, 0x1f ;  /* 0x00001f70d3e27589 */ /* 0x000ea400000e0000 */
[----:B------:R-:W-:Y:S02]  /*30a0*/  FFMA.FTZ R119, R16, UR11, -R119 ;  /* 0x0000000b10777c23 */ /* 0x000fe40008010877 */
[----:B------:R-:W-:Y:S03]  /*30b0*/  SHFL.IDX PT, R223, R211, R110, 0x1f ;  /* 0x00001f6ed3df7589 */ /* 0x000fe600000e0000 */
[----:B------:R3:W-:Y:S01]  /*30c0*/  MUFU.EX2 R16, R118 ;  /* 0x0000007600107308 */ /* 0x0007e20000000800 */
[--C-:B-1----:R-:W-:Y:S01]  /*30d0*/  FFMA.FTZ R116, R116, UR11, -R115.reuse ;  /* 0x0000000b74747c23 */ /* 0x102fe20008010873 */
[----:B------:R-:W-:-:S02]  /*30e0*/  FFMA.FTZ R115, R123, UR11, -R115 ;  /* 0x0000000b7b737c23 */ /* 0x000fc40008010873 */
[----:B------:R-:W1:Y:S01]  /*30f0*/  SHFL.IDX PT, R123, R13, R106, 0x1f ;  /* 0x00001f6a0d7b7589 */ /* 0x000e6200000e0000 */
[--C-:B---3--:R-:W-:Y:S01]  /*3100*/  FFMA.FTZ R118, R208, UR11, -R117.reuse ;  /* 0x0000000bd0767c23 */ /* 0x108fe20008010875 */
[----:B------:R-:W-:Y:S01]  /*3110*/  FFMA.FTZ R117, R207, UR11, -R117 ;  /* 0x0000000bcf757c23 */ /* 0x000fe20008010875 */
[--C-:B------:R-:W-:Y:S01]  /*3120*/  FADD.FTZ R207, R28, -R203.reuse ;  /* 0x800000cb1ccf7221 */ /* 0x100fe20000010000 */
[----:B------:R-:W-:Y:S01]  /*3130*/  FADD.FTZ R208, R29, -R212 ;  /* 0x800000d41dd07221 */ /* 0x000fe20000010000 */
[----:B------:R3:W-:Y:S01]  /*3140*/  MUFU.EX2 R28, R135 ;  /* 0x00000087001c7308 */ /* 0x0007e20000000800 */
[----:B------:R-:W-:Y:S01]  /*3150*/  FADD.FTZ R203, R30, -R203 ;  /* 0x800000cb1ecb7221 */ /* 0x000fe20000010000 */
[----:B------:R-:W-:Y:S01]  /*3160*/  FADD.FTZ R210, R24, -R206 ;  /* 0x800000ce18d27221 */ /* 0x000fe20000010000 */
[----:B----4-:R-:W-:Y:S01]  /*3170*/  FADD.FTZ R209, R25, -R204 ;  /* 0x800000cc19d17221 */ /* 0x010fe20000010000 */
[----:B------:R-:W-:Y:S01]  /*3180*/  FADD.FTZ R206, R26, -R206 ;  /* 0x800000ce1ace7221 */ /* 0x000fe20000010000 */
[----:B------:R-:W-:Y:S01]  /*3190*/  FADD.FTZ R204, R27, -R204 ;  /* 0x800000cc1bcc7221 */ /* 0x000fe20000010000 */
[----:B------:R-:W-:Y:S01]  /*31a0*/  FSEL R27, R175, -INF , P2 ;  /* 0xff800000af1b7808 */ /* 0x000fe20001000000 */
[----:B------:R-:W-:Y:S01]  /*31b0*/  FMUL.FTZ R210, R113, R210 ;  /* 0x000000d271d27220 */ /* 0x000fe20000410000 */
[----:B------:R2:W-:Y:S01]  /*31c0*/  MUFU.EX2 R30, R224 ;  /* 0x000000e0001e7308 */ /* 0x0005e20000000800 */
[----:B---3--:R-:W-:Y:S01]  /*31d0*/  FADD.FTZ R135, R31, -R212 ;  /* 0x800000d41f877221 */ /* 0x008fe20000010000 */
[----:B------:R-:W-:Y:S01]  /*31e0*/  FSEL R26, R173, -INF , P1 ;  /* 0xff800000ad1a7808 */ /* 0x000fe20000800000 */
[----:B------:R-:W3:Y:S01]  /*31f0*/  SHFL.IDX PT, R212, R211, R111, 0x1f ;  /* 0x00001f6fd3d47589 */ /* 0x000ee200000e0000 */
[----:B------:R-:W-:Y:S01]  /*3200*/  FSEL R25, R174, -INF , P2 ;  /* 0xff800000ae197808 */ /* 0x000fe20001000000 */
[----:B------:R-:W-:Y:S01]  /*3210*/  FFMA.FTZ R27, R27, UR11, -R124 ;  /* 0x0000000b1b1b7c23 */ /* 0x000fe2000801087c */
[----:B------:R-:W-:Y:S01]  /*3220*/  FSEL R24, R172, -INF , P1 ;  /* 0xff800000ac187808 */ /* 0x000fe20000800000 */
[----:B------:R-:W4:Y:S01]  /*3230*/  SHFL.IDX PT, R211, R211, R114, 0x1f ;  /* 0x00001f72d3d37589 */ /* 0x000f2200000e0000 */
[----:B------:R1:W-:Y:S01]  /*3240*/  MUFU.EX2 R29, R122 ;  /* 0x0000007a001d7308 */ /* 0x0003e20000000800 */
[--C-:B--2---:R-:W-:Y:S01]  /*3250*/  FADD.FTZ R224, R32, -R226.reuse ;  /* 0x800000e220e07221 */ /* 0x104fe20000010000 */
[----:B------:R-:W-:Y:S01]  /*3260*/  FADD.FTZ R226, R34, -R226 ;  /* 0x800000e222e27221 */ /* 0x000fe20000010000 */
[----:B------:R-:W2:Y:S01]  /*3270*/  SHFL.IDX PT, R31, R13, R108, 0x1f ;  /* 0x00001f6c0d1f7589 */ /* 0x000ea200000e0000 */
[----:B------:R-:W-:Y:S01]  /*3280*/  FFMA.FTZ R26, R26, UR11, -R124 ;  /* 0x0000000b1a1a7c23 */ /* 0x000fe2000801087c */
[--C-:B-1----:R-:W-:Y:S01]  /*3290*/  FFMA.FTZ R25, R25, UR11, -R123.reuse ;  /* 0x0000000b19197c23 */ /* 0x102fe2000801087b */
[----:B------:R-:W-:Y:S01]  /*32a0*/  FFMA.FTZ R24, R24, UR11, -R123 ;  /* 0x0000000b18187c23 */ /* 0x000fe2000801087b */
[----:B------:R-:W-:Y:S01]  /*32b0*/  SHFL.IDX PT, R34, R13, R110, 0x1f ;  /* 0x00001f6e0d227589 */ /* 0x000fe200000e0000 */
[----:B------:R1:W-:Y:S01]  /*32c0*/  MUFU.EX2 R32, R121 ;  /* 0x0000007900207308 */ /* 0x0003e20000000800 */
[----:B------:R-:W-:Y:S01]  /*32d0*/  FSEL R122, R170, -INF , P2 ;  /* 0xff800000aa7a7808 */ /* 0x000fe20001000000 */
[----:B------:R-:W-:Y:S01]  /*32e0*/  FMUL.FTZ R206, R104, R206 ;  /* 0x000000ce68ce7220 */ /* 0x000fe20000410000 */
[----:B------:R-:W-:Y:S01]  /*32f0*/  FSEL R124, R171, -INF , P2 ;  /* 0xff800000ab7c7808 */ /* 0x000fe20001000000 */
[--C-:B------:R-:W-:Y:S01]  /*3300*/  FADD.FTZ R33, R33, -R223.reuse ;  /* 0x800000df21217221 */ /* 0x100fe20000010000 */
[----:B------:R-:W-:Y:S01]  /*3310*/  FSEL R123, R169, -INF , P1 ;  /* 0xff800000a97b7808 */ /* 0x000fe20000800000 */
[----:B------:R-:W-:Y:S01]  /*3320*/  FADD.FTZ R223, R35, -R223 ;  /* 0x800000df23df7221 */ /* 0x000fe20000010000 */
[----:B------:R-:W-:Y:S01]  /*3330*/  FMUL.FTZ R203, R97, R203 ;  /* 0x000000cb61cb7220 */ /* 0x000fe20000410000 */
[--C-:B------:R-:W-:Y:S01]  /*3340*/  FFMA.FTZ R124, R124, UR11, -R225.reuse ;  /* 0x0000000b7c7c7c23 */ /* 0x100fe200080108e1 */
[----:B-1----:R-:W-:Y:S01]  /*3350*/  FSEL R121, R168, -INF , P1 ;  /* 0xff800000a8797808 */ /* 0x002fe20000800000 */
[----:B------:R-:W-:Y:S01]  /*3360*/  FFMA.FTZ R123, R123, UR11, -R225 ;  /* 0x0000000b7b7b7c23 */ /* 0x000fe200080108e1 */
[--C-:B---3--:R-:W-:Y:S01]  /*3370*/  FADD.FTZ R225, R36, -R212.reuse ;  /* 0x800000d424e17221 */ /* 0x108fe20000010000 */
[----:B------:R-:W-:Y:S01]  /*3380*/  FMUL.FTZ R36, R105, R204 ;  /* 0x000000cc69247220 */ /* 0x000fe20000410000 */
[----:B------:R-:W1:Y:S01]  /*3390*/  SHFL.IDX PT, R35, R13, R111, 0x1f ;  /* 0x00001f6f0d237589 */ /* 0x000e6200000e0000 */
[----:B------:R-:W-:Y:S01]  /*33a0*/  FADD.FTZ R38, R38, -R212 ;  /* 0x800000d426267221 */ /* 0x000fe20000010000 */
[--C-:B----4-:R-:W-:Y:S01]  /*33b0*/  FADD.FTZ R37, R37, -R211.reuse ;  /* 0x800000d325257221 */ /* 0x110fe20000010000 */
[----:B------:R-:W-:Y:S01]  /*33c0*/  FADD.FTZ R39, R39, -R211 ;  /* 0x800000d327277221 */ /* 0x000fe20000010000 */
[----:B------:R-:W-:Y:S01]  /*33d0*/  FSEL R212, R9, -INF , P2 ;  /* 0xff80000009d47808 */ /* 0x000fe20001000000 */
[----:B------:R-:W3:Y:S01]  /*33e0*/  SHFL.IDX PT, R211, R13, R112, 0x1f ;  /* 0x00001f700dd37589 */ /* 0x000ee200000e0000 */
[--C-:B--2---:R-:W-:Y:S01]  /*33f0*/  FFMA.FTZ R122, R122, UR11, -R31.reuse ;  /* 0x0000000b7a7a7c23 */ /* 0x104fe2000801081f */
[----:B------:R-:W-:Y:S01]  /*3400*/  FFMA.FTZ R121, R121, UR11, -R31 ;  /* 0x0000000b79797c23 */ /* 0x000fe2000801081f */
[----:B------:R-:W-:Y:S01]  /*3410*/  FFMA.FTZ R204, -R21, R21, 1 ;  /* 0x3f80000015cc7423 */ /* 0x000fe20000010115 */
[----:B------:R2:W-:Y:S01]  /*3420*/  MUFU.EX2 R31, R129 ;  /* 0x00000081001f7308 */ /* 0x0005e20000000800 */
[----:B------:R-:W-:Y:S01]  /*3430*/  FMUL.FTZ R207, R102, R207 ;  /* 0x000000cf66cf7220 */ /* 0x000fe20000410000 */
[----:B------:R-:W-:Y:S01]  /*3440*/  FMUL.FTZ R223, R94, R223 ;  /* 0x000000df5edf7220 */ /* 0x000fe20000410000 */
[----:B------:R-:W-:Y:S01]  /*3450*/  FMUL.FTZ R135, R101, R135 ;  /* 0x0000008765877220 */ /* 0x000fe20000410000 */
[----:B------:R-:W-:Y:S01]  /*3460*/  FMUL.FTZ R224, R95, R224 ;  /* 0x000000e05fe07220 */ /* 0x000fe20000410000 */
[----:B------:R-:W-:Y:S01]  /*3470*/  FMUL.FTZ R204, R204, R207 ;  /* 0x000000cfcccc7220 */ /* 0x000fe20000410000 */
[----:B------:R-:W-:Y:S01]  /*3480*/  FSEL R207, R3, -INF , P2 ;  /* 0xff80000003cf7808 */ /* 0x000fe20001000000 */
[----:B------:R-:W-:Y:S01]  /*3490*/  FMUL.FTZ R209, R107, R209 ;  /* 0x000000d16bd17220 */ /* 0x000fe20000410000 */
[----:B------:R4:W-:Y:S01]  /*34a0*/  MUFU.EX2 R21, R131 ;  /* 0x0000008300157308 */ /* 0x0009e20000000800 */
[----:B--2---:R-:W-:-:S04]  /*34b0*/  FFMA.FTZ R129, -R17, R17, 1 ;  /* 0x3f80000011817423 */ /* 0x004fc80000010111 */
[----:B------:R-:W-:Y:S01]  /*34c0*/  FMUL.FTZ R129, R129, R210 ;  /* 0x000000d281817220 */ /* 0x000fe20000410000 */
[----:B------:R-:W-:Y:S01]  /*34d0*/  FSEL R210, R7, -INF , P2 ;  /* 0xff80000007d27808 */ /* 0x000fe20001000000 */
[----:B-1----:R-:W-:Y:S01]  /*34e0*/  FFMA.FTZ R207, R207, UR11, -R35 ;  /* 0x0000000bcfcf7c23 */ /* 0x002fe20008010823 */
[----:B------:R1:W-:Y:S01]  /*34f0*/  MUFU.EX2 R17, R134 ;  /* 0x0000008600117308 */ /* 0x0003e20000000800 */
[----:B----4-:R-:W-:Y:S02]  /*3500*/  FFMA.FTZ R131, -R216, R216, 1 ;  /* 0x3f800000d8837423 */ /* 0x010fe400000101d8 */
[----:B------:R-:W-:Y:S01]  /*3510*/  FFMA.FTZ R210, R210, UR11, -R34 ;  /* 0x0000000bd2d27c23 */ /* 0x000fe20008010822 */
[----:B---3--:R-:W-:Y:S01]  /*3520*/  FFMA.FTZ R212, R212, UR11, -R211 ;  /* 0x0000000bd4d47c23 */ /* 0x008fe200080108d3 */
[----:B------:R-:W2:Y:S03]  /*3530*/  SHFL.IDX PT, R216, R12, R10, 0x1f ;  /* 0x00001f0a0cd87589 */ /* 0x000ea600000e0000 */
[----:B------:R-:W3:Y:S01]  /*3540*/  MUFU.EX2 R96, R96 ;  /* 0x0000006000607308 */ /* 0x000ee20000000800 */
[----:B-1----:R-:W-:-:S04]  /*3550*/  FFMA.FTZ R134, -R18, R18, 1 ;  /* 0x3f80000012867423 */ /* 0x002fc80000010112 */
[----:B------:R-:W-:Y:S01]  /*3560*/  FMUL.FTZ R134, R134, R209 ;  /* 0x000000d186867220 */ /* 0x000fe20000410000 */
[----:B------:R-:W-:Y:S02]  /*3570*/  FSEL R209, R0, -INF , P2 ;  /* 0xff80000000d17808 */ /* 0x000fe40001000000 */
[----:B------:R1:W-:Y:S08]  /*3580*/  MUFU.EX2 R18, R132 ;  /* 0x0000008400127308 */ /* 0x0003f00000000800 */
[----:B------:R-:W4:Y:S01]  /*3590*/  MUFU.EX2 R89, R89 ;  /* 0x0000005900597308 */ /* 0x000f220000000800 */
[----:B-1----:R-:W-:Y:S01]  /*35a0*/  FMUL.FTZ R132, R19, R206 ;  /* 0x000000ce13847220 */ /* 0x002fe20000410000 */
[----:B------:R-:W-:Y:S01]  /*35b0*/  FSEL R206, R5, -INF , P1 ;  /* 0xff80000005ce7808 */ /* 0x000fe20000800000 */
[----:B------:R1:W4:Y:S01]  /*35c0*/  SHFL.IDX PT, R19, R13, R114, 0x1f ;  /* 0x00001f720d137589 */ /* 0x00032200000e0000 */
[----:B---3--:R-:W-:Y:S01]  /*35d0*/  FMUL.FTZ R33, R96, R33 ;  /* 0x0000002160217220 */ /* 0x008fe20000410000 */
[--C-:B--2---:R-:W-:Y:S01]  /*35e0*/  FADD.FTZ R40, R40, -R216.reuse ;  /* 0x800000d828287221 */ /* 0x104fe20000010000 */
[----:B------:R-:W-:Y:S01]  /*35f0*/  FADD.FTZ R42, R42, -R216 ;  /* 0x800000d82a2a7221 */ /* 0x000fe20000010000 */
[----:B------:R-:W-:Y:S01]  /*3600*/  FFMA.FTZ R206, R206, UR11, -R34 ;  /* 0x0000000bcece7c23 */ /* 0x000fe20008010822 */
[----:B------:R-:W2:Y:S02]  /*3610*/  MUFU.EX2 R92, R92 ;  /* 0x0000005c005c7308 */ /* 0x000ea40000000800 */
[----:B------:R-:W-:-:S06]  /*3620*/  FMUL.FTZ R42, R22, R42 ;  /* 0x0000002a162a7220 */ /* 0x000fcc0000410000 */
[----:B-1----:R1:W-:Y:S01]  /*3630*/  MUFU.EX2 R13, R202 ;  /* 0x000000ca000d7308 */ /* 0x0023e20000000800 */
[----:B----4-:R-:W-:-:S07]  /*3640*/  FMUL.FTZ R38, R89, R38 ;  /* 0x0000002659267220 */ /* 0x010fce0000410000 */
[----:B------:R3:W-:Y:S01]  /*3650*/  MUFU.EX2 R34, R133 ;  /* 0x0000008500227308 */ /* 0x0007e20000000800 */
[----:B-1----:R-:W-:Y:S01]  /*3660*/  FMUL.FTZ R202, R20, R36 ;  /* 0x0000002414ca7220 */ /* 0x002fe20000410000 */
[----:B------:R-:W-:Y:S01]  /*3670*/  FSEL R20, R6, -INF , P1 ;  /* 0xff80000006147808 */ /* 0x000fe20000800000 */
[----:B------:R-:W-:Y:S01]  /*3680*/  FFMA.FTZ R209, R209, UR11, -R19 ;  /* 0x0000000bd1d17c23 */ /* 0x000fe20008010813 */
[----:B--2---:R-:W-:-:S03]  /*3690*/  FMUL.FTZ R37, R92, R37 ;  /* 0x000000255c257220 */ /* 0x004fc60000410000 */
[----:B------:R-:W-:Y:S01]  /*36a0*/  FFMA.FTZ R211, R20, UR11, -R211 ;  /* 0x0000000b14d37c23 */ /* 0x000fe200080108d3 */
[----:B------:R-:W-:Y:S01]  /*36b0*/  FFMA.FTZ R20, -R201, R201, 1 ;  /* 0x3f800000c9147423 */ /* 0x000fe200000101c9 */
[----:B------:R-:W-:Y:S01]  /*36c0*/  FFMA.FTZ R201, -R200, R200, 1 ;  /* 0x3f800000c8c97423 */ /* 0x000fe200000101c8 */
[----:B---3--:R-:W-:Y:S01]  /*36d0*/  FMUL.FTZ R133, R103, R208 ;  /* 0x000000d067857220 */ /* 0x008fe20000410000 */
[----:B------:R1:W-:Y:S01]  /*36e0*/  MUFU.EX2 R36, R205 ;  /* 0x000000cd00247308 */ /* 0x0003e20000000800 */
[----:B------:R-:W-:Y:S01]  /*36f0*/  FFMA.FTZ R200, -R221, R221, 1 ;  /* 0x3f800000ddc87423 */ /* 0x000fe200000101dd */
[----:B------:R-:W-:Y:S01]  /*3700*/  FMUL.FTZ R201, R201, R203 ;  /* 0x000000cbc9c97220 */ /* 0x000fe20000410000 */
[----:B------:R-:W-:Y:S01]  /*3710*/  FMUL.FTZ R203, R20, R133 ;  /* 0x0000008514cb7220 */ /* 0x000fe20000410000 */
[----:B------:R-:W-:Y:S01]  /*3720*/  FMUL.FTZ R20, R91, R225 ;  /* 0x000000e15b147220 */ /* 0x000fe20000410000 */
[----:B------:R-:W-:Y:S01]  /*3730*/  FFMA.FTZ R133, -R219, R219, 1 ;  /* 0x3f800000db857423 */ /* 0x000fe200000101db */
[----:B------:R-:W2:Y:S01]  /*3740*/  SHFL.IDX PT, R225, R12, R108, 0x1f ;  /* 0x00001f6c0ce17589 */ /* 0x000ea200000e0000 */
[----:B------:R-:W-:Y:S01]  /*3750*/  FMUL.FTZ R200, R200, R135 ;  /* 0x00000087c8c87220 */ /* 0x000fe20000410000 */
[----:B------:R-:W-:Y:S01]  /*3760*/  FMUL.FTZ R135, R220, R224 ;  /* 0x000000e0dc877220 */ /* 0x000fe20000410000 */
[----:B-1----:R-:W-:Y:S01]  /*3770*/  FSEL R205, R218, -INF , P1 ;  /* 0xff800000dacd7808 */ /* 0x002fe20000800000 */
[----:B------:R-:W1:Y:S01]  /*3780*/  SHFL.IDX PT, R219, R12, R106, 0x1f ;  /* 0x00001f6a0cdb7589 */ /* 0x000e6200000e0000 */
[----:B------:R-:W3:Y:S01]  /*3790*/  MUFU.EX2 R90, R90 ;  /* 0x0000005a005a7308 */ /* 0x000ee20000000800 */
[----:B------:R-:W-:-:S02]  /*37a0*/  FMUL.FTZ R133, R133, R33 ;  /* 0x0000002185857220 */ /* 0x000fc40000410000 */
[----:B------:R-:W-:Y:S01]  /*37b0*/  FFMA.FTZ R205, R205, UR11, -R35 ;  /* 0x0000000bcdcd7c23 */ /* 0x000fe20008010823 */
[----:B------:R-:W-:Y:S01]  /*37c0*/  FSEL R35, R217, -INF , P1 ;  /* 0xff800000d9237808 */ /* 0x000fe20000800000 */
[----:B------:R-:W4:Y:S03]  /*37d0*/  SHFL.IDX PT, R220, R12, R109, 0x1f ;  /* 0x00001f6d0cdc7589 */ /* 0x000f2600000e0000 */
[----:B------:R-:W4:Y:S01]  /*37e0*/  MUFU.EX2 R100, R100 ;  /* 0x0000006400647308 */ /* 0x000f220000000800 */
[----:B------:R-:W-:Y:S01]  /*37f0*/  FFMA.FTZ R208, R35, UR11, -R19 ;  /* 0x0000000b23d07c23 */ /* 0x000fe20008010813 */
[----:B------:R-:W4:Y:S04]  /*3800*/  SHFL.IDX PT, R224, R12, R110, 0x1f ;  /* 0x00001f6e0ce07589 */ /* 0x000f2800000e0000 */
[----:B------:R-:W-:Y:S02]  /*3810*/  SHFL.IDX PT, R221, R12, R111, 0x1f ;  /* 0x00001f6f0cdd7589 */ /* 0x000fe400000e0000 */
[----:B------:R1:W-:Y:S01]  /*3820*/  MUFU.EX2 R35, R130 ;  /* 0x0000008200237308 */ /* 0x0003e20000000800 */
[----:B---3--:R-:W-:Y:S01]  /*3830*/  FMUL.FTZ R39, R90, R39 ;  /* 0x000000275a277220 */ /* 0x008fe20000410000 */
[----:B--2---:R-:W-:-:S06]  /*3840*/  FADD.FTZ R216, R45, -R225 ;  /* 0x800000e12dd87221 */ /* 0x004fcc0000010000 */
[----:B------:R-:W2:Y:S01]  /*3850*/  MUFU.EX2 R88, R88 ;  /* 0x0000005800587308 */ /* 0x000ea20000000800 */
[----:B-1----:R-:W-:Y:S01]  /*3860*/  FFMA.FTZ R130, -R228, R228, 1 ;  /* 0x3f800000e4827423 */ /* 0x002fe200000101e4 */
[----:B------:R-:W-:Y:S01]  /*3870*/  LDS R45, [R15+0x400] ;  /* 0x000400000f2d7984 */ /* 0x000fe20000000800 */
[--C-:B------:R-:W-:Y:S01]  /*3880*/  FADD.FTZ R43, R43, -R219.reuse ;  /* 0x800000db2b2b7221 */ /* 0x100fe20000010000 */
[----:B------:R-:W-:Y:S01]  /*3890*/  FADD.FTZ R41, R41, -R219 ;  /* 0x800000db29297221 */ /* 0x000fe20000010000 */
[----:B------:R-:W-:Y:S01]  /*38a0*/  FMUL.FTZ R130, R130, R223 ;  /* 0x000000df82827220 */ /* 0x000fe20000410000 */
[----:B----4-:R-:W-:Y:S01]  /*38b0*/  FADD.FTZ R44, R44, -R220 ;  /* 0x800000dc2c2c7221 */ /* 0x010fe20000010000 */
[----:B------:R-:W1:Y:S01]  /*38c0*/  SHFL.IDX PT, R223, R12, R112, 0x1f ;  /* 0x00001f700cdf7589 */ /* 0x000e6200000e0000 */
[----:B------:R3:W-:Y:S01]  /*38d0*/  MUFU.EX2 R33, R128 ;  /* 0x0000008000217308 */ /* 0x0007e20000000800 */
[----:B------:R-:W-:Y:S01]  /*38e0*/  FMUL.FTZ R43, R100, R43 ;  /* 0x0000002b642b7220 */ /* 0x000fe20000410000 */
[----:B------:R-:W-:Y:S01]  /*38f0*/  FADD.FTZ R49, R49, -R224 ;  /* 0x800000e031317221 */ /* 0x000fe20000010000 */
[----:B------:R-:W-:-:S05]  /*3900*/  FMUL.FTZ R41, R23, R41 ;  /* 0x0000002917297220 */ /* 0x000fca0000410000 */
[----:B------:R-:W4:Y:S01]  /*3910*/  MUFU.EX2 R98, R98 ;  /* 0x0000006200627308 */ /* 0x000f220000000800 */
[----:B---3--:R-:W-:Y:S01]  /*3920*/  FFMA.FTZ R128, -R222, R222, 1 ;  /* 0x3f800000de807423 */ /* 0x008fe200000101de */
[----:B--2---:R-:W-:Y:S01]  /*3930*/  FMUL.FTZ R40, R88, R40 ;  /* 0x0000002858287220 */ /* 0x004fe20000410000 */
[----:B------:R2:W3:Y:S05]  /*3940*/  SHFL.IDX PT, R222, R12, R114, 0x1f ;  /* 0x00001f720cde7589 */ /* 0x0004ea00000e0000 */
[----:B------:R-:W3:Y:S01]  /*3950*/  MUFU.EX2 R99, R99 ;  /* 0x0000006300637308 */ /* 0x000ee20000000800 */
[----:B------:R-:W-:Y:S01]  /*3960*/  FMUL.FTZ R128, R128, R20 ;  /* 0x0000001480807220 */ /* 0x000fe20000410000 */
[----:B------:R-:W-:Y:S01]  /*3970*/  FFMA.FTZ R233, -R233, R233, 1 ;  /* 0x3f800000e9e97423 */ /* 0x000fe200000101e9 */
[----:B------:R-:W-:Y:S01]  /*3980*/  FFMA.FTZ R237, -R237, R237, 1 ;  /* 0x3f800000eded7423 */ /* 0x000fe200000101ed */
[----:B------:R-:W-:Y:S01]  /*3990*/  FADD.FTZ R46, R46, -R220 ;  /* 0x800000dc2e2e7221 */ /* 0x000fe20000010000 */
[----:B------:R-:W-:Y:S01]  /*39a0*/  FADD.FTZ R47, R47, -R225 ;  /* 0x800000e12f2f7221 */ /* 0x000fe20000010000 */
[----:B------:R-:W-:Y:S01]  /*39b0*/  FADD.FTZ R51, R51, -R224 ;  /* 0x800000e033337221 */ /* 0x000fe20000010000 */
[--C-:B-1----:R-:W-:Y:S01]  /*39c0*/  FADD.FTZ R50, R50, -R223.reuse ;  /* 0x800000df32327221 */ /* 0x102fe20000010000 */
[----:B--2---:R1:W-:Y:S08]  /*39d0*/  MUFU.EX2 R12, R126 ;  /* 0x0000007e000c7308 */ /* 0x0043f00000000800 */
[----:B------:R2:W-:Y:S01]  /*39e0*/  MUFU.EX2 R19, R127 ;  /* 0x0000007f00137308 */ /* 0x0005e20000000800 */
[----:B-1----:R-:W-:Y:S01]  /*39f0*/  FFMA.FTZ R126, -R229, R229, 1 ;  /* 0x3f800000e57e7423 */ /* 0x002fe200000101e5 */
[----:B----4-:R-:W-:Y:S01]  /*3a00*/  FMUL.FTZ R44, R98, R44 ;  /* 0x0000002c622c7220 */ /* 0x010fe20000410000 */
[----:B------:R-:W-:Y:S01]  /*3a10*/  FADD.FTZ R48, R48, -R223 ;  /* 0x800000df30307221 */ /* 0x000fe20000010000 */
[----:B------:R-:W-:Y:S01]  /*3a20*/  FADD.FTZ R52, R52, -R221 ;  /* 0x800000dd34347221 */ /* 0x000fe20000010000 */
[----:B------:R-:W-:Y:S01]  /*3a30*/  FMUL.FTZ R126, R126, R38 ;  /* 0x000000267e7e7220 */ /* 0x000fe20000410000 */
[----:B---3--:R-:W-:-:S02]  /*3a40*/  FADD.FTZ R219, R53, -R222 ;  /* 0x800000de35db7221 */ /* 0x008fc40000010000 */
[----:B------:R1:W-:Y:S01]  /*3a50*/  MUFU.EX2 R20, R125 ;  /* 0x0000007d00147308 */ /* 0x0003e20000000800 */
[----:B--2---:R-:W-:Y:S01]  /*3a60*/  FFMA.FTZ R127, -R230, R230, 1 ;  /* 0x3f800000e67f7423 */ /* 0x004fe200000101e6 */
[----:B------:R-:W-:Y:S01]  /*3a70*/  FMUL.FTZ R50, R29, R50 ;  /* 0x000000321d327220 */ /* 0x000fe20000410000 */
[----:B------:R-:W-:Y:S01]  /*3a80*/  FMUL.FTZ R216, R99, R216 ;  /* 0x000000d863d87220 */ /* 0x000fe20000410000 */
[----:B------:R-:W-:Y:S01]  /*3a90*/  FADD.FTZ R221, R54, -R221 ;  /* 0x800000dd36dd7221 */ /* 0x000fe20000010000 */
[----:B------:R-:W-:Y:S01]  /*3aa0*/  FMUL.FTZ R127, R127, R37 ;  /* 0x000000257f7f7220 */ /* 0x000fe20000410000 */
[----:B------:R-:W-:Y:S02]  /*3ab0*/  FADD.FTZ R222, R55, -R222 ;  /* 0x800000de37de7221 */ /* 0x000fe40000010000 */
[----:B------:R2:W-:Y:S01]  /*3ac0*/  MUFU.EX2 R38, R213 ;  /* 0x000000d500267308 */ /* 0x0005e20000000800 */
[----:B-1----:R-:W-:-:S07]  /*3ad0*/  FMUL.FTZ R125, R227, R39 ;  /* 0x00000027e37d7220 */ /* 0x002fce0000410000 */
[----:B------:R1:W-:Y:S01]  /*3ae0*/  MUFU.EX2 R37, R215 ;  /* 0x000000d700257308 */ /* 0x0003e20000000800 */
[----:B--2---:R-:W-:-:S04]  /*3af0*/  FFMA.FTZ R213, -R235, R235, 1 ;  /* 0x3f800000ebd57423 */ /* 0x004fc800000101eb */
[----:B------:R-:W-:Y:S01]  /*3b00*/  FMUL.FTZ R213, R213, R42 ;  /* 0x0000002ad5d57220 */ /* 0x000fe20000410000 */
[----:B------:R-:W-:Y:S02]  /*3b10*/  FFMA.FTZ R42, -R11, R11, 1 ;  /* 0x3f8000000b2a7423 */ /* 0x000fe4000001010b */
[----:B------:R2:W-:Y:S01]  /*3b20*/  MUFU.EX2 R39, R120 ;  /* 0x0000007800277308 */ /* 0x0005e20000000800 */
[----:B-1----:R-:W-:Y:S01]  /*3b30*/  FFMA.FTZ R215, -R236, R236, 1 ;  /* 0x3f800000ecd77423 */ /* 0x002fe200000101ec */
[----:B------:R-:W-:Y:S01]  /*3b40*/  FMUL.FTZ R46, R16, R46 ;  /* 0x0000002e102e7220 */ /* 0x000fe20000410000 */
[----:B------:R-:W-:-:S05]  /*3b50*/  FMUL.FTZ R47, R28, R47 ;  /* 0x0000002f1c2f7220 */ /* 0x000fca0000410000 */
[----:B------:R1:W3:Y:S01]  /*3b60*/  MUFU.EX2 R15, R214 ;  /* 0x000000d6000f7308 */ /* 0x0002e20000000800 */
[----:B--2---:R-:W-:Y:S01]  /*3b70*/  FMUL.FTZ R120, R231, R43 ;  /* 0x0000002be7787220 */ /* 0x004fe20000410000 */
[----:B------:R-:W-:Y:S01]  /*3b80*/  FMUL.FTZ R43, R32, R49 ;  /* 0x00000031202b7220 */ /* 0x000fe20000410000 */
[----:B------:R-:W-:Y:S01]  /*3b90*/  FMUL.FTZ R215, R215, R41 ;  /* 0x00000029d7d77220 */ /* 0x000fe20000410000 */
[----:B------:R-:W-:Y:S01]  /*3ba0*/  FFMA.FTZ R41, -R199, R199, 1 ;  /* 0x3f800000c7297423 */ /* 0x000fe200000101c7 */
[----:B------:R-:W-:Y:S01]  /*3bb0*/  FMUL.FTZ R49, R233, R50 ;  /* 0x00000032e9317220 */ /* 0x000fe20000410000 */
[----:B------:R-:W-:Y:S01]  /*3bc0*/  FMUL.FTZ R50, R237, R43 ;  /* 0x0000002bed327220 */ /* 0x000fe20000410000 */
[----:B------:R-:W-:Y:S01]  /*3bd0*/  FMUL.FTZ R48, R30, R48 ;  /* 0x000000301e307220 */ /* 0x000fe20000410000 */
[----:B------:R-:W-:Y:S01]  /*3be0*/  FMUL.FTZ R51, R31, R51 ;  /* 0x000000331f337220 */ /* 0x000fe20000410000 */
[----:B-1----:R-:W-:Y:S01]  /*3bf0*/  FMUL.FTZ R214, R232, R40 ;  /* 0x00000028e8d67220 */ /* 0x002fe20000410000 */
[----:B------:R-:W-:Y:S01]  /*3c00*/  FFMA.FTZ R55, -R234, R234, 1 ;  /* 0x3f800000ea377423 */ /* 0x000fe200000101ea */
[----:B------:R1:W-:Y:S01]  /*3c10*/  MUFU.EX2 R40, R119 ;  /* 0x0000007700287308 */ /* 0x0003e20000000800 */
[----:B------:R-:W-:Y:S01]  /*3c20*/  FFMA.FTZ R43, -R196, R196, 1 ;  /* 0x3f800000c42b7423 */ /* 0x000fe200000101c4 */
[----:B------:R-:W-:Y:S01]  /*3c30*/  FFMA.FTZ R54, -R198, R198, 1 ;  /* 0x3f800000c6367423 */ /* 0x000fe200000101c6 */
[----:B------:R-:W-:Y:S01]  /*3c40*/  FMUL.FTZ R216, R41, R216 ;  /* 0x000000d829d87220 */ /* 0x000fe20000410000 */
[----:B------:R-:W-:Y:S04]  /*3c50*/  SHFL.IDX PT, R224, R45, R108, 0x1f ;  /* 0x00001f6c2de07589 */ /* 0x000fe800000e0000 */
[----:B------:R-:W-:Y:S01]  /*3c60*/  SHFL.IDX PT, R223, R45, R110, 0x1f ;  /* 0x00001f6e2ddf7589 */ /* 0x000fe200000e0000 */
[----:B-1----:R-:W-:Y:S01]  /*3c70*/  FMUL.FTZ R119, R42, R44 ;  /* 0x0000002c2a777220 */ /* 0x002fe20000410000 */
[----:B------:R-:W-:Y:S01]  /*3c80*/  FFMA.FTZ R42, -R197, R197, 1 ;  /* 0x3f800000c52a7423 */ /* 0x000fe200000101c5 */
[----:B------:R1:W-:Y:S01]  /*3c90*/  MUFU.EX2 R41, R118 ;  /* 0x0000007600297308 */ /* 0x0003e20000000800 */
[----:B------:R-:W-:Y:S01]  /*3ca0*/  FMUL.FTZ R51, R43, R51 ;  /* 0x000000332b337220 */ /* 0x000fe20000410000 */
[----:B------:R-:W-:Y:S01]  /*3cb0*/  FMUL.FTZ R55, R55, R46 ;  /* 0x0000002e37377220 */ /* 0x000fe20000410000 */
[----:B------:R-:W-:Y:S01]  /*3cc0*/  FMUL.FTZ R54, R54, R48 ;  /* 0x0000003036367220 */ /* 0x000fe20000410000 */
[----:B------:R-:W2:Y:S04]  /*3cd0*/  SHFL.IDX PT, R46, R45, R10, 0x1f ;  /* 0x00001f0a2d2e7589 */ /* 0x000ea800000e0000 */
[----:B------:R4:W-:Y:S01]  /*3ce0*/  MUFU.EX2 R43, R116 ;  /* 0x00000074002b7308 */ /* 0x0009e20000000800 */
[----:B-1----:R-:W-:Y:S01]  /*3cf0*/  FMUL.FTZ R118, R42, R47 ;  /* 0x0000002f2a767220 */ /* 0x002fe20000410000 */
[----:B------:R-:W1:Y:S04]  /*3d00*/  SHFL.IDX PT, R48, R45, R109, 0x1f ;  /* 0x00001f6d2d307589 */ /* 0x000e6800000e0000 */
[----:B------:R-:W3:Y:S02]  /*3d10*/  SHFL.IDX PT, R47, R45, R106, 0x1f ;  /* 0x00001f6a2d2f7589 */ /* 0x000ee400000e0000 */
[----:B------:R2:W-:Y:S02]  /*3d20*/  MUFU.EX2 R42, R117 ;  /* 0x00000075002a7308 */ /* 0x0005e40000000800 */
[----:B----4-:R-:W-:Y:S04]  /*3d30*/  SHFL.IDX PT, R116, R45, R111, 0x1f ;  /* 0x00001f6f2d747589 */ /* 0x010fe800000e0000 */
[----:B------:R-:W-:Y:S02]  /*3d40*/  SHFL.IDX PT, R220, R45, R114, 0x1f ;  /* 0x00001f722ddc7589 */ /* 0x000fe400000e0000 */
[----:B------:R4:W-:Y:S02]  /*3d50*/  MUFU.EX2 R44, R115 ;  /* 0x00000073002c7308 */ /* 0x0009e40000000800 */
[----:B--2---:R2:W3:Y:S01]  /*3d60*/  SHFL.IDX PT, R117, R45, R112, 0x1f ;  /* 0x00001f702d757589 */ /* 0x0044e200000e0000 */
[----:B------:R-:W-:Y:S01]  /*3d70*/  FMUL.FTZ R222, R36, R222 ;  /* 0x000000de24de7220 */ /* 0x000fe20000410000 */
[----:B------:R-:W-:Y:S01]  /*3d80*/  FFMA.FTZ R53, -R195, R195, 1 ;  /* 0x3f800000c3357423 */ /* 0x000fe200000101c3 */
[----:B------:R-:W-:Y:S01]  /*3d90*/  FMUL.FTZ R52, R17, R52 ;  /* 0x0000003411347220 */ /* 0x000fe20000410000 */
[----:B------:R-:W3:Y:S02]  /*3da0*/  LDL.LU R11, [R1+0xb0] ;  /* 0x0000b000010b7983 */ /* 0x000ee40000300800 */
[----:B------:R-:W3:Y:S01]  /*3db0*/  MUFU.EX2 R93, R93 ;  /* 0x0000005d005d7308 */ /* 0x000ee20000000800 */
[----:B----4-:R-:W-:Y:S01]  /*3dc0*/  FMUL.FTZ R115, R13, R219 ;  /* 0x000000db0d737220 */ /* 0x010fe20000410000 */
[----:B------:R-:W-:Y:S01]  /*3dd0*/  FFMA.FTZ R219, -R192, R192, 1 ;  /* 0x3f800000c0db7423 */ /* 0x000fe200000101c0 */
[----:B------:R-:W-:Y:S01]  /*3de0*/  FADD.FTZ R56, R56, -R46 ;  /* 0x8000002e38387221 */ /* 0x000fe20000010000 */
[----:B--2---:R-:W-:Y:S01]  /*3df0*/  FFMA.FTZ R45, -R194, R194, 1 ;  /* 0x3f800000c22d7423 */ /* 0x004fe200000101c2 */
[----:B-1----:R-:W-:Y:S01]  /*3e00*/  FADD.FTZ R60, R60, -R48 ;  /* 0x800000303c3c7221 */ /* 0x002fe20000010000 */
[----:B---3--:R-:W-:Y:S01]  /*3e10*/  FADD.FTZ R57, R57, -R47 ;  /* 0x8000002f39397221 */ /* 0x008fe20000010000 */
[----:B------:R1:W5:Y:S01]  /*3e20*/  LDL.LU R199, [R1+0xac] ;  /* 0x0000ac0001c77983 */ /* 0x0003620000300800 */
[----:B------:R-:W-:-:S02]  /*3e30*/  FMUL.FTZ R115, R45, R115 ;  /* 0x000000732d737220 */ /* 0x000fc40000410000 */
[----:B------:R2:W3:Y:S01]  /*3e40*/  MUFU.EX2 R45, R27 ;  /* 0x0000001b002d7308 */ /* 0x0004e20000000800 */
[----:B------:R-:W-:Y:S01]  /*3e50*/  FADD.FTZ R64, R64, -R117 ;  /* 0x8000007540407221 */ /* 0x000fe20000010000 */
[----:B--2---:R-:W-:Y:S01]  /*3e60*/  FMUL.FTZ R27, R219, R222 ;  /* 0x000000dedb1b7220 */ /* 0x004fe20000410000 */
[----:B------:R-:W-:Y:S01]  /*3e70*/  FADD.FTZ R48, R62, -R48 ;  /* 0x800000303e307221 */ /* 0x000fe20000010000 */
[----:B------:R2:W4:Y:S01]  /*3e80*/  LDS R219, [R14+0x400] ;  /* 0x000400000edb7984 */ /* 0x0005220000000800 */
[----:B------:R-:W-:Y:S01]  /*3e90*/  FMUL.FTZ R64, R15, R64 ;  /* 0x000000400f407220 */ /* 0x000fe20000410000 */
[----:B------:R-:W-:Y:S01]  /*3ea0*/  FADD.FTZ R58, R58, -R46 ;  /* 0x8000002e3a3a7221 */ /* 0x000fe20000010000 */
[----:B------:R-:W-:Y:S01]  /*3eb0*/  FMUL.FTZ R56, R34, R56 ;  /* 0x0000003822387220 */ /* 0x000fe20000410000 */
[----:B------:R1:W5:Y:S01]  /*3ec0*/  LDL.LU R198, [R1+0xa8] ;  /* 0x0000a80001c67983 */ /* 0x0003620000300800 */
[----:B------:R-:W-:Y:S01]  /*3ed0*/  FADD.FTZ R59, R59, -R47 ;  /* 0x8000002f3b3b7221 */ /* 0x000fe20000010000 */
[----:B------:R-:W-:Y:S01]  /*3ee0*/  FMUL.FTZ R53, R53, R52 ;  /* 0x0000003435357220 */ /* 0x000fe20000410000 */
[--C-:B------:R-:W-:Y:S01]  /*3ef0*/  FADD.FTZ R63, R63, -R224.reuse ;  /* 0x800000e03f3f7221 */ /* 0x100fe20000010000 */
[----:B--2---:R2:W-:Y:S01]  /*3f00*/  MUFU.EX2 R14, R24 ;  /* 0x00000018000e7308 */ /* 0x0045e20000000800 */
[----:B------:R-:W-:Y:S01]  /*3f10*/  FADD.FTZ R62, R61, -R224 ;  /* 0x800000e03d3e7221 */ /* 0x000fe20000010000 */
[----:B------:R1:W5:Y:S01]  /*3f20*/  LDL.LU R197, [R1+0xa4] ;  /* 0x0000a40001c57983 */ /* 0x0003620000300800 */
[----:B------:R-:W-:Y:S01]  /*3f30*/  FADD.FTZ R67, R67, -R223 ;  /* 0x800000df43437221 */ /* 0x000fe20000010000 */
[----:B------:R-:W-:Y:S01]  /*3f40*/  FMUL.FTZ R221, R18, R221 ;  /* 0x000000dd12dd7220 */ /* 0x000fe20000410000 */
[----:B------:R-:W-:Y:S01]  /*3f50*/  FMUL.FTZ R226, R93, R226 ;  /* 0x000000e25de27220 */ /* 0x000fe20000410000 */
[----:B--2---:R-:W-:-:S02]  /*3f60*/  FFMA.FTZ R24, -R184, R184, 1 ;  /* 0x3f800000b8187423 */ /* 0x004fc400000101b8 */
[----:B------:R2:W-:Y:S01]  /*3f70*/  MUFU.EX2 R46, R26 ;  /* 0x0000001a002e7308 */ /* 0x0005e20000000800 */
[----:B------:R-:W-:Y:S01]  /*3f80*/  FADD.FTZ R61, R68, -R116 ;  /* 0x80000074443d7221 */ /* 0x000fe20000010000 */
[----:B------:R1:W5:Y:S01]  /*3f90*/  LDL.LU R196, [R1+0xa0] ;  /* 0x0000a00001c47983 */ /* 0x0003620000300800 */
[----:B------:R-:W-:Y:S01]  /*3fa0*/  FMUL.FTZ R64, R24, R64 ;  /* 0x0000004018407220 */ /* 0x000fe20000410000 */
[----:B------:R-:W-:Y:S01]  /*3fb0*/  FFMA.FTZ R68, -R191, R191, 1 ;  /* 0x3f800000bf447423 */ /* 0x000fe200000101bf */
[----:B------:R-:W-:Y:S01]  /*3fc0*/  FMUL.FTZ R57, R35, R57 ;  /* 0x0000003923397220 */ /* 0x000fe20000410000 */
[----:B------:R1:W5:Y:S01]  /*3fd0*/  LDL.LU R195, [R1+0x9c] ;  /* 0x00009c0001c37983 */ /* 0x0003620000300800 */
[----:B------:R-:W-:Y:S01]  /*3fe0*/  FFMA.FTZ R52, -R193, R193, 1 ;  /* 0x3f800000c1347423 */ /* 0x000fe200000101c1 */
[----:B------:R1:W3:Y:S01]  /*3ff0*/  MUFU.EX2 R47, R25 ;  /* 0x00000019002f7308 */ /* 0x0002e20000000800 */
[----:B--2---:R-:W-:Y:S01]  /*4000*/  FADD.FTZ R26, R65, -R223 ;  /* 0x800000df411a7221 */ /* 0x004fe20000010000 */
[----:B------:R-:W-:Y:S01]  /*4010*/  FFMA.FTZ R65, -R190, R190, 1 ;  /* 0x3f800000be417423 */ /* 0x000fe200000101be */
[----:B------:R2:W5:Y:S01]  /*4020*/  LDL.LU R194, [R1+0x98] ;  /* 0x0000980001c27983 */ /* 0x0005620000300800 */
[----:B------:R-:W-:Y:S01]  /*4030*/  FADD.FTZ R117, R66, -R117 ;  /* 0x8000007542757221 */ /* 0x000fe20000010000 */
[----:B------:R-:W-:-:S02]  /*4040*/  FMUL.FTZ R58, R21, R58 ;  /* 0x0000003a153a7220 */ /* 0x000fc40000410000 */
[----:B----4-:R-:W-:Y:S04]  /*4050*/  SHFL.IDX PT, R108, R219, R108, 0x1f ;  /* 0x00001f6cdb6c7589 */ /* 0x010fe800000e0000 */
[----:B------:R-:W-:Y:S04]  /*4060*/  SHFL.IDX PT, R106, R219, R106, 0x1f ;  /* 0x00001f6adb6a7589 */ /* 0x000fe800000e0000 */
[----:B------:R-:W-:Y:S04]  /*4070*/  SHFL.IDX PT, R111, R219, R111, 0x1f ;  /* 0x00001f6fdb6f7589 */ /* 0x000fe800000e0000 */
[----:B------:R-:W-:Y:S04]  /*4080*/  SHFL.IDX PT, R112, R219, R112, 0x1f ;  /* 0x00001f70db707589 */ /* 0x000fe800000e0000 */
[----:B------:R-:W-:Y:S01]  /*4090*/  SHFL.IDX PT, R109, R219, R109, 0x1f ;  /* 0x00001f6ddb6d7589 */ /* 0x000fe200000e0000 */
[----:B------:R-:W-:-:S03]  /*40a0*/  FMUL.FTZ R62, R20, R62 ;  /* 0x0000003e143e7220 */ /* 0x000fc60000410000 */
[----:B------:R-:W-:Y:S01]  /*40b0*/  SHFL.IDX PT, R110, R219, R110, 0x1f ;  /* 0x00001f6edb6e7589 */ /* 0x000fe200000e0000 */
[----:B------:R-:W-:Y:S01]  /*40c0*/  FMUL.FTZ R60, R19, R60 ;  /* 0x0000003c133c7220 */ /* 0x000fe20000410000 */
[----:B------:R-:W-:Y:S02]  /*40d0*/  FMUL.FTZ R59, R33, R59 ;  /* 0x0000003b213b7220 */ /* 0x000fe40000410000 */
[----:B------:R-:W-:Y:S01]  /*40e0*/  SHFL.IDX PT, R114, R219, R114, 0x1f ;  /* 0x00001f72db727589 */ /* 0x000fe200000e0000 */
[----:B------:R-:W-:Y:S01]  /*40f0*/  FMUL.FTZ R63, R37, R63 ;  /* 0x0000003f253f7220 */ /* 0x000fe20000410000 */
[----:B------:R-:W-:Y:S01]  /*4100*/  FMUL.FTZ R48, R12, R48 ;  /* 0x000000300c307220 */ /* 0x000fe20000410000 */
[----:B------:R-:W-:Y:S01]  /*4110*/  FMUL.FTZ R67, R40, R67 ;  /* 0x0000004328437220 */ /* 0x000fe20000410000 */
[----:B------:R-:W4:Y:S01]  /*4120*/  SHFL.IDX PT, R24, R219, R10, 0x1f ;  /* 0x00001f0adb187589 */ /* 0x000f2200000e0000 */
[----:B-1----:R-:W-:Y:S01]  /*4130*/  FFMA.FTZ R25, -R189, R189, 1 ;  /* 0x3f800000bd197423 */ /* 0x002fe200000101bd */
[----:B------:R-:W-:Y:S01]  /*4140*/  FMUL.FTZ R68, R68, R56 ;  /* 0x0000003844447220 */ /* 0x000fe20000410000 */
[----:B------:R-:W-:Y:S01]  /*4150*/  FMUL.FTZ R56, R65, R57 ;  /* 0x0000003941387220 */ /* 0x000fe20000410000 */
[----:B------:R2:W5:Y:S01]  /*4160*/  LDL.LU R193, [R1+0x94] ;  /* 0x0000940001c17983 */ /* 0x0005620000300800 */
[----:B------:R-:W-:Y:S01]  /*4170*/  FADD.FTZ R116, R70, -R116 ;  /* 0x8000007446747221 */ /* 0x000fe20000010000 */
[----:B------:R-:W-:Y:S01]  /*4180*/  FFMA.FTZ R57, -R185, R185, 1 ;  /* 0x3f800000b9397423 */ /* 0x000fe200000101b9 */
[----:B------:R-:W1:Y:S01]  /*4190*/  MUFU.EX2 R211, R211 ;  /* 0x000000d300d37308 */ /* 0x000e620000000800 */
[----:B------:R2:W5:Y:S01]  /*41a0*/  LDL.LU R192, [R1+0x90] ;  /* 0x0000900001c07983 */ /* 0x0005620000300800 */
[--C-:B------:R-:W-:Y:S01]  /*41b0*/  FADD.FTZ R66, R69, -R220.reuse ;  /* 0x800000dc45427221 */ /* 0x100fe20000010000 */
[----:B------:R-:W-:Y:S01]  /*41c0*/  FMUL.FTZ R25, R25, R58 ;  /* 0x0000003a19197220 */ /* 0x000fe20000410000 */
[----:B------:R-:W-:Y:S01]  /*41d0*/  FFMA.FTZ R70, -R187, R187, 1 ;  /* 0x3f800000bb467423 */ /* 0x000fe200000101bb */
[----:B------:R2:W5:Y:S01]  /*41e0*/  LDL.LU R191, [R1+0x8c] ;  /* 0x00008c0001bf7983 */ /* 0x0005620000300800 */
[----:B------:R-:W-:Y:S01]  /*41f0*/  FFMA.FTZ R65, -R182, R182, 1 ;  /* 0x3f800000b6417423 */ /* 0x000fe200000101b6 */
[----:B------:R-:W-:Y:S01]  /*4200*/  FMUL.FTZ R117, R38, R117 ;  /* 0x0000007526757220 */ /* 0x000fe20000410000 */
[----:B------:R-:W-:Y:S01]  /*4210*/  FADD.FTZ R220, R71, -R220 ;  /* 0x800000dc47dc7221 */ /* 0x000fe20000010000 */
[----:B------:R2:W5:Y:S01]  /*4220*/  LDL.LU R190, [R1+0x88] ;  /* 0x0000880001be7983 */ /* 0x0005620000300800 */
[----:B------:R-:W-:Y:S01]  /*4230*/  FFMA.FTZ R69, -R188, R188, 1 ;  /* 0x3f800000bc457423 */ /* 0x000fe200000101bc */
[----:B------:R-:W-:Y:S01]  /*4240*/  FFMA.FTZ R58, -R183, R183, 1 ;  /* 0x3f800000b73a7423 */ /* 0x000fe200000101b7 */
[----:B------:R-:W-:Y:S01]  /*4250*/  FFMA.FTZ R71, -R186, R186, 1 ;  /* 0x3f800000ba477423 */ /* 0x000fe200000101ba */
[----:B------:R2:W5:Y:S01]  /*4260*/  LDL.LU R189, [R1+0x84] ;  /* 0x0000840001bd7983 */ /* 0x0005620000300800 */
[----:B------:R-:W-:Y:S01]  /*4270*/  FMUL.FTZ R57, R57, R62 ;  /* 0x0000003e39397220 */ /* 0x000fe20000410000 */
[----:B------:R-:W-:Y:S01]  /*4280*/  FMUL.FTZ R70, R70, R60 ;  /* 0x0000003c46467220 */ /* 0x000fe20000410000 */
[----:B------:R-:W2:Y:S01]  /*4290*/  MUFU.EX2 R205, R205 ;  /* 0x000000cd00cd7308 */ /* 0x000ea20000000800 */
[----:B------:R1:W5:Y:S01]  /*42a0*/  LDL.LU R188, [R1+0x80] ;  /* 0x0000800001bc7983 */ /* 0x0003620000300800 */
[----:B------:R-:W-:Y:S01]  /*42b0*/  FMUL.FTZ R65, R65, R117 ;  /* 0x0000007541417220 */ /* 0x000fe20000410000 */
[----:B------:R-:W-:Y:S01]  /*42c0*/  FFMA.FTZ R62, -R179, R179, 1 ;  /* 0x3f800000b33e7423 */ /* 0x000fe200000101b3 */
[----:B------:R-:W-:Y:S01]  /*42d0*/  FMUL.FTZ R61, R41, R61 ;  /* 0x0000003d293d7220 */ /* 0x000fe20000410000 */
[----:B------:R1:W5:Y:S01]  /*42e0*/  LDL.LU R187, [R1+0x7c] ;  /* 0x00007c0001bb7983 */ /* 0x0003620000300800 */
[----:B------:R-:W-:Y:S01]  /*42f0*/  FMUL.FTZ R69, R69, R59 ;  /* 0x0000003b45457220 */ /* 0x000fe20000410000 */
[----:B------:R-:W-:Y:S01]  /*4300*/  FMUL.FTZ R58, R58, R63 ;  /* 0x0000003f3a3a7220 */ /* 0x000fe20000410000 */
[----:B------:R-:W-:Y:S01]  /*4310*/  FFMA.FTZ R60, -R178, R178, 1 ;  /* 0x3f800000b23c7423 */ /* 0x000fe200000101b2 */
[----:B------:R1:W5:Y:S01]  /*4320*/  LDL.LU R186, [R1+0x78] ;  /* 0x0000780001ba7983 */ /* 0x0003620000300800 */
[----:B------:R-:W-:Y:S01]  /*4330*/  FMUL.FTZ R117, R43, R66 ;  /* 0x000000422b757220 */ /* 0x000fe20000410000 */
[----:B------:R-:W-:Y:S01]  /*4340*/  FMUL.FTZ R71, R71, R48 ;  /* 0x0000003047477220 */ /* 0x000fe20000410000 */
[----:B------:R-:W-:Y:S01]  /*4350*/  FFMA.FTZ R59, -R181, R181, 1 ;  /* 0x3f800000b53b7423 */ /* 0x000fe200000101b5 */
[----:B------:R1:W5:Y:S01]  /*4360*/  LDL.LU R185, [R1+0x74] ;  /* 0x0000740001b97983 */ /* 0x0003620000300800 */
[----:B------:R-:W-:Y:S01]  /*4370*/  FMUL.FTZ R26, R39, R26 ;  /* 0x0000001a271a7220 */ /* 0x000fe20000410000 */
[----:B------:R-:W-:Y:S01]  /*4380*/  FFMA.FTZ R63, -R176, R176, 1 ;  /* 0x3f800000b03f7423 */ /* 0x000fe200000101b0 */
[----:B------:R-:W-:Y:S01]  /*4390*/  FMUL.FTZ R220, R44, R220 ;  /* 0x000000dc2cdc7220 */ /* 0x000fe20000410000 */
[----:B------:R1:W5:Y:S01]  /*43a0*/  LDL.LU R184, [R1+0x70] ;  /* 0x0000700001b87983 */ /* 0x0003620000300800 */
[----:B------:R-:W-:Y:S01]  /*43b0*/  FFMA.FTZ R48, -R180, R180, 1 ;  /* 0x3f800000b4307423 */ /* 0x000fe200000101b4 */
[----:B----4-:R-:W-:Y:S01]  /*43c0*/  FADD.FTZ R72, R72, -R24 ;  /* 0x8000001848487221 */ /* 0x010fe20000010000 */
[----:B------:R-:W-:Y:S01]  /*43d0*/  FMUL.FTZ R66, R62, R61 ;  /* 0x0000003d3e427220 */ /* 0x000fe20000410000 */
[----:B------:R4:W5:Y:S01]  /*43e0*/  LDL.LU R183, [R1+0x6c] ;  /* 0x00006c0001b77983 */ /* 0x0009620000300800 */
[----:B------:R-:W-:Y:S01]  /*43f0*/  FMUL.FTZ R61, R60, R117 ;  /* 0x000000753c3d7220 */ /* 0x000fe20000410000 */
[----:B------:R-:W-:Y:S01]  /*4400*/  FMUL.FTZ R59, R59, R26 ;  /* 0x0000001a3b3b7220 */ /* 0x000fe20000410000 */
[----:B------:R-:W4:Y:S01]  /*4410*/  MUFU.EX2 R207, R207 ;  /* 0x000000cf00cf7308 */ /* 0x000f220000000800 */
[----:B------:R1:W5:Y:S01]  /*4420*/  LDL.LU R182, [R1+0x68] ;  /* 0x0000680001b67983 */ /* 0x0003620000300800 */
[----:B------:R-:W-:Y:S01]  /*4430*/  FMUL.FTZ R60, R63, R220 ;  /* 0x000000dc3f3c7220 */ /* 0x000fe20000410000 */
[----:B------:R-:W-:-:S05]  /*4440*/  FMUL.FTZ R26, R48, R67 ;  /* 0x00000043301a7220 */ /* 0x000fca0000410000 */
[----:B------:R-:W4:Y:S01]  /*4450*/  MUFU.EX2 R209, R209 ;  /* 0x000000d100d17308 */ /* 0x000f220000000800 */
[----:B------:R1:W5:Y:S01]  /*4460*/  LDL.LU R181, [R1+0x64] ;  /* 0x0000640001b57983 */ /* 0x0003620000300800 */
[----:B------:R-:W-:Y:S01]  /*4470*/  FFMA.FTZ R62, -R175, R175, 1 ;  /* 0x3f800000af3e7423 */ /* 0x000fe200000101af */
[----:B---3--:R-:W-:-:S05]  /*4480*/  FMUL.FTZ R63, R45, R72 ;  /* 0x000000482d3f7220 */ /* 0x008fca0000410000 */
[----:B------:R-:W-:Y:S01]  /*4490*/  MUFU.EX2 R210, R210 ;  /* 0x000000d200d27308 */ /* 0x000fe20000000800 */
[----:B------:R3:W5:Y:S01]  /*44a0*/  LDL.LU R180, [R1+0x60] ;  /* 0x0000600001b47983 */ /* 0x0007620000300800 */
[----:B------:R-:W-:-:S06]  /*44b0*/  FFMA.FTZ R67, -R177, R177, 1 ;  /* 0x3f800000b1437423 */ /* 0x000fcc00000101b1 */
[----:B------:R-:W-:Y:S01]  /*44c0*/  MUFU.EX2 R206, R206 ;  /* 0x000000ce00ce7308 */ /* 0x000fe20000000800 */
[----:B------:R3:W5:Y:S01]  /*44d0*/  LDL.LU R179, [R1+0x5c] ;  /* 0x00005c0001b37983 */ /* 0x0007620000300800 */
[--C-:B------:R-:W-:Y:S01]  /*44e0*/  FADD.FTZ R77, R77, -R108.reuse ;  /* 0x8000006c4d4d7221 */ /* 0x100fe20000010000 */
[----:B------:R-:W-:-:S05]  /*44f0*/  FADD.FTZ R79, R79, -R108 ;  /* 0x8000006c4f4f7221 */ /* 0x000fca0000010000 */
[----:B------:R-:W-:Y:S01]  /*4500*/  MUFU.EX2 R124, R124 ;  /* 0x0000007c007c7308 */ /* 0x000fe20000000800 */
[----:B------:R3:W5:Y:S01]  /*4510*/  LDL.LU R178, [R1+0x58] ;  /* 0x0000580001b27983 */ /* 0x0007620000300800 */
[----:B------:R-:W-:Y:S01]  /*4520*/  FMUL.FTZ R62, R62, R63 ;  /* 0x0000003f3e3e7220 */ /* 0x000fe20000410000 */
[----:B------:R-:W-:-:S05]  /*4530*/  FFMA.FTZ R108, -R174, R174, 1 ;  /* 0x3f800000ae6c7423 */ /* 0x000fca00000101ae */
[----:B------:R-:W-:Y:S01]  /*4540*/  MUFU.EX2 R123, R123 ;  /* 0x0000007b007b7308 */ /* 0x000fe20000000800 */
[----:B------:R3:W5:Y:S01]  /*4550*/  LDL.LU R177, [R1+0x54] ;  /* 0x0000540001b17983 */ /* 0x0007620000300800 */
[--C-:B------:R-:W-:Y:S01]  /*4560*/  FADD.FTZ R73, R73, -R106.reuse ;  /* 0x8000006a49497221 */ /* 0x100fe20000010000 */
[----:B------:R-:W-:-:S05]  /*4570*/  FADD.FTZ R75, R75, -R106 ;  /* 0x8000006a4b4b7221 */ /* 0x000fca0000010000 */
[----:B------:R-:W-:Y:S01]  /*4580*/  MUFU.EX2 R122, R122 ;  /* 0x0000007a007a7308 */ /* 0x000fe20000000800 */
[----:B------:R3:W5:Y:S01]  /*4590*/  LDL.LU R176, [R1+0x50] ;  /* 0x0000500001b07983 */ /* 0x0007620000300800 */
[----:B------:R-:W-:Y:S01]  /*45a0*/  FFMA.FTZ R63, -R173, R173, 1 ;  /* 0x3f800000ad3f7423 */ /* 0x000fe200000101ad */
[----:B------:R-:W-:-:S05]  /*45b0*/  FADD.FTZ R84, R84, -R111 ;  /* 0x8000006f54547221 */ /* 0x000fca0000010000 */
[----:B------:R-:W-:Y:S01]  /*45c0*/  MUFU.EX2 R121, R121 ;  /* 0x0000007900797308 */ /* 0x000fe20000000800 */
[----:B------:R3:W5:Y:S01]  /*45d0*/  LDL.LU R175, [R1+0x4c] ;  /* 0x00004c0001af7983 */ /* 0x0007620000300800 */
[----:B------:R-:W-:Y:S01]  /*45e0*/  FADD.FTZ R86, R86, -R111 ;  /* 0x8000006f56567221 */ /* 0x000fe20000010000 */
[----:B------:R-:W-:Y:S01]  /*45f0*/  FFMA.FTZ R106, -R172, R172, 1 ;  /* 0x3f800000ac6a7423 */ /* 0x000fe200000101ac */
        /* <DEDUP_REMOVED lines=11> */
[--C-:B------:R-:W-:Y:S01]  /*46b0*/  FADD.FTZ R81, R81, -R110.reuse ;  /* 0x8000006e51517221 */ /* 0x100fe20000010000 */
[----:B------:R-:W-:Y:S01]  /*46c0*/  FADD.FTZ R83, R83, -R110 ;  /* 0x8000006e53537221 */ /* 0x000fe20000010000 */
[----:B------:R3:W5:Y:S01]  /*46d0*/  LDL.LU R171, [R1+0x3c] ;  /* 0x00003c0001ab7983 */ /* 0x0007620000300800 */
[----:B------:R-:W-:Y:S01]  /*46e0*/  FFMA.FTZ R109, -R169, R169, 1 ;  /* 0x3f800000a96d7423 */ /* 0x000fe200000101a9 */
[----:B------:R-:W-:Y:S01]  /*46f0*/  FFMA.FTZ R110, -R168, R168, 1 ;  /* 0x3f800000a86e7423 */ /* 0x000fe200000101a8 */
[----:B------:R-:W4:Y:S01]  /*4700*/  MUFU.EX2 R208, R208 ;  /* 0x000000d000d07308 */ /* 0x000f220000000800 */
[----:B------:R3:W5:Y:S01]  /*4710*/  LDL.LU R170, [R1+0x38] ;  /* 0x0000380001aa7983 */ /* 0x0007620000300800 */
[----:B------:R-:W-:Y:S01]  /*4720*/  FFMA.FTZ R117, -R9, R9, 1 ;  /* 0x3f80000009757423 */ /* 0x000fe20000010109 */
[--C-:B------:R-:W-:Y:S01]  /*4730*/  FADD.FTZ R85, R85, -R114.reuse ;  /* 0x8000007255557221 */ /* 0x100fe20000010000 */
[----:B------:R-:W-:Y:S01]  /*4740*/  FMUL.FTZ R131, R131, R226 ;  /* 0x000000e283837220 */ /* 0x000fe20000410000 */
[----:B------:R3:W5:Y:S01]  /*4750*/  LDL.LU R169, [R1+0x34] ;  /* 0x0000340001a97983 */ /* 0x0007620000300800 */
[----:B------:R-:W-:-:S02]  /*4760*/  FADD.FTZ R87, R87, -R114 ;  /* 0x8000007257577221 */ /* 0x000fc40000010000 */
[----:B------:R2:W4:Y:S01]  /*4770*/  MUFU.EX2 R48, R212 ;  /* 0x000000d400307308 */ /* 0x0005220000000800 */
[----:B------:R3:W5:Y:S01]  /*4780*/  LDL.LU R168, [R1+0x30] ;  /* 0x0000300001a87983 */ /* 0x0007620000300800 */
[----:B------:R-:W-:Y:S01]  /*4790*/  FMUL.FTZ R67, R67, R116 ;  /* 0x0000007443437220 */ /* 0x000fe20000410000 */
[----:B------:R-:W-:Y:S02]  /*47a0*/  FFMA.FTZ R114, -R6, R6, 1 ;  /* 0x3f80000006727423 */ /* 0x000fe40000010106 */
[----:B------:R3:W5:Y:S01]  /*47b0*/  LDL.LU R9, [R1+0x2c] ;  /* 0x00002c0001097983 */ /* 0x0007620000300800 */
[----:B------:R-:W-:Y:S01]  /*47c0*/  FFMA.FTZ R116, -R5, R5, 1 ;  /* 0x3f80000005747423 */ /* 0x000fe20000010105 */
[----:B--2---:R-:W-:Y:S02]  /*47d0*/  FFMA.FTZ R212, -R7, R7, 1 ;  /* 0x3f80000007d47423 */ /* 0x004fe40000010107 */
[----:B------:R3:W5:Y:S01]  /*47e0*/  LDL.LU R7, [R1+0x28] ;  /* 0x0000280001077983 */ /* 0x0007620000300800 */
[----:B------:R-:W-:Y:S01]  /*47f0*/  FFMA.FTZ R219, -R3, R3, 1 ;  /* 0x3f80000003db7423 */ /* 0x000fe20000010103 */
[----:B------:R-:W-:-:S02]  /*4800*/  FFMA.FTZ R220, -R0, R0, 1 ;  /* 0x3f80000000dc7423 */ /* 0x000fc40000010100 */
[----:B------:R3:W5:Y:S01]  /*4810*/  LDL.LU R6, [R1+0x24] ;  /* 0x0000240001067983 */ /* 0x0007620000300800 */
[----:B------:R-:W-:-:S03]  /*4820*/  FMUL.FTZ R52, R52, R221 ;  /* 0x000000dd34347220 */ /* 0x000fc60000410000 */
[----:B------:R3:W5:Y:S04]  /*4830*/  LDL.LU R5, [R1+0x20] ;  /* 0x0000200001057983 */ /* 0x0007680000300800 */
[----:B------:R3:W5:Y:S04]  /*4840*/  LDL.LU R3, [R1+0x1c] ;  /* 0x00001c0001037983 */ /* 0x0007680000300800 */
[----:B------:R3:W5:Y:S04]  /*4850*/  LDL.LU R0, [R1+0x18] ;  /* 0x0000180001007983 */ /* 0x0007680000300800 */
[----:B------:R-:W2:Y:S01]  /*4860*/  LDL R221, [R1+0x4] ;  /* 0x0000040001dd7983 */ /* 0x000ea20000100800 */
[----:B------:R-:W-:Y:S01]  /*4870*/  FADD.FTZ R24, R74, -R24 ;  /* 0x800000184a187221 */ /* 0x000fe20000010000 */
[----:B------:R-:W-:-:S03]  /*4880*/  FMUL.FTZ R73, R47, R73 ;  /* 0x000000492f497220 */ /* 0x000fc60000410000 */
[----:B------:R-:W-:Y:S01]  /*4890*/  FMUL.FTZ R24, R46, R24 ;  /* 0x000000182e187220 */ /* 0x000fe20000410000 */
[----:B------:R-:W-:Y:S01]  /*48a0*/  FMUL.FTZ R108, R108, R73 ;  /* 0x000000496c6c7220 */ /* 0x000fe20000410000 */
[----:B-1----:R-:W-:Y:S02]  /*48b0*/  FMUL.FTZ R73, R211, R82 ;  /* 0x00000052d3497220 */ /* 0x002fe40000410000 */
[----:B------:R-:W-:Y:S01]  /*48c0*/  FMUL.FTZ R63, R63, R24 ;  /* 0x000000183f3f7220 */ /* 0x000fe20000410000 */
[----:B------:R-:W-:Y:S01]  /*48d0*/  FFMA.FTZ R24, -R217, R217, 1 ;  /* 0x3f800000d9187423 */ /* 0x000fe200000101d9 */
[----:B------:R-:W-:Y:S01]  /*48e0*/  FMUL.FTZ R217, R205, R86 ;  /* 0x00000056cdd97220 */ /* 0x000fe20000410000 */
[----:B------:R-:W-:Y:S01]  /*48f0*/  F2FP.F16.F32.PACK_AB R69, R69, R25 ;  /* 0x000000194545723e */ /* 0x000fe200000000ff */
[----:B----4-:R-:W-:Y:S01]  /*4900*/  FMUL.FTZ R84, R207, R84 ;  /* 0x00000054cf547220 */ /* 0x010fe20000410000 */
[----:B------:R-:W-:Y:S01]  /*4910*/  FMUL.FTZ R85, R209, R85 ;  /* 0x00000055d1557220 */ /* 0x000fe20000410000 */
        /* <DEDUP_REMOVED lines=14> */
[----:B------:R-:W-:Y:S01]  /*4a00*/  F2FP.F16.F32.PACK_AB R73, R51, R49 ;  /* 0x000000313349723e */ /* 0x000fe200000000ff */
[----:B------:R-:W-:Y:S01]  /*4a10*/  FMUL.FTZ R106, R106, R75 ;  /* 0x0000004b6a6a7220 */ /* 0x000fe20000410000 */
[----:B------:R-:W-:Y:S01]  /*4a20*/  FMUL.FTZ R117, R117, R80 ;  /* 0x0000005075757220 */ /* 0x000fe20000410000 */
[----:B------:R-:W-:Y:S01]  /*4a30*/  FMUL.FTZ R212, R212, R81 ;  /* 0x00000051d4d47220 */ /* 0x000fe20000410000 */
[----:B------:R-:W-:Y:S01]  /*4a40*/  FMUL.FTZ R116, R116, R83 ;  /* 0x0000005374747220 */ /* 0x000fe20000410000 */
[----:B------:R-:W-:Y:S01]  /*4a50*/  F2FP.F16.F32.PACK_AB R84, R134, R129 ;  /* 0x000000818654723e */ /* 0x000fe200000000ff */
[----:B------:R-:W-:Y:S01]  /*4a60*/  FMUL.FTZ R111, R111, R76 ;  /* 0x0000004c6f6f7220 */ /* 0x000fe20000410000 */
[----:B------:R-:W-:Y:S01]  /*4a70*/  F2FP.F16.F32.PACK_AB R85, R202, R132 ;  /* 0x00000084ca55723e */ /* 0x000fe200000000ff */
[----:B------:R-:W-:Y:S01]  /*4a80*/  FMUL.FTZ R109, R109, R78 ;  /* 0x0000004e6d6d7220 */ /* 0x000fe20000410000 */
[----:B------:R-:W-:Y:S01]  /*4a90*/  F2FP.F16.F32.PACK_AB R86, R203, R204 ;  /* 0x000000cccb56723e */ /* 0x000fe200000000ff */
[----:B------:R-:W-:Y:S01]  /*4aa0*/  FMUL.FTZ R112, R112, R77 ;  /* 0x0000004d70707220 */ /* 0x000fe20000410000 */
[----:B------:R-:W-:Y:S01]  /*4ab0*/  F2FP.F16.F32.PACK_AB R87, R200, R201 ;  /* 0x000000c9c857723e */ /* 0x000fe200000000ff */
[----:B------:R-:W-:Y:S01]  /*4ac0*/  FMUL.FTZ R110, R110, R79 ;  /* 0x0000004f6e6e7220 */ /* 0x000fe20000410000 */
        /* <DEDUP_REMOVED lines=29> */
[----:B------:R-:W-:Y:S01]  /*4ca0*/  UMOV UR11, 0x40000040 ;  /* 0x40000040000b7882 */ /* 0x000fe20000000000 */
[----:B------:R-:W-:Y:S01]  /*4cb0*/  UIADD3 UR4, UR10, 0x80, URZ ;  /* 0x000000800a047890 */ /* 0x000fe2000fffe03f */
[----:B------:R-:W-:-:S06]  /*4cc0*/  UMOV UR7, 0x40000040 ;  /* 0x4000004000077882 */ /* 0x000fcc0000000000 */
[----:B------:R-:W-:Y:S01]  /*4cd0*/  UMOV UR6, UR4 ;  /* 0x0000000400067c82 */ /* 0x000fe20008000000 */
[----:B------:R-:W-:Y:S01]  /*4ce0*/  F2FP.F16.F32.PACK_AB R88, R23, R88 ;  /* 0x000000581758723e */ /* 0x000fe200000000ff */
[----:B------:R-:W-:Y:S01]  /*4cf0*/  UIADD3 UR4, UR10, 0x100, URZ ;  /* 0x000001000a047890 */ /* 0x000fe2000fffe03f */
[----:B--2---:R-:W-:-:S05]  /*4d00*/  LEA R25, R4, R221, 0xe ;  /* 0x000000dd04197211 */ /* 0x004fca00078e70ff */
        /* <DEDUP_REMOVED lines=20> */
[----:B------:R-:W-:Y:S02]  /*4e50*/  F2FP.F16.F32.PACK_AB R90, R99, R98 ;  /* 0x00000062635a723e */ /* 0x000fe400000000ff */
[----:B------:R-:W-:Y:S01]  /*4e60*/  F2FP.F16.F32.PACK_AB R91, R28, R16 ;  /* 0x000000101c5b723e */ /* 0x000fe200000000ff */
[----:B------:R-:W-:Y:S01]  /*4e70*/  UMOV UR6, UR4 ;  /* 0x0000000400067c82 */ /* 0x000fe20008000000 */
[----:B------:R-:W-:Y:S01]  /*4e80*/  UMOV UR7, 0x40000040 ;  /* 0x4000004000077882 */ /* 0x000fe20000000000 */
[----:B------:R-:W-:Y:S01]  /*4e90*/  F2FP.F16.F32.PACK_AB R28, R32, R30 ;  /* 0x0000001e201c723e */ /* 0x000fe200000000ff */
[----:B------:R-:W-:Y:S02]  /*4ea0*/  WARPGROUP.DEPBAR.LE gsb0, 0x0 ;  /* 0x00008000000079c5 */ /* 0x000fe40000010000 */
[----:B------:R-:W-:-:S06]  /*4eb0*/  WARPGROUP.ARRIVE ;  /* 0x00000000000079c5 */ /* 0x000fcc0000000000 */
[----:B------:R-:W-:Y:S01]  /*4ec0*/  HGMMA.64x64x16.F32 R136, R88, gdesc[UR4].tnspB, R136, gsb0 ;  /* 0x40e0000458887df0 */ /* 0x000fe20008000888 */
[----:B------:R-:W-:Y:S01]  /*4ed0*/  F2FP.F16.F32.PACK_AB R29, R31, R29 ;  /* 0x0000001d1f1d723e */ /* 0x000fe200000000ff */
[----:B------:R-:W-:Y:S01]  /*4ee0*/  UIADD3 UR4, UR10, 0x180, URZ ;  /* 0x000001800a047890 */ /* 0x000fe2000fffe03f */
[----:B------:R-:W-:Y:S02]  /*4ef0*/  F2FP.F16.F32.PACK_AB R30, R13, R17 ;  /* 0x000000110d1e723e */ /* 0x000fe400000000ff */
[----:B------:R-:W-:Y:S01]  /*4f00*/  F2FP.F16.F32.PACK_AB R31, R36, R18 ;  /* 0x00000012241f723e */ /* 0x000fe200000000ff */
[----:B------:R-:W-:-:S03]  /*4f10*/  UMOV UR7, 0x40000040 ;  /* 0x4000004000077882 */ /* 0x000fc60000000000 */
        /* <DEDUP_REMOVED lines=38> */
[----:B-1----:R-:W-:Y:S02]  /*5180*/  F2FP.F16.F32.PACK_AB R49, R206, R211 ;  /* 0x000000d3ce31723e */ /* 0x002fe400000000ff */
[----:B------:R-:W-:Y:S02]  /*5190*/  F2FP.F16.F32.PACK_AB R50, R209, R207 ;  /* 0x000000cfd132723e */ /* 0x000fe400000000ff */
        /* <DEDUP_REMOVED lines=73> */
[----:B---3--:R-:W-:Y:S05]  /*5630*/  @!P0 BRA `(.L_x_124) ;  /* 0x0000000000048947 */ /* 0x008fea0003800000 */
[----:B------:R-:W-:Y:S01]  /*5640*/  BPT.TRAP 0x1 ;  /* 0x000000040000795c */ /* 0x000fe20000300000 */
.L_x_124:
[C---:B-----5:R-:W-:Y:S01]  /*5650*/  IMAD R0, R4.reuse, 0x400, R0 ;  /* 0x0000040004007824 */ /* 0x060fe200078e0200 */
[----:B------:R-:W-:Y:S01]  /*5660*/  LEA R13, R4, R2, 0x3 ;  /* 0x00000002040d7211 */ /* 0x000fe200078e18ff */
[----:B------:R-:W-:Y:S01]  /*5670*/  UMOV UR7, 0x40000040 ;  /* 0x4000004000077882 */ /* 0x000fe20000000000 */
[----:B------:R-:W1:Y:S02]  /*5680*/  S2R R12, SR_TID.X ;  /* 0x00000000000c7919 */ /* 0x000e640000002100 */
[----:B------:R-:W-:Y:S01]  /*5690*/  R2UR UR4, R0 ;  /* 0x00000000000472ca */ /* 0x000fe200000e0000 */
[----:B------:R-:W-:-:S05]  /*56a0*/  VIADD R0, R13, 0x30c40 ;  /* 0x00030c400d007836 */ /* 0x000fca0000000000 */
[----:B------:R-:W-:-:S04]  /*56b0*/  PRMT R0, RZ, 0x654, R0 ;  /* 0x00000654ff007816 */ /* 0x000fc80000000000 */
[----:B------:R2:W-:Y:S01]  /*56c0*/  SYNCS.ARRIVE.TRANS64.RED.A1T0 RZ, [R0+URZ], RZ ;  /* 0x000000ff00ff79a7 */ /* 0x0005e2000810043f */
[----:B------:R-:W-:Y:S02]  /*56d0*/  WARPGROUP.ARRIVE ;  /* 0x00000000000079c5 */ /* 0x000fe40000000000 */
[----:B------:R-:W-:-:S04]  /*56e0*/  UMOV UR6, UR4 ;  /* 0x0000000400067c82 */ /* 0x000fc80008000000 */
[----:B------:R-:W-:Y:S01]  /*56f0*/  HGMMA.64x64x16.F32 R168, R84, gdesc[UR4].tnspB, R168, gsb0 ;  /* 0x40e0000454a87df0 */ /* 0x000fe200080008a8 */
[----:B------:R-:W-:Y:S01]  /*5700*/  UIADD3 UR6, UR4, 0x80, URZ ;  /* 0x0000008004067890 */ /* 0x000fe2000fffe03f */
[----:B------:R-:W-:Y:S01]  /*5710*/  UMOV UR7, 0x40000040 ;  /* 0x4000004000077882 */ /* 0x000fe20000000000 */
[----:B-1----:R-:W-:-:S04]  /*5720*/  SHF.R.U32.HI R14, RZ, 0x7, R12 ;  /* 0x00000007ff0e7819 */ /* 0x002fc8000001160c */
[C---:B--2---:R-:W-:Y:S01]  /*5730*/  IADD3 R0, R14.reuse, 0xc, RZ ;  /* 0x0000000c0e007810 */ /* 0x044fe20007ffe0ff */
[----:B------:R-:W-:Y:S01]  /*5740*/  VIADD R12, R14, 0x9 ;  /* 0x000000090e0c7836 */ /* 0x000fe20000000000 */
        /* <DEDUP_REMOVED lines=53> */
.L_x_125:
[----:B-1----:R-:W2:Y:S01]  /*5aa0*/  LDL R12, [R1] ;  /* 0x00000000010c7983 */ /* 0x002ea20000100800 */
[----:B------:R-:W-:Y:S01]  /*5ab0*/  IADD3 R6, R6, 0x1, RZ ;  /* 0x0000000106067810 */ /* 0x000fe20007ffe0ff */
[----:B------:R-:W-:Y:S02]  /*5ac0*/  VIADD R0, R13, 0x30c20 ;  /* 0x00030c200d007836 */ /* 0x000fe40000000000 */
        /* <DEDUP_REMOVED lines=9> */
.L_x_115:
        /* <DEDUP_REMOVED lines=43> */
[----:B--2---:R-:W-:Y:S01]  /*5e10*/  IMAD.U32 R7, RZ, RZ, UR7 ;  /* 0x00000007ff077e24 */ /* 0x004fe2000f8e00ff */
[----:B------:R-:W-:Y:S01]  /*5e20*/  MOV R11, UR5 ;  /* 0x00000005000b7c02 */ /* 0x000fe20008000f00 */
[----:B------:R-:W-:Y:S01]  /*5e30*/  IMAD.U32 R10, RZ, RZ, UR4 ;  /* 0x00000004ff0a7e24 */ /* 0x000fe2000f8e00ff */
[----:B-1----:R-:W-:Y:S01]  /*5e40*/  MOV R13, RZ ;  /* 0x000000ff000d7202 */ /* 0x002fe20000000f00 */
[----:B------:R-:W-:-:S02]  /*5e50*/  IMAD.MOV.U32 R8, RZ, RZ, 0x70 ;  /* 0x00000070ff087424 */ /* 0x000fc400078e00ff */
[----:B---3--:R-:W-:-:S07]  /*5e60*/  IMAD.MOV.U32 R12, RZ, RZ, 0x1 ;  /* 0x00000001ff0c7424 */ /* 0x008fce00078e00ff */
[----:B------:R-:W-:-:S07]  /*5e70*/  LEPC R20, `(.L_x_127) ;  /* 0x000000001014794e */ /* 0x000fce0000000000 */
[----:B----4-:R-:W-:Y:S05]  /*5e80*/  CALL.ABS.NOINC R14 ;  /* 0x000000000e007343 */ /* 0x010fea0003c00000 */
.L_x_127:
[----:B------:R-:W-:-:S05]  /*5e90*/  VIADD R22, R2, 0x4000 ;  /* 0x0000400002167836 */ /* 0x000fca0000000000 */
[----:B------:R-:W-:-:S13]  /*5ea0*/  LOP3.LUT P0, RZ, R22, 0x3ff, RZ, 0xc0, !PT ;  /* 0x000003ff16ff7812 */ /* 0x000fda000780c0ff */
[----:B------:R-:W-:Y:S05]  /*5eb0*/  @!P0 BRA `(.L_x_128) ;  /* 0x0000000000408947 */ /* 0x000fea0003800000 */
[----:B------:R-:W-:Y:S01]  /*5ec0*/  MOV R0, 0x0 ;  /* 0x0000000000007802 */ /* 0x000fe20000000f00 */
[----:B------:R-:W-:Y:S01]  /*5ed0*/  ULDC.64 UR4, c[0x4][0x90] ;  /* 0x0100240000047ab9 */ /* 0x000fe20000000a00 */
[----:B------:R-:W-:Y:S01]  /*5ee0*/  ULDC.64 UR6, c[0x4][0x18] ;  /* 0x0100060000067ab9 */ /* 0x000fe20000000a00 */
[----:B------:R-:W-:Y:S01]  /*5ef0*/  IMAD.U32 R4, RZ, RZ, UR4 ;  /* 0x00000004ff047e24 */ /* 0x000fe2000f8e00ff */
[----:B------:R3:W4:Y:S01]  /*5f00*/  LDC.64 R14, c[0x4][R0] ;  /* 0x01000000000e7b82 */ /* 0x0007220000000a00 */
[----:B------:R-:W-:Y:S01]  /*5f10*/  MOV R5, UR5 ;  /* 0x0000000500057c02 */ /* 0x000fe20008000f00 */
[----:B------:R-:W-:Y:S01]  /*5f20*/  ULDC.64 UR4, c[0x4][0x98] ;  /* 0x0100260000047ab9 */ /* 0x000fe20000000a00 */
[----:B------:R-:W-:Y:S01]  /*5f30*/  MOV R10, UR6 ;  /* 0x00000006000a7c02 */ /* 0x000fe20008000f00 */
[----:B------:R-:W-:Y:S01]  /*5f40*/  IMAD.U32 R6, RZ, RZ, UR4 ;  /* 0x00000004ff067e24 */ /* 0x000fe2000f8e00ff */
[----:B------:R-:W-:Y:S01]  /*5f50*/  MOV R12, 0x1 ;  /* 0x00000001000c7802 */ /* 0x000fe20000000f00 */
[----:B--2---:R-:W-:-:S02]  /*5f60*/  IMAD.U32 R7, RZ, RZ, UR5 ;  /* 0x00000005ff077e24 */ /* 0x004fc4000f8e00ff */
[----:B------:R-:W-:Y:S02]  /*5f70*/  IMAD.U32 R11, RZ, RZ, UR7 ;  /* 0x00000007ff0b7e24 */ /* 0x000fe4000f8e00ff */
[----:B------:R-:W-:Y:S02]  /*5f80*/  IMAD.MOV.U32 R8, RZ, RZ, 0x70 ;  /* 0x00000070ff087424 */ /* 0x000fe400078e00ff */
[----:B-1-3--:R-:W-:-:S07]  /*5f90*/  IMAD.MOV.U32 R13, RZ, RZ, RZ ;  /* 0x000000ffff0d7224 */ /* 0x00afce00078e00ff */
[----:B------:R-:W-:-:S07]  /*5fa0*/  LEPC R20, `(.L_x_128) ;  /* 0x000000001014794e */ /* 0x000fce0000000000 */
[----:B----4-:R-:W-:Y:S05]  /*5fb0*/  CALL.ABS.NOINC R14 ;  /* 0x000000000e007343 */ /* 0x010fea0003c00000 */
.L_x_128:
        /* <DEDUP_REMOVED lines=9> */
[----:B------:R-:W-:Y:S01]  /*6050*/  IMAD.U32 R6, RZ, RZ, UR6 ;  /* 0x00000006ff067e24 */ /* 0x000fe2000f8e00ff */
[----:B------:R-:W-:Y:S01]  /*6060*/  MOV R10, UR4 ;  /* 0x00000004000a7c02 */ /* 0x000fe20008000f00 */
[----:B--2---:R-:W-:Y:S01]  /*6070*/  IMAD.U32 R7, RZ, RZ, UR7 ;  /* 0x00000007ff077e24 */ /* 0x004fe2000f8e00ff */
[----:B------:R-:W-:Y:S01]  /*6080*/  MOV R12, 0x1 ;  /* 0x00000001000c7802 */ /* 0x000fe20000000f00 */
[----:B------:R-:W-:-:S02]  /*6090*/  IMAD.U32 R11, RZ, RZ, UR5 ;  /* 0x00000005ff0b7e24 */ /* 0x000fc4000f8e00ff */
[----:B------:R-:W-:Y:S02]  /*60a0*/  IMAD.MOV.U32 R8, RZ, RZ, 0x70 ;  /* 0x00000070ff087424 */ /* 0x000fe400078e00ff */
[----:B-1-3--:R-:W-:-:S07]  /*60b0*/  IMAD.MOV.U32 R13, RZ, RZ, RZ ;  /* 0x000000ffff0d7224 */ /* 0x00afce00078e00ff */
[----:B------:R-:W-:-:S07]  /*60c0*/  LEPC R20, `(.L_x_129) ;  /* 0x000000001014794e */ /* 0x000fce0000000000 */
[----:B----4-:R-:W-:Y:S05]  /*60d0*/  CALL.ABS.NOINC R14 ;  /* 0x000000000e007343 */ /* 0x010fea0003c00000 */
.L_x_129:
        /* <DEDUP_REMOVED lines=18> */
.L_x_130:
[----:B------:R-:W2:Y:S01]  /*6200*/  S2R R0, SR_TID.X ;  /* 0x0000000000007919 */ /* 0x000ea20000002100 */
[----:B------:R-:W-:Y:S02]  /*6210*/  F2FP.F16.F32.PACK_AB R136, R137, R136 ;  /* 0x000000888988723e */ /* 0x000fe400000000ff */
[----:B------:R-:W-:Y:S01]  /*6220*/  F2FP.F16.F32.PACK_AB R137, R139, R138 ;  /* 0x0000008a8b89723e */ /* 0x000fe200000000ff */
[----:B------:R-:W3:Y:S01]  /*6230*/  S2R R3, SR_TID.X ;  /* 0x0000000000037919 */ /* 0x000ee20000002100 */
        /* <DEDUP_REMOVED lines=15> */
[----:B--2---:R-:W-:Y:S01]  /*6330*/  VIADD R7, R0, 0xffffff80 ;  /* 0xffffff8000077836 */ /* 0x004fe20000000000 */
[----:B------:R-:W-:Y:S02]  /*6340*/  F2FP.F16.F32.PACK_AB R8, R177, R176 ;  /* 0x000000b0b108723e */ /* 0x000fe400000000ff */
[----:B------:R-:W-:-:S02]  /*6350*/  F2FP.F16.F32.PACK_AB R10, R181, R180 ;  /* 0x000000b4b50a723e */ /* 0x000fc400000000ff */
[----:B------:R-:W-:Y:S02]  /*6360*/  SHF.R.S32.HI R4, RZ, 0x1f, R7 ;  /* 0x0000001fff047819 */ /* 0x000fe40000011407 */
[----:B---3--:R-:W-:Y:S02]  /*6370*/  IADD3 R3, R3, -0x80, RZ ;  /* 0xffffff8003037810 */ /* 0x008fe40007ffe0ff */
[----:B------:R-:W-:Y:S02]  /*6380*/  LEA.HI R0, R4, R7, RZ, 0x4 ;  /* 0x0000000704007211 */ /* 0x000fe400078f20ff */
[----:B------:R-:W-:Y:S02]  /*6390*/  SHF.R.S32.HI R6, RZ, 0x1f, R3 ;  /* 0x0000001fff067819 */ /* 0x000fe40000011403 */
[----:B------:R-:W-:Y:S02]  /*63a0*/  LOP3.LUT R0, R0, 0xfffffff0, RZ, 0xc0, !PT ;  /* 0xfffffff000007812 */ /* 0x000fe400078ec0ff */
[----:B------:R-:W-:-:S02]  /*63b0*/  LEA.HI R6, R6, R3, RZ, 0x4 ;  /* 0x0000000306067211 */ /* 0x000fc400078f20ff */
[----:B------:R-:W-:Y:S01]  /*63c0*/  LEA.HI R4, R4, R7, RZ, 0x5 ;  /* 0x0000000704047211 */ /* 0x000fe200078f28ff */
[----:B------:R-:W-:Y:S01]  /*63d0*/  IMAD.IADD R0, R7, 0x1, -R0 ;  /* 0x0000000107007824 */ /* 0x000fe200078e0a00 */
[----:B------:R-:W-:Y:S02]  /*63e0*/  SHF.R.S32.HI R9, RZ, 0x4, R6 ;  /* 0x00000004ff097819 */ /* 0x000fe40000011406 */
[----:B------:R-:W-:Y:S01]  /*63f0*/  SHF.R.S32.HI R22, RZ, 0x5, R4 ;  /* 0x00000005ff167819 */ /* 0x000fe20000011404 */
[----:B------:R-:W-:Y:S01]  /*6400*/  IMAD.MOV.U32 R4, RZ, RZ, 0x40 ;  /* 0x00000040ff047424 */ /* 0x000fe200078e00ff */
[----:B------:R-:W-:Y:S02]  /*6410*/  SHF.R.S32.HI R3, RZ, 0x1f, R0 ;  /* 0x0000001fff037819 */ /* 0x000fe40000011400 */
[----:B------:R-:W-:Y:S02]  /*6420*/  LEA.HI R6, R6, R9, RZ, 0x1 ;  /* 0x0000000906067211 */ /* 0x000fe400078f08ff */
[----:B------:R-:W-:-:S02]  /*6430*/  LEA.HI R3, R3, R0, RZ, 0x3 ;  /* 0x0000000003037211 */ /* 0x000fc400078f18ff */
[----:B------:R-:W-:Y:S02]  /*6440*/  LOP3.LUT R6, R6, 0xfffffffe, RZ, 0xc0, !PT ;  /* 0xfffffffe06067812 */ /* 0x000fe400078ec0ff */
[----:B------:R-:W-:Y:S02]  /*6450*/  LOP3.LUT R5, R3, 0xfffffff8, RZ, 0xc0, !PT ;  /* 0xfffffff803057812 */ /* 0x000fe400078ec0ff */
[----:B------:R-:W-:Y:S02]  /*6460*/  IADD3 R6, R9, -R6, RZ ;  /* 0x8000000609067210 */ /* 0x000fe40007ffe0ff */
[----:B------:R-:W-:Y:S01]  /*6470*/  SHF.L.U32 R3, R3, 0x6, RZ ;  /* 0x0000000603037819 */ /* 0x000fe200000006ff */
[----:B------:R-:W-:Y:S01]  /*6480*/  IMAD.IADD R5, R0, 0x1, -R5 ;  /* 0x0000000100057824 */ /* 0x000fe200078e0a05 */
[----:B------:R-:W-:Y:S01]  /*6490*/  F2FP.F16.F32.PACK_AB R9, R179, R178 ;  /* 0x000000b2b309723e */ /* 0x000fe200000000ff */
[----:B------:R-:W-:Y:S01]  /*64a0*/  IMAD.SHL.U32 R7, R6, 0x8, RZ ;  /* 0x0000000806077824 */ /* 0x000fe200078e00ff */
[----:B------:R-:W-:Y:S01]  /*64b0*/  LOP3.LUT R3, R3, 0x7ffffe00, RZ, 0xc0, !PT ;  /* 0x7ffffe0003037812 */ /* 0x000fe200078ec0ff */
[C---:B------:R-:W-:Y:S01]  /*64c0*/  IMAD.SHL.U32 R0, R5.reuse, 0x40, RZ ;  /* 0x0000004005007824 */ /* 0x040fe200078e00ff */
[----:B------:R-:W-:-:S02]  /*64d0*/  R2P PR, R5, 0x6 ;  /* 0x0000000605007804 */ /* 0x000fc40000000000 */
[----:B------:R-:W-:Y:S01]  /*64e0*/  F2FP.F16.F32.PACK_AB R5, R171, R170 ;  /* 0x000000aaab05723e */ /* 0x000fe200000000ff */
[----:B------:R-:W-:Y:S01]  /*64f0*/  IMAD R3, R22, 0x400, R3 ;  /* 0x0000040016037824 */ /* 0x000fe200078e0203 */
[----:B------:R-:W-:Y:S01]  /*6500*/  LOP3.LUT R0, R0, 0x1c0, RZ, 0xc0, !PT ;  /* 0x000001c000007812 */ /* 0x000fe200078ec0ff */
[----:B------:R-:W2:Y:S01]  /*6510*/  SHFL.IDX PT, R22, R22, RZ, 0x1f ;  /* 0x00001fff16167589 */ /* 0x000ea200000e0000 */
[----:B------:R-:W-:Y:S02]  /*6520*/  SEL R4, R4, 0xffffffc0, !P2 ;  /* 0xffffffc004047807 */ /* 0x000fe40005000000 */
[----:B------:R-:W-:Y:S02]  /*6530*/  LOP3.LUT R7, R0, 0x8, R7, 0xf8, !PT ;  /* 0x0000000800077812 */ /* 0x000fe400078ef807 */
[----:B------:R-:W-:Y:S02]  /*6540*/  SHF.R.U32.HI R0, RZ, 0x3, R0 ;  /* 0x00000003ff007819 */ /* 0x000fe40000011600 */
[----:B------:R-:W-:-:S02]  /*6550*/  F2FP.F16.F32.PACK_AB R6, R173, R172 ;  /* 0x000000acad06723e */ /* 0x000fc400000000ff */
[----:B------:R-:W-:Y:S02]  /*6560*/  LOP3.LUT R0, R7, R0, RZ, 0x3c, !PT ;  /* 0x0000000007007212 */ /* 0x000fe400078e3cff */
[----:B------:R-:W-:Y:S02]  /*6570*/  F2FP.F16.F32.PACK_AB R7, R175, R174 ;  /* 0x000000aeaf07723e */ /* 0x000fe400000000ff */
[----:B------:R-:W-:Y:S01]  /*6580*/  F2FP.F16.F32.PACK_AB R11, R183, R182 ;  /* 0x000000b6b70b723e */ /* 0x000fe200000000ff */
[----:B------:R-:W-:Y:S01]  /*6590*/  IMAD.IADD R3, R0, 0x1, R3 ;  /* 0x0000000100037824 */ /* 0x000fe200078e0203 */
[----:B------:R-:W-:Y:S02]  /*65a0*/  MOV R0, 0x20 ;  /* 0x0000002000007802 */ /* 0x000fe40000000f00 */
[----:B------:R-:W-:Y:S01]  /*65b0*/  F2FP.F16.F32.PACK_AB R12, R185, R184 ;  /* 0x000000b8b90c723e */ /* 0x000fe200000000ff */
[----:B------:R-:W-:Y:S01]  /*65c0*/  IMAD R3, R3, 0x2, R2 ;  /* 0x0000000203037824 */ /* 0x000fe200078e0202 */
[----:B------:R-:W-:-:S02]  /*65d0*/  SEL R0, R0, 0xffffffe0, !P1 ;  /* 0xffffffe000007807 */ /* 0x000fc40004800000 */
[----:B-1----:R-:W-:Y:S02]  /*65e0*/  F2FP.F16.F32.PACK_AB R13, R187, R186 ;  /* 0x000000babb0d723e */ /* 0x002fe400000000ff */
[--C-:B------:R-:W-:Y:S01]  /*65f0*/  IADD3 R21, R4, 0x4000, R3.reuse ;  /* 0x0000400004157810 */ /* 0x100fe20007ffe003 */
[----:B------:R1:W-:Y:S01]  /*6600*/  STSM.16.M88.4 [R3+0x4000], R136 ;  /* 0x0040008803007844 */ /* 0x0003e20000000200 */
[C---:B------:R-:W-:Y:S02]  /*6610*/  IADD3 R20, R0.reuse, 0x4000, R3 ;  /* 0x0000400000147810 */ /* 0x040fe40007ffe003 */
[----:B------:R-:W-:Y:S02]  /*6620*/  IADD3 R0, R0, R21, RZ ;  /* 0x0000001500007210 */ /* 0x000fe40007ffe0ff */
[----:B------:R-:W-:Y:S01]  /*6630*/  F2FP.F16.F32.PACK_AB R4, R169, R168 ;  /* 0x000000a8a904723e */ /* 0x000fe200000000ff */
        /* <DEDUP_REMOVED lines=18> */
[----:B--2---:R-:W2:Y:S02]  /*6760*/  FENCE.VIEW.ASYNC.S ;  /* 0x00000000000073c6 */ /* 0x004ea40000000000 */
[----:B--2---:R-:W-:Y:S06]  /*6770*/  BAR.ARV 0x1, 0x120 ;  /* 0x0044800000007b1d */ /* 0x004fec0000002000 */
[----:B------:R-:W-:Y:S05]  /*6780*/  @P0 BRA `(.L_x_131) ;  /* 0x0000000000540947 */ /* 0x000fea0003800000 */
[----:B------:R-:W-:Y:S01]  /*6790*/  BAR.SYNC.DEFER_BLOCKING 0x1, 0x120 ;  /* 0x0044800000007b1d */ /* 0x000fe20000010000 */
[----:B------:R-:W-:-:S05]  /*67a0*/  ELECT P0, URZ, PT ;  /* 0x00000000003f782f */ /* 0x000fca0003800000 */
[----:B------:R-:W-:Y:S08]  /*67b0*/  BSSY B0, `(.L_x_131) ;  /* 0x0000012000007945 */ /* 0x000ff00003800000 */
[----:B------:R-:W-:Y:S05]  /*67c0*/  @!P0 BRA `(.L_x_132) ;  /* 0x0000000000408947 */ /* 0x000fea0003800000 */
[----:B------:R-:W2:Y:S01]  /*67d0*/  S2UR UR10, SR_CTAID.X ;  /* 0x00000000000a79c3 */ /* 0x000ea20000002500 */
        /* <DEDUP_REMOVED lines=9> */
[----:B------:R-:W3:Y:S01]  /*6870*/  S2UR UR11, SR_CTAID.Y ;  /* 0x00000000000b79c3 */ /* 0x000ee20000002600 */
[----:B--2---:R-:W-:-:S09]  /*6880*/  USHF.L.U32 UR10, UR10, 0x7, URZ ;  /* 0x000000070a0a7899 */ /* 0x004fd2000800063f */
[----:B---3--:R2:W-:Y:S02]  /*6890*/  UTMASTG.4D [UR8], [UR4] ;  /* 0x00000008040073b5 */ /* 0x0085e40008018000 */
[----:B--2---:R-:W-:Y:S02]  /*68a0*/  UMOV UR8, UR6 ;  /* 0x0000000600087c82 */ /* 0x004fe40008000000 */
[----:B------:R2:W-:Y:S02]  /*68b0*/  UTMASTG.4D [UR8], [UR14] ;  /* 0x000000080e0073b5 */ /* 0x0005e40008018000 */
[----:B--2---:R0:W-:Y:S02]  /*68c0*/  UTMACMDFLUSH ;  /* 0x00000000000079b7 */ /* 0x0041e40000000000 */
.L_x_132:
[----:B------:R-:W-:Y:S05]  /*68d0*/  BSYNC B0 ;  /* 0x0000000000007941 */ /* 0x000fea0003800000 */
.L_x_131:
[----:B------:R-:W-:-:S04]  /*68e0*/  DEPBAR.LE SB0, 0x0 ;  /* 0x000080000000791a */ /* 0x000fc80000000000 */
[----:B------:R-:W-:Y:S05]  /*68f0*/  BRA `(.L_x_107) ;  /* 0x0000002c00147947 */ /* 0x000fea0003800000 */
.L_x_105:
[----:B------:R-:W-:-:S08]  /*6900*/  NOP ;  /* 0x0000000000007918 */ /* 0x000fd00000000000 */
[----:B------:R-:W1:-:S00]  /*6910*/  USETMAXREG.DEALLOC.CTAPOOL 0x18 ;  /* 0x00000018000079c8 */ /* 0x000e4000080e0500 */
[----:B-1----:R-:W-:Y:S01]  /*6920*/  LOP3.LUT R2, R0, 0x3, RZ, 0xc0, !PT ;  /* 0x0000000300027812 */ /* 0x002fe200078ec0ff */
[----:B------:R-:W-:-:S05]  /*6930*/  IMAD.MOV.U32 R0, RZ, RZ, RZ ;  /* 0x000000ffff007224 */ /* 0x000fca00078e00ff */
        /* <DEDUP_REMOVED lines=10> */
[----:B------:R-:W-:Y:S01]  /*69e0*/  ULDC UR13, c[0x0][0x288] ;  /* 0x0000a200000d7ab9 */ /* 0x000fe20000000800 */
[----:B------:R-:W-:Y:S01]  /*69f0*/  ULDC.64 UR14, c[0x0][0x2e0] ;  /* 0x0000b800000e7ab9 */ /* 0x000fe20000000a00 */
[----:B------:R-:W-:-:S04]  /*6a00*/  ELECT P0, URZ, PT ;  /* 0x00000000003f782f */ /* 0x000fc80003800000 */
[----:B------:R-:W2:Y:S01]  /*6a10*/  LDC R4, c[0x0][0x280] ;  /* 0x0000a000ff047b82 */ /* 0x000ea20000000800 */
[----:B-1----:R-:W-:Y:S02]  /*6a20*/  USHF.R.S32.HI UR8, URZ, 0x1f, UR16 ;  /* 0x0000001f3f087899 */ /* 0x002fe40008011410 */
[----:B------:R-:W-:Y:S02]  /*6a30*/  UIMAD.WIDE.U32 UR4, UR16, UR10, URZ ;  /* 0x0000000a100472a5 */ /* 0x000fe4000f8e003f */
[----:B------:R-:W-:Y:S01]  /*6a40*/  UIMAD UR6, UR8, UR10, URZ ;  /* 0x0000000a080672a4 */ /* 0x000fe2000f8e023f */
[----:B--2---:R-:W-:-:S03]  /*6a50*/  ISETP.GE.AND P1, PT, R4, 0x1, PT ;  /* 0x000000010400780c */ /* 0x004fc60003f26270 */
[----:B------:R-:W-:Y:S02]  /*6a60*/  UIMAD UR7, UR16, UR11, UR6 ;  /* 0x0000000b100772a4 */ /* 0x000fe4000f8e0206 */
[----:B------:R-:W-:Y:S02]  /*6a70*/  USHF.R.S32.HI UR6, URZ, 0x1f, UR9 ;  /* 0x0000001f3f067899 */ /* 0x000fe40008011409 */
[----:B------:R-:W-:Y:S02]  /*6a80*/  UIMAD UR11, UR9, UR13, URZ ;  /* 0x0000000d090b72a4 */ /* 0x000fe4000f8e023f */
[----:B------:R-:W-:Y:S02]  /*6a90*/  UIMAD UR6, UR6, UR14, URZ ;  /* 0x0000000e060672a4 */ /* 0x000fe4000f8e023f */
[----:B------:R-:W-:Y:S02]  /*6aa0*/  UIADD3 UR5, UR5, UR7, URZ ;  /* 0x0000000705057290 */ /* 0x000fe4000fffe03f */
[----:B------:R-:W-:-:S02]  /*6ab0*/  UIADD3 UR10, UP0, UR11, UR16, URZ ;  /* 0x000000100b0a7290 */ /* 0x000fc4000ff1e03f */
[----:B------:R-:W-:Y:S02]  /*6ac0*/  UIMAD UR12, UR9, UR15, UR6 ;  /* 0x0000000f090c72a4 */ /* 0x000fe4000f8e0206 */
[----:B------:R-:W-:Y:S02]  /*6ad0*/  UIMAD.WIDE.U32 UR6, UR9, UR14, UR4 ;  /* 0x0000000e090672a5 */ /* 0x000fe4000f8e0004 */
[----:B------:R-:W-:Y:S01]  /*6ae0*/  ULEA.HI.X.SX32 UR11, UR11, UR8, 0x1, UP0 ;  /* 0x000000080b0b7291 */ /* 0x000fe200080f0e3f */
[----:B------:R-:W-:Y:S11]  /*6af0*/  @!P1 BRA `(.L_x_107) ;  /* 0x0000002800949947 */ /* 0x000ff60003800000 */
[----:B------:R-:W1:Y:S01]  /*6b00*/  S2R R5, SR_TID.X ;  /* 0x0000000000057919 */ /* 0x000e620000002100 */
[C---:B------:R-:W-:Y:S01]  /*6b10*/  VIADD R0, R4.reuse, 0x7f ;  /* 0x0000007f04007836 */ /* 0x040fe20000000000 */
[----:B------:R-:W-:Y:S01]  /*6b20*/  ISETP.GE.AND P1, PT, R4, 0x81, PT ;  /* 0x000000810400780c */ /* 0x000fe20003f26270 */
[----:B------:R-:W-:Y:S01]  /*6b30*/  ULDC UR4, c[0x0][0x760] ;  /* 0x0001d80000047ab9 */ /* 0x000fe20000000800 */
[----:B------:R-:W2:Y:S01]  /*6b40*/  S2UR UR28, SR_CTAID.X ;  /* 0x00000000001c79c3 */ /* 0x000ea20000002500 */
[----:B------:R-:W-:Y:S01]  /*6b50*/  UIMAD UR13, UR13, UR4, URZ ;  /* 0x000000040d0d72a4 */ /* 0x000fe2000f8e023f */
[----:B------:R-:W-:Y:S01]  /*6b60*/  SHF.R.S32.HI R3, RZ, 0x1f, R0 ;  /* 0x0000001fff037819 */ /* 0x000fe20000011400 */
[----:B------:R-:W-:Y:S01]  /*6b70*/  UIADD3 UR12, UR7, UR12, URZ ;  /* 0x0000000c070c7290 */ /* 0x000fe2000fffe03f */
[----:B------:R-:W-:Y:S02]  /*6b80*/  UMOV UR4, URZ ;  /* 0x0000003f00047c82 */ /* 0x000fe40008000000 */
[----:B------:R-:W-:Y:S01]  /*6b90*/  LEA.HI R3, R3, R0, RZ, 0x7 ;  /* 0x0000000003037211 */ /* 0x000fe200078f38ff */
[----:B------:R-:W-:-:S03]  /*6ba0*/  ULDC.64 UR26, c[0x0][0x208] ;  /* 0x00008200001a7ab9 */ /* 0x000fc60000000a00 */
[----:B------:R-:W-:-:S04]  /*6bb0*/  SHF.R.S32.HI R2, RZ, 0x7, R3 ;  /* 0x00000007ff027819 */ /* 0x000fc80000011403 */
[----:B------:R-:W-:Y:S02]  /*6bc0*/  VIMNMX R2, R2, 0x1, !PT ;  /* 0x0000000102027848 */ /* 0x000fe40007fe0100 */
[----:B-1----:R-:W-:Y:S02]  /*6bd0*/  LOP3.LUT R0, R5, 0x1f, RZ, 0xc0, !PT ;  /* 0x0000001f05007812 */ /* 0x002fe400078ec0ff */
[----:B------:R-:W-:Y:S01]  /*6be0*/  LOP3.LUT R5, R2, 0x1, RZ, 0xc0, !PT ;  /* 0x0000000102057812 */ /* 0x000fe200078ec0ff */
[----:B--2---:R-:W-:Y:S06]  /*6bf0*/  @!P1 BRA `(.L_x_134) ;  /* 0x0000000800ac9947 */ /* 0x004fec0003800000 */
[----:B------:R-:W-:Y:S01]  /*6c00*/  ULDC.64 UR20, c[0x0][0x2c0] ;  /* 0x0000b00000147ab9 */ /* 0x000fe20000000a00 */
[----:B------:R-:W-:Y:S01]  /*6c10*/  IADD3 R4, R2, -R5, RZ ;  /* 0x8000000502047210 */ /* 0x000fe20007ffe0ff */
        /* <DEDUP_REMOVED lines=9> */
[----:B------:R-:W-:-:S12]  /*6cb0*/  UIADD3.X UR21, URZ, UR21, URZ, UP2, !UPT ;  /* 0x000000153f157290 */ /* 0x000fd800097fe43f */
.L_x_159:
[----:B------:R-:W-:Y:S01]  /*6cc0*/  UIMAD UR22, UR13, UR4, URZ ;  /* 0x000000040d1672a4 */ /* 0x000fe2000f8e023f */
[----:B------:R-:W-:Y:S01]  /*6cd0*/  ISETP.NE.AND P1, PT, R0, RZ, PT ;  /* 0x000000ff0000720c */ /* 0x000fe20003f25270 */
[----:B------:R-:W-:Y:S01]  /*6ce0*/  ULDC.64 UR8, c[0x0][0x768] ;  /* 0x0001da0000087ab9 */ /* 0x000fe20000000a00 */
[----:B------:R-:W-:Y:S01]  /*6cf0*/  USHF.L.U32 UR14, UR5, 0xe, URZ ;  /* 0x0000000e050e7899 */ /* 0x000fe2000800063f */
[----:B------:R-:W-:Y:S01]  /*6d00*/  VIADD R4, R4, 0xfffffffe ;  /* 0xfffffffe04047836 */ /* 0x000fe20000000000 */
[----:B------:R-:W-:Y:S01]  /*6d10*/  UIADD3 UR15, UP0, UR22, UR10, URZ ;  /* 0x0000000a160f7290 */ /* 0x000fe2000ff1e03f */
[----:B------:R-:W-:Y:S01]  /*6d20*/  BSSY B0, `(.L_x_135) ;  /* 0x0000010000007945 */ /* 0x000fe20003800000 */
[----:B------:R-:W-:Y:S02]  /*6d30*/  UIMAD.WIDE UR32, UR14, 0x4, UR16 ;  /* 0x000000040e2078a5 */ /* 0x000fe4000f8e0210 */
[----:B------:R-:W-:Y:S01]  /*6d40*/  ULEA.HI.X.SX32 UR23, UR22, UR11, 0x1, UP0 ;  /* 0x0000000b16177291 */ /* 0x000fe200080f0e3f */
[----:B------:R-:W-:Y:S01]  /*6d50*/  ISETP.NE.AND P2, PT, R4, RZ, PT ;  /* 0x000000ff0400720c */ /* 0x000fe20003f45270 */
[----:B------:R-:W-:-:S02]  /*6d60*/  ULEA UR24, UP0, UR15, UR8, 0x2 ;  /* 0x000000080f187291 */ /* 0x000fc4000f80103f */
[----:B------:R-:W-:Y:S02]  /*6d70*/  UIMAD.WIDE UR30, UR14, 0x4, UR18 ;  /* 0x000000040e1e78a5 */ /* 0x000fe4000f8e0212 */
[----:B------:R-:W-:Y:S02]  /*6d80*/  ULEA.HI.X UR23, UR15, UR9, UR23, 0x2, UP0 ;  /* 0x000000090f177291 */ /* 0x000fe400080f1417 */
[----:B-1----:R-:W-:Y:S01]  /*6d90*/  IMAD.U32 R2, RZ, RZ, UR24 ;  /* 0x00000018ff027e24 */ /* 0x002fe2000f8e00ff */
[----:B------:R-:W-:-:S03]  /*6da0*/  UIMAD.WIDE UR14, UR14, 0x4, UR20 ;  /* 0x000000040e0e78a5 */ /* 0x000fc6000f8e0214 */
[----:B------:R-:W-:Y:S01]  /*6db0*/  MOV R3, UR23 ;  /* 0x0000001700037c02 */ /* 0x000fe20008000f00 */
[----:B------:R-:W-:Y:S08]  /*6dc0*/  @P1 BRA `(.L_x_136) ;  /* 0x0000000000141947 */ /* 0x000ff00003800000 */
.L_x_137:
[----:B------:R-:W2:Y:S04]  /*6dd0*/  LDG.E.STRONG.GPU R6, desc[UR26][R2.64] ;  /* 0x0000001a02067981 */ /* 0x000ea8000c1ef900 */
[----:B--2---:R-:W-:Y:S01]  /*6de0*/  CCTL.IVALL ;  /* 0x00000000ff00798f */ /* 0x004fe20002000000 */
[----:B------:R-:W-:Y:S05]  /*6df0*/  YIELD ;  /* 0x0000000000007946 */ /* 0x000fea0003800000 */
[----:B------:R-:W-:-:S13]  /*6e00*/  ISETP.NE.AND P3, PT, R6, UR28, PT ;  /* 0x0000001c06007c0c */ /* 0x000fda000bf65270 */
[----:B------:R-:W-:Y:S05]  /*6e10*/  @P3 BRA `(.L_x_137) ;  /* 0xfffffffc00ec3947 */ /* 0x000fea000383ffff */
.L_x_136:
[----:B------:R-:W-:Y:S05]  /*6e20*/  BSYNC B0 ;  /* 0x0000000000007941 */ /* 0x000fea0003800000 */
.L_x_135:
[----:B------:R-:W-:-:S03]  /*6e30*/  UMOV UR23, 0xffffffff ;  /* 0xffffffff00177882 */ /* 0x000fc60000000000 */
[----:B------:R-:W-:Y:S05]  /*6e40*/  BRA.DIV UR23, `(.L_x_138) ;  /* 0x0000002a17207947 */ /* 0x000fea000b800000 */
[----:B------:R-:W-:Y:S01]  /*6e50*/  NOP ;  /* 0x0000000000007918 */ /* 0x000fe20000000000 */
.L_x_202:
[----:B------:R-:W-:Y:S05]  /*6e60*/  WARPSYNC.ALL ;  /* 0x0000000000007948 */ /* 0x000fea0003800000 */
[----:B------:R-:W-:Y:S06]  /*6e70*/  BAR.SYNC.DEFER_BLOCKING 0xd, 0xa0 ;  /* 0x0342800000007b1d */ /* 0x000fec0000010000 */
[----:B------:R-:W-:Y:S04]  /*6e80*/  BSSY B0, `(.L_x_139) ;  /* 0x0000011000007945 */ /* 0x000fe80003800000 */
[----:B------:R-:W-:Y:S05]  /*6e90*/  @!P0 BRA `(.L_x_140) ;  /* 0x00000000003c8947 */ /* 0x000fea0003800000 */
[----:B------:R-:W1:Y:S01]  /*6ea0*/  S2UR UR34, SR_CgaCtaId ;  /* 0x00000000002279c3 */ /* 0x000e620000008800 */
[----:B------:R-:W-:Y:S01]  /*6eb0*/  USHF.L.U32 UR23, UR4, 0xd, URZ ;  /* 0x0000000d04177899 */ /* 0x000fe2000800063f */
        /* <DEDUP_REMOVED lines=13> */
.L_x_140:
[----:B------:R-:W-:Y:S05]  /*6f90*/  BSYNC B0 ;  /* 0x0000000000007941 */ /* 0x000fea0003800000 */
.L_x_139:
        /* <DEDUP_REMOVED lines=13> */
.L_x_142:
[----:B------:R-:W-:Y:S05]  /*7070*/  BSYNC B0 ;  /* 0x0000000000007941 */ /* 0x000fea0003800000 */
.L_x_141:
[----:B------:R-:W-:Y:S06]  /*7080*/  BAR.ARV 0xa, 0xa0 ;  /* 0x0282800000007b1d */ /* 0x000fec0000002000 */
[----:B------:R-:W-:Y:S04]  /*7090*/  BSSY B0, `(.L_x_143) ;  /* 0x0000003000007945 */ /* 0x000fe80003800000 */
[----:B------:R-:W-:Y:S05]  /*70a0*/  @!P0 BRA `(.L_x_144) ;  /* 0x0000000000048947 */ /* 0x000fea0003800000 */
[----:B------:R-:W-:-:S04]  /*70b0*/  DEPBAR.LE SB0, 0x0 ;  /* 0x000080000000791a */ /* 0x000fc80000000000 */
.L_x_144:
[----:B------:R-:W-:Y:S05]  /*70c0*/  BSYNC B0 ;  /* 0x0000000000007941 */ /* 0x000fea0003800000 */
.L_x_143:
[----:B------:R-:W-:Y:S06]  /*70d0*/  BAR.ARV 0xb, 0xa0 ;  /* 0x02c2800000007b1d */ /* 0x000fec0000002000 */
[----:B------:R-:W-:Y:S01]  /*70e0*/  NOP ;  /* 0x0000000000007918 */ /* 0x000fe20000000000 */
[----:B------:R-:W-:Y:S04]  /*70f0*/  BSSY B0, `(.L_x_145) ;  /* 0x0000011000007945 */ /* 0x000fe80003800000 */
[----:B------:R-:W-:Y:S05]  /*7100*/  @P1 BRA `(.L_x_146) ;  /* 0x00000000003c1947 */ /* 0x000fea0003800000 */
[----:B------:R-:W-:Y:S01]  /*7110*/  @!PT LDS RZ, [RZ] ;  /* 0x00000000fffff984 */ /* 0x000fe20000000800 */
[----:B------:R-:W-:Y:S01]  /*7120*/  @!PT LDS RZ, [RZ] ;  /* 0x00000000fffff984 */ /* 0x000fe20000000800 */
[----:B------:R-:W-:Y:S01]  /*7130*/  @!PT LDS RZ, [RZ] ;  /* 0x00000000fffff984 */ /* 0x000fe20000000800 */
[----:B------:R-:W-:Y:S01]  /*7140*/  @!PT LDS RZ, [RZ] ;  /* 0x00000000fffff984 */ /* 0x000fe20000000800 */
[----:B------:R1:W-:Y:S06]  /*7150*/  MEMBAR.ALL.CTA ;  /* 0x0000000000007992 */ /* 0x0003ec0000008000 */
[----:B-1----:R-:W-:Y:S06]  /*7160*/  MEMBAR.ALL.GPU ;  /* 0x0000000000007992 */ /* 0x002fec000000a000 */
[----:B------:R-:W-:-:S00]  /*7170*/  ERRBAR ;  /* 0x00000000000079ab */ /* 0x000fc00000000000 */
[----:B------:R-:W-:Y:S06]  /*7180*/  CGAERRBAR ;  /* 0x00000000000075ab */ /* 0x000fec0000000000 */
[----:B012345:R-:W-:Y:S01]  /*7190*/  CCTL.IVALL ;  /* 0x00000000ff00798f */ /* 0x03ffe20002000000 */
[----:B------:R-:W1:Y:S01]  /*71a0*/  S2R R6, SR_LANEID ;  /* 0x0000000000067919 */ /* 0x000e620000000000 */
[----:B------:R-:W-:Y:S02]  /*71b0*/  VOTEU.ANY UR23, UPT, PT ;  /* 0x0000000000177886 */ /* 0x000fe400038e0100 */
[----:B------:R-:W-:-:S02]  /*71c0*/  UFLO.U32 UR24, UR23 ;  /* 0x00000017001872bd */ /* 0x000fc400080e0000 */
[----:B------:R-:W2:Y:S04]  /*71d0*/  POPC R7, UR23 ;  /* 0x0000001700077d09 */ /* 0x000ea80008000000 */
[----:B-1----:R-:W-:-:S13]  /*71e0*/  ISETP.EQ.U32.AND P3, PT, R6, UR24, PT ;  /* 0x0000001806007c0c */ /* 0x002fda000bf62070 */
[----:B--2---:R1:W-:Y:S02]  /*71f0*/  @P3 REDG.E.ADD.S32.STRONG.GPU desc[UR26][R2.64], R7 ;  /* 0x000000070200398e */ /* 0x0043e4000c10e39a */
.L_x_146:
[----:B------:R-:W-:Y:S05]  /*7200*/  BSYNC B0 ;  /* 0x0000000000007941 */ /* 0x000fea0003800000 */
.L_x_145:
[----:B------:R-:W-:Y:S01]  /*7210*/  UIADD3 UR22, UR13, UR22, URZ ;  /* 0x000000160d167290 */ /* 0x000fe2000fffe03f */
[----:B------:R-:W-:Y:S03]  /*7220*/  BSSY B0, `(.L_x_147) ;  /* 0x000000d000007945 */ /* 0x000fe60003800000 */
[----:B------:R-:W-:-:S04]  /*7230*/  UIADD3 UR23, UP0, UR22, UR10, URZ ;  /* 0x0000000a16177290 */ /* 0x000fc8000ff1e03f */
[----:B------:R-:W-:Y:S02]  /*7240*/  ULEA.HI.X.SX32 UR22, UR22, UR11, 0x1, UP0 ;  /* 0x0000000b16167291 */ /* 0x000fe400080f0e3f */
[----:B------:R-:W-:-:S04]  /*7250*/  ULEA UR8, UP0, UR23, UR8, 0x2 ;  /* 0x0000000817087291 */ /* 0x000fc8000f80103f */
[----:B------:R-:W-:Y:S02]  /*7260*/  ULEA.HI.X UR22, UR23, UR9, UR22, 0x2, UP0 ;  /* 0x0000000917167291 */ /* 0x000fe400080f1416 */
[----:B-1----:R-:W-:-:S04]  /*7270*/  IMAD.U32 R2, RZ, RZ, UR8 ;  /* 0x00000008ff027e24 */ /* 0x002fc8000f8e00ff */
[----:B------:R-:W-:Y:S01]  /*7280*/  IMAD.U32 R3, RZ, RZ, UR22 ;  /* 0x00000016ff037e24 */ /* 0x000fe2000f8e00ff */
[----:B------:R-:W-:Y:S06]  /*7290*/  @P1 BRA `(.L_x_148) ;  /* 0x0000000000141947 */ /* 0x000fec0003800000 */
.L_x_149:
[----:B------:R-:W2:Y:S04]  /*72a0*/  LDG.E.STRONG.GPU R6, desc[UR26][R2.64] ;  /* 0x0000001a02067981 */ /* 0x000ea8000c1ef900 */
[----:B--2---:R-:W-:Y:S01]  /*72b0*/  CCTL.IVALL ;  /* 0x00000000ff00798f */ /* 0x004fe20002000000 */
[----:B------:R-:W-:Y:S05]  /*72c0*/  YIELD ;  /* 0x0000000000007946 */ /* 0x000fea0003800000 */
[----:B------:R-:W-:-:S13]  /*72d0*/  ISETP.NE.AND P3, PT, R6, UR28, PT ;  /* 0x0000001c06007c0c */ /* 0x000fda000bf65270 */
[----:B------:R-:W-:Y:S05]  /*72e0*/  @P3 BRA `(.L_x_149) ;  /* 0xfffffffc00ec3947 */ /* 0x000fea000383ffff */
.L_x_148:
[----:B------:R-:W-:Y:S05]  /*72f0*/  BSYNC B0 ;  /* 0x0000000000007941 */ /* 0x000fea0003800000 */
.L_x_147:
[----:B------:R-:W-:-:S03]  /*7300*/  UMOV UR8, 0xffffffff ;  /* 0xffffffff00087882 */ /* 0x000fc60000000000 */
[----:B------:R-:W-:Y:S05]  /*7310*/  BRA.DIV UR8, `(.L_x_150) ;  /* 0x0000002608087947 */ /* 0x000fea000b800000 */
[----:B------:R-:W-:Y:S01]  /*7320*/  NOP ;  /* 0x0000000000007918 */ /* 0x000fe20000000000 */
.L_x_205:
[----:B------:R-:W-:Y:S05]  /*7330*/  WARPSYNC.ALL ;  /* 0x0000000000007948 */ /* 0x000fea0003800000 */
        /* <DEDUP_REMOVED lines=12> */
.L_x_152:
[----:B------:R-:W-:Y:S05]  /*7400*/  BSYNC B0 ;  /* 0x0000000000007941 */ /* 0x000fea0003800000 */
.L_x_151:
        /* <DEDUP_REMOVED lines=13> */
.L_x_154:
[----:B------:R-:W-:Y:S05]  /*74e0*/  BSYNC B0 ;  /* 0x0000000000007941 */ /* 0x000fea0003800000 */
.L_x_153:
[----:B------:R-:W-:Y:S06]  /*74f0*/  BAR.ARV 0xa, 0xa0 ;  /* 0x0282800000007b1d */ /* 0x000fec0000002000 */
[----:B------:R-:W-:Y:S04]  /*7500*/  BSSY B0, `(.L_x_155) ;  /* 0x0000003000007945 */ /* 0x000fe80003800000 */
[----:B------:R-:W-:Y:S05]  /*7510*/  @!P0 BRA `(.L_x_156) ;  /* 0x0000000000048947 */ /* 0x000fea0003800000 */
[----:B------:R-:W-:-:S04]  /*7520*/  DEPBAR.LE SB0, 0x0 ;  /* 0x000080000000791a */ /* 0x000fc80000000000 */
.L_x_156:
[----:B------:R-:W-:Y:S05]  /*7530*/  BSYNC B0 ;  /* 0x0000000000007941 */ /* 0x000fea0003800000 */
.L_x_155:
[----:B------:R-:W-:Y:S06]  /*7540*/  BAR.ARV 0xb, 0xa0 ;  /* 0x02c2800000007b1d */ /* 0x000fec0000002000 */
[----:B------:R-:W-:Y:S01]  /*7550*/  NOP ;  /* 0x0000000000007918 */ /* 0x000fe20000000000 */
[----:B------:R-:W-:Y:S04]  /*7560*/  BSSY B0, `(.L_x_157) ;  /* 0x0000011000007945 */ /* 0x000fe80003800000 */
[----:B------:R-:W-:Y:S05]  /*7570*/  @P1 BRA `(.L_x_158) ;  /* 0x00000000003c1947 */ /* 0x000fea0003800000 */
[----:B------:R-:W1:Y:S01]  /*7580*/  S2R R6, SR_LANEID ;  /* 0x0000000000067919 */ /* 0x000e620000000000 */
[----:B------:R-:W-:Y:S01]  /*7590*/  @!PT LDS RZ, [RZ] ;  /* 0x00000000fffff984 */ /* 0x000fe20000000800 */
[----:B------:R-:W-:Y:S01]  /*75a0*/  @!PT LDS RZ, [RZ] ;  /* 0x00000000fffff984 */ /* 0x000fe20000000800 */
[----:B------:R-:W-:Y:S01]  /*75b0*/  @!PT LDS RZ, [RZ] ;  /* 0x00000000fffff984 */ /* 0x000fe20000000800 */
[----:B------:R-:W-:Y:S01]  /*75c0*/  @!PT LDS RZ, [RZ] ;  /* 0x00000000fffff984 */ /* 0x000fe20000000800 */
[----:B------:R2:W-:Y:S06]  /*75d0*/  MEMBAR.ALL.CTA ;  /* 0x0000000000007992 */ /* 0x0005ec0000008000 */
[----:B--2---:R-:W-:Y:S06]  /*75e0*/  MEMBAR.ALL.GPU ;  /* 0x0000000000007992 */ /* 0x004fec000000a000 */
[----:B------:R-:W-:-:S00]  /*75f0*/  ERRBAR ;  /* 0x00000000000079ab */ /* 0x000fc00000000000 */
[----:B------:R-:W-:Y:S06]  /*7600*/  CGAERRBAR ;  /* 0x00000000000075ab */ /* 0x000fec0000000000 */
[----:B012345:R-:W-:Y:S01]  /*7610*/  CCTL.IVALL ;  /* 0x00000000ff00798f */ /* 0x03ffe20002000000 */
[----:B------:R-:W-:Y:S02]  /*7620*/  VOTEU.ANY UR8, UPT, PT ;  /* 0x0000000000087886 */ /* 0x000fe400038e0100 */
[----:B------:R-:W-:Y:S02]  /*7630*/  UFLO.U32 UR9, UR8 ;  /* 0x00000008000972bd */ /* 0x000fe400080e0000 */
[----:B------:R-:W2:Y:S04]  /*7640*/  POPC R7, UR8 ;  /* 0x0000000800077d09 */ /* 0x000ea80008000000 */
[----:B-1----:R-:W-:-:S13]  /*7650*/  ISETP.EQ.U32.AND P1, PT, R6, UR9, PT ;  /* 0x0000000906007c0c */ /* 0x002fda000bf22070 */
[----:B--2---:R1:W-:Y:S02]  /*7660*/  @P1 REDG.E.ADD.S32.STRONG.GPU desc[UR26][R2.64], R7 ;  /* 0x000000070200198e */ /* 0x0043e4000c10e39a */
.L_x_158:
[----:B------:R-:W-:Y:S05]  /*7670*/  BSYNC B0 ;  /* 0x0000000000007941 */ /* 0x000fea0003800000 */
.L_x_157:
[----:B------:R-:W-:Y:S02]  /*7680*/  UIADD3 UR4, UR4, 0x2, URZ ;  /* 0x0000000204047890 */ /* 0x000fe4000fffe03f */
[----:B------:R-:W-:Y:S01]  /*7690*/  UIADD3 UR5, UR5, 0x1, URZ ;  /* 0x0000000105057890 */ /* 0x000fe2000fffe03f */
[----:B------:R-:W-:Y:S11]  /*76a0*/  @P2 BRA `(.L_x_159) ;  /* 0xfffffff400842947 */ /* 0x000ff6000383ffff */
.L_x_134:
[----:B------:R-:W-:-:S13]  /*76b0*/  ISETP.NE.AND P1, PT, R5, RZ, PT ;  /* 0x000000ff0500720c */ /* 0x000fda0003f25270 */
[----:B------:R-:W-:Y:S05]  /*76c0*/  @!P1 BRA `(.L_x_107) ;  /* 0x0000001c00a09947 */ /* 0x000fea0003800000 */
[----:B------:R-:W-:Y:S01]  /*76d0*/  UIMAD UR5, UR13, UR4, URZ ;  /* 0x000000040d0572a4 */ /* 0x000fe2000f8e023f */
[----:B------:R-:W-:Y:S01]  /*76e0*/  ISETP.NE.AND P1, PT, R0, RZ, PT ;  /* 0x000000ff0000720c */ /* 0x000fe20003f25270 */
[----:B------:R-:W-:Y:S01]  /*76f0*/  ULDC.64 UR14, c[0x0][0x768] ;  /* 0x0001da00000e7ab9 */ /* 0x000fe20000000a00 */
[----:B------:R-:W-:Y:S01]  /*7700*/  BSSY B0, `(.L_x_160) ;  /* 0x000000d000007945 */ /* 0x000fe20003800000 */
[----:B------:R-:W-:-:S04]  /*7710*/  UIADD3 UR8, UP0, UR5, UR10, URZ ;  /* 0x0000000a05087290 */ /* 0x000fc8000ff1e03f */
[----:B------:R-:W-:Y:S02]  /*7720*/  ULEA.HI.X.SX32 UR5, UR5, UR11, 0x1, UP0 ;  /* 0x0000000b05057291 */ /* 0x000fe400080f0e3f */
[----:B------:R-:W-:-:S04]  /*7730*/  ULEA UR9, UP0, UR8, UR14, 0x2 ;  /* 0x0000000e08097291 */ /* 0x000fc8000f80103f */
[----:B------:R-:W-:Y:S02]  /*7740*/  ULEA.HI.X UR5, UR8, UR15, UR5, 0x2, UP0 ;  /* 0x0000000f08057291 */ /* 0x000fe400080f1405 */
[----:B-1----:R-:W-:-:S04]  /*7750*/  MOV R2, UR9 ;  /* 0x0000000900027c02 */ /* 0x002fc80008000f00 */
[----:B------:R-:W-:Y:S01]  /*7760*/  IMAD.U32 R3, RZ, RZ, UR5 ;  /* 0x00000005ff037e24 */ /* 0x000fe2000f8e00ff */
[----:B------:R-:W-:Y:S06]  /*7770*/  @P1 BRA `(.L_x_161) ;  /* 0x0000000000141947 */ /* 0x000fec0003800000 */
.L_x_162:
[----:B------:R-:W2:Y:S04]  /*7780*/  LDG.E.STRONG.GPU R0, desc[UR26][R2.64] ;  /* 0x0000001a02007981 */ /* 0x000ea8000c1ef900 */
[----:B--2---:R-:W-:Y:S01]  /*7790*/  CCTL.IVALL ;  /* 0x00000000ff00798f */ /* 0x004fe20002000000 */
[----:B------:R-:W-:Y:S05]  /*77a0*/  YIELD ;  /* 0x0000000000007946 */ /* 0x000fea0003800000 */
[----:B------:R-:W-:-:S13]  /*77b0*/  ISETP.NE.AND P2, PT, R0, UR28, PT ;  /* 0x0000001c00007c0c */ /* 0x000fda000bf45270 */
[----:B------:R-:W-:Y:S05]  /*77c0*/  @P2 BRA `(.L_x_162) ;  /* 0xfffffffc00ec2947 */ /* 0x000fea000383ffff */
.L_x_161:
[----:B------:R-:W-:Y:S05]  /*77d0*/  BSYNC B0 ;  /* 0x0000000000007941 */ /* 0x000fea0003800000 */
.L_x_160:
[----:B------:R-:W-:-:S03]  /*77e0*/  UMOV UR5, 0xffffffff ;  /* 0xffffffff00057882 */ /* 0x000fc60000000000 */
[----:B------:R-:W-:Y:S05]  /*77f0*/  BRA.DIV UR5, `(.L_x_163) ;  /* 0x0000001e05ec7947 */ /* 0x000fea000b800000 */
[----:B------:R-:W-:Y:S01]  /*7800*/  NOP ;  /* 0x0000000000007918 */ /* 0x000fe20000000000 */
.L_x_208:
[----:B------:R-:W-:Y:S01]  /*7810*/  IMAD.U32 R6, RZ, RZ, UR4 ;  /* 0x00000004ff067e24 */ /* 0x000fe2000f8e00ff */
[----:B------:R-:W-:Y:S05]  /*7820*/  WARPSYNC.ALL ;  /* 0x0000000000007948 */ /* 0x000fea0003800000 */
[----:B------:R-:W-:Y:S01]  /*7830*/  BAR.SYNC.DEFER_BLOCKING 0xd, 0xa0 ;  /* 0x0342800000007b1d */ /* 0x000fe20000010000 */
[----:B------:R-:W-:-:S05]  /*7840*/  SHF.L.U32 R6, R6, 0xd, RZ ;  /* 0x0000000d06067819 */ /* 0x000fca00000006ff */
[----:B------:R-:W-:Y:S04]  /*7850*/  BSSY B0, `(.L_x_164) ;  /* 0x0000012000007945 */ /* 0x000fe80003800000 */
[----:B------:R-:W-:Y:S05]  /*7860*/  @!P0 BRA `(.L_x_165) ;  /* 0x0000000000408947 */ /* 0x000fea0003800000 */
[----:B------:R-:W1:Y:S01]  /*7870*/  LDC.64 R8, c[0x0][0x2c0] ;  /* 0x0000b000ff087b82 */ /* 0x000e620000000a00 */
[C---:B------:R-:W-:Y:S01]  /*7880*/  IADD3 R4, P2, R6.reuse, UR6, RZ ;  /* 0x0000000606047c10 */ /* 0x040fe2000ff5e0ff */
[----:B------:R-:W-:Y:S01]  /*7890*/  UMOV UR5, 0x400 ;  /* 0x0000040000057882 */ /* 0x000fe20000000000 */
[----:B------:R-:W-:Y:S01]  /*78a0*/  UMOV UR16, 0x0 ;  /* 0x0000000000107882 */ /* 0x000fe20000000000 */
[----:B------:R-:W-:Y:S01]  /*78b0*/  UMOV UR17, 0x14f00000 ;  /* 0x14f0000000117882 */ /* 0x000fe20000000000 */
[----:B------:R-:W-:-:S03]  /*78c0*/  LEA.HI.X.SX32 R5, R6, UR12, 0x1, P2 ;  /* 0x0000000c06057c11 */ /* 0x000fc600090f0eff */
[----:B------:R-:W2:Y:S01]  /*78d0*/  S2UR UR8, SR_CgaCtaId ;  /* 0x00000000000879c3 */ /* 0x000ea20000008800 */
[----:B-1----:R-:W-:-:S04]  /*78e0*/  LEA R0, P3, R4, R8, 0x2 ;  /* 0x0000000804007211 */ /* 0x002fc800078610ff */
[----:B------:R-:W-:Y:S02]  /*78f0*/  LEA.HI.X R4, R4, R9, R5, 0x2, P3 ;  /* 0x0000000904047211 */ /* 0x000fe400018f1405 */
[----:B------:R-:W-:Y:S02]  /*7900*/  R2UR UR14, R0 ;  /* 0x00000000000e72ca */ /* 0x000fe400000e0000 */
[----:B------:R-:W-:Y:S01]  /*7910*/  R2UR UR15, R4 ;  /* 0x00000000040f72ca */ /* 0x000fe200000e0000 */
[----:B--2---:R-:W-:-:S03]  /*7920*/  ULEA UR5, UR8, UR5, 0x18 ;  /* 0x0000000508057291 */ /* 0x004fc6000f8ec03f */
[----:B------:R-:W-:Y:S01]  /*7930*/  UMOV UR8, 0x400 ;  /* 0x0000040000087882 */ /* 0x000fe20000000000 */
[----:B------:R-:W-:-:S09]  /*7940*/  UIADD3 UR5, UR5, 0x8000, URZ ;  /* 0x0000800005057890 */ /* 0x000fd2000fffe03f */
[----:B------:R1:W-:Y:S02]  /*7950*/  UBLKRED.G.S.ADD.F32.RN [UR14], [UR5], UR8, desc[UR16] ;  /* 0x0000100e050073bb */ /* 0x0003e400080a1408 */
[----:B-1----:R0:W-:Y:S02]  /*7960*/  UTMACMDFLUSH ;  /* 0x00000000000079b7 */ /* 0x0021e40000000000 */
.L_x_165:
[----:B------:R-:W-:Y:S05]  /*7970*/  BSYNC B0 ;  /* 0x0000000000007941 */ /* 0x000fea0003800000 */
.L_x_164:
[----:B------:R-:W-:Y:S06]  /*7980*/  BAR.SYNC.DEFER_BLOCKING 0xe, 0xa0 ;  /* 0x0382800000007b1d */ /* 0x000fec0000010000 */
[----:B------:R-:W-:Y:S04]  /*7990*/  BSSY B0, `(.L_x_166) ;  /* 0x0000013000007945 */ /* 0x000fe80003800000 */
[----:B------:R-:W-:Y:S05]  /*79a0*/  @!P0 BRA `(.L_x_167) ;  /* 0x0000000000448947 */ /* 0x000fea0003800000 */
[----:B------:R-:W1:Y:S01]  /*79b0*/  S2UR UR15, SR_CgaCtaId ;  /* 0x00000000000f79c3 */ /* 0x000e620000008800 */
[----:B------:R-:W-:Y:S01]  /*79c0*/  R2UR UR5, R6 ;  /* 0x00000000060572ca */ /* 0x000fe200000e0000 */
[----:B------:R-:W-:Y:S01]  /*79d0*/  UMOV UR14, 0x400 ;  /* 0x00000400000e7882 */ /* 0x000fe20000000000 */
[----:B------:R-:W-:Y:S01]  /*79e0*/  ULDC.64 UR8, c[0x0][0x2c0] ;  /* 0x0000b00000087ab9 */ /* 0x000fe20000000a00 */
[----:B------:R-:W-:-:S10]  /*79f0*/  UMOV UR17, 0x14f00000 ;  /* 0x14f0000000117882 */ /* 0x000fd40000000000 */
[----:B------:R-:W-:-:S04]  /*7a00*/  UIADD3 UR5, UR5, 0x1000, URZ ;  /* 0x0000100005057890 */ /* 0x000fc8000fffe03f */
[----:B------:R-:W-:-:S04]  /*7a10*/  UIADD3 UR16, UP0, UR5, UR6, URZ ;  /* 0x0000000605107290 */ /* 0x000fc8000ff1e03f */
[----:B------:R-:W-:Y:S02]  /*7a20*/  ULEA.HI.X.SX32 UR5, UR5, UR12, 0x1, UP0 ;  /* 0x0000000c05057291 */ /* 0x000fe400080f0e3f */
[----:B-1----:R-:W-:Y:S02]  /*7a30*/  ULEA UR14, UR15, UR14, 0x18 ;  /* 0x0000000e0f0e7291 */ /* 0x002fe4000f8ec03f */
[----:B------:R-:W-:Y:S02]  /*7a40*/  ULEA UR8, UP0, UR16, UR8, 0x2 ;  /* 0x0000000810087291 */ /* 0x000fe4000f80103f */
[----:B------:R-:W-:Y:S02]  /*7a50*/  UIADD3 UR14, UR14, 0xc000, URZ ;  /* 0x0000c0000e0e7890 */ /* 0x000fe4000fffe03f */
[----:B------:R-:W-:-:S03]  /*7a60*/  ULEA.HI.X UR9, UR16, UR9, UR5, 0x2, UP0 ;  /* 0x0000000910097291 */ /* 0x000fc600080f1405 */
[----:B------:R-:W-:Y:S01]  /*7a70*/  UMOV UR5, 0x400 ;  /* 0x0000040000057882 */ /* 0x000fe20000000000 */
[----:B------:R-:W-:-:S05]  /*7a80*/  UMOV UR16, 0x0 ;  /* 0x0000000000107882 */ /* 0x000fca0000000000 */
[----:B------:R1:W-:Y:S01]  /*7a90*/  UBLKRED.G.S.ADD.F32.RN [UR8], [UR14], UR5, desc[UR16] ;  /* 0x000010080e0073bb */ /* 0x0003e200080a1405 */
[----:B------:R0:W-:Y:S01]  /*7aa0*/  UTMACMDFLUSH ;  /* 0x00000000000079b7 */ /* 0x0001e20000000000 */
[----:B-1----:R-:W-:-:S04]  /*7ab0*/  DEPBAR.LE SB0, 0x1 ;  /* 0x000080400000791a */ /* 0x002fc80000000000 */
.L_x_167:
[----:B------:R-:W-:Y:S05]  /*7ac0*/  BSYNC B0 ;  /* 0x0000000000007941 */ /* 0x000fea0003800000 */
.L_x_166:
[----:B------:R-:W-:Y:S06]  /*7ad0*/  BAR.ARV 0xa, 0xa0 ;  /* 0x0282800000007b1d */ /* 0x000fec0000002000 */
[----:B------:R-:W-:Y:S04]  /*7ae0*/  BSSY B0, `(.L_x_168) ;  /* 0x0000003000007945 */ /* 0x000fe80003800000 */
[----:B------:R-:W-:Y:S05]  /*7af0*/  @!P0 BRA `(.L_x_169) ;  /* 0x0000000000048947 */ /* 0x000fea0003800000 */
[----:B------:R-:W-:-:S04]  /*7b00*/  DEPBAR.LE SB0, 0x0 ;  /* 0x000080000000791a */ /* 0x000fc80000000000 */
.L_x_169:
[----:B------:R-:W-:Y:S05]  /*7b10*/  BSYNC B0 ;  /* 0x0000000000007941 */ /* 0x000fea0003800000 */
.L_x_168:
[----:B------:R-:W-:Y:S06]  /*7b20*/  BAR.ARV 0xb, 0xa0 ;  /* 0x02c2800000007b1d */ /* 0x000fec0000002000 */
[----:B------:R-:W-:Y:S01]  /*7b30*/  NOP ;  /* 0x0000000000007918 */ /* 0x000fe20000000000 */
        /* <DEDUP_REMOVED lines=15> */
[----:B--2---:R4:W-:Y:S01]  /*7c30*/  @P0 REDG.E.ADD.S32.STRONG.GPU desc[UR26][R2.64], R5 ;  /* 0x000000050200098e */ /* 0x0049e2000c10e39a */
[----:B------:R-:W-:Y:S05]  /*7c40*/  BRA `(.L_x_107) ;  /* 0x0000001800407947 */ /* 0x000fea0003800000 */
.L_x_133:
        /* <DEDUP_REMOVED lines=55> */
.L_x_209:
[----:B------:R-:W-:Y:S01]  /*7fc0*/  IMAD.IADD R10, R7, 0x1, R3 ;  /* 0x00000001070a7824 */ /* 0x000fe200078e0203 */
[----:B------:R-:W-:Y:S01]  /*7fd0*/  MOV R9, 0x1 ;  /* 0x0000000100097802 */ /* 0x000fe20000000f00 */
[----:B------:R-:W-:Y:S01]  /*7fe0*/  IMAD.SHL.U32 R2, R2, 0x80, RZ ;  /* 0x0000008002027824 */ /* 0x000fe200078e00ff */
[----:B------:R-:W-:Y:S06]  /*7ff0*/  @P0 BRA `(.L_x_173) ;  /* 0x0000000000180947 */ /* 0x000fec0003800000 */
[----:B------:R-:W2:Y:S01]  /*8000*/  S2R R4, SR_TID.X ;  /* 0x0000000000047919 */ /* 0x000ea20000002100 */
[----:B-1----:R-:W-:-:S04]  /*8010*/  IMAD.MOV.U32 R0, RZ, RZ, 0x4200 ;  /* 0x00004200ff007424 */ /* 0x002fc800078e00ff */
[----:B------:R3:W-:Y:S01]  /*8020*/  SYNCS.ARRIVE.TRANS64 RZ, [R11+URZ+0x30c10], R0 ;  /* 0x030c10000bff79a7 */ /* 0x0007e2000800003f */
[----:B--2---:R-:W-:-:S13]  /*8030*/  LOP3.LUT P1, RZ, R4, 0x1f, RZ, 0xc0, !PT ;  /* 0x0000001f04ff7812 */ /* 0x004fda000782c0ff */
[----:B---3--:R-:W-:Y:S05]  /*8040*/  @!P1 BRA `(.L_x_173) ;  /* 0x0000000000049947 */ /* 0x008fea0003800000 */
[----:B------:R-:W-:Y:S01]  /*8050*/  BPT.TRAP 0x1 ;  /* 0x000000040000795c */ /* 0x000fe20000300000 */
.L_x_173:
        /* <DEDUP_REMOVED lines=23> */
[----:B------:R-:W-:Y:S01]  /*81d0*/  IMAD.MOV.U32 R4, RZ, RZ, 0x8000 ;  /* 0x00008000ff047424 */ /* 0x000fe200078e00ff */
        /* <DEDUP_REMOVED lines=9> */
[----:B------:R-:W-:Y:S01]  /*8270*/  R2UR UR33, R2 ;  /* 0x00000000022172ca */ /* 0x000fe200000e0000 */
[----:B------:R-:W-:-:S05]  /*8280*/  IMAD.X R2, RZ, RZ, R0, P2 ;  /* 0x000000ffff027224 */ /* 0x000fca00010e0600 */
[----:B------:R-:W-:Y:S02]  /*8290*/  R2UR UR35, R2 ;  /* 0x00000000022372ca */ /* 0x000fe400000e0000 */
[----:B------:R-:W-:-:S04]  /*82a0*/  IADD3 R2, P1, R8, 0xf0, RZ ;  /* 0x000000f008027810 */ /* 0x000fc80007f3e0ff */
[----:B------:R-:W-:Y:S02]  /*82b0*/  IADD3.X R3, RZ, R0, RZ, P1, !PT ;  /* 0x00000000ff037210 */ /* 0x000fe40000ffe4ff */
[----:B------:R-:W-:Y:S02]  /*82c0*/  R2UR UR6, R2 ;  /* 0x00000000020672ca */ /* 0x000fe400000e0000 */
[----:B------:R-:W-:Y:S02]  /*82d0*/  R2UR UR7, R3 ;  /* 0x00000000030772ca */ /* 0x000fe400000e0000 */
[----:B---3--:R-:W-:-:S11]  /*82e0*/  ISETP.GE.AND P1, PT, R12, 0x81, PT ;  /* 0x000000810c00780c */ /* 0x008fd60003f26270 */
        /* <DEDUP_REMOVED lines=13> */
[----:B------:R-:W-:Y:S01]  /*83c0*/  LEA.HI R4, R9, R4, RZ, 0x7 ;  /* 0x0000000409047211 */ /* 0x000fe200078f38ff */
[----:B------:R-:W-:-:S03]  /*83d0*/  IMAD.MOV.U32 R9, RZ, RZ, 0x1 ;  /* 0x00000001ff097424 */ /* 0x000fc600078e00ff */
        /* <DEDUP_REMOVED lines=8> */
.L_x_184:
[----:B------:R-:W-:-:S04]  /*8460*/  SHF.L.U32 R21, R9, 0x1f, RZ ;  /* 0x0000001f09157819 */ /* 0x000fc800000006ff */
[----:B-1----:R-:W1:Y:S02]  /*8470*/  SYNCS.PHASECHK.TRANS64.TRYWAIT P1, [R11+URZ+0x30c40], R21 ;  /* 0x030c40150b0075a7 */ /* 0x002e64000802017f */
[----:B-12---:R-:W-:Y:S05]  /*8480*/  @!P1 BRA `(.L_x_176) ;  /* 0x0000001000f89947 */ /* 0x006fea0003800000 */
.L_x_210:
[----:B------:R-:W-:Y:S05]  /*8490*/  @P0 BRA `(.L_x_177) ;  /* 0x0000000000140947 */ /* 0x000fea0003800000 */
[----:B------:R-:W-:Y:S01]  /*84a0*/  ISETP.NE.AND P1, PT, R14, RZ, PT ;  /* 0x000000ff0e00720c */ /* 0x000fe20003f25270 */
[----:B------:R-:W-:-:S04]  /*84b0*/  IMAD.MOV.U32 R0, RZ, RZ, 0x4200 ;  /* 0x00004200ff007424 */ /* 0x000fc800078e00ff */
[----:B------:R2:W-:Y:S08]  /*84c0*/  SYNCS.ARRIVE.TRANS64 RZ, [R11+URZ+0x30c30], R0 ;  /* 0x030c30000bff79a7 */ /* 0x0005f0000800003f */
[----:B------:R-:W-:Y:S05]  /*84d0*/  @!P1 BRA `(.L_x_177) ;  /* 0x0000000000049947 */ /* 0x000fea0003800000 */
[----:B------:R-:W-:Y:S01]  /*84e0*/  BPT.TRAP 0x1 ;  /* 0x000000040000795c */ /* 0x000fe20000300000 */
.L_x_177:
[----:B------:R-:W3:Y:S01]  /*84f0*/  LDC.64 R12, c[0x0][0x728] ;  /* 0x0001ca00ff0c7b82 */ /* 0x000ee20000000a00 */
[----:B------:R-:W-:Y:S01]  /*8500*/  SHF.L.U32 R17, R15, 0x7, RZ ;  /* 0x000000070f117819 */ /* 0x000fe200000006ff */
[----:B------:R-:W-:Y:S01]  /*8510*/  UMOV UR14, 0x0 ;  /* 0x00000000000e7882 */ /* 0x000fe20000000000 */
[----:B------:R-:W-:Y:S01]  /*8520*/  R2UR UR6, R11 ;  /* 0x000000000b0672ca */ /* 0x000fe200000e0000 */
[----:B------:R-:W-:Y:S01]  /*8530*/  UMOV UR15, 0x14f00000 ;  /* 0x14f00000000f7882 */ /* 0x000fe20000000000 */
[C---:B--2---:R-:W-:Y:S01]  /*8540*/  IADD3 R0, P1, R17.reuse, R6, RZ ;  /* 0x0000000611007210 */ /* 0x044fe20007f3e0ff */
[----:B------:R-:W-:Y:S01]  /*8550*/  UMOV UR18, URZ ;  /* 0x0000003f00127c82 */ /* 0x000fe20008000000 */
[----:B------:R-:W-:Y:S01]  /*8560*/  R2UR UR19, R17 ;  /* 0x00000000111372ca */ /* 0x000fe200000e0000 */
[----:B------:R-:W2:Y:S01]  /*8570*/  LDC.64 R4, c[0x0][0x198] ;  /* 0x00006600ff047b82 */ /* 0x000ea20000000a00 */
[----:B------:R-:W-:-:S07]  /*8580*/  UMOV UR13, 0x20 ;  /* 0x00000020000d7882 */ /* 0x000fce0000000000 */
[----:B------:R-:W-:Y:S02]  /*8590*/  UIADD3 UR16, UR6, 0x18000, URZ ;  /* 0x0001800006107890 */ /* 0x000fe4000fffe03f */
[----:B------:R-:W-:Y:S02]  /*85a0*/  UIADD3 UR17, UR6, 0x30c30, URZ ;  /* 0x00030c3006117890 */ /* 0x000fe4000fffe03f */
[----:B------:R-:W-:Y:S01]  /*85b0*/  UIADD3 UR6, UR6, 0x20400, URZ ;  /* 0x0002040006067890 */ /* 0x000fe2000fffe03f */
[----:B---3--:R-:W-:-:S04]  /*85c0*/  LEA R2, P2, R0, R12, 0x2 ;  /* 0x0000000c00027211 */ /* 0x008fc800078410ff */
[----:B------:R-:W-:Y:S01]  /*85d0*/  UMOV UR7, UR17 ;  /* 0x0000001100077c82 */ /* 0x000fe20008000000 */
[----:B------:R-:W-:Y:S02]  /*85e0*/  R2UR UR8, R2 ;  /* 0x00000000020872ca */ /* 0x000fe400000e0000 */
[----:B------:R-:W-:Y:S01]  /*85f0*/  LEA.HI.X.SX32 R2, R17, R10, 0x1, P1 ;  /* 0x0000000a11027211 */ /* 0x000fe200008f0eff */
[----:B--2---:R-:W-:-:S03]  /*8600*/  IMAD.MOV.U32 R8, RZ, RZ, R4 ;  /* 0x000000ffff087224 */ /* 0x004fc600078e0004 */
        /* <DEDUP_REMOVED lines=11> */
.L_x_211:
[----:B------:R-:W-:Y:S05]  /*86c0*/  @P0 BRA `(.L_x_179) ;  /* 0x0000000000140947 */ /* 0x000fea0003800000 */
[----:B------:R-:W-:Y:S01]  /*86d0*/  ISETP.NE.AND P1, PT, R14, RZ, PT ;  /* 0x000000ff0e00720c */ /* 0x000fe20003f25270 */
[----:B------:R-:W-:-:S04]  /*86e0*/  IMAD.MOV.U32 R2, RZ, RZ, 0x4200 ;  /* 0x00004200ff027424 */ /* 0x000fc800078e00ff */
[----:B------:R3:W-:Y:S08]  /*86f0*/  SYNCS.ARRIVE.TRANS64 RZ, [R11+URZ+0x30c18], R2 ;  /* 0x030c18020bff79a7 */ /* 0x0007f0000800003f */
[----:B------:R-:W-:Y:S05]  /*8700*/  @!P1 BRA `(.L_x_179) ;  /* 0x0000000000049947 */ /* 0x000fea0003800000 */
[----:B------:R-:W-:Y:S01]  /*8710*/  BPT.TRAP 0x1 ;  /* 0x000000040000795c */ /* 0x000fe20000300000 */
.L_x_179:
[----:B------:R-:W-:Y:S01]  /*8720*/  VIADD R17, R17, 0x80 ;  /* 0x0000008011117836 */ /* 0x000fe20000000000 */
[----:B------:R-:W-:Y:S01]  /*8730*/  R2UR UR17, R11 ;  /* 0x000000000b1172ca */ /* 0x000fe200000e0000 */
[----:B------:R-:W-:Y:S01]  /*8740*/  UMOV UR14, 0x0 ;  /* 0x00000000000e7882 */ /* 0x000fe20000000000 */
[----:B---3--:R-:W-:Y:S01]  /*8750*/  IADD3 R2, P1, R8, 0xf0, RZ ;  /* 0x000000f008027810 */ /* 0x008fe20007f3e0ff */
[----:B------:R-:W-:Y:S01]  /*8760*/  UMOV UR15, 0x14f00000 ;  /* 0x14f00000000f7882 */ /* 0x000fe20000000000 */
[----:B------:R-:W-:Y:S01]  /*8770*/  R2UR UR19, R17 ;  /* 0x00000000111372ca */ /* 0x000fe200000e0000 */
[----:B------:R-:W-:Y:S01]  /*8780*/  UMOV UR18, URZ ;  /* 0x0000003f00127c82 */ /* 0x000fe20008000000 */
[----:B------:R-:W-:Y:S01]  /*8790*/  IADD3.X R3, RZ, R0, RZ, P1, !PT ;  /* 0x00000000ff037210 */ /* 0x000fe20000ffe4ff */
[----:B------:R-:W-:Y:S01]  /*87a0*/  UMOV UR13, 0x20 ;  /* 0x00000020000d7882 */ /* 0x000fe20000000000 */
[----:B------:R-:W-:Y:S02]  /*87b0*/  R2UR UR10, R2 ;  /* 0x00000000020a72ca */ /* 0x000fe400000e0000 */
[----:B------:R-:W-:-:S03]  /*87c0*/  R2UR UR11, R3 ;  /* 0x00000000030b72ca */ /* 0x000fc600000e0000 */
        /* <DEDUP_REMOVED lines=9> */
.L_x_212:
[----:B-123--:R-:W-:Y:S01]  /*8860*/  SHF.R.S32.HI R21, RZ, 0x1f, R17 ;  /* 0x0000001fff157819 */ /* 0x00efe20000011411 */
[----:B------:R-:W-:Y:S06]  /*8870*/  @P0 BRA `(.L_x_181) ;  /* 0x00000000001c0947 */ /* 0x000fec0003800000 */
[----:B------:R-:W-:-:S04]  /*8880*/  IMAD.MOV.U32 R14, RZ, RZ, 0x4200 ;  /* 0x00004200ff0e7424 */ /* 0x000fc800078e00ff */
[----:B------:R1:W-:Y:S02]  /*8890*/  SYNCS.ARRIVE.TRANS64 RZ, [R11+URZ+0x30c38], R14 ;  /* 0x030c380e0bff79a7 */ /* 0x0003e4000800003f */
[----:B-1----:R-:W1:Y:S02]  /*88a0*/  S2R R14, SR_TID.X ;  /* 0x00000000000e7919 */ /* 0x002e640000002100 */
[----:B-1----:R-:W-:-:S04]  /*88b0*/  LOP3.LUT R14, R14, 0x1f, RZ, 0xc0, !PT ;  /* 0x0000001f0e0e7812 */ /* 0x002fc800078ec0ff */
[----:B------:R-:W-:-:S13]  /*88c0*/  ISETP.NE.AND P1, PT, R14, RZ, PT ;  /* 0x000000ff0e00720c */ /* 0x000fda0003f25270 */
[----:B------:R-:W-:Y:S05]  /*88d0*/  @!P1 BRA `(.L_x_181) ;  /* 0x0000000000049947 */ /* 0x000fea0003800000 */
[----:B------:R-:W-:Y:S01]  /*88e0*/  BPT.TRAP 0x1 ;  /* 0x000000040000795c */ /* 0x000fe20000300000 */
.L_x_181:
        /* <DEDUP_REMOVED lines=24> */
.L_x_214:
[----:B------:R-:W-:Y:S05]  /*8a70*/  @P0 BRA `(.L_x_183) ;  /* 0x0000000000140947 */ /* 0x000fea0003800000 */
[----:B------:R-:W-:Y:S02]  /*8a80*/  ISETP.NE.AND P1, PT, R14, RZ, PT ;  /* 0x000000ff0e00720c */ /* 0x000fe40003f25270 */
[----:B-1----:R-:W-:-:S04]  /*8a90*/  MOV R4, 0x4200 ;  /* 0x0000420000047802 */ /* 0x002fc80000000f00 */
[----:B------:R2:W-:Y:S07]  /*8aa0*/  SYNCS.ARRIVE.TRANS64 RZ, [R11+URZ+0x30c10], R4 ;  /* 0x030c10040bff79a7 */ /* 0x0005ee000800003f */
[----:B------:R-:W-:Y:S05]  /*8ab0*/  @!P1 BRA `(.L_x_183) ;  /* 0x0000000000049947 */ /* 0x000fea0003800000 */
[----:B------:R-:W-:Y:S01]  /*8ac0*/  BPT.TRAP 0x1 ;  /* 0x000000040000795c */ /* 0x000fe20000300000 */
.L_x_183:
        /* <DEDUP_REMOVED lines=14> */
[----:B------:R-:W-:Y:S01]  /*8bb0*/  IMAD.U32 R15, RZ, RZ, UR6 ;  /* 0x00000006ff0f7e24 */ /* 0x000fe2000f8e00ff */
[----:B------:R-:W-:Y:S02]  /*8bc0*/  UIADD3 UR17, UR17, 0x30c10, URZ ;  /* 0x00030c1011117890 */ /* 0x000fe4000fffe03f */
[----:B------:R-:W-:-:S05]  /*8bd0*/  UIMAD.WIDE UR8, UR19, 0x4, UR4 ;  /* 0x00000004130878a5 */ /* 0x000fca000f8e0204 */
[----:B------:R-:W-:Y:S02]  /*8be0*/  UMOV UR11, UR17 ;  /* 0x00000011000b7c82 */ /* 0x000fe40008000000 */
[----:B------:R3:W-:Y:S02]  /*8bf0*/  UTMALDG.4D [UR16], [UR14], desc[UR22] ;  /* 0x000016100e0075b4 */ /* 0x0007e40008019000 */
[----:B------:R3:W-:Y:S02]  /*8c00*/  UBLKCP.S.G [UR10], [UR8], UR7 ;  /* 0x0000000a080073ba */ /* 0x0007e40008000207 */
[----:B---3--:R-:W-:Y:S05]  /*8c10*/  @P1 BRA `(.L_x_184) ;  /* 0xfffffff800101947 */ /* 0x008fea000383ffff */
[----:B------:R-:W-:-:S07]  /*8c20*/  MOV R5, UR19 ;  /* 0x0000001300057c02 */ /* 0x000fce0008000f00 */
.L_x_175:
[----:B------:R-:W-:-:S13]  /*8c30*/  ISETP.NE.AND P1, PT, R19, RZ, PT ;  /* 0x000000ff1300720c */ /* 0x000fda0003f25270 */
[----:B------:R-:W-:Y:S05]  /*8c40*/  @!P1 BRA `(.L_x_174) ;  /* 0x0000000000f09947 */ /* 0x000fea0003800000 */
[----:B------:R-:W-:-:S04]  /*8c50*/  SHF.L.U32 R12, R9, 0x1f, RZ ;  /* 0x0000001f090c7819 */ /* 0x000fc800000006ff */
[----:B------:R-:W3:Y:S02]  /*8c60*/  SYNCS.PHASECHK.TRANS64.TRYWAIT P1, [R11+URZ+0x30c40], R12 ;  /* 0x030c400c0b0075a7 */ /* 0x000ee4000802017f */
[----:B---3--:R-:W-:Y:S05]  /*8c70*/  @!P1 BRA `(.L_x_185) ;  /* 0x0000000c00509947 */ /* 0x008fea0003800000 */
.L_x_215:
[----:B------:R-:W-:Y:S05]  /*8c80*/  @P0 BRA `(.L_x_186) ;  /* 0x0000000000140947 */ /* 0x000fea0003800000 */
[----:B------:R-:W-:Y:S01]  /*8c90*/  ISETP.NE.AND P1, PT, R14, RZ, PT ;  /* 0x000000ff0e00720c */ /* 0x000fe20003f25270 */
[----:B-12---:R-:W-:-:S04]  /*8ca0*/  IMAD.MOV.U32 R4, RZ, RZ, 0x4200 ;  /* 0x00004200ff047424 */ /* 0x006fc800078e00ff */
[----:B------:R4:W-:Y:S08]  /*8cb0*/  SYNCS.ARRIVE.TRANS64 RZ, [R11+URZ+0x30c30], R4 ;  /* 0x030c30040bff79a7 */ /* 0x0009f0000800003f */
[----:B------:R-:W-:Y:S05]  /*8cc0*/  @!P1 BRA `(.L_x_186) ;  /* 0x0000000000049947 */ /* 0x000fea0003800000 */
[----:B------:R-:W-:Y:S01]  /*8cd0*/  BPT.TRAP 0x1 ;  /* 0x000000040000795c */ /* 0x000fe20000300000 */
.L_x_186:
        /* <DEDUP_REMOVED lines=26> */
.L_x_216:
[----:B------:R-:W-:Y:S05]  /*8e80*/  @P0 BRA `(.L_x_188) ;  /* 0x0000000000140947 */ /* 0x000fea0003800000 */
[----:B------:R-:W-:Y:S01]  /*8e90*/  ISETP.NE.AND P0, PT, R14, RZ, PT ;  /* 0x000000ff0e00720c */ /* 0x000fe20003f05270 */
[----:B------:R-:W-:-:S04]  /*8ea0*/  IMAD.MOV.U32 R4, RZ, RZ, 0x4200 ;  /* 0x00004200ff047424 */ /* 0x000fc800078e00ff */
[----:B------:R2:W-:Y:S08]  /*8eb0*/  SYNCS.ARRIVE.TRANS64 RZ, [R11+URZ+0x30c18], R4 ;  /* 0x030c18040bff79a7 */ /* 0x0005f0000800003f */
[----:B------:R-:W-:Y:S05]  /*8ec0*/  @!P0 BRA `(.L_x_188) ;  /* 0x0000000000048947 */ /* 0x000fea0003800000 */
[----:B------:R-:W-:Y:S01]  /*8ed0*/  BPT.TRAP 0x1 ;  /* 0x000000040000795c */ /* 0x000fe20000300000 */
.L_x_188:
        /* <DEDUP_REMOVED lines=8> */
[----:B------:R-:W-:-:S05]  /*8f60*/  IMAD.MOV.U32 R20, RZ, RZ, 0x1 ;  /* 0x00000001ff147424 */ /* 0x000fca00078e00ff */
[----:B------:R-:W-:Y:S02]  /*8f70*/  UIADD3 UR19, UR19, 0x80, URZ ;  /* 0x0000008013137890 */ /* 0x000fe4000fffe03f */
[----:B------:R-:W-:Y:S02]  /*8f80*/  UIADD3 UR8, UR17, 0x20200, URZ ;  /* 0x0002020011087890 */ /* 0x000fe4000fffe03f */
[----:B------:R-:W-:Y:S02]  /*8f90*/  UIADD3 UR16, UR17, 0x14000, URZ ;  /* 0x0001400011107890 */ /* 0x000fe4000fffe03f */
[----:B------:R-:W-:Y:S01]  /*8fa0*/  UIADD3 UR17, UR17, 0x30c18, URZ ;  /* 0x00030c1811117890 */ /* 0x000fe2000fffe03f */
[----:B------:R-:W-:Y:S01]  /*8fb0*/  MOV R5, UR19 ;  /* 0x0000001300057c02 */ /* 0x000fe20008000f00 */
[----:B------:R-:W-:-:S05]  /*8fc0*/  UIMAD.WIDE UR6, UR19, 0x4, UR4 ;  /* 0x00000004130678a5 */ /* 0x000fca000f8e0204 */
[----:B------:R-:W-:Y:S02]  /*8fd0*/  UMOV UR9, UR17 ;  /* 0x0000001100097c82 */ /* 0x000fe40008000000 */
[----:B------:R4:W-:Y:S02]  /*8fe0*/  UTMALDG.4D [UR16], [UR10], desc[UR14] ;  /* 0x00000e100a0075b4 */ /* 0x0009e40008019000 */
[----:B------:R4:W-:Y:S02]  /*8ff0*/  UBLKCP.S.G [UR8], [UR6], UR13 ;  /* 0x00000008060073ba */ /* 0x0009e4000800020d */
[----:B----4-:R-:W-:Y:S01]  /*9000*/  NOP ;  /* 0x0000000000007918 */ /* 0x010fe20000000000 */
.L_x_174:
[----:B------:R-:W4:Y:S01]  /*9010*/  S2R R2, SR_TID.X ;  /* 0x0000000000027919 */ /* 0x000f220000002100 */
[----:B------:R-:W-:Y:S01]  /*9020*/  IMAD R13, R20, 0x8, R11 ;  /* 0x00000008140d7824 */ /* 0x000fe200078e020b */
[----:B----4-:R-:W-:Y:S02]  /*9030*/  LOP3.LUT R3, R2, 0x7f, RZ, 0xc0, !PT ;  /* 0x0000007f02037812 */ /* 0x010fe400078ec0ff */
[----:B------:R-:W-:Y:S02]  /*9040*/  SHF.L.U32 R2, R9, 0x1f, RZ ;  /* 0x0000001f09027819 */ /* 0x000fe400000006ff */
[----:B------:R-:W-:Y:S02]  /*9050*/  ISETP.NE.AND P1, PT, R3, RZ, PT ;  /* 0x000000ff0300720c */ /* 0x000fe40003f25270 */
[----:B------:R-:W4:Y:S02]  /*9060*/  SYNCS.PHASECHK.TRANS64.TRYWAIT P0, [R13+URZ+0x30c40], R2 ;  /* 0x030c40020d0075a7 */ /* 0x000f24000800017f */
[----:B----4-:R-:W-:Y:S09]  /*9070*/  @!P0 BRA `(.L_x_189) ;  /* 0x0000000800788947 */ /* 0x010ff20003800000 */
.L_x_217:
[----:B------:R-:W-:Y:S05]  /*9080*/  @P1 BRA `(.L_x_190) ;  /* 0x0000000000181947 */ /* 0x000fea0003800000 */
[----:B------:R-:W5:Y:S01]  /*9090*/  S2R R3, SR_TID.X ;  /* 0x0000000000037919 */ /* 0x000f620000002100 */
[----:B----4-:R-:W-:-:S04]  /*90a0*/  MOV R2, 0x4200 ;  /* 0x0000420000027802 */ /* 0x010fc80000000f00 */
[----:B------:R4:W-:Y:S01]  /*90b0*/  SYNCS.ARRIVE.TRANS64 RZ, [R13+URZ+0x30c30], R2 ;  /* 0x030c30020dff79a7 */ /* 0x0009e2000800003f */
[----:B-----5:R-:W-:-:S13]  /*90c0*/  LOP3.LUT P0, RZ, R3, 0x1f, RZ, 0xc0, !PT ;  /* 0x0000001f03ff7812 */ /* 0x020fda000780c0ff */
[----:B----4-:R-:W-:Y:S05]  /*90d0*/  @!P0 BRA `(.L_x_190) ;  /* 0x0000000000048947 */ /* 0x010fea0003800000 */
[----:B--2---:R-:W-:Y:S01]  /*90e0*/  BPT.TRAP 0x1 ;  /* 0x000000040000795c */ /* 0x004fe20000300000 */
.L_x_190:
[----:B----4-:R-:W4:Y:S01]  /*90f0*/  LDC.64 R2, c[0x0][0x728] ;  /* 0x0001ca00ff027b82 */ /* 0x010f220000000a00 */
[C---:B------:R-:W-:Y:S01]  /*9100*/  IADD3 R6, P0, R5.reuse, R6, RZ ;  /* 0x0000000605067210 */ /* 0x040fe20007f1e0ff */
[C---:B-12---:R-:W-:Y:S01]  /*9110*/  IMAD R4, R20.reuse, 0x4000, R11 ;  /* 0x0000400014047824 */ /* 0x046fe200078e020b */
[----:B---3--:R-:W-:Y:S01]  /*9120*/  LEA R11, R20, R11, 0x9 ;  /* 0x0000000b140b7211 */ /* 0x008fe200078e48ff */
[----:B------:R-:W-:Y:S01]  /*9130*/  UMOV UR8, 0x0 ;  /* 0x0000000000087882 */ /* 0x000fe20000000000 */
        /* <DEDUP_REMOVED lines=16> */
[----:B------:R-:W-:Y:S01]  /*9240*/  R2UR UR6, R8 ;  /* 0x00000000080672ca */ /* 0x000fe200000e0000 */
[----:B------:R-:W-:Y:S01]  /*9250*/  IMAD.X R0, RZ, RZ, R0, P0 ;  /* 0x000000ffff007224 */ /* 0x000fe200000e0600 */
[----:B------:R-:W-:-:S04]  /*9260*/  R2UR UR15, R3 ;  /* 0x00000000030f72ca */ /* 0x000fc800000e0000 */
[----:B------:R-:W-:Y:S02]  /*9270*/  R2UR UR7, R0 ;  /* 0x00000000000772ca */ /* 0x000fe400000e0000 */
[----:B------:R-:W-:-:S04]  /*9280*/  IADD3 R0, R20, 0x1, RZ ;  /* 0x0000000114007810 */ /* 0x000fc80007ffe0ff */
[----:B------:R-:W-:-:S04]  /*9290*/  ISETP.NE.AND P0, PT, R0, 0x2, PT ;  /* 0x000000020000780c */ /* 0x000fc80003f05270 */
[----:B------:R-:W-:Y:S02]  /*92a0*/  SEL R2, RZ, 0x1, P0 ;  /* 0x00000001ff027807 */ /* 0x000fe40000000000 */
[----:B------:R-:W-:Y:S01]  /*92b0*/  SEL R0, R0, RZ, P0 ;  /* 0x000000ff00007207 */ /* 0x000fe20000000000 */
[----:B------:R1:W-:Y:S01]  /*92c0*/  UTMALDG.4D [UR16], [UR6], desc[UR8] ;  /* 0x00000810060075b4 */ /* 0x0003e20008019000 */
[----:B------:R-:W-:Y:S01]  /*92d0*/  LOP3.LUT R9, R9, R2, RZ, 0x3c, !PT ;  /* 0x0000000209097212 */ /* 0x000fe200078e3cff */
[----:B------:R1:W-:Y:S02]  /*92e0*/  UBLKCP.S.G [UR10], [UR14], UR13 ;  /* 0x0000000a0e0073ba */ /* 0x0003e4000800020d */
[----:B-1----:R-:W-:-:S04]  /*92f0*/  NOP ;  /* 0x0000000000007918 */ /* 0x002fc80000000000 */
.L_x_171:
[----:B------:R-:W-:Y:S05]  /*9300*/  BSYNC B0 ;  /* 0x0000000000007941 */ /* 0x000fea0003800000 */
.L_x_170:
[----:B------:R-:W-:-:S03]  /*9310*/  UMOV UR6, 0xffffffff ;  /* 0xffffffff00067882 */ /* 0x000fc60000000000 */
[----:B------:R-:W-:Y:S05]  /*9320*/  BRA.DIV UR6, `(.L_x_191) ;  /* 0x0000000606e07947 */ /* 0x000fea000b800000 */
[----:B------:R-:W-:-:S13]  /*9330*/  ELECT P0, URZ, PT ;  /* 0x00000000003f782f */ /* 0x000fda0003800000 */
.L_x_220:
[----:B------:R-:W-:Y:S05]  /*9340*/  @!P0 BRA `(.L_x_107) ;  /* 0x0000000000808947 */ /* 0x000fea0003800000 */
[----:B------:R-:W-:-:S04]  /*9350*/  LOP3.LUT R16, R16, 0x2, RZ, 0xfc, !PT ;  /* 0x0000000210107812 */ /* 0x000fc800078efcff */
[----:B------:R-:W-:-:S13]  /*9360*/  ISETP.NE.AND P0, PT, R16, 0x3, PT ;  /* 0x000000031000780c */ /* 0x000fda0003f05270 */
[----:B------:R-:W-:Y:S05]  /*9370*/  @!P0 BRA `(.L_x_192) ;  /* 0x0000000000048947 */ /* 0x000fea0003800000 */
[----:B------:R-:W-:Y:S01]  /*9380*/  BPT.TRAP 0x1 ;  /* 0x000000040000795c */ /* 0x000fe20000300000 */
.L_x_192:
[----:B------:R-:W1:Y:S01]  /*9390*/  S2R R3, SR_CgaCtaId ;  /* 0x0000000000037919 */ /* 0x000e620000008800 */
[----:B------:R-:W-:Y:S02]  /*93a0*/  MOV R2, 0x400 ;  /* 0x0000040000027802 */ /* 0x000fe40000000f00 */
[----:B------:R-:W-:Y:S02]  /*93b0*/  SHF.L.U32 R5, R9, 0x1f, RZ ;  /* 0x0000001f09057819 */ /* 0x000fe400000006ff */
[----:B-1----:R-:W-:Y:S01]  /*93c0*/  LEA R7, R3, R2, 0x18 ;  /* 0x0000000203077211 */ /* 0x002fe200078ec0ff */
[----:B------:R-:W-:-:S04]  /*93d0*/  VIADD R2, R0, 0x1 ;  /* 0x0000000100027836 */ /* 0x000fc80000000000 */
[----:B------:R-:W-:Y:S01]  /*93e0*/  VIADD R3, R7, 0x30c20 ;  /* 0x00030c2007037836 */ /* 0x000fe20000000000 */
[----:B------:R-:W-:-:S04]  /*93f0*/  ISETP.NE.AND P2, PT, R2, 0x2, PT ;  /* 0x000000020200780c */ /* 0x000fc80003f45270 */
[----:B------:R-:W-:Y:S02]  /*9400*/  LEA R6, R0, R3, 0x3 ;  /* 0x0000000300067211 */ /* 0x000fe400078e18ff */
[----:B------:R-:W-:Y:S02]  /*9410*/  SEL R4, RZ, 0x1, P2 ;  /* 0x00000001ff047807 */ /* 0x000fe40001000000 */
[----:B------:R-:W1:Y:S02]  /*9420*/  SYNCS.PHASECHK.TRANS64.TRYWAIT P1, [R6+URZ], R5 ;  /* 0x00000005060075a7 */ /* 0x000e64000802017f */
[----:B------:R-:W-:Y:S02]  /*9430*/  LOP3.LUT R9, R9, R4, RZ, 0x3c, !PT ;  /* 0x0000000409097212 */ /* 0x000fe400078e3cff */
[----:B------:R-:W-:Y:S02]  /*9440*/  SEL R4, R2, RZ, P2 ;  /* 0x000000ff02047207 */ /* 0x000fe40001000000 */
[----:B------:R-:W-:-:S02]  /*9450*/  SHF.L.U32 R2, R9, 0x1f, RZ ;  /* 0x0000001f09027819 */ /* 0x000fc400000006ff */
[----:B------:R-:W-:Y:S01]  /*9460*/  LEA R3, R4, R3, 0x3 ;  /* 0x0000000304037211 */ /* 0x000fe200078e18ff */
[----:B-1----:R-:W-:Y:S06]  /*9470*/  @!P1 BRA `(.L_x_193) ;  /* 0x0000000400b09947 */ /* 0x002fec0003800000 */
.L_x_221:
[----:B------:R-:W2:Y:S02]  /*9480*/  SYNCS.PHASECHK.TRANS64.TRYWAIT P1, [R3+URZ], R2 ;  /* 0x00000002030075a7 */ /* 0x000ea4000802017f */
[----:B--2---:R-:W-:Y:S05]  /*9490*/  @!P1 BRA `(.L_x_194) ;  /* 0x0000000400bc9947 */ /* 0x004fea0003800000 */
.L_x_222:
[----:B------:R-:W-:Y:S05]  /*94a0*/  @!P0 BRA `(.L_x_195) ;  /* 0x0000000000048947 */ /* 0x000fea0003800000 */
[----:B------:R-:W-:Y:S01]  /*94b0*/  BPT.TRAP 0x1 ;  /* 0x000000040000795c */ /* 0x000fe20000300000 */
.L_x_195:
[----:B--2---:R-:W-:-:S05]  /*94c0*/  VIADD R3, R7, 0x30c40 ;  /* 0x00030c4007037836 */ /* 0x004fca0000000000 */
[----:B------:R-:W-:-:S04]  /*94d0*/  LEA R0, R0, R3, 0x3 ;  /* 0x0000000300007211 */ /* 0x000fc800078e18ff */
[----:B------:R-:W2:Y:S02]  /*94e0*/  SYNCS.PHASECHK.TRANS64.TRYWAIT P0, [R0+URZ], R5 ;  /* 0x00000005000075a7 */ /* 0x000ea4000800017f */
[----:B--2---:R-:W-:Y:S05]  /*94f0*/  @!P0 BRA `(.L_x_196) ;  /* 0x0000000400b88947 */ /* 0x004fea0003800000 */
.L_x_223:
[----:B------:R-:W-:-:S07]  /*9500*/  IMAD R3, R4, 0x8, R3 ;  /* 0x0000000804037824 */ /* 0x000fce00078e0203 */
.L_x_197:
[----:B---3--:R3:W4:Y:S02]  /*9510*/  SYNCS.PHASECHK.TRANS64.TRYWAIT P0, [R3+URZ], R2 ;  /* 0x00000002030075a7 */ /* 0x008724000800017f */
[----:B----4-:R-:W-:Y:S05]  /*9520*/  @!P0 NANOSLEEP.SYNCS 0x989680 ;  /* 0x009896800000895d */ /* 0x010fea0003900000 */
[----:B------:R-:W4:Y:S02]  /*9530*/  @!P0 SYNCS.PHASECHK.TRANS64 P0, [R3+URZ], R2 ;  /* 0x00000002030085a7 */ /* 0x000f24000800007f */
[----:B----4-:R-:W-:Y:S05]  /*9540*/  @!P0 BRA `(.L_x_197) ;  /* 0xfffffffc00f08947 */ /* 0x010fea000383ffff */
.L_x_107:
[----:B------:R-:W-:Y:S05]  /*9550*/  BSYNC B6 ;  /* 0x0000000000067941 */ /* 0x000fea0003800000 */
.L_x_104:
[----:B------:R-:W-:Y:S05]  /*9560*/  EXIT ;  /* 0x000000000000794d */ /* 0x000fea0003800000 */
.L_x_112:
[----:B------:R-:W-:Y:S01]  /*9570*/  MOV R12, RZ ;  /* 0x000000ff000c7202 */ /* 0x000fe20000000f00 */
[----:B------:R-:W-:Y:S01]  /*9580*/  IMAD.MOV.U32 R11, RZ, RZ, 0x1f ;  /* 0x0000001fff0b7424 */ /* 0x000fe200078e00ff */
[----:B------:R-:W-:-:S07]  /*9590*/  MOV R15, 0xffffffff ;  /* 0xffffffff000f7802 */ /* 0x000fce0000000f00 */
[----:B------:R-:W-:Y:S05]  /*95a0*/  WARPSYNC.COLLECTIVE R15, `(.L_x_198) ;  /* 0x000000000f087348 */ /* 0x000fea0003c00000 */
[----:B------:R1:W2:Y:S02]  /*95b0*/  SHFL.IDX P6, R14, R13, R12, R11 ;  /* 0x0000000c0d0e7389 */ /* 0x0002a400000c000b */
[----:B-12---:R-:W-:Y:S01]  /*95c0*/  ENDCOLLECTIVE ;  /* 0x000000000000791b */ /* 0x006fe20003800000 */
.L_x_198:
[----:B------:R-:W-:Y:S05]  /*95d0*/  BRA `(.L_x_199) ;  /* 0xffffff7400707947 */ /* 0x000fea000383ffff */
.L_x_114:
[----:B--2---:R2:W3:Y:S02]  /*95e0*/  SYNCS.PHASECHK.TRANS64.TRYWAIT P0, [R2+URZ+0x30c00], R7 ;  /* 0x030c0007020075a7 */ /* 0x0044e4000800017f */
[----:B---3--:R-:W-:Y:S05]  /*95f0*/  @!P0 NANOSLEEP.SYNCS 0x989680 ;  /* 0x009896800000895d */ /* 0x008fea0003900000 */
[----:B------:R-:W3:Y:S02]  /*9600*/  @!P0 SYNCS.PHASECHK.TRANS64 P0, [R2+URZ+0x30c00], R7 ;  /* 0x030c0007020085a7 */ /* 0x000ee4000800007f */
[----:B---3--:R-:W-:Y:S05]  /*9610*/  @!P0 BRA `(.L_x_114) ;  /* 0xfffffffc00f08947 */ /* 0x008fea000383ffff */
[----:B------:R-:W-:Y:S05]  /*9620*/  BRA `(.L_x_113) ;  /* 0xffffff7400907947 */ /* 0x000fea000383ffff */
.L_x_119:
[----:B-1----:R1:W3:Y:S02]  /*9630*/  SYNCS.PHASECHK.TRANS64.TRYWAIT P1, [R21+URZ+0x30c10], R20 ;  /* 0x030c1014150075a7 */ /* 0x0022e4000802017f */
[----:B---3--:R-:W-:Y:S05]  /*9640*/  @!P1 NANOSLEEP.SYNCS 0x989680 ;  /* 0x009896800000995d */ /* 0x008fea0003900000 */
[----:B------:R-:W3:Y:S02]  /*9650*/  @!P1 SYNCS.PHASECHK.TRANS64 P1, [R21+URZ+0x30c10], R20 ;  /* 0x030c1014150095a7 */ /* 0x000ee4000802007f */
[----:B---3--:R-:W-:Y:S05]  /*9660*/  @!P1 BRA `(.L_x_119) ;  /* 0xfffffffc00f09947 */ /* 0x008fea000383ffff */
[----:B------:R-:W-:Y:S05]  /*9670*/  BRA `(.L_x_118) ;  /* 0xffffff7c00cc7947 */ /* 0x000fea000383ffff */
.L_x_123:
[----:B------:R1:W1:Y:S02]  /*9680*/  SYNCS.PHASECHK.TRANS64.TRYWAIT P1, [R21+URZ+0x30c30], R20 ;  /* 0x030c3014150075a7 */ /* 0x000264000802017f */
[----:B-1----:R-:W-:Y:S05]  /*9690*/  @!P1 NANOSLEEP.SYNCS 0x989680 ;  /* 0x009896800000995d */ /* 0x002fea0003900000 */
[----:B------:R-:W1:Y:S02]  /*96a0*/  @!P1 SYNCS.PHASECHK.TRANS64 P1, [R21+URZ+0x30c30], R20 ;  /* 0x030c3014150095a7 */ /* 0x000e64000802007f */
[----:B-1----:R-:W-:Y:S05]  /*96b0*/  @!P1 BRA `(.L_x_123) ;  /* 0xfffffffc00f09947 */ /* 0x002fea000383ffff */
[----:B------:R-:W-:Y:S05]  /*96c0*/  BRA `(.L_x_122) ;  /* 0xffffff8000d07947 */ /* 0x000fea000383ffff */
.L_x_138:
[----:B------:R-:W-:Y:S01]  /*96d0*/  BSSY B0, `(.L_x_200) ;  /* 0x0000005000007945 */ /* 0x000fe20003800000 */
[----:B------:R-:W-:-:S07]  /*96e0*/  IMAD.MOV.U32 R15, RZ, RZ, -0x1 ;  /* 0xffffffffff0f7424 */ /* 0x000fce00078e00ff */
[----:B------:R-:W-:Y:S05]  /*96f0*/  WARPSYNC.COLLECTIVE R15, `(.L_x_201) ;  /* 0x000000000f087348 */ /* 0x000fea0003c00000 */
[----:B------:R-:W-:Y:S01]  /*9700*/  NOP ;  /* 0x0000000000007918 */ /* 0x000fe20000000000 */
[----:B------:R-:W-:Y:S01]  /*9710*/  ENDCOLLECTIVE ;  /* 0x000000000000791b */ /* 0x000fe20003800000 */
.L_x_201:
[----:B------:R-:W-:Y:S05]  /*9720*/  BSYNC B0 ;  /* 0x0000000000007941 */ /* 0x000fea0003800000 */
.L_x_200:
[----:B------:R-:W-:Y:S05]  /*9730*/  BRA `(.L_x_202) ;  /* 0xffffffd400c87947 */ /* 0x000fea000383ffff */
.L_x_150:
[----:B------:R-:W-:Y:S01]  /*9740*/  BSSY B0, `(.L_x_203) ;  /* 0x0000005000007945 */ /* 0x000fe20003800000 */
[----:B------:R-:W-:-:S07]  /*9750*/  MOV R15, 0xffffffff ;  /* 0xffffffff000f7802 */ /* 0x000fce0000000f00 */
[----:B------:R-:W-:Y:S05]  /*9760*/  WARPSYNC.COLLECTIVE R15, `(.L_x_204) ;  /* 0x000000000f087348 */ /* 0x000fea0003c00000 */
[----:B------:R-:W-:Y:S01]  /*9770*/  NOP ;  /* 0x0000000000007918 */ /* 0x000fe20000000000 */
[----:B------:R-:W-:Y:S01]  /*9780*/  ENDCOLLECTIVE ;  /* 0x000000000000791b */ /* 0x000fe20003800000 */
.L_x_204:
[----:B------:R-:W-:Y:S05]  /*9790*/  BSYNC B0 ;  /* 0x0000000000007941 */ /* 0x000fea0003800000 */
.L_x_203:
[----:B------:R-:W-:Y:S05]  /*97a0*/  BRA `(.L_x_205) ;  /* 0xffffffd800e07947 */ /* 0x000fea000383ffff */
.L_x_163:
[----:B------:R-:W-:Y:S01]  /*97b0*/  BSSY B0, `(.L_x_206) ;  /* 0x0000005000007945 */ /* 0x000fe20003800000 */
[----:B------:R-:W-:-:S07]  /*97c0*/  IMAD.MOV.U32 R15, RZ, RZ, -0x1 ;  /* 0xffffffffff0f7424 */ /* 0x000fce00078e00ff */
[----:B------:R-:W-:Y:S05]  /*97d0*/  WARPSYNC.COLLECTIVE R15, `(.L_x_207) ;  /* 0x000000000f087348 */ /* 0x000fea0003c00000 */
[----:B------:R-:W-:Y:S01]  /*97e0*/  NOP ;  /* 0x0000000000007918 */ /* 0x000fe20000000000 */
[----:B------:R-:W-:Y:S01]  /*97f0*/  ENDCOLLECTIVE ;  /* 0x000000000000791b */ /* 0x000fe20003800000 */
.L_x_207:
[----:B------:R-:W-:Y:S05]  /*9800*/  BSYNC B0 ;  /* 0x0000000000007941 */ /* 0x000fea0003800000 */
.L_x_206:
[----:B------:R-:W-:Y:S05]  /*9810*/  BRA `(.L_x_208) ;  /* 0xffffffdc00fc7947 */ /* 0x000fea000383ffff */
.L_x_172:
[----:B-1----:R1:W2:Y:S02]  /*9820*/  SYNCS.PHASECHK.TRANS64.TRYWAIT P1, [R11+URZ+0x30c20], R0 ;  /* 0x030c20000b0075a7 */ /* 0x0022a4000802017f */
[----:B--2---:R-:W-:Y:S05]  /*9830*/  @!P1 NANOSLEEP.SYNCS 0x989680 ;  /* 0x009896800000995d */ /* 0x004fea0003900000 */
[----:B------:R-:W2:Y:S02]  /*9840*/  @!P1 SYNCS.PHASECHK.TRANS64 P1, [R11+URZ+0x30c20], R0 ;  /* 0x030c20000b0095a7 */ /* 0x000ea4000802007f */
[----:B--2---:R-:W-:Y:S05]  /*9850*/  @!P1 BRA `(.L_x_172) ;  /* 0xfffffffc00f09947 */ /* 0x004fea000383ffff */
[----:B------:R-:W-:Y:S05]  /*9860*/  BRA `(.L_x_209) ;  /* 0xffffffe400d47947 */ /* 0x000fea000383ffff */
.L_x_176:
[----:B-1----:R1:W2:Y:S02]  /*9870*/  SYNCS.PHASECHK.TRANS64.TRYWAIT P1, [R11+URZ+0x30c40], R21 ;  /* 0x030c40150b0075a7 */ /* 0x0022a4000802017f */
[----:B--2---:R-:W-:Y:S05]  /*9880*/  @!P1 NANOSLEEP.SYNCS 0x989680 ;  /* 0x009896800000995d */ /* 0x004fea0003900000 */
[----:B------:R-:W2:Y:S02]  /*9890*/  @!P1 SYNCS.PHASECHK.TRANS64 P1, [R11+URZ+0x30c40], R21 ;  /* 0x030c40150b0095a7 */ /* 0x000ea4000802007f */
[----:B--2---:R-:W-:Y:S05]  /*98a0*/  @!P1 BRA `(.L_x_176) ;  /* 0xfffffffc00f09947 */ /* 0x004fea000383ffff */
[----:B------:R-:W-:Y:S05]  /*98b0*/  BRA `(.L_x_210) ;  /* 0xffffffe800f47947 */ /* 0x000fea000383ffff */
.L_x_178:
[----:B--2---:R2:W3:Y:S02]  /*98c0*/  SYNCS.PHASECHK.TRANS64.TRYWAIT P1, [R11+URZ+0x30c28], R21 ;  /* 0x030c28150b0075a7 */ /* 0x0044e4000802017f */
[----:B---3--:R-:W-:Y:S05]  /*98d0*/  @!P1 NANOSLEEP.SYNCS 0x989680 ;  /* 0x009896800000995d */ /* 0x008fea0003900000 */
[----:B------:R-:W3:Y:S02]  /*98e0*/  @!P1 SYNCS.PHASECHK.TRANS64 P1, [R11+URZ+0x30c28], R21 ;  /* 0x030c28150b0095a7 */ /* 0x000ee4000802007f */
[----:B---3--:R-:W-:Y:S05]  /*98f0*/  @!P1 BRA `(.L_x_178) ;  /* 0xfffffffc00f09947 */ /* 0x008fea000383ffff */
[----:B------:R-:W-:Y:S05]  /*9900*/  BRA `(.L_x_211) ;  /* 0xffffffec006c7947 */ /* 0x000fea000383ffff */
.L_x_180:
[----:B---3--:R3:W4:Y:S02]  /*9910*/  SYNCS.PHASECHK.TRANS64.TRYWAIT P1, [R11+URZ+0x30c48], R21 ;  /* 0x030c48150b0075a7 */ /* 0x008724000802017f */
[----:B----4-:R-:W-:Y:S05]  /*9920*/  @!P1 NANOSLEEP.SYNCS 0x989680 ;  /* 0x009896800000995d */ /* 0x010fea0003900000 */
[----:B------:R-:W4:Y:S02]  /*9930*/  @!P1 SYNCS.PHASECHK.TRANS64 P1, [R11+URZ+0x30c48], R21 ;  /* 0x030c48150b0095a7 */ /* 0x000f24000802007f */
[----:B----4-:R-:W-:Y:S05]  /*9940*/  @!P1 BRA `(.L_x_180) ;  /* 0xfffffffc00f09947 */ /* 0x010fea000383ffff */
[----:B------:R-:W-:Y:S05]  /*9950*/  BRA `(.L_x_212) ;  /* 0xffffffec00c07947 */ /* 0x000fea000383ffff */
.L_x_182:
[----:B------:R-:W-:-:S07]  /*9960*/  SHF.L.U32 R4, R9, 0x1f, RZ ;  /* 0x0000001f09047819 */ /* 0x000fce00000006ff */
.L_x_213:
[----:B-1----:R1:W2:Y:S02]  /*9970*/  SYNCS.PHASECHK.TRANS64.TRYWAIT P1, [R11+URZ+0x30c20], R4 ;  /* 0x030c20040b0075a7 */ /* 0x0022a4000802017f */
[----:B--2---:R-:W-:Y:S05]  /*9980*/  @!P1 NANOSLEEP.SYNCS 0x989680 ;  /* 0x009896800000995d */ /* 0x004fea0003900000 */
[----:B------:R-:W2:Y:S02]  /*9990*/  @!P1 SYNCS.PHASECHK.TRANS64 P1, [R11+URZ+0x30c20], R4 ;  /* 0x030c20040b0095a7 */ /* 0x000ea4000802007f */
[----:B--2---:R-:W-:Y:S05]  /*99a0*/  @!P1 BRA `(.L_x_213) ;  /* 0xfffffffc00f09947 */ /* 0x004fea000383ffff */
[----:B------:R-:W-:Y:S05]  /*99b0*/  BRA `(.L_x_214) ;  /* 0xfffffff0002c7947 */ /* 0x000fea000383ffff */
.L_x_185:
[----:B---3--:R3:W4:Y:S02]  /*99c0*/  SYNCS.PHASECHK.TRANS64.TRYWAIT P1, [R11+URZ+0x30c40], R12 ;  /* 0x030c400c0b0075a7 */ /* 0x008724000802017f */
[----:B----4-:R-:W-:Y:S05]  /*99d0*/  @!P1 NANOSLEEP.SYNCS 0x989680 ;  /* 0x009896800000995d */ /* 0x010fea0003900000 */
[----:B------:R-:W4:Y:S02]  /*99e0*/  @!P1 SYNCS.PHASECHK.TRANS64 P1, [R11+URZ+0x30c40], R12 ;  /* 0x030c400c0b0095a7 */ /* 0x000f24000802007f */
[----:B----4-:R-:W-:Y:S05]  /*99f0*/  @!P1 BRA `(.L_x_185) ;  /* 0xfffffffc00f09947 */ /* 0x010fea000383ffff */
[----:B------:R-:W-:Y:S05]  /*9a00*/  BRA `(.L_x_215) ;  /* 0xfffffff0009c7947 */ /* 0x000fea000383ffff */
.L_x_187:
[----:B-1----:R1:W2:Y:S02]  /*9a10*/  SYNCS.PHASECHK.TRANS64.TRYWAIT P1, [R11+URZ+0x30c28], R12 ;  /* 0x030c280c0b0075a7 */ /* 0x0022a4000802017f */
[----:B--2---:R-:W-:Y:S05]  /*9a20*/  @!P1 NANOSLEEP.SYNCS 0x989680 ;  /* 0x009896800000995d */ /* 0x004fea0003900000 */
[----:B------:R-:W2:Y:S02]  /*9a30*/  @!P1 SYNCS.PHASECHK.TRANS64 P1, [R11+URZ+0x30c28], R12 ;  /* 0x030c280c0b0095a7 */ /* 0x000ea4000802007f */
[----:B--2---:R-:W-:Y:S05]  /*9a40*/  @!P1 BRA `(.L_x_187) ;  /* 0xfffffffc00f09947 */ /* 0x004fea000383ffff */
[----:B------:R-:W-:Y:S05]  /*9a50*/  BRA `(.L_x_216) ;  /* 0xfffffff400087947 */ /* 0x000fea000383ffff */
.L_x_189:
[----:B----4-:R4:W1:Y:S02]  /*9a60*/  SYNCS.PHASECHK.TRANS64.TRYWAIT P0, [R13+URZ+0x30c40], R2 ;  /* 0x030c40020d0075a7 */ /* 0x010864000800017f */
[----:B-1----:R-:W-:Y:S05]  /*9a70*/  @!P0 NANOSLEEP.SYNCS 0x989680 ;  /* 0x009896800000895d */ /* 0x002fea0003900000 */
[----:B------:R-:W1:Y:S02]  /*9a80*/  @!P0 SYNCS.PHASECHK.TRANS64 P0, [R13+URZ+0x30c40], R2 ;  /* 0x030c40020d0085a7 */ /* 0x000e64000800007f */
[----:B-1----:R-:W-:Y:S05]  /*9a90*/  @!P0 BRA `(.L_x_189) ;  /* 0xfffffffc00f08947 */ /* 0x002fea000383ffff */
[----:B------:R-:W-:Y:S05]  /*9aa0*/  BRA `(.L_x_217) ;  /* 0xfffffff400747947 */ /* 0x000fea000383ffff */
.L_x_191:
[----:B------:R-:W-:Y:S01]  /*9ab0*/  BSSY B0, `(.L_x_218) ;  /* 0x0000006000007945 */ /* 0x000fe20003800000 */
[----:B------:R-:W-:-:S07]  /*9ac0*/  MOV R15, 0xffffffff ;  /* 0xffffffff000f7802 */ /* 0x000fce0000000f00 */
[----:B------:R-:W-:Y:S05]  /*9ad0*/  WARPSYNC.COLLECTIVE R15, `(.L_x_219) ;  /* 0x000000000f0c7348 */ /* 0x000fea0003c00000 */
[----:B------:R-:W-:Y:S02]  /*9ae0*/  ELECT P6, UR62, PT ;  /* 0x00000000003e782f */ /* 0x000fe400038c0000 */
[----:B------:R-:W-:Y:S01]  /*9af0*/  MOV R14, UR62 ;  /* 0x0000003e000e7c02 */ /* 0x000fe20008000f00 */
[----:B------:R-:W-:Y:S10]  /*9b00*/  ENDCOLLECTIVE ;  /* 0x000000000000791b */ /* 0x000ff40003800000 */
.L_x_219:
[----:B------:R-:W-:Y:S05]  /*9b10*/  BSYNC B0 ;  /* 0x0000000000007941 */ /* 0x000fea0003800000 */
.L_x_218:
[----:B------:R-:W-:Y:S01]  /*9b20*/  PLOP3.LUT P0, PT, P6, PT, PT, 0x80, 0x0 ;  /* 0x000000000000781c */ /* 0x000fe2000370f070 */
[----:B------:R-:W-:-:S12]  /*9b30*/  BRA `(.L_x_220) ;  /* 0xfffffff800007947 */ /* 0x000fd8000383ffff */
.L_x_193:
[----:B-1----:R1:W2:Y:S02]  /*9b40*/  SYNCS.PHASECHK.TRANS64.TRYWAIT P1, [R6+URZ], R5 ;  /* 0x00000005060075a7 */ /* 0x0022a4000802017f */
[----:B--2---:R-:W-:Y:S05]  /*9b50*/  @!P1 NANOSLEEP.SYNCS 0x989680 ;  /* 0x009896800000995d */ /* 0x004fea0003900000 */
[----:B------:R-:W2:Y:S02]  /*9b60*/  @!P1 SYNCS.PHASECHK.TRANS64 P1, [R6+URZ], R5 ;  /* 0x00000005060095a7 */ /* 0x000ea4000802007f */
[----:B--2---:R-:W-:Y:S05]  /*9b70*/  @!P1 BRA `(.L_x_193) ;  /* 0xfffffffc00f09947 */ /* 0x004fea000383ffff */
[----:B------:R-:W-:Y:S05]  /*9b80*/  BRA `(.L_x_221) ;  /* 0xfffffff8003c7947 */ /* 0x000fea000383ffff */
.L_x_194:
[----:B--2---:R2:W3:Y:S02]  /*9b90*/  SYNCS.PHASECHK.TRANS64.TRYWAIT P1, [R3+URZ], R2 ;  /* 0x00000002030075a7 */ /* 0x0044e4000802017f */
[----:B---3--:R-:W-:Y:S05]  /*9ba0*/  @!P1 NANOSLEEP.SYNCS 0x989680 ;  /* 0x009896800000995d */ /* 0x008fea0003900000 */
[----:B------:R-:W3:Y:S02]  /*9bb0*/  @!P1 SYNCS.PHASECHK.TRANS64 P1, [R3+URZ], R2 ;  /* 0x00000002030095a7 */ /* 0x000ee4000802007f */
[----:B---3--:R-:W-:Y:S05]  /*9bc0*/  @!P1 BRA `(.L_x_194) ;  /* 0xfffffffc00f09947 */ /* 0x008fea000383ffff */
[----:B------:R-:W-:Y:S05]  /*9bd0*/  BRA `(.L_x_222) ;  /* 0xfffffff800307947 */ /* 0x000fea000383ffff */
.L_x_196:
[----:B--2---:R2:W3:Y:S02]  /*9be0*/  SYNCS.PHASECHK.TRANS64.TRYWAIT P0, [R0+URZ], R5 ;  /* 0x00000005000075a7 */ /* 0x0044e4000800017f */
[----:B---3--:R-:W-:Y:S05]  /*9bf0*/  @!P0 NANOSLEEP.SYNCS 0x989680 ;  /* 0x009896800000895d */ /* 0x008fea0003900000 */
[----:B------:R-:W3:Y:S02]  /*9c00*/  @!P0 SYNCS.PHASECHK.TRANS64 P0, [R0+URZ], R5 ;  /* 0x00000005000085a7 */ /* 0x000ee4000800007f */
[----:B---3--:R-:W-:Y:S05]  /*9c10*/  @!P0 BRA `(.L_x_196) ;  /* 0xfffffffc00f08947 */ /* 0x008fea000383ffff */
[----:B------:R-:W-:Y:S05]  /*9c20*/  BRA `(.L_x_223) ;  /* 0xfffffff800347947 */ /* 0x000fea000383ffff */
.L_x_224:
        /* <DEDUP_REMOVED lines=13> */
.L_x_3719:


//--------------------- .text._ZN7cutlass13device_kernelIN5flash11enable_sm90INS1_16FlashAttnBwdSm90INS1_25CollectiveMainloopBwdSm90ILi2ELi2ELi2EN4cute5tupleIJNS5_1CILi1EEES8_S8_EEENS6_IJNS7_ILi128EEESA_NS7_ILi64EEEEEENS_6half_tEfNS_4arch4Sm90ELb0ELb0ELb1ELb0ELb0ELb1ELb0ELb0ELi2ELi1ELi2ELi2ELb0EEENS1_24CollectiveEpilogueBwdGQAISC_fSF_Li256ELb0ELb0EEENS1_19SingleTileSchedulerILb0ELb0ELb0ELi128EEEEEEEEEvNT_6ParamsE --------------------------
	.section	.text._ZN7cutlass13device_kernelIN5flash11enable_sm90INS1_16FlashAttnBwdSm90INS1_25CollectiveMainloopBwdSm90ILi2ELi2ELi2EN4cute5tupleIJNS5_1CILi1EEES8_S8_EEENS6_IJNS7_ILi128EEESA_NS7_ILi64EEEEEENS_6half_tEfNS_4arch4Sm90ELb0ELb0ELb1ELb0ELb0ELb1ELb0ELb0ELi2ELi1ELi2ELi2ELb0EEENS1_24CollectiveEpilogueBwdGQAISC_fSF_Li256ELb0ELb0EEENS1_19SingleTileSchedulerILb0ELb0ELb0ELi128EEEEEEEEEvNT_6ParamsE,"ax",@progbits
	.align	128
.text._ZN7cutlass13device_kernelIN5flash11enable_sm90INS1_16FlashAttnBwdSm90INS1_25CollectiveMainloopBwdSm90ILi2ELi2ELi2EN4cute5tupleIJNS5_1CILi1EEES8_S8_EEENS6_IJNS7_ILi128EEESA_NS7_ILi64EEEEEENS_6half_tEfNS_4arch4Sm90ELb0ELb0ELb1ELb0ELb0ELb1ELb0ELb0ELi2ELi1ELi2ELi2ELb0EEENS1_24CollectiveEpilogueBwdGQAISC_fSF_Li256ELb0ELb0EEENS1_19SingleTileSchedulerILb0ELb0ELb0ELi128EEEEEEEEEvNT_6ParamsE:
        .type           _ZN7cutlass13device_kernelIN5flash11enable_sm90INS1_16FlashAttnBwdSm90INS1_25CollectiveMainloopBwdSm90ILi2ELi2ELi2EN4cute5tupleIJNS5_1CILi1EEES8_S8_EEENS6_IJNS7_ILi128EEESA_NS7_ILi64EEEEEENS_6half_tEfNS_4arch4Sm90ELb0ELb0ELb1ELb0ELb0ELb1ELb0ELb0ELi2ELi1ELi2ELi2ELb0EEENS1_24CollectiveEpilogueBwdGQAISC_fSF_Li256ELb0ELb0EEENS1_19SingleTileSchedulerILb0ELb0ELb0ELi128EEEEEEEEEvNT_6ParamsE,@function
        .size           _ZN7cutlass13device_kernelIN5flash11enable_sm90INS1_16FlashAttnBwdSm90INS1_25CollectiveMainloopBwdSm90ILi2ELi2ELi2EN4cute5tupleIJNS5_1CILi1EEES8_S8_EEENS6_IJNS7_ILi128EEESA_NS7_ILi64EEEEEENS_6half_tEfNS_4arch4Sm90ELb0ELb0ELb1ELb0ELb0ELb1ELb0ELb0ELi2ELi1ELi2ELi2ELb0EEENS1_24CollectiveEpilogueBwdGQAISC_fSF_Li256ELb0ELb0EEENS1_19SingleTileSchedulerILb0ELb0ELb0ELi128EEEEEEEEEvNT_6ParamsE,(.L_x_3720 - _ZN7cutlass13device_kernelIN5flash11enable_sm90INS1_16FlashAttnBwdSm90INS1_25CollectiveMainloopBwdSm90ILi2ELi2ELi2EN4cute5tupleIJNS5_1CILi1EEES8_S8_EEENS6_IJNS7_ILi128EEESA_NS7_ILi64EEEEEENS_6half_tEfNS_4arch4Sm90ELb0ELb0ELb1ELb0ELb0ELb1ELb0ELb0ELi2ELi1ELi2ELi2ELb0EEENS1_24CollectiveEpilogueBwdGQAISC_fSF_Li256ELb0ELb0EEENS1_19SingleTileSchedulerILb0ELb0ELb0ELi128EEEEEEEEEvNT_6ParamsE)
        .other          _ZN7cutlass13device_kernelIN5flash11enable_sm90INS1_16FlashAttnBwdSm90INS1_25CollectiveMainloopBwdSm90ILi2ELi2ELi2EN4cute5tupleIJNS5_1CILi1EEES8_S8_EEENS6_IJNS7_ILi128EEESA_NS7_ILi64EEEEEENS_6half_tEfNS_4arch4Sm90ELb0ELb0ELb1ELb0ELb0ELb1ELb0ELb0ELi2ELi1ELi2ELi2ELb0EEENS1_24CollectiveEpilogueBwdGQAISC_fSF_Li256ELb0ELb0EEENS1_19SingleTileSchedulerILb0ELb0ELb0ELi128EEEEEEEEEvNT_6ParamsE,@"STO_CUDA_ENTRY STV_DEFAULT"
_ZN7cutlass13device_kernelIN5flash11enable_sm90INS1_16FlashAttnBwdSm90INS1_25CollectiveMainloopBwdSm90ILi2ELi2ELi2EN4cute5tupleIJNS5_1CILi1EEES8_S8_EEENS6_IJNS7_ILi128EEESA_NS7_ILi64EEEEEENS_6half_tEfNS_4arch4Sm90ELb0ELb0ELb1ELb0ELb0ELb1ELb0ELb0ELi2ELi1ELi2ELi2ELb0EEENS1_24CollectiveEpilogueBwdGQAISC_fSF_Li256ELb0ELb0EEENS1_19SingleTileSchedulerILb0ELb0ELb0ELi128EEEEEEEEEvNT_6ParamsE:
        /* <DEDUP_REMOVED lines=14> */
[----:B------:R-:W-:-:S02]  /*00e0*/  UIADD3.X UR7, URZ, UR5, URZ, UP0, !UPT ;  /* 0x000000053f077290 */ /* 0x000fc400087fe43f */
[----:B------:R-:W-:Y:S02]  /*00f0*/  UIADD3.X UR9, URZ, UR5, URZ, UP1, !UPT ;  /* 0x000000053f097290 */ /* 0x000fe40008ffe43f */
[----:B------:R-:W-:Y:S02]  /*0100*/  UIADD3.X UR11, URZ, UR5, URZ, UP2, !UPT ;  /* 0x000000053f0b7290 */ /* 0x000fe400097fe43f */
[----:B------:R-:W-:-:S03]  /*0110*/  UIADD3.X UR5, URZ, UR5, URZ, UP3, !UPT ;  /* 0x000000053f057290 */ /* 0x000fc60009ffe43f */
[----:B------:R1:W-:Y:S02]  /*0120*/  UTMACCTL.PF [UR6] ;  /* 0x00000000060079b9 */ /* 0x0003e40008040000 */
[----:B------:R1:W-:Y:S02]  /*0130*/  UTMACCTL.PF [UR8] ;  /* 0x00000000080079b9 */ /* 0x0003e40008040000 */
[----:B------:R1:W-:Y:S02]  /*0140*/  UTMACCTL.PF [UR10] ;  /* 0x000000000a0079b9 */ /* 0x0003e40008040000 */
[----:B------:R1:W-:Y:S02]  /*0150*/  UTMACCTL.PF [UR4] ;  /* 0x00000000040079b9 */ /* 0x0003e40008040000 */
[----:B-1----:R-:W-:Y:S01]  /*0160*/  NOP ;  /* 0x0000000000007918 */ /* 0x002fe20000000000 */
.L_x_226:
[----:B------:R-:W-:Y:S05]  /*0170*/  BSYNC B0 ;  /* 0x0000000000007941 */ /* 0x000fea0003800000 */
.L_x_225:
        /* <DEDUP_REMOVED lines=34> */
.L_x_227:
        /* <DEDUP_REMOVED lines=22> */
.L_x_228:
[----:B---3--:R-:W-:Y:S01]  /*0500*/  ISETP.NE.AND P0, PT, R2, RZ, PT ;  /* 0x000000ff0200720c */ /* 0x008fe20003f05270 */
[----:B------:R-:W-:Y:S01]  /*0510*/  IMAD.MOV.U32 R16, RZ, RZ, 0x1 ;  /* 0x00000001ff107424 */ /* 0x000fe200078e00ff */
[----:B------:R-:W-:Y:S01]  /*0520*/  NOP ;  /* 0x0000000000007918 */ /* 0x000fe20000000000 */
[----:B------:R-:W-:Y:S03]  /*0530*/  BSSY B6, `(.L_x_229) ;  /* 0x0000851000067945 */ /* 0x000fe60003800000 */
[----:B------:R-:W-:Y:S01]  /*0540*/  SEL R16, R16, 0x2, !P0 ;  /* 0x0000000210107807 */ /* 0x000fe20004000000 */
[----:B-12-4-:R-:W-:Y:S06]  /*0550*/  BAR.SYNC.DEFER_BLOCKING 0x0 ;  /* 0x0000000000007b1d */ /* 0x016fec0000010000 */
[----:B------:R-:W-:Y:S05]  /*0560*/  @!P0 BRA `(.L_x_230) ;  /* 0x0000006000288947 */ /* 0x000fea0003800000 */
.L_x_231:
        /* <DEDUP_REMOVED lines=13> */
[----:B----4-:R-:W-:Y:S05]  /*0640*/  @!P0 BRA `(.L_x_232) ;  /* 0x0000008000fc8947 */ /* 0x010fea0003800000 */
        /* <DEDUP_REMOVED lines=21> */
.L_x_234:
        /* <DEDUP_REMOVED lines=15> */
.L_x_233:
        /* <DEDUP_REMOVED lines=22> */
.L_x_236:
        /* <DEDUP_REMOVED lines=15> */
.L_x_235:
[----:B------:R-:W-:Y:S01]  /*0ae0*/  SHF.R.S32.HI R3, RZ, 0x1f, R18 ;  /* 0x0000001fff037819 */ /* 0x000fe20000011412 */
[----:B------:R-:W-:-:S03]  /*0af0*/  UMOV UR4, 0xffffffff ;  /* 0xffffffff00047882 */ /* 0x000fc60000000000 */
[----:B------:R-:W-:-:S04]  /*0b00*/  LEA.HI R0, R3, R18, RZ, 0x7 ;  /* 0x0000001203007211 */ /* 0x000fc800078f38ff */
[----:B------:R-:W-:Y:S01]  /*0b10*/  SHF.R.S32.HI R13, RZ, 0x7, R0 ;  /* 0x00000007ff0d7819 */ /* 0x000fe20000011400 */
[----:B------:R-:W-:Y:S06]  /*0b20*/  BRA.DIV UR4, `(.L_x_237) ;  /* 0x0000007e04cc7947 */ /* 0x000fec000b800000 */
[----:B------:R1:W2:Y:S02]  /*0b30*/  SHFL.IDX PT, R14, R13, RZ, 0x1f ;  /* 0x00001fff0d0e7589 */ /* 0x0002a400000e0000 */
.L_x_306:
[----:B------:R-:W-:Y:S02]  /*0b40*/  SHF.L.U32 R9, RZ, 0x1f, RZ ;  /* 0x0000001fff097819 */ /* 0x000fe400000006ff */
[----:B--2---:R-:W-:Y:S02]  /*0b50*/  LEA.HI R4, R14, R14, RZ, 0x1 ;  /* 0x0000000e0e047211 */ /* 0x004fe400078f08ff */
[----:B------:R-:W2:Y:S01]  /*0b60*/  SYNCS.PHASECHK.TRANS64.TRYWAIT P0, [R2+URZ+0x30c00], R9 ;  /* 0x030c0009020075a7 */ /* 0x000ea2000800017f */
[----:B------:R-:W-:Y:S02]  /*0b70*/  LOP3.LUT R7, R0, 0xffffff80, RZ, 0xc0, !PT ;  /* 0xffffff8000077812 */ /* 0x000fe400078ec0ff */
[----:B------:R-:W-:-:S04]  /*0b80*/  LOP3.LUT R5, R4, 0xffffe, RZ, 0xc0, !PT ;  /* 0x000ffffe04057812 */ /* 0x000fc800078ec0ff */
[----:B------:R-:W-:Y:S01]  /*0b90*/  IADD3 R12, R14, -R5, RZ ;  /* 0x800000050e0c7210 */ /* 0x000fe20007ffe0ff */
[----:B--2---:R-:W-:Y:S06]  /*0ba0*/  @P0 BRA `(.L_x_238) ;  /* 0x0000000000080947 */ /* 0x004fec0003800000 */
[----:B------:R-:W2:Y:S02]  /*0bb0*/  SYNCS.PHASECHK.TRANS64.TRYWAIT P0, [R2+URZ+0x30c00], R9 ;  /* 0x030c0009020075a7 */ /* 0x000ea4000800017f */
[----:B--2---:R-:W-:Y:S05]  /*0bc0*/  @!P0 BRA `(.L_x_239) ;  /* 0x0000007c00c08947 */ /* 0x004fea0003800000 */
.L_x_238:
[----:B------:R-:W3:Y:S01]  /*0bd0*/  LDC R14, c[0x0][0x280] ;  /* 0x0000a000ff0e7b82 */ /* 0x000ee20000000800 */
[----:B------:R-:W-:Y:S01]  /*0be0*/  IMAD.IADD R0, R18, 0x1, -R7 ;  /* 0x0000000112007824 */ /* 0x000fe200078e0a07 */
[----:B------:R-:W-:Y:S02]  /*0bf0*/  CS2R R136, SRZ ;  /* 0x0000000000887805 */ /* 0x000fe4000001ff00 */
[----:B------:R-:W-:Y:S02]  /*0c00*/  CS2R R168, SRZ ;  /* 0x0000000000a87805 */ /* 0x000fe4000001ff00 */
[----:B------:R-:W-:Y:S01]  /*0c10*/  CS2R R170, SRZ ;  /* 0x0000000000aa7805 */ /* 0x000fe2000001ff00 */
[----:B------:R-:W-:Y:S01]  /*0c20*/  IMAD R11, R13, 0x400, R0 ;  /* 0x000004000d0b7824 */ /* 0x000fe200078e0200 */
[----:B------:R-:W-:Y:S02]  /*0c30*/  CS2R R172, SRZ ;  /* 0x0000000000ac7805 */ /* 0x000fe4000001ff00 */
[----:B------:R-:W-:-:S02]  /*0c40*/  CS2R R174, SRZ ;  /* 0x0000000000ae7805 */ /* 0x000fc4000001ff00 */
[----:B------:R-:W-:Y:S02]  /*0c50*/  CS2R R176, SRZ ;  /* 0x0000000000b07805 */ /* 0x000fe4000001ff00 */
[----:B------:R-:W-:Y:S02]  /*0c60*/  CS2R R178, SRZ ;  /* 0x0000000000b27805 */ /* 0x000fe4000001ff00 */
[----:B------:R-:W-:Y:S02]  /*0c70*/  SHF.L.U32 R11, R11, 0x2, RZ ;  /* 0x000000020b0b7819 */ /* 0x000fe400000006ff */
        /* <DEDUP_REMOVED lines=13> */
[----:B---3--:R-:W-:Y:S02]  /*0d50*/  ISETP.GE.AND P0, PT, R14, 0x1, PT ;  /* 0x000000010e00780c */ /* 0x008fe40003f06270 */
        /* <DEDUP_REMOVED lines=11> */
[----:B------:R-:W-:Y:S01]  /*0e10*/  CS2R R166, SRZ ;  /* 0x0000000000a67805 */ /* 0x000fe2000001ff00 */
[----:B------:R-:W-:Y:S01]  /*0e20*/  IMAD R11, R11, 0x4, R2 ;  /* 0x000000040b0b7824 */ /* 0x000fe200078e0202 */
[----:B------:R-:W-:Y:S06]  /*0e30*/  @!P0 BRA `(.L_x_240) ;  /* 0x0000004c00ac8947 */ /* 0x000fec0003800000 */
[CC--:B------:R-:W-:Y:S01]  /*0e40*/  LEA.HI R5, R3.reuse, R18.reuse, RZ, 0x5 ;  /* 0x0000001203057211 */ /* 0x0c0fe200078f28ff */
[----:B------:R-:W-:Y:S01]  /*0e50*/  IMAD.SHL.U32 R4, R18, 0x40, RZ ;  /* 0x0000004012047824 */ /* 0x000fe200078e00ff */
[CC--:B------:R-:W-:Y:S01]  /*0e60*/  LEA.HI R8, R3.reuse, R18.reuse, RZ, 0x4 ;  /* 0x0000001203087211 */ /* 0x0c0fe200078f20ff */
[----:B------:R-:W3:Y:S01]  /*0e70*/  S2R R20, SR_CTAID.X ;  /* 0x0000000000147919 */ /* 0x000ee20000002500 */
[CC--:B------:R-:W-:Y:S01]  /*0e80*/  LEA.HI R6, R3.reuse, R18.reuse, RZ, 0x2 ;  /* 0x0000001203067211 */ /* 0x0c0fe200078f10ff */
[----:B------:R-:W3:Y:S01]  /*0e90*/  LDC R25, c[0x0][0x290] ;  /* 0x0000a400ff197b82 */ /* 0x000ee20000000800 */
[----:B------:R-:W-:Y:S02]  /*0ea0*/  LEA.HI R15, R3, R18, RZ, 0x3 ;  /* 0x00000012030f7211 */ /* 0x000fe400078f18ff */
[----:B------:R-:W-:Y:S02]  /*0eb0*/  CS2R R198, SRZ ;  /* 0x0000000000c67805 */ /* 0x000fe4000001ff00 */
[----:B------:R-:W-:-:S02]  /*0ec0*/  LOP3.LUT R3, R5, 0xffffffe0, RZ, 0xc0, !PT ;  /* 0xffffffe005037812 */ /* 0x000fc400078ec0ff */
[----:B------:R-:W-:Y:S02]  /*0ed0*/  CS2R R196, SRZ ;  /* 0x0000000000c47805 */ /* 0x000fe4000001ff00 */
[----:B------:R-:W-:Y:S02]  /*0ee0*/  SHF.R.S32.HI R5, RZ, 0x5, R5 ;  /* 0x00000005ff057819 */ /* 0x000fe40000011405 */
[----:B------:R-:W-:Y:S02]  /*0ef0*/  CS2R R194, SRZ ;  /* 0x0000000000c27805 */ /* 0x000fe4000001ff00 */
[----:B--2---:R-:W-:Y:S02]  /*0f00*/  SHF.R.S32.HI R9, RZ, 0x4, R8 ;  /* 0x00000004ff097819 */ /* 0x004fe40000011408 */
[----:B------:R-:W-:Y:S02]  /*0f10*/  CS2R R192, SRZ ;  /* 0x0000000000c07805 */ /* 0x000fe4000001ff00 */
[----:B------:R-:W-:Y:S01]  /*0f20*/  LOP3.LUT R7, R6, 0xfffffffc, RZ, 0xc0, !PT ;  /* 0xfffffffc06077812 */ /* 0x000fe200078ec0ff */
[----:B------:R-:W-:Y:S01]  /*0f30*/  IMAD.SHL.U32 R5, R5, 0x10, RZ ;  /* 0x0000001005057824 */ /* 0x000fe200078e00ff */
[----:B------:R-:W-:-:S02]  /*0f40*/  IADD3 R14, R14, 0x7f, RZ ;  /* 0x0000007f0e0e7810 */ /* 0x000fc40007ffe0ff */
[----:B------:R-:W-:Y:S02]  /*0f50*/  CS2R R190, SRZ ;  /* 0x0000000000be7805 */ /* 0x000fe4000001ff00 */
[----:B------:R-:W-:Y:S01]  /*0f60*/  LEA.HI R8, R8, R9, RZ, 0x1 ;  /* 0x0000000908087211 */ /* 0x000fe200078f08ff */
[----:B------:R-:W-:Y:S01]  /*0f70*/  IMAD.IADD R10, R18, 0x1, -R7 ;  /* 0x00000001120a7824 */ /* 0x000fe200078e0a07 */
[----:B------:R-:W-:Y:S02]  /*0f80*/  LOP3.LUT R4, R4, 0x1c0, RZ, 0xc0, !PT ;  /* 0x000001c004047812 */ /* 0x000fe400078ec0ff */
[----:B------:R-:W-:Y:S02]  /*0f90*/  CS2R R188, SRZ ;  /* 0x0000000000bc7805 */ /* 0x000fe4000001ff00 */
[----:B------:R-:W-:Y:S02]  /*0fa0*/  SHF.R.S32.HI R17, RZ, 0x1f, R14 ;  /* 0x0000001fff117819 */ /* 0x000fe4000001140e */
[----:B------:R-:W-:-:S02]  /*0fb0*/  CS2R R186, SRZ ;  /* 0x0000000000ba7805 */ /* 0x000fc4000001ff00 */
[----:B------:R-:W-:Y:S02]  /*0fc0*/  IADD3 R3, R18, -R3, RZ ;  /* 0x8000000312037210 */ /* 0x000fe40007ffe0ff */
[----:B------:R-:W-:Y:S02]  /*0fd0*/  CS2R R184, SRZ ;  /* 0x0000000000b87805 */ /* 0x000fe4000001ff00 */
[----:B------:R-:W-:Y:S02]  /*0fe0*/  LOP3.LUT R8, R8, 0x7ffffe, RZ, 0xc0, !PT ;  /* 0x007ffffe08087812 */ /* 0x000fe400078ec0ff */
[----:B------:R-:W-:Y:S02]  /*0ff0*/  CS2R R182, SRZ ;  /* 0x0000000000b67805 */ /* 0x000fe4000001ff00 */
[----:B------:R-:W-:Y:S02]  /*1000*/  LOP3.LUT R18, R4, 0x30, R5, 0xf8, !PT ;  /* 0x0000003004127812 */ /* 0x000fe400078ef805 */
[----:B------:R-:W-:-:S02]  /*1010*/  CS2R R180, SRZ ;  /* 0x0000000000b47805 */ /* 0x000fc4000001ff00 */
[----:B------:R-:W-:Y:S02]  /*1020*/  LEA.HI R5, R13, R13, RZ, 0x1 ;  /* 0x0000000d0d057211 */ /* 0x000fe400078f08ff */
[----:B------:R-:W-:Y:S02]  /*1030*/  CS2R R178, SRZ ;  /* 0x0000000000b27805 */ /* 0x000fe4000001ff00 */
[----:B------:R-:W-:Y:S01]  /*1040*/  LEA.HI R23, R17, R14, RZ, 0x7 ;  /* 0x0000000e11177211 */ /* 0x000fe200078f38ff */
[----:B------:R-:W-:Y:S01]  /*1050*/  IMAD.IADD R14, R9, 0x1, -R8 ;  /* 0x00000001090e7824 */ /* 0x000fe200078e0a08 */
[----:B------:R-:W-:Y:S01]  /*1060*/  SHF.R.S32.HI R6, RZ, 0x1f, R3 ;  /* 0x0000001fff067819 */ /* 0x000fe20000011403 */
[----:B---3--:R-:W-:Y:S01]  /*1070*/  IMAD R20, R20, -0x80, R25 ;  /* 0xffffff8014147824 */ /* 0x008fe200078e0219 */
[----:B------:R-:W-:Y:S02]  /*1080*/  LOP3.LUT R8, R5, 0xfffffffe, RZ, 0xc0, !PT ;  /* 0xfffffffe05087812 */ /* 0x000fe400078ec0ff */
[----:B------:R-:W-:-:S02]  /*1090*/  CS2R R176, SRZ ;  /* 0x0000000000b07805 */ /* 0x000fc4000001ff00 */
[CC--:B------:R-:W-:Y:S02]  /*10a0*/  LEA.HI R5, R6.reuse, R3.reuse, RZ, 0x3 ;  /* 0x0000000306057211 */ /* 0x0c0fe400078f18ff */
[----:B------:R-:W-:Y:S02]  /*10b0*/  CS2R R174, SRZ ;  /* 0x0000000000ae7805 */ /* 0x000fe4000001ff00 */
[----:B------:R-:W-:Y:S01]  /*10c0*/  LEA.HI R7, R6, R3, RZ, 0x2 ;  /* 0x0000000306077211 */ /* 0x000fe200078f10ff */
[----:B------:R-:W-:Y:S01]  /*10d0*/  IMAD.IADD R21, R13, 0x1, -R8 ;  /* 0x000000010d157824 */ /* 0x000fe200078e0a08 */
[----:B------:R-:W-:Y:S02]  /*10e0*/  SHF.R.S32.HI R3, RZ, 0x1f, R0 ;  /* 0x0000001fff037819 */ /* 0x000fe40000011400 */
[----:B------:R-:W-:Y:S02]  /*10f0*/  CS2R R172, SRZ ;  /* 0x0000000000ac7805 */ /* 0x000fe4000001ff00 */
[----:B------:R-:W-:-:S02]  /*1100*/  SHF.R.U32.HI R8, RZ, 0x3, R4 ;  /* 0x00000003ff087819 */ /* 0x000fc40000011604 */
[----:B------:R-:W-:Y:S02]  /*1110*/  CS2R R170, SRZ ;  /* 0x0000000000aa7805 */ /* 0x000fe4000001ff00 */
[----:B------:R-:W-:Y:S02]  /*1120*/  LEA.HI R4, R3, R0, RZ, 0x2 ;  /* 0x0000000003047211 */ /* 0x000fe400078f10ff */
[----:B------:R-:W-:Y:S02]  /*1130*/  CS2R R168, SRZ ;  /* 0x0000000000a87805 */ /* 0x000fe4000001ff00 */
[----:B------:R-:W-:Y:S02]  /*1140*/  LOP3.LUT R15, R18, 0x8, R15, 0xf8, !PT ;  /* 0x00000008120f7812 */ /* 0x000fe400078ef80f */
[----:B------:R-:W-:Y:S02]  /*1150*/  CS2R R166, SRZ ;  /* 0x0000000000a67805 */ /* 0x000fe4000001ff00 */
[----:B------:R-:W-:-:S02]  /*1160*/  LOP3.LUT R9, R4, 0x7ffffffc, RZ, 0xc0, !PT ;  /* 0x7ffffffc04097812 */ /* 0x000fc400078ec0ff */
[----:B------:R-:W-:Y:S02]  /*1170*/  CS2R R164, SRZ ;  /* 0x0000000000a47805 */ /* 0x000fe4000001ff00 */
[----:B------:R-:W-:Y:S02]  /*1180*/  LEA R18, R13, R14, 0x4 ;  /* 0x0000000e0d127211 */ /* 0x000fe400078e20ff */
[----:B------:R-:W-:Y:S02]  /*1190*/  CS2R R162, SRZ ;  /* 0x0000000000a27805 */ /* 0x000fe4000001ff00 */
[----:B------:R-:W-:Y:S01]  /*11a0*/  LOP3.LUT R15, R15, R8, RZ, 0x3c, !PT ;  /* 0x000000080f0f7212 */ /* 0x000fe200078e3cff */
[----:B------:R-:W-:Y:S01]  /*11b0*/  IMAD.IADD R9, R0, 0x1, -R9 ;  /* 0x0000000100097824 */ /* 0x000fe200078e0a09 */
[----:B------:R-:W-:Y:S02]  /*11c0*/  LEA.HI R14, R3, R0, RZ, 0x5 ;  /* 0x00000000030e7211 */ /* 0x000fe400078f28ff */
[----:B------:R-:W-:-:S02]  /*11d0*/  CS2R R160, SRZ ;  /* 0x0000000000a07805 */ /* 0x000fc4000001ff00 */
[----:B------:R-:W-:Y:S01]  /*11e0*/  SHF.R.S32.HI R8, RZ, 0x2, R7 ;  /* 0x00000002ff087819 */ /* 0x000fe20000011407 */
[----:B------:R-:W-:Y:S01]  /*11f0*/  IMAD.U32 R0, R18, 0x200, R15 ;  /* 0x0000020012007824 */ /* 0x000fe200078e000f */
[--C-:B------:R-:W-:Y:S02]  /*1200*/  SHF.R.S32.HI R6, RZ, 0x3, R5.reuse ;  /* 0x00000003ff067819 */ /* 0x100fe40000011405 */
[----:B------:R-:W-:Y:S02]  /*1210*/  CS2R R158, SRZ ;  /* 0x00000000009e7805 */ /* 0x000fe4000001ff00 */
[----:B------:R-:W-:Y:S01]  /*1220*/  SHF.R.S32.HI R5, RZ, 0x1f, R5 ;  /* 0x0000001fff057819 */ /* 0x000fe20000011405 */
[----:B-1----:R-:W-:Y:S01]  /*1230*/  VIADD R13, R8, 0x10 ;  /* 0x00000010080d7836 */ /* 0x002fe20000000000 */
[----:B------:R-:W-:Y:S01]  /*1240*/  LEA.HI R7, R7, R8, RZ, 0x1 ;  /* 0x0000000807077211 */ /* 0x000fe200078f08ff */
[----:B------:R1:W-:Y:S01]  /*1250*/  STL [R1+0x4], R0 ;  /* 0x0000040001007387 */ /* 0x0003e20000100800 */
[----:B------:R-:W-:-:S02]  /*1260*/  LEA.HI R5, R5, R6, RZ, 0x4 ;  /* 0x0000000605057211 */ /* 0x000fc400078f20ff */
[----:B------:R-:W-:Y:S02]  /*1270*/  CS2R R156, SRZ ;  /* 0x00000000009c7805 */ /* 0x000fe4000001ff00 */
[----:B------:R-:W-:Y:S02]  /*1280*/  LOP3.LUT R7, R7, 0xfffffffe, RZ, 0xc0, !PT ;  /* 0xfffffffe07077812 */ /* 0x000fe400078ec0ff */
[----:B------:R-:W-:Y:S02]  /*1290*/  CS2R R154, SRZ ;  /* 0x00000000009a7805 */ /* 0x000fe4000001ff00 */
[----:B------:R-:W-:Y:S02]  /*12a0*/  LOP3.LUT R5, R5, 0x1ffffff0, RZ, 0xc0, !PT ;  /* 0x1ffffff005057812 */ /* 0x000fe400078ec0ff */
[----:B------:R-:W-:Y:S02]  /*12b0*/  CS2R R152, SRZ ;  /* 0x0000000000987805 */ /* 0x000fe4000001ff00 */
[C---:B------:R-:W-:Y:S01]  /*12c0*/  IADD3 R15, R8.reuse, 0x18, RZ ;  /* 0x00000018080f7810 */ /* 0x040fe20007ffe0ff */
[----:B------:R-:W-:Y:S01]  /*12d0*/  IMAD.IADD R7, R8, 0x1, -R7 ;  /* 0x0000000108077824 */ /* 0x000fe200078e0a07 */
[----:B------:R-:W-:Y:S01]  /*12e0*/  IADD3 R6, R6, -R5, RZ ;  /* 0x8000000506067210 */ /* 0x000fe20007ffe0ff */
[----:B-1----:R-:W-:Y:S01]  /*12f0*/  VIADD R0, R8, 0x8 ;  /* 0x0000000808007836 */ /* 0x002fe20000000000 */
[----:B------:R-:W-:-:S02]  /*1300*/  LEA.HI R8, R13, R13, RZ, 0x1 ;  /* 0x0000000d0d087211 */ /* 0x000fc400078f08ff */
[----:B------:R-:W-:Y:S02]  /*1310*/  CS2R R150, SRZ ;  /* 0x0000000000967805 */ /* 0x000fe4000001ff00 */
[----:B------:R-:W-:Y:S01]  /*1320*/  LEA.HI R17, R15, R15, RZ, 0x1 ;  /* 0x0000000f0f117211 */ /* 0x000fe200078f08ff */
[----:B------:R-:W-:Y:S01]  /*1330*/  IMAD R6, R6, 0x8, R7 ;  /* 0x0000000806067824 */ /* 0x000fe200078e0207 */
[----:B------:R-:W-:Y:S02]  /*1340*/  LEA.HI R3, R0, R0, RZ, 0x1 ;  /* 0x0000000000037211 */ /* 0x000fe400078f08ff */
[----:B------:R-:W-:Y:S02]  /*1350*/  CS2R R148, SRZ ;  /* 0x0000000000947805 */ /* 0x000fe4000001ff00 */
[----:B------:R-:W-:Y:S02]  /*1360*/  SHF.R.S32.HI R19, RZ, 0x5, R14 ;  /* 0x00000005ff137819 */ /* 0x000fe4000001140e */
[----:B------:R-:W-:-:S02]  /*1370*/  CS2R R146, SRZ ;  /* 0x0000000000927805 */ /* 0x000fc4000001ff00 */
[----:B------:R-:W-:Y:S01]  /*1380*/  LOP3.LUT R5, R3, 0xfffffffe, RZ, 0xc0, !PT ;  /* 0xfffffffe03057812 */ /* 0x000fe200078ec0ff */
[----:B------:R1:W-:Y:S01]  /*1390*/  STL [R1+0x14], R6 ;  /* 0x0000140601007387 */ /* 0x0003e20000100800 */
[----:B------:R-:W-:Y:S01]  /*13a0*/  LOP3.LUT R14, R8, 0xfffffffe, RZ, 0xc0, !PT ;  /* 0xfffffffe080e7812 */ /* 0x000fe200078ec0ff */
[----:B------:R-:W-:Y:S01]  /*13b0*/  IMAD R22, R19, -0x10, R20 ;  /* 0xfffffff013167824 */ /* 0x000fe200078e0214 */
[----:B------:R-:W-:Y:S01]  /*13c0*/  LOP3.LUT R18, R17, 0xfffffffe, RZ, 0xc0, !PT ;  /* 0xfffffffe11127812 */ /* 0x000fe200078ec0ff */
[----:B------:R-:W-:Y:S01]  /*13d0*/  IMAD.IADD R5, R0, 0x1, -R5 ;  /* 0x0000000100057824 */ /* 0x000fe200078e0a05 */
[--C-:B------:R-:W-:Y:S02]  /*13e0*/  SHF.R.S32.HI R0, RZ, 0x1, R3.reuse ;  /* 0x00000001ff007819 */ /* 0x100fe40000011403 */
[----:B------:R-:W-:Y:S02]  /*13f0*/  CS2R R144, SRZ ;  /* 0x0000000000907805 */ /* 0x000fe4000001ff00 */
[----:B------:R-:W-:Y:S01]  /*1400*/  IADD3 R14, R13, -R14, RZ ;  /* 0x8000000e0d0e7210 */ /* 0x000fe20007ffe0ff */
[----:B------:R-:W-:Y:S01]  /*1410*/  IMAD.IADD R18, R15, 0x1, -R18 ;  /* 0x000000010f127824 */ /* 0x000fe200078e0a12 */
[----:B------:R-:W-:-:S02]  /*1420*/  SHF.R.S32.HI R3, RZ, 0x1f, R3 ;  /* 0x0000001fff037819 */ /* 0x000fc40000011403 */
[----:B------:R-:W-:Y:S02]  /*1430*/  CS2R R142, SRZ ;  /* 0x00000000008e7805 */ /* 0x000fe4000001ff00 */
[--C-:B------:R-:W-:Y:S02]  /*1440*/  SHF.R.S32.HI R13, RZ, 0x1, R8.reuse ;  /* 0x00000001ff0d7819 */ /* 0x100fe40000011408 */
[----:B------:R-:W-:Y:S02]  /*1450*/  CS2R R140, SRZ ;  /* 0x00000000008c7805 */ /* 0x000fe4000001ff00 */
[----:B------:R-:W-:Y:S02]  /*1460*/  SHF.R.S32.HI R8, RZ, 0x1f, R8 ;  /* 0x0000001fff087819 */ /* 0x000fe40000011408 */
[----:B------:R-:W-:Y:S02]  /*1470*/  CS2R R138, SRZ ;  /* 0x00000000008a7805 */ /* 0x000fe4000001ff00 */
[----:B------:R-:W-:-:S02]  /*1480*/  SHF.R.S32.HI R15, RZ, 0x1, R17 ;  /* 0x00000001ff0f7819 */ /* 0x000fc40000011411 */
[----:B------:R-:W-:Y:S02]  /*1490*/  CS2R R136, SRZ ;  /* 0x0000000000887805 */ /* 0x000fe4000001ff00 */
[----:B------:R-:W-:Y:S02]  /*14a0*/  SHF.R.S32.HI R20, RZ, 0x1f, R17 ;  /* 0x0000001fff147819 */ /* 0x000fe40000011411 */
[----:B------:R-:W-:Y:S02]  /*14b0*/  LEA.HI R3, R3, R0, RZ, 0x4 ;  /* 0x0000000003037211 */ /* 0x000fe400078f20ff */
[----:B------:R-:W-:Y:S02]  /*14c0*/  LEA.HI R8, R8, R13, RZ, 0x4 ;  /* 0x0000000d08087211 */ /* 0x000fe400078f20ff */
[----:B------:R-:W-:Y:S02]  /*14d0*/  LEA.HI R20, R20, R15, RZ, 0x4 ;  /* 0x0000000f14147211 */ /* 0x000fe400078f20ff */
[----:B------:R-:W-:-:S02]  /*14e0*/  LOP3.LUT R3, R3, 0x1ffffff0, RZ, 0xc0, !PT ;  /* 0x1ffffff003037812 */ /* 0x000fc400078ec0ff */
[----:B------:R-:W-:Y:S02]  /*14f0*/  LOP3.LUT R8, R8, 0x1ffffff0, RZ, 0xc0, !PT ;  /* 0x1ffffff008087812 */ /* 0x000fe400078ec0ff */
[----:B------:R-:W-:Y:S01]  /*1500*/  LOP3.LUT R20, R20, 0x1ffffff0, RZ, 0xc0, !PT ;  /* 0x1ffffff014147812 */ /* 0x000fe200078ec0ff */
[----:B------:R-:W-:Y:S01]  /*1510*/  IMAD.IADD R0, R0, 0x1, -R3 ;  /* 0x0000000100007824 */ /* 0x000fe200078e0a03 */
[----:B------:R-:W-:Y:S02]  /*1520*/  IADD3 R13, R13, -R8, RZ ;  /* 0x800000080d0d7210 */ /* 0x000fe40007ffe0ff */
[----:B------:R-:W-:Y:S01]  /*1530*/  SHF.R.S32.HI R19, RZ, 0x2, R4 ;  /* 0x00000002ff137819 */ /* 0x000fe20000011404 */
[----:B------:R-:W-:Y:S01]  /*1540*/  IMAD.IADD R15, R15, 0x1, -R20 ;  /* 0x000000010f0f7824 */ /* 0x000fe200078e0a14 */
[----:B------:R-:W-:Y:S01]  /*1550*/  LEA R5, R0, R5, 0x3 ;  /* 0x0000000500057211 */ /* 0x000fe200078e18ff */
[----:B------:R-:W-:Y:S01]  /*1560*/  IMAD R3, R13, 0x8, R14 ;  /* 0x000000080d037824 */ /* 0x000fe200078e020e */
[----:B------:R-:W-:Y:S01]  /*1570*/  SHF.R.S32.HI R4, RZ, 0x1f, R4 ;  /* 0x0000001fff047819 */ /* 0x000fe20000011404 */
[----:B------:R-:W-:Y:S01]  /*1580*/  IMAD R0, R15, 0x8, R18 ;  /* 0x000000080f007824 */ /* 0x000fe200078e0212 */
[----:B------:R-:W-:Y:S01]  /*1590*/  LOP3.LUT R7, R16, 0x1, RZ, 0xfc, !PT ;  /* 0x0000000110077812 */ /* 0x000fe200078efcff */
[----:B------:R2:W-:Y:S01]  /*15a0*/  STL [R1+0x10], R5 ;  /* 0x0000100501007387 */ /* 0x0005e20000100800 */
[----:B------:R-:W-:-:S02]  /*15b0*/  LEA.HI R4, R4, R19, RZ, 0x3 ;  /* 0x0000001304047211 */ /* 0x000fc400078f18ff */
[----:B-1----:R-:W-:Y:S01]  /*15c0*/  MOV R6, RZ ;  /* 0x000000ff00067202 */ /* 0x002fe20000000f00 */
[----:B------:R-:W-:Y:S01]  /*15d0*/  STL [R1+0xc], R3 ;  /* 0x00000c0301007387 */ /* 0x000fe20000100800 */
[----:B------:R-:W-:-:S03]  /*15e0*/  LOP3.LUT R4, R4, 0xfffffff8, RZ, 0xc0, !PT ;  /* 0xfffffff804047812 */ /* 0x000fc600078ec0ff */
[----:B------:R1:W-:Y:S01]  /*15f0*/  STL [R1+0x8], R0 ;  /* 0x0000080001007387 */ /* 0x0003e20000100800 */
[----:B------:R-:W-:-:S05]  /*1600*/  IADD3 R4, R22, R4, -R19 ;  /* 0x0000000416047210 */ /* 0x000fca0007ffe813 */
[----:B------:R-:W-:Y:S01]  /*1610*/  IMAD R8, R21, -0x40, R4 ;  /* 0xffffffc015087824 */ /* 0x000fe200078e0204 */
[----:B--2---:R-:W-:Y:S02]  /*1620*/  CS2R R4, SRZ ;  /* 0x0000000000047805 */ /* 0x004fe4000001ff00 */
[----:B-1----:R-:W-:-:S05]  /*1630*/  SHF.R.S32.HI R0, RZ, 0x7, R23 ;  /* 0x00000007ff007819 */ /* 0x002fca0000011417 */
[----:B------:R1:W-:Y:S02]  /*1640*/  STL [R1], R0 ;  /* 0x0000000001007387 */ /* 0x0003e40000100800 */
.L_x_251:
[----:B------:R-:W-:-:S13]  /*1650*/  ISETP.NE.AND P0, PT, R7, 0x3, PT ;  /* 0x000000030700780c */ /* 0x000fda0003f05270 */
[----:B------:R-:W-:Y:S05]  /*1660*/  @!P0 BRA `(.L_x_241) ;  /* 0x0000000000048947 */ /* 0x000fea0003800000 */
[----:B------:R-:W-:Y:S01]  /*1670*/  BPT.TRAP 0x1 ;  /* 0x000000040000795c */ /* 0x000fe20000300000 */
.L_x_241:
[----:B------:R-:W-:Y:S01]  /*1680*/  IMAD R3, R4, 0x8, R2 ;  /* 0x0000000804037824 */ /* 0x000fe200078e0202 */
[----:B------:R-:W-:-:S04]  /*1690*/  SHF.L.U32 R22, R5, 0x1f, RZ ;  /* 0x0000001f05167819 */ /* 0x000fc800000006ff */
[----:B------:R2:W3:Y:S01]  /*16a0*/  SYNCS.PHASECHK.TRANS64.TRYWAIT P1, [R3+URZ+0x30c10], R22 ;  /* 0x030c1016030075a7 */ /* 0x0004e2000802017f */
[----:B------:R-:W-:Y:S05]  /*16b0*/  @!P0 BRA `(.L_x_242) ;  /* 0x0000000000048947 */ /* 0x000fea0003800000 */
[----:B------:R-:W-:Y:S01]  /*16c0*/  BPT.TRAP 0x1 ;  /* 0x000000040000795c */ /* 0x000fe20000300000 */
.L_x_242:
[----:B-1----:R-:W-:-:S05]  /*16d0*/  VIADD R0, R2, 0x10000 ;  /* 0x0001000002007836 */ /* 0x002fca0000000000 */
[----:B------:R-:W-:-:S04]  /*16e0*/  SHF.R.U32.HI R0, RZ, 0x4, R0 ;  /* 0x00000004ff007819 */ /* 0x000fc80000011600 */
[----:B------:R-:W-:Y:S01]  /*16f0*/  LOP3.LUT R0, R0, 0x3fff, RZ, 0xc0, !PT ;  /* 0x00003fff00007812 */ /* 0x000fe200078ec0ff */
[----:B---3--:R-:W-:Y:S06]  /*1700*/  @P1 BRA `(.L_x_243) ;  /* 0x0000000000081947 */ /* 0x008fec0003800000 */
[----:B------:R-:W1:Y:S02]  /*1710*/  SYNCS.PHASECHK.TRANS64.TRYWAIT P1, [R3+URZ+0x30c10], R22 ;  /* 0x030c1016030075a7 */ /* 0x000e64000802017f */
[----:B-1----:R-:W-:Y:S05]  /*1720*/  @!P1 BRA `(.L_x_244) ;  /* 0x0000007000fc9947 */ /* 0x002fea0003800000 */
.L_x_243:
[----:B------:R-:W-:Y:S05]  /*1730*/  WARPSYNC.ALL ;  /* 0x0000000000007948 */ /* 0x000fea0003800000 */
[----:B------:R-:W-:Y:S02]  /*1740*/  LOP3.LUT R13, R0, 0x10000, RZ, 0xfc, !PT ;  /* 0x00010000000d7812 */ /* 0x000fe400078efcff */
[----:B------:R-:W-:Y:S01]  /*1750*/  LEA R14, R12, R2, 0xd ;  /* 0x000000020c0e7211 */ /* 0x000fe200078e68ff */
[----:B------:R-:W3:Y:S03]  /*1760*/  LDL R18, [R1+0x14] ;  /* 0x0000140001127983 */ /* 0x000ee60000100800 */
        /* <DEDUP_REMOVED lines=34> */
[C---:B-----5:R-:W-:Y:S01]  /*1990*/  LEA R16, R4.reuse, R16, 0x7 ;  /* 0x0000001004107211 */ /* 0x060fe200078e38ff */
[C---:B----4-:R-:W-:Y:S02]  /*19a0*/  IMAD R20, R4.reuse, 0x80, R15 ;  /* 0x0000008004147824 */ /* 0x050fe400078e020f */
[----:B--2---:R-:W-:Y:S01]  /*19b0*/  IMAD R18, R4, 0x80, R17 ;  /* 0x0000008004127824 */ /* 0x004fe200078e0211 */
[C---:B------:R-:W-:Y:S01]  /*19c0*/  LEA R13, R9.reuse, R14, 0x1 ;  /* 0x0000000e090d7211 */ /* 0x040fe200078e08ff */
[C---:B------:R-:W-:Y:S01]  /*19d0*/  IMAD R15, R9.reuse, 0x2, R16 ;  /* 0x00000002090f7824 */ /* 0x040fe200078e0210 */
[C---:B------:R-:W-:Y:S01]  /*19e0*/  LEA R21, R9.reuse, R20, 0x1 ;  /* 0x0000001409157211 */ /* 0x040fe200078e08ff */
[----:B------:R-:W-:-:S02]  /*19f0*/  IMAD R19, R9, 0x2, R18 ;  /* 0x0000000209137824 */ /* 0x000fc400078e0212 */
[--C-:B------:R-:W-:Y:S02]  /*1a00*/  IMAD R202, R13, 0x4, R2.reuse ;  /* 0x000000040dca7824 */ /* 0x100fe400078e0202 */
[--C-:B------:R-:W-:Y:S01]  /*1a10*/  IMAD R23, R15, 0x4, R2.reuse ;  /* 0x000000040f177824 */ /* 0x100fe200078e0202 */
[----:B------:R-:W-:Y:S01]  /*1a20*/  LEA R17, R19, R2, 0x2 ;  /* 0x0000000213117211 */ /* 0x000fe200078e10ff */
[----:B------:R-:W-:Y:S01]  /*1a30*/  IMAD R14, R21, 0x4, R2 ;  /* 0x00000004150e7824 */ /* 0x000fe200078e0202 */
[----:B------:R-:W-:Y:S02]  /*1a40*/  WARPGROUP.DEPBAR.LE gsb0, 0x0 ;  /* 0x00008000000079c5 */ /* 0x000fe40000010000 */
[----:B------:R-:W-:-:S06]  /*1a50*/  WARPGROUP.ARRIVE ;  /* 0x00000000000079c5 */ /* 0x000fcc0000000000 */
[----:B------:R-:W-:Y:S01]  /*1a60*/  HGMMA.64x128x16.F32 R72, gdesc[UR4], R72, gsb0 ;  /* 0x01e00000044879f0 */ /* 0x000fe20008000848 */
[----:B------:R-:W-:-:S05]  /*1a70*/  VIADD R18, R2, 0x20000 ;  /* 0x0002000002127836 */ /* 0x000fca0000000000 */
[-C--:B------:R-:W-:Y:S01]  /*1a80*/  LEA R200, R13, R18.reuse, 0x2 ;  /* 0x000000120dc87211 */ /* 0x080fe200078e10ff */
[--C-:B------:R-:W-:Y:S01]  /*1a90*/  IMAD R13, R15, 0x4, R18.reuse ;  /* 0x000000040f0d7824 */ /* 0x100fe200078e0212 */
[----:B------:R-:W-:Y:S01]  /*1aa0*/  LEA R15, R21, R18, 0x2 ;  /* 0x00000012150f7211 */ /* 0x000fe200078e10ff */
        /* <DEDUP_REMOVED lines=8> */
.L_x_245:
[----:B------:R1:W1:Y:S01]  /*1b30*/  SYNCS.PHASECHK.TRANS64.TRYWAIT P1, [R3+URZ+0x30c30], R22 ;  /* 0x030c3016030075a7 */ /* 0x000262000802017f */
[----:B------:R-:W-:Y:S05]  /*1b40*/  @!P0 BRA `(.L_x_246) ;  /* 0x0000000000048947 */ /* 0x000fea0003800000 */
[----:B------:R-:W-:Y:S01]  /*1b50*/  BPT.TRAP 0x1 ;  /* 0x000000040000795c */ /* 0x000fe20000300000 */
.L_x_246:
[----:B-1----:R-:W-:Y:S05]  /*1b60*/  @P1 BRA `(.L_x_247) ;  /* 0x0000000000081947 */ /* 0x002fea0003800000 */
[----:B------:R-:W1:Y:S02]  /*1b70*/  SYNCS.PHASECHK.TRANS64.TRYWAIT P1, [R3+URZ+0x30c30], R22 ;  /* 0x030c3016030075a7 */ /* 0x000e64000802017f */
[----:B-1----:R-:W-:Y:S05]  /*1b80*/  @!P1 BRA `(.L_x_248) ;  /* 0x0000006c00f89947 */ /* 0x002fea0003800000 */
.L_x_247:
        /* <DEDUP_REMOVED lines=17> */
[----:B------:R-:W-:Y:S01]  /*1ca0*/  FMUL.FTZ R201, R78, UR10 ;  /* 0x0000000a4ec97c20 */ /* 0x000fe20008410000 */
[----:B------:R-:W-:-:S02]  /*1cb0*/  IMAD R25, R4, 0x400, R25 ;  /* 0x0000040004197824 */ /* 0x000fc400078e0219 */
[----:B------:R-:W-:Y:S01]  /*1cc0*/  FMUL.FTZ R221, R79, UR10 ;  /* 0x0000000a4fdd7c20 */ /* 0x000fe20008410000 */
        /* <DEDUP_REMOVED lines=14> */
[----:B------:R-:W2:Y:S01]  /*1db0*/  MUFU.TANH R20, R20 ;  /* 0x0000001400147308 */ /* 0x000ea20000002400 */
[----:B------:R-:W-:Y:S01]  /*1dc0*/  IADD3 R218, R10, 0x4, RZ ;  /* 0x000000040ada7810 */ /* 0x000fe20007ffe0ff */
[----:B------:R-:W-:Y:S01]  /*1dd0*/  UMOV UR6, UR8 ;  /* 0x0000000800067c82 */ /* 0x000fe20008000000 */
[----:B------:R-:W-:Y:S01]  /*1de0*/  STL [R1+0xac], R198 ;  /* 0x0000acc601007387 */ /* 0x000fe20000100800 */
[----:B------:R-:W-:Y:S01]  /*1df0*/  HGMMA.64x128x16.F32 R24, gdesc[UR4], RZ, !UPT, gsb0 ;  /* 0x01e00000041879f0 */ /* 0x000fe2000c0008ff */
[----:B------:R-:W-:Y:S01]  /*1e00*/  UIADD3 UR6, UR8, 0x2, URZ ;  /* 0x0000000208067890 */ /* 0x000fe2000fffe03f */
[----:B------:R-:W-:Y:S01]  /*1e10*/  FMUL.FTZ R109, R109, UR10 ;  /* 0x0000000a6d6d7c20 */ /* 0x000fe20008410000 */
[----:B------:R-:W-:Y:S01]  /*1e20*/  UIADD3 UR4, UR9, 0x2, URZ ;  /* 0x0000000209047890 */ /* 0x000fe2000fffe03f */
[----:B------:R-:W-:Y:S01]  /*1e30*/  STL [R1+0xa8], R197 ;  /* 0x0000a8c501007387 */ /* 0x000fe20000100800 */
[----:B------:R-:W-:Y:S01]  /*1e40*/  UMOV UR7, 0x40000040 ;  /* 0x4000004000077882 */ /* 0x000fe20000000000 */
[----:B------:R-:W-:Y:S01]  /*1e50*/  UMOV UR5, 0x40000040 ;  /* 0x4000004000057882 */ /* 0x000fe20000000000 */
[----:B-1----:R1:W-:Y:S01]  /*1e60*/  MUFU.TANH R12, R92 ;  /* 0x0000005c000c7308 */ /* 0x0023e20000002400 */
[----:B------:R-:W-:Y:S01]  /*1e70*/  STL [R1+0xa4], R196 ;  /* 0x0000a4c401007387 */ /* 0x000fe20000100800 */
[----:B------:R-:W-:Y:S01]  /*1e80*/  FMUL.FTZ R236, R89, UR10 ;  /* 0x0000000a59ec7c20 */ /* 0x000fe20008410000 */
[----:B------:R-:W-:Y:S01]  /*1e90*/  FMUL.FTZ R232, R88, UR10 ;  /* 0x0000000a58e87c20 */ /* 0x000fe20008410000 */
[----:B------:R-:W-:Y:S01]  /*1ea0*/  ISETP.GT.AND P1, PT, R8, 0x8, PT ;  /* 0x000000080800780c */ /* 0x000fe20003f24270 */
[----:B------:R-:W-:Y:S01]  /*1eb0*/  STL [R1+0xa0], R195 ;  /* 0x0000a0c301007387 */ /* 0x000fe20000100800 */
[----:B------:R-:W-:Y:S01]  /*1ec0*/  FMUL.FTZ R108, R108, UR10 ;  /* 0x0000000a6c6c7c20 */ /* 0x000fe20008410000 */
[----:B------:R-:W-:Y:S01]  /*1ed0*/  ISETP.GT.AND P2, PT, R8, RZ, PT ;  /* 0x000000ff0800720c */ /* 0x000fe20003f44270 */
[----:B------:R-:W3:Y:S01]  /*1ee0*/  MUFU.TANH R18, R18 ;  /* 0x0000001200127308 */ /* 0x000ee20000002400 */
[----:B------:R-:W-:Y:S01]  /*1ef0*/  STL [R1+0x9c], R194 ;  /* 0x00009cc201007387 */ /* 0x000fe20000100800 */
[----:B------:R-:W-:Y:S01]  /*1f00*/  FMUL.FTZ R231, R91, UR10 ;  /* 0x0000000a5be77c20 */ /* 0x000fe20008410000 */
[----:B------:R-:W-:Y:S01]  /*1f10*/  FMUL.FTZ R112, R112, UR10 ;  /* 0x0000000a70707c20 */ /* 0x000fe20008410000 */
[----:B--2---:R-:W-:Y:S01]  /*1f20*/  FSEL R91, R20, -INF , P1 ;  /* 0xff800000145b7808 */ /* 0x004fe20000800000 */
[----:B------:R-:W-:Y:S01]  /*1f30*/  STL [R1+0x98], R193 ;  /* 0x000098c101007387 */ /* 0x000fe20000100800 */
[----:B------:R-:W-:Y:S01]  /*1f40*/  FMUL.FTZ R235, R90, UR10 ;  /* 0x0000000a5aeb7c20 */ /* 0x000fe20008410000 */
[----:B------:R-:W-:Y:S01]  /*1f50*/  FMUL.FTZ R102, R102, UR10 ;  /* 0x0000000a66667c20 */ /* 0x000fe20008410000 */
[----:B------:R-:W-:Y:S01]  /*1f60*/  MUFU.TANH R19, R19 ;  /* 0x0000001300137308 */ /* 0x000fe20000002400 */
[----:B------:R-:W-:Y:S01]  /*1f70*/  STL [R1+0x94], R192 ;  /* 0x000094c001007387 */ /* 0x000fe20000100800 */
[----:B------:R-:W-:Y:S01]  /*1f80*/  FMUL.FTZ R114, R114, UR10 ;  /* 0x0000000a72727c20 */ /* 0x000fe20008410000 */
[----:B------:R-:W-:Y:S01]  /*1f90*/  FMUL.FTZ R113, R113, UR10 ;  /* 0x0000000a71717c20 */ /* 0x000fe20008410000 */
[----:B------:R-:W-:Y:S01]  /*1fa0*/  FMUL.FTZ R110, R110, UR10 ;  /* 0x0000000a6e6e7c20 */ /* 0x000fe20008410000 */
[----:B-1----:R-:W1:Y:S01]  /*1fb0*/  SHFL.IDX PT, R92, R202, R10, 0x1f ;  /* 0x00001f0aca5c7589 */ /* 0x002e6200000e0000 */
[----:B------:R-:W-:Y:S01]  /*1fc0*/  ULDC UR11, c[0x0][0x744] ;  /* 0x0001d100000b7ab9 */ /* 0x000fe20000000800 */
[----:B------:R-:W-:Y:S01]  /*1fd0*/  FMUL.FTZ R105, R105, UR10 ;  /* 0x0000000a69697c20 */ /* 0x000fe20008410000 */
[----:B------:R-:W-:Y:S01]  /*1fe0*/  MUFU.TANH R21, R21 ;  /* 0x0000001500157308 */ /* 0x000fe20000002400 */
[----:B------:R-:W-:Y:S01]  /*1ff0*/  STL [R1+0x90], R191 ;  /* 0x000090bf01007387 */ /* 0x000fe20000100800 */
[----:B---3--:R-:W-:Y:S01]  /*2000*/  FSEL R90, R18, -INF , P2 ;  /* 0xff800000125a7808 */ /* 0x008fe20001000000 */
[----:B------:R-:W-:Y:S01]  /*2010*/  FMUL.FTZ R122, R122, UR10 ;  /* 0x0000000a7a7a7c20 */ /* 0x000fe20008410000 */
[----:B------:R-:W-:Y:S01]  /*2020*/  FMUL.FTZ R111, R111, UR10 ;  /* 0x0000000a6f6f7c20 */ /* 0x000fe20008410000 */
        /* <DEDUP_REMOVED lines=8> */
[----:B------:R-:W-:Y:S01]  /*20b0*/  STL [R1+0x84], R188 ;  /* 0x000084bc01007387 */ /* 0x000fe20000100800 */
[----:B------:R-:W-:Y:S01]  /*20c0*/  FMUL.FTZ R115, R115, UR10 ;  /* 0x0000000a73737c20 */ /* 0x000fe20008410000 */
[----:B------:R-:W-:Y:S01]  /*20d0*/  FMUL.FTZ R100, R100, UR10 ;  /* 0x0000000a64647c20 */ /* 0x000fe20008410000 */
[----:B------:R-:W-:Y:S01]  /*20e0*/  MUFU.TANH R201, R201 ;  /* 0x000000c900c97308 */ /* 0x000fe20000002400 */
[----:B------:R2:W-:Y:S01]  /*20f0*/  STL [R1+0x80], R187 ;  /* 0x000080bb01007387 */ /* 0x0005e20000100800 */
[----:B------:R-:W-:Y:S01]  /*2100*/  FMUL.FTZ R103, R103, UR10 ;  /* 0x0000000a67677c20 */ /* 0x000fe20008410000 */
[----:B------:R-:W-:Y:S01]  /*2110*/  FMUL.FTZ R93, R93, UR10 ;  /* 0x0000000a5d5d7c20 */ /* 0x000fe20008410000 */
[----:B------:R-:W-:Y:S01]  /*2120*/  FMUL.FTZ R131, R131, UR10 ;  /* 0x0000000a83837c20 */ /* 0x000fe20008410000 */
[----:B------:R-:W-:Y:S01]  /*2130*/  STL [R1+0x7c], R186 ;  /* 0x00007cba01007387 */ /* 0x000fe20000100800 */
[----:B-1----:R-:W-:Y:S01]  /*2140*/  FFMA.FTZ R91, R91, UR11, -R92 ;  /* 0x0000000b5b5b7c23 */ /* 0x002fe2000801085c */
[----:B------:R-:W-:Y:S01]  /*2150*/  FMUL.FTZ R219, R135, UR10 ;  /* 0x0000000a87db7c20 */ /* 0x000fe20008410000 */
[----:B------:R-:W-:Y:S01]  /*2160*/  MUFU.TANH R193, R102 ;  /* 0x0000006600c17308 */ /* 0x000fe20000002400 */
[----:B------:R1:W-:Y:S01]  /*2170*/  STL [R1+0x78], R185 ;  /* 0x000078b901007387 */ /* 0x0003e20000100800 */
[----:B------:R-:W-:Y:S01]  /*2180*/  FMUL.FTZ R129, R129, UR10 ;  /* 0x0000000a81817c20 */ /* 0x000fe20008410000 */
[----:B------:R-:W-:Y:S01]  /*2190*/  FMUL.FTZ R107, R107, UR10 ;  /* 0x0000000a6b6b7c20 */ /* 0x000fe20008410000 */
[----:B------:R-:W-:Y:S01]  /*21a0*/  FMUL.FTZ R237, R97, UR10 ;  /* 0x0000000a61ed7c20 */ /* 0x000fe20008410000 */
[----:B------:R-:W3:Y:S01]  /*21b0*/  SHFL.IDX PT, R89, R202, R218, 0x1f ;  /* 0x00001fdaca597589 */ /* 0x000ee200000e0000 */
[----:B------:R-:W-:Y:S01]  /*21c0*/  FMUL.FTZ R101, R101, UR10 ;  /* 0x0000000a65657c20 */ /* 0x000fe20008410000 */
[----:B------:R-:W-:Y:S01]  /*21d0*/  FMUL.FTZ R104, R104, UR10 ;  /* 0x0000000a68687c20 */ /* 0x000fe20008410000 */
[----:B--2---:R2:W-:Y:S01]  /*21e0*/  MUFU.TANH R187, R108 ;  /* 0x0000006c00bb7308 */ /* 0x0045e20000002400 */
[----:B------:R4:W-:Y:S01]  /*21f0*/  STL [R1+0x74], R184 ;  /* 0x000074b801007387 */ /* 0x0009e20000100800 */
[----:B------:R-:W-:Y:S01]  /*2200*/  FMUL.FTZ R106, R106, UR10 ;  /* 0x0000000a6a6a7c20 */ /* 0x000fe20008410000 */
[----:B------:R-:W-:Y:S01]  /*2210*/  FMUL.FTZ R99, R99, UR10 ;  /* 0x0000000a63637c20 */ /* 0x000fe20008410000 */
[----:B------:R-:W-:Y:S01]  /*2220*/  FMUL.FTZ R118, R118, UR10 ;  /* 0x0000000a76767c20 */ /* 0x000fe20008410000 */
[----:B------:R-:W-:Y:S01]  /*2230*/  STL [R1+0x70], R183 ;  /* 0x000070b701007387 */ /* 0x000fe20000100800 */
[----:B------:R-:W-:Y:S01]  /*2240*/  FMUL.FTZ R126, R126, UR10 ;  /* 0x0000000a7e7e7c20 */ /* 0x000fe20008410000 */
[----:B------:R-:W-:Y:S01]  /*2250*/  FMUL.FTZ R128, R128, UR10 ;  /* 0x0000000a80807c20 */ /* 0x000fe20008410000 */
[----:B-1----:R1:W-:Y:S01]  /*2260*/  MUFU.TANH R185, R109 ;  /* 0x0000006d00b97308 */ /* 0x0023e20000002400 */
[----:B------:R3:W-:Y:S01]  /*2270*/  STL [R1+0x6c], R182 ;  /* 0x00006cb601007387 */ /* 0x0007e20000100800 */
[----:B--2---:R-:W-:-:S02]  /*2280*/  VIADD R108, R10, 0xc ;  /* 0x0000000c0a6c7836 */ /* 0x004fc40000000000 */
[----:B------:R-:W-:Y:S01]  /*2290*/  FMUL.FTZ R134, R134, UR10 ;  /* 0x0000000a86867c20 */ /* 0x000fe20008410000 */
[----:B------:R-:W-:Y:S01]  /*22a0*/  FMUL.FTZ R116, R116, UR10 ;  /* 0x0000000a74747c20 */ /* 0x000fe20008410000 */
[----:B------:R2:W-:Y:S01]  /*22b0*/  STL [R1+0x68], R181 ;  /* 0x000068b501007387 */ /* 0x0005e20000100800 */
[----:B------:R-:W-:Y:S01]  /*22c0*/  FMUL.FTZ R133, R133, UR10 ;  /* 0x0000000a85857c20 */ /* 0x000fe20008410000 */
[----:B------:R-:W-:Y:S01]  /*22d0*/  FMUL.FTZ R121, R121, UR10 ;  /* 0x0000000a79797c20 */ /* 0x000fe20008410000 */
[----:B----4-:R4:W2:Y:S01]  /*22e0*/  MUFU.TANH R184, R112 ;  /* 0x0000007000b87308 */ /* 0x0108a20000002400 */
[----:B-1----:R-:W-:Y:S01]  /*22f0*/  VIADD R109, R10, 0x8 ;  /* 0x000000080a6d7836 */ /* 0x002fe20000000000 */
[----:B------:R-:W-:Y:S01]  /*2300*/  STL [R1+0x64], R180 ;  /* 0x000064b401007387 */ /* 0x000fe20000100800 */
[----:B------:R-:W-:Y:S01]  /*2310*/  FMUL.FTZ R127, R127, UR10 ;  /* 0x0000000a7f7f7c20 */ /* 0x000fe20008410000 */
[----:B------:R-:W-:Y:S01]  /*2320*/  FMUL.FTZ R119, R119, UR10 ;  /* 0x0000000a77777c20 */ /* 0x000fe20008410000 */
[----:B------:R-:W-:Y:S01]  /*2330*/  FMUL.FTZ R117, R117, UR10 ;  /* 0x0000000a75757c20 */ /* 0x000fe20008410000 */
[----:B------:R-:W-:Y:S01]  /*2340*/  SHFL.IDX PT, R88, R202, R109, 0x1f ;  /* 0x00001f6dca587589 */ /* 0x000fe200000e0000 */
[----:B------:R-:W-:Y:S01]  /*2350*/  FMUL.FTZ R130, R130, UR10 ;  /* 0x0000000a82827c20 */ /* 0x000fe20008410000 */
[----:B---3--:R1:W-:Y:S01]  /*2360*/  MUFU.TANH R182, R114 ;  /* 0x0000007200b67308 */ /* 0x0083e20000002400 */
[----:B----4-:R-:W-:Y:S01]  /*2370*/  IADD3 R112, R10, 0x10, RZ ;  /* 0x000000100a707810 */ /* 0x010fe20007ffe0ff */
[----:B------:R-:W-:Y:S01]  /*2380*/  STL [R1+0x60], R179 ;  /* 0x000060b301007387 */ /* 0x000fe20000100800 */
[----:B------:R-:W-:Y:S01]  /*2390*/  FMUL.FTZ R125, R125, UR10 ;  /* 0x0000000a7d7d7c20 */ /* 0x000fe20008410000 */
[----:B------:R-:W-:Y:S01]  /*23a0*/  LEA R204, R4, R204, 0xa ;  /* 0x000000cc04cc7211 */ /* 0x000fe200078e50ff */
[----:B------:R-:W-:Y:S01]  /*23b0*/  FMUL.FTZ R120, R120, UR10 ;  /* 0x0000000a78787c20 */ /* 0x000fe20008410000 */
[----:B------:R-:W-:Y:S01]  /*23c0*/  STL [R1+0x5c], R178 ;  /* 0x00005cb201007387 */ /* 0x000fe20000100800 */
[----:B------:R-:W-:Y:S01]  /*23d0*/  FMUL.FTZ R123, R123, UR10 ;  /* 0x0000000a7b7b7c20 */ /* 0x000fe20008410000 */
[----:B--2---:R2:W-:Y:S01]  /*23e0*/  MUFU.TANH R181, R113 ;  /* 0x0000007100b57308 */ /* 0x0045e20000002400 */
[----:B-1----:R-:W-:Y:S01]  /*23f0*/  IADD3 R114, R10, 0x1c, RZ ;  /* 0x0000001c0a727810 */ /* 0x002fe20007ffe0ff */
        /* <DEDUP_REMOVED lines=24> */
[----:B------:R-:W-:Y:S04]  /*2580*/  SHFL.IDX PT, R102, R202, R108, 0x1f ;  /* 0x00001f6cca667589 */ /* 0x000fe800000e0000 */
[----:B------:R-:W-:Y:S01]  /*2590*/  STL [R1+0x38], R169 ;  /* 0x000038a901007387 */ /* 0x000fe20000100800 */
[----:B------:R-:W-:-:S02]  /*25a0*/  WARPGROUP.DEPBAR.LE gsb0, 0x0 ;  /* 0x00008000000079c5 */ /* 0x000fc40000010000 */
[----:B------:R-:W-:Y:S01]  /*25b0*/  WARPGROUP.ARRIVE ;  /* 0x00000000000079c5 */ /* 0x000fe20000000000 */
[----:B------:R-:W-:Y:S01]  /*25c0*/  STL [R1+0x34], R168 ;  /* 0x000034a801007387 */ /* 0x000fe20000100800 */
[----:B------:R-:W-:Y:S03]  /*25d0*/  MUFU.TANH R221, R221 ;  /* 0x000000dd00dd7308 */ /* 0x000fe60000002400 */
[----:B------:R-:W-:Y:S01]  /*25e0*/  STL [R1+0x30], R11 ;  /* 0x0000300b01007387 */ /* 0x000fe20000100800 */
[----:B------:R-:W-:Y:S01]  /*25f0*/  HGMMA.64x128x16.F32 R24, gdesc[UR4], R24, gsb0 ;  /* 0x01e00000041879f0 */ /* 0x000fe20008000818 */
[----:B------:R-:W-:Y:S02]  /*2600*/  UIADD3 UR6, UR8, 0x4, URZ ;  /* 0x0000000408067890 */ /* 0x000fe4000fffe03f */
[----:B------:R-:W-:Y:S01]  /*2610*/  UIADD3 UR4, UR9, 0x4, URZ ;  /* 0x0000000409047890 */ /* 0x000fe2000fffe03f */
[----:B------:R2:W-:Y:S01]  /*2620*/  MUFU.TANH R183, R111 ;  /* 0x0000006f00b77308 */ /* 0x0005e20000002400 */
[----:B------:R-:W-:Y:S01]  /*2630*/  UMOV UR7, 0x40000040 ;  /* 0x4000004000077882 */ /* 0x000fe20000000000 */
[----:B------:R-:W-:Y:S01]  /*2640*/  UMOV UR5, 0x40000040 ;  /* 0x4000004000057882 */ /* 0x000fe20000000000 */
[----:B-1----:R-:W1:Y:S04]  /*2650*/  SHFL.IDX PT, R122, R23, R112, 0x1f ;  /* 0x00001f70177a7589 */ /* 0x002e6800000e0000 */
[----:B------:R-:W-:Y:S01]  /*2660*/  STL [R1+0x2c], R9 ;  /* 0x00002c0901007387 */ /* 0x000fe20000100800 */
[----:B------:R3:W-:Y:S01]  /*2670*/  MUFU.EX2 R105, R91 ;  /* 0x0000005b00697308 */ /* 0x0007e20000000800 */
[----:B--2---:R-:W-:-:S02]  /*2680*/  VIADD R111, R10, 0x18 ;  /* 0x000000180a6f7836 */ /* 0x004fc40000000000 */
[----:B------:R-:W-:Y:S04]  /*2690*/  STL [R1+0x28], R7 ;  /* 0x0000280701007387 */ /* 0x000fe80000100800 */
[----:B------:R-:W2:Y:S01]  /*26a0*/  SHFL.IDX PT, R94, R202, R112, 0x1f ;  /* 0x00001f70ca5e7589 */ /* 0x000ea200000e0000 */
[----:B------:R4:W-:Y:S03]  /*26b0*/  MUFU.TANH R197, R95 ;  /* 0x0000005f00c57308 */ /* 0x0009e60000002400 */
[----:B---3--:R-:W-:Y:S04]  /*26c0*/  SHFL.IDX PT, R91, R202, R114, 0x1f ;  /* 0x00001f72ca5b7589 */ /* 0x008fe800000e0000 */
[----:B------:R-:W-:Y:S01]  /*26d0*/  STL [R1+0x24], R6 ;  /* 0x0000240601007387 */ /* 0x000fe20000100800 */
[----:B------:R-:W3:Y:S03]  /*26e0*/  MUFU.TANH R198, R96 ;  /* 0x0000006000c67308 */ /* 0x000ee60000002400 */
[----:B----4-:R-:W-:Y:S04]  /*26f0*/  SHFL.IDX PT, R95, R202, R110, 0x1f ;  /* 0x00001f6eca5f7589 */ /* 0x010fe800000e0000 */
[----:B------:R-:W-:Y:S01]  /*2700*/  STL [R1+0x20], R5 ;  /* 0x0000200501007387 */ /* 0x000fe20000100800 */
[----:B------:R-:W-:Y:S03]  /*2710*/  MUFU.TANH R230, R230 ;  /* 0x000000e600e67308 */ /* 0x000fe60000002400 */
[----:B------:R-:W-:Y:S04]  /*2720*/  SHFL.IDX PT, R135, R23, R108, 0x1f ;  /* 0x00001f6c17877589 */ /* 0x000fe800000e0000 */
[----:B------:R-:W-:Y:S01]  /*2730*/  SHFL.IDX PT, R205, R23, R114, 0x1f ;  /* 0x00001f7217cd7589 */ /* 0x000fe200000e0000 */
[----:B------:R-:W-:Y:S01]  /*2740*/  MUFU.TANH R233, R233 ;  /* 0x000000e900e97308 */ /* 0x000fe20000002400 */
[----:B---3--:R-:W-:-:S02]  /*2750*/  FSEL R211, R198, -INF , P2 ;  /* 0xff800000c6d37808 */ /* 0x008fc40001000000 */
[----:B------:R-:W-:Y:S03]  /*2760*/  STL [R1+0x1c], R3 ;  /* 0x00001c0301007387 */ /* 0x000fe60000100800 */
[----:B-1----:R-:W-:Y:S01]  /*2770*/  FFMA.FTZ R211, R211, UR11, -R122 ;  /* 0x0000000bd3d37c23 */ /* 0x002fe2000801087a */
[----:B------:R-:W-:Y:S01]  /*2780*/  STL [R1+0x18], R0 ;  /* 0x0000180001007387 */ /* 0x000fe20000100800 */
[----:B------:R-:W1:Y:S03]  /*2790*/  MUFU.TANH R220, R220 ;  /* 0x000000dc00dc7308 */ /* 0x000e660000002400 */
[----:B------:R-:W-:Y:S04]  /*27a0*/  SHFL.IDX PT, R215, R17, R108, 0x1f ;  /* 0x00001f6c11d77589 */ /* 0x000fe800000e0000 */
[----:B------:R-:W3:Y:S01]  /*27b0*/  SHFL.IDX PT, R213, R17, R112, 0x1f ;  /* 0x00001f7011d57589 */ /* 0x000ee200000e0000 */
[----:B------:R-:W4:Y:S03]  /*27c0*/  MUFU.TANH R227, R227 ;  /* 0x000000e300e37308 */ /* 0x000f260000002400 */
[----:B------:R-:W-:Y:S05]  /*27d0*/  SHFL.IDX PT, R224, R14, R109, 0x1f ;  /* 0x00001f6d0ee07589 */ /* 0x000fea00000e0000 */
        /* <DEDUP_REMOVED lines=21> */
[----:B-1----:R-:W1:Y:S07]  /*2930*/  SHFL.IDX PT, R115, R23, R10, 0x1f ;  /* 0x00001f0a17737589 */ /* 0x002e6e00000e0000 */
[----:B------:R-:W4:Y:S01]  /*2940*/  MUFU.TANH R232, R232 ;  /* 0x000000e800e87308 */ /* 0x000f220000002400 */
[----:B--2---:R-:W-:Y:S01]  /*2950*/  FSEL R93, R230, -INF , P2 ;  /* 0xff800000e65d7808 */ /* 0x004fe20001000000 */
[----:B------:R-:W-:-:S02]  /*2960*/  WARPGROUP.DEPBAR.LE gsb0, 0x0 ;  /* 0x00008000000079c5 */ /* 0x000fc40000010000 */
[----:B------:R-:W-:Y:S02]  /*2970*/  WARPGROUP.ARRIVE ;  /* 0x00000000000079c5 */ /* 0x000fe40000000000 */
[--C-:B------:R-:W-:Y:S01]  /*2980*/  FFMA.FTZ R93, R93, UR11, -R91.reuse ;  /* 0x0000000b5d5d7c23 */ /* 0x100fe2000801085b */
[----:B------:R-:W-:Y:S01]  /*2990*/  FFMA.FTZ R91, R98, UR11, -R91 ;  /* 0x0000000b625b7c23 */ /* 0x000fe2000801085b */
[----:B------:R2:W-:Y:S01]  /*29a0*/  MUFU.TANH R6, R131 ;  /* 0x0000008300067308 */ /* 0x0005e20000002400 */
[----:B---3--:R-:W-:Y:S01]  /*29b0*/  FSEL R98, R199, -INF , P2 ;  /* 0xff800000c7627808 */ /* 0x008fe20001000000 */
[----:B------:R-:W-:Y:S01]  /*29c0*/  HGMMA.64x128x16.F32 R24, gdesc[UR4], R24, gsb0 ;  /* 0x01e00000041879f0 */ /* 0x000fe20008000818 */
[----:B------:R-:W-:Y:S02]  /*29d0*/  UIADD3 UR6, UR8, 0x6, URZ ;  /* 0x0000000608067890 */ /* 0x000fe4000fffe03f */
[----:B------:R-:W-:Y:S01]  /*29e0*/  UIADD3 UR4, UR9, 0x6, URZ ;  /* 0x0000000609047890 */ /* 0x000fe2000fffe03f */
[----:B------:R-:W-:Y:S01]  /*29f0*/  FFMA.FTZ R98, R98, UR11, -R135 ;  /* 0x0000000b62627c23 */ /* 0x000fe20008010887 */
[----:B------:R-:W-:Y:S01]  /*2a00*/  UMOV UR7, 0x40000040 ;  /* 0x4000004000077882 */ /* 0x000fe20000000000 */
[----:B------:R-:W-:Y:S01]  /*2a10*/  UMOV UR5, 0x40000040 ;  /* 0x4000004000057882 */ /* 0x000fe20000000000 */
[----:B------:R-:W3:Y:S01]  /*2a20*/  MUFU.TANH R235, R235 ;  /* 0x000000eb00eb7308 */ /* 0x000ee20000002400 */
[----:B--2---:R-:W2:Y:S07]  /*2a30*/  SHFL.IDX PT, R131, R17, R10, 0x1f ;  /* 0x00001f0a11837589 */ /* 0x004eae00000e0000 */
[----:B------:R1:W-:Y:S08]  /*2a40*/  MUFU.TANH R9, R129 ;  /* 0x0000008100097308 */ /* 0x0003f00000002400 */
[----:B------:R4:W2:Y:S01]  /*2a50*/  MUFU.TANH R194, R101 ;  /* 0x0000006500c27308 */ /* 0x0008a20000002400 */
[----:B-1----:R-:W1:Y:S07]  /*2a60*/  SHFL.IDX PT, R129, R23, R110, 0x1f ;  /* 0x00001f6e17817589 */ /* 0x002e6e00000e0000 */
[----:B------:R3:W-:Y:S01]  /*2a70*/  MUFU.TANH R191, R104 ;  /* 0x0000006800bf7308 */ /* 0x0007e20000002400 */
[----:B----4-:R-:W-:Y:S01]  /*2a80*/  FFMA.FTZ R101, R89, UR11, -R88 ;  /* 0x0000000b59657c23 */ /* 0x010fe20008010858 */
        /* <DEDUP_REMOVED lines=19> */
[----:B---3--:R2:W3:Y:S07]  /*2bc0*/  SHFL.IDX PT, R90, R202, R111, 0x1f ;  /* 0x00001f6fca5a7589 */ /* 0x0084ee00000e0000 */
[----:B------:R-:W-:Y:S01]  /*2bd0*/  MUFU.TANH R196, R99 ;  /* 0x0000006300c47308 */ /* 0x000fe20000002400 */
[----:B--2---:R-:W-:-:S07]  /*2be0*/  FSEL R202, R194, -INF , P2 ;  /* 0xff800000c2ca7808 */ /* 0x004fce0001000000 */
[----:B------:R-:W-:Y:S01]  /*2bf0*/  MUFU.TANH R222, R222 ;  /* 0x000000de00de7308 */ /* 0x000fe20000002400 */
[----:B------:R-:W-:-:S07]  /*2c00*/  FFMA.FTZ R202, R202, UR11, -R205 ;  /* 0x0000000bcaca7c23 */ /* 0x000fce00080108cd */
[----:B------:R2:W4:Y:S08]  /*2c10*/  MUFU.TANH R177, R118 ;  /* 0x0000007600b17308 */ /* 0x0005300000002400 */
[----:B------:R1:W-:Y:S01]  /*2c20*/  MUFU.TANH R169, R126 ;  /* 0x0000007e00a97308 */ /* 0x0003e20000002400 */
[----:B--2---:R2:W-:Y:S07]  /*2c30*/  SHFL.IDX PT, R118, R23, R109, 0x1f ;  /* 0x00001f6d17767589 */ /* 0x0045ee00000e0000 */
[----:B------:R-:W3:Y:S01]  /*2c40*/  MUFU.TANH R229, R229 ;  /* 0x000000e500e57308 */ /* 0x000ee20000002400 */
[----:B-1----:R-:W1:Y:S01]  /*2c50*/  SHFL.IDX PT, R126, R17, R109, 0x1f ;  /* 0x00001f6d117e7589 */ /* 0x002e6200000e0000 */
[----:B----4-:R-:W-:-:S02]  /*2c60*/  FSEL R207, R177, -INF , P1 ;  /* 0xff800000b1cf7808 */ /* 0x010fc40000800000 */
[----:B--2---:R-:W-:-:S04]  /*2c70*/  FSEL R23, R233, -INF , P1 ;  /* 0xff800000e9177808 */ /* 0x004fc80000800000 */
[----:B------:R-:W2:Y:S01]  /*2c80*/  MUFU.TANH R236, R236 ;  /* 0x000000ec00ec7308 */ /* 0x000ea20000002400 */
[----:B------:R-:W-:Y:S01]  /*2c90*/  FFMA.FTZ R122, R23, UR11, -R122 ;  /* 0x0000000b177a7c23 */ /* 0x000fe2000801087a */
[----:B------:R-:W-:-:S06]  /*2ca0*/  FSEL R23, R193, -INF , P1 ;  /* 0xff800000c1177808 */ /* 0x000fcc0000800000 */
[----:B------:R-:W-:Y:S01]  /*2cb0*/  MUFU.TANH R231, R231 ;  /* 0x000000e700e77308 */ /* 0x000fe20000002400 */
[----:B---3--:R-:W-:-:S07]  /*2cc0*/  FSEL R99, R229, -INF , P1 ;  /* 0xff800000e5637808 */ /* 0x008fce0000800000 */
[----:B------:R3:W-:Y:S01]  /*2cd0*/  MUFU.TANH R0, R134 ;  /* 0x0000008600007308 */ /* 0x0007e20000002400 */
[----:B--2---:R-:W-:-:S05]  /*2ce0*/  FSEL R88, R236, -INF , P2 ;  /* 0xff800000ec587808 */ /* 0x004fca0001000000 */
[----:B------:R-:W-:Y:S01]  /*2cf0*/  FFMA.FTZ R88, R88, UR11, -R100 ;  /* 0x0000000b58587c23 */ /* 0x000fe20008010864 */
[----:B------:R-:W-:Y:S02]  /*2d00*/  WARPGROUP.DEPBAR.LE gsb0, 0x0 ;  /* 0x00008000000079c5 */ /* 0x000fe40000010000 */
[----:B------:R-:W-:Y:S01]  /*2d10*/  WARPGROUP.ARRIVE ;  /* 0x00000000000079c5 */ /* 0x000fe20000000000 */
[----:B------:R2:W-:Y:S01]  /*2d20*/  MUFU.TANH R11, R128 ;  /* 0x00000080000b7308 */ /* 0x0005e20000002400 */
[----:B---3--:R-:W-:-:S04]  /*2d30*/  FSEL R134, R195, -INF , P2 ;  /* 0xff800000c3867808 */ /* 0x008fc80001000000 */
[----:B------:R-:W-:Y:S01]  /*2d40*/  HGMMA.64x128x16.F32 R24, gdesc[UR4], R24, gsb0 ;  /* 0x01e00000041879f0 */ /* 0x000fe20008000818 */
[--C-:B------:R-:W-:Y:S01]  /*2d50*/  FFMA.FTZ R134, R134, UR11, -R132.reuse ;  /* 0x0000000b86867c23 */ /* 0x100fe20008010884 */
[----:B------:R-:W-:Y:S01]  /*2d60*/  FFMA.FTZ R132, R23, UR11, -R132 ;  /* 0x0000000b17847c23 */ /* 0x000fe20008010884 */
[----:B------:R-:W-:Y:S01]  /*2d70*/  MUFU.TANH R234, R234 ;  /* 0x000000ea00ea7308 */ /* 0x000fe20000002400 */
[----:B--2---:R-:W2:Y:S01]  /*2d80*/  SHFL.IDX PT, R128, R17, R218, 0x1f ;  /* 0x00001fda11807589 */ /* 0x004ea200000e0000 */
[----:B------:R-:W-:-:S06]  /*2d90*/  FSEL R23, R189, -INF , P1 ;  /* 0xff800000bd177808 */ /* 0x000fcc0000800000 */
[----:B------:R3:W4:Y:S08]  /*2da0*/  MUFU.TANH R179, R116 ;  /* 0x0000007400b37308 */ /* 0x0007300000002400 */
[----:B------:R1:W-:Y:S01]  /*2db0*/  MUFU.TANH R3, R133 ;  /* 0x0000008500037308 */ /* 0x0003e20000002400 */
[----:B---3--:R-:W-:-:S05]  /*2dc0*/  FSEL R116, R197, -INF , P1 ;  /* 0xff800000c5747808 */ /* 0x008fca0000800000 */
[----:B------:R-:W-:Y:S01]  /*2dd0*/  FFMA.FTZ R135, R116, UR11, -R135 ;  /* 0x0000000b74877c23 */ /* 0x000fe20008010887 */
[----:B------:R-:W-:Y:S01]  /*2de0*/  FSEL R116, R196, -INF , P1 ;  /* 0xff800000c4747808 */ /* 0x000fe20000800000 */
[----:B------:R3:W-:Y:S01]  /*2df0*/  MUFU.TANH R174, R121 ;  /* 0x0000007900ae7308 */ /* 0x0007e20000002400 */
[----:B-1----:R-:W-:Y:S02]  /*2e00*/  FSEL R133, R191, -INF , P2 ;  /* 0xff800000bf857808 */ /* 0x002fe40001000000 */
[----:B----4-:R-:W-:-:S03]  /*2e10*/  FSEL R209, R179, -INF , P2 ;  /* 0xff800000b3d17808 */ /* 0x010fc60001000000 */
[--C-:B------:R-:W-:Y:S01]  /*2e20*/  FFMA.FTZ R133, R133, UR11, -R131.reuse ;  /* 0x0000000b85857c23 */ /* 0x100fe20008010883 */
[----:B------:R-:W-:Y:S01]  /*2e30*/  FFMA.FTZ R131, R23, UR11, -R131 ;  /* 0x0000000b17837c23 */ /* 0x000fe20008010883 */
[----:B------:R1:W-:Y:S01]  /*2e40*/  MUFU.EX2 R106, R92 ;  /* 0x0000005c006a7308 */ /* 0x0003e20000000800 */
[----:B---3--:R-:W-:-:S05]  /*2e50*/  FSEL R121, R237, -INF , P2 ;  /* 0xff800000ed797808 */ /* 0x008fca0001000000 */
[--C-:B------:R-:W-:Y:S01]  /*2e60*/  FFMA.FTZ R121, R121, UR11, -R129.reuse ;  /* 0x0000000b79797c23 */ /* 0x100fe20008010881 */
[----:B------:R-:W-:Y:S01]  /*2e70*/  FFMA.FTZ R129, R116, UR11, -R129 ;  /* 0x0000000b74817c23 */ /* 0x000fe20008010881 */
[----:B------:R3:W-:Y:S01]  /*2e80*/  MUFU.TANH R168, R127 ;  /* 0x0000007f00a87308 */ /* 0x0007e20000002400 */
[----:B-1----:R-:W-:Y:S02]  /*2e90*/  FSEL R92, R222, -INF , P2 ;  /* 0xff800000de5c7808 */ /* 0x002fe40001000000 */
[----:B------:R-:W-:-:S03]  /*2ea0*/  FSEL R116, R192, -INF , P1 ;  /* 0xff800000c0747808 */ /* 0x000fc60000800000 */
[--C-:B------:R-:W-:Y:S01]  /*2eb0*/  FFMA.FTZ R92, R92, UR11, -R90.reuse ;  /* 0x0000000b5c5c7c23 */ /* 0x100fe2000801085a */
[----:B------:R-:W-:Y:S01]  /*2ec0*/  FFMA.FTZ R90, R99, UR11, -R90 ;  /* 0x0000000b635a7c23 */ /* 0x000fe2000801085a */
[----:B------:R1:W-:Y:S01]  /*2ed0*/  MUFU.EX2 R23, R115 ;  /* 0x0000007300177308 */ /* 0x0003e20000000800 */
[----:B---3--:R-:W-:Y:S01]  /*2ee0*/  FSEL R127, R187, -INF , P2 ;  /* 0xff800000bb7f7808 */ /* 0x008fe20001000000 */
[----:B------:R-:W-:Y:S01]  /*2ef0*/  FFMA.FTZ R205, R116, UR11, -R205 ;  /* 0x0000000b74cd7c23 */ /* 0x000fe200080108cd */
[----:B------:R-:W-:Y:S02]  /*2f00*/  FSEL R99, R12, -INF , P2 ;  /* 0xff8000000c637808 */ /* 0x000fe40001000000 */
[----:B------:R-:W-:Y:S01]  /*2f10*/  FSEL R116, R188, -INF , P1 ;  /* 0xff800000bc747808 */ /* 0x000fe20000800000 */
[----:B------:R-:W-:Y:S02]  /*2f20*/  FFMA.FTZ R127, R127, UR11, -R126 ;  /* 0x0000000b7f7f7c23 */ /* 0x000fe4000801087e */
[----:B------:R3:W-:Y:S01]  /*2f30*/  MUFU.TANH R176, R119 ;  /* 0x0000007700b07308 */ /* 0x0007e20000002400 */
[----:B-1----:R-:W-:Y:S01]  /*2f40*/  FSEL R115, R186, -INF , P1 ;  /* 0xff800000ba737808 */ /* 0x002fe20000800000 */
[----:B------:R-:W-:-:S04]  /*2f50*/  FFMA.FTZ R99, R99, UR11, -R118 ;  /* 0x0000000b63637c23 */ /* 0x000fc80008010876 */
[----:B------:R-:W-:Y:S02]  /*2f60*/  FFMA.FTZ R126, R115, UR11, -R126 ;  /* 0x0000000b737e7c23 */ /* 0x000fe4000801087e */
[----:B------:R1:W4:Y:S01]  /*2f70*/  MUFU.TANH R178, R117 ;  /* 0x0000007500b27308 */ /* 0x0003220000002400 */
[C---:B---3--:R-:W-:Y:S01]  /*2f80*/  FSEL R119, R231.reuse, -INF , P1 ;  /* 0xff800000e7777808 */ /* 0x048fe20000800000 */
[----:B------:R-:W-:Y:S01]  /*2f90*/  SHFL.IDX PT, R115, R17, R114, 0x1f ;  /* 0x00001f7211737589 */ /* 0x000fe200000e0000 */
[----:B------:R-:W-:-:S03]  /*2fa0*/  FFMA.FTZ R231, -R231, R231, 1 ;  /* 0x3f800000e7e77423 */ /* 0x000fc600000101e7 */
[----:B------:R-:W-:Y:S02]  /*2fb0*/  FFMA.FTZ R100, R119, UR11, -R100 ;  /* 0x0000000b77647c23 */ /* 0x000fe40008010864 */
[----:B------:R3:W-:Y:S01]  /*2fc0*/  MUFU.TANH R7, R130 ;  /* 0x0000008200077308 */ /* 0x0007e20000002400 */
[----:B-1----:R-:W-:Y:S01]  /*2fd0*/  FSEL R117, R234, -INF , P1 ;  /* 0xff800000ea757808 */ /* 0x002fe20000800000 */
[----:B------:R-:W1:Y:S04]  /*2fe0*/  SHFL.IDX PT, R119, R17, R110, 0x1f ;  /* 0x00001f6e11777589 */ /* 0x000e6800000e0000 */
[----:B------:R-:W-:Y:S02]  /*2ff0*/  FFMA.FTZ R118, R117, UR11, -R118 ;  /* 0x0000000b75767c23 */ /* 0x000fe40008010876 */
[----:B------:R4:W1:Y:S01]  /*3000*/  SHFL.IDX PT, R117, R17, R111, 0x1f ;  /* 0x00001f6f11757589 */ /* 0x00086200000e0000 */
[----:B---3--:R-:W-:Y:S01]  /*3010*/  FSEL R130, R190, -INF , P2 ;  /* 0xff800000be827808 */ /* 0x008fe20001000000 */
[----:B------:R3:W-:Y:S04]  /*3020*/  MUFU.TANH R170, R125 ;  /* 0x0000007d00aa7308 */ /* 0x0007e80000002400 */
[--C-:B--2---:R-:W-:Y:S01]  /*3030*/  FFMA.FTZ R130, R130, UR11, -R128.reuse ;  /* 0x0000000b82827c23 */ /* 0x104fe20008010880 */
[----:B------:R-:W-:Y:S01]  /*3040*/  FFMA.FTZ R128, R116, UR11, -R128 ;  /* 0x0000000b74807c23 */ /* 0x000fe20008010880 */
[----:B------:R-:W-:-:S02]  /*3050*/  FSEL R116, R183, -INF , P1 ;  /* 0xff800000b7747808 */ /* 0x000fc40000800000 */
[----:B------:R2:W-:Y:S01]  /*3060*/  MUFU.TANH R175, R120 ;  /* 0x0000007800af7308 */ /* 0x0005e20000002400 */
[----:B---3--:R-:W-:Y:S02]  /*3070*/  FSEL R125, R185, -INF , P2 ;  /* 0xff800000b97d7808 */ /* 0x008fe40001000000 */
[----:B----4-:R-:W-:-:S03]  /*3080*/  FSEL R17, R180, -INF , P1 ;  /* 0xff800000b4117808 */ /* 0x010fc60000800000 */
[--C-:B------:R-:W-:Y:S01]  /*3090*/  FFMA.FTZ R125, R125, UR11, -R215.reuse ;  /* 0x0000000b7d7d7c23 */ /* 0x100fe200080108d7 */
[----:B------:R-:W-:Y:S01]  /*30a0*/  FFMA.FTZ R215, R116, UR11, -R215 ;  /* 0x0000000b74d77c23 */ /* 0x000fe200080108d7 */
[----:B------:R-:W-:Y:S01]  /*30b0*/  FSEL R116, R182, -INF , P1 ;  /* 0xff800000b6747808 */ /* 0x000fe20000800000 */
[----:B------:R3:W-:Y:S01]  /*30c0*/  MUFU.TANH R172, R123 ;  /* 0x0000007b00ac7308 */ /* 0x0007e20000002400 */
[----:B--2---:R-:W-:-:S03]  /*30d0*/  FSEL R120, R181, -INF , P2 ;  /* 0xff800000b5787808 */ /* 0x004fc60001000000 */
[----:B------:R-:W-:Y:S01]  /*30e0*/  FFMA.FTZ R213, R116, UR11, -R213 ;  /* 0x0000000b74d57c23 */ /* 0x000fe200080108d5 */
[----:B------:R-:W-:Y:S01]  /*30f0*/  FSEL R116, R178, -INF , P2 ;  /* 0xff800000b2747808 */ /* 0x000fe20001000000 */
[--C-:B-1----:R-:W-:Y:S01]  /*3100*/  FFMA.FTZ R120, R120, UR11, -R119.reuse ;  /* 0x0000000b78787c23 */ /* 0x102fe20008010877 */
[----:B------:R-:W-:Y:S01]  /*3110*/  FFMA.FTZ R119, R17, UR11, -R119 ;  /* 0x0000000b11777c23 */ /* 0x000fe20008010877 */
[----:B------:R1:W-:Y:S01]  /*3120*/  MUFU.TANH R171, R124 ;  /* 0x0000007c00ab7308 */ /* 0x0003e20000002400 */
[----:B---3--:R-:W-:Y:S01]  /*3130*/  FSEL R123, R176, -INF , P1 ;  /* 0xff800000b07b7808 */ /* 0x008fe20000800000 */
        /* <DEDUP_REMOVED lines=470> */
[----:B------:R-:W-:Y:S01]  /*4ea0*/  F2FP.F16.F32.PACK_AB R89, R100, R23 ;  /* 0x000000176459723e */ /* 0x000fe200000000ff */
[----:B---3--:R-:W-:-:S05]  /*4eb0*/  IMAD R25, R4, 0x4000, R222 ;  /* 0x0000400004197824 */ /* 0x008fca00078e02de */
[----:B------:R-:W-:-:S05]  /*4ec0*/  LEA R50, R25, R2, 0x1 ;  /* 0x0000000219327211 */ /* 0x000fca00078e08ff */
[----:B------:R-:W-:Y:S01]  /*4ed0*/  STSM.16.MT88.4 [R50+0x20c00], R84 ;  /* 0x020c005432007844 */ /* 0x000fe20000004200 */
[----:B------:R-:W-:-:S03]  /*4ee0*/  F2FP.F16.F32.PACK_AB R25, R106, R105 ;  /* 0x000000696a19723e */ /* 0x000fc600000000ff */
        /* <DEDUP_REMOVED lines=144> */
.L_x_249:
[----:B-----5:R-:W-:Y:S01]  /*57f0*/  LEA R0, R4, R0, 0xa ;  /* 0x0000000004007211 */ /* 0x020fe200078e50ff */
        /* <DEDUP_REMOVED lines=12> */
[C---:B------:R-:W-:Y:S01]  /*58c0*/  IADD3 R13, R14.reuse, 0x9, RZ ;  /* 0x000000090e0d7810 */ /* 0x040fe20007ffe0ff */
        /* <DEDUP_REMOVED lines=54> */
.L_x_250:
[----:B-1----:R-:W2:Y:S01]  /*5c30*/  LDL R0, [R1] ;  /* 0x0000000001007983 */ /* 0x002ea20000100800 */
[----:B------:R-:W-:Y:S01]  /*5c40*/  IADD3 R6, R6, 0x1, RZ ;  /* 0x0000000106067810 */ /* 0x000fe20007ffe0ff */
[----:B------:R-:W-:Y:S01]  /*5c50*/  VIADD R4, R4, 0x1 ;  /* 0x0000000104047836 */ /* 0x000fe20000000000 */
[----:B------:R-:W-:-:S04]  /*5c60*/  IADD3 R3, R3, 0x30c20, RZ ;  /* 0x00030c2003037810 */ /* 0x000fc80007ffe0ff */
[C---:B------:R-:W-:Y:S02]  /*5c70*/  ISETP.NE.AND P0, PT, R4.reuse, 0x2, PT ;  /* 0x000000020400780c */ /* 0x040fe40003f05270 */
[----:B------:R-:W-:Y:S02]  /*5c80*/  PRMT R3, RZ, 0x654, R3 ;  /* 0x00000654ff037816 */ /* 0x000fe40000000003 */
[----:B------:R-:W-:Y:S02]  /*5c90*/  SEL R4, R4, RZ, P0 ;  /* 0x000000ff04047207 */ /* 0x000fe40000000000 */
[----:B------:R3:W-:Y:S01]  /*5ca0*/  SYNCS.ARRIVE.TRANS64.RED.A1T0 RZ, [R3+URZ], RZ ;  /* 0x000000ff03ff79a7 */ /* 0x0007e2000810043f */
[----:B--2---:R-:W-:Y:S02]  /*5cb0*/  ISETP.GE.AND P1, PT, R6, R0, PT ;  /* 0x000000000600720c */ /* 0x004fe40003f26270 */
[----:B------:R-:W-:-:S04]  /*5cc0*/  SEL R0, RZ, 0x1, P0 ;  /* 0x00000001ff007807 */ /* 0x000fc80000000000 */
[----:B------:R-:W-:-:S07]  /*5cd0*/  LOP3.LUT R5, R5, R0, RZ, 0x3c, !PT ;  /* 0x0000000005057212 */ /* 0x000fce00078e3cff */
[----:B---3--:R-:W-:Y:S05]  /*5ce0*/  @!P1 BRA `(.L_x_251) ;  /* 0xffffffb800589947 */ /* 0x008fea000383ffff */
.L_x_240:
[----:B------:R-:W3:Y:S01]  /*5cf0*/  S2UR UR8, SR_CTAID.Y ;  /* 0x00000000000879c3 */ /* 0x000ee20000002600 */
[----:B------:R-:W-:Y:S01]  /*5d00*/  ULDC UR5, c[0x0][0x850] ;  /* 0x0002140000057ab9 */ /* 0x000fe20000000800 */
[----:B------:R-:W-:Y:S01]  /*5d10*/  ULDC.64 UR10, c[0x0][0x818] ;  /* 0x00020600000a7ab9 */ /* 0x000fe20000000a00 */
[----:B------:R-:W-:Y:S01]  /*5d20*/  UISETP.NE.AND UP0, UPT, UR5, 0x1, UPT ;  /* 0x000000010500788c */ /* 0x000fe2000bf05270 */
[----:B------:R-:W4:Y:S01]  /*5d30*/  S2R R10, SR_TID.X ;  /* 0x00000000000a7919 */ /* 0x000f220000002100 */
[----:B------:R-:W-:-:S03]  /*5d40*/  ULDC.64 UR12, c[0x0][0x840] ;  /* 0x00021000000c7ab9 */ /* 0x000fc60000000a00 */
[----:B------:R-:W5:Y:S06]  /*5d50*/  S2UR UR4, SR_CTAID.X ;  /* 0x00000000000479c3 */ /* 0x000f6c0000002500 */
[----:B------:R-:W-:Y:S01]  /*5d60*/  @UP0 ULDC UR6, c[0x0][0x854] ;  /* 0x0002150000060ab9 */ /* 0x000fe20000000800 */
[----:B------:R-:W-:Y:S01]  /*5d70*/  @UP0 ULDC UR9, c[0x0][0x858] ;  /* 0x0002160000090ab9 */ /* 0x000fe20000000800 */
[----:B------:R-:W2:Y:S01]  /*5d80*/  S2UR UR16, SR_CTAID.Z ;  /* 0x00000000001079c3 */ /* 0x000ea20000002700 */
[----:B---3--:R-:W-:-:S07]  /*5d90*/  UIMAD.WIDE.U32 UR6, UR8, UR6, URZ ;  /* 0x00000006080672a5 */ /* 0x008fce000f8e003f */
[----:B------:R-:W3:Y:S01]  /*5da0*/  LDC.64 R14, c[0x0][0x848] ;  /* 0x00021200ff0e7b82 */ /* 0x000ee20000000a00 */
[----:B------:R-:W-:Y:S02]  /*5db0*/  @UP0 USHF.R.U32.HI UR8, URZ, UR9, UR7 ;  /* 0x000000093f080299 */ /* 0x000fe40008011607 */
[----:B-----5:R-:W-:-:S05]  /*5dc0*/  USHF.L.U32 UR4, UR4, 0xd, URZ ;  /* 0x0000000d04047899 */ /* 0x020fca000800063f */
[----:B-1----:R-:W1:Y:S01]  /*5dd0*/  LDC.64 R12, c[0x0][0x820] ;  /* 0x00020800ff0c7b82 */ /* 0x002e620000000a00 */
[----:B------:R-:W-:Y:S02]  /*5de0*/  USHF.R.S32.HI UR6, URZ, 0x1f, UR8 ;  /* 0x0000001f3f067899 */ /* 0x000fe40008011408 */
[----:B------:R-:W-:Y:S02]  /*5df0*/  USHF.R.S32.HI UR5, URZ, 0x1f, UR4 ;  /* 0x0000001f3f057899 */ /* 0x000fe40008011404 */
[----:B------:R-:W-:Y:S02]  /*5e00*/  UIMAD UR7, UR6, UR10, URZ ;  /* 0x0000000a060772a4 */ /* 0x000fe4000f8e023f */
[----:B------:R-:W-:Y:S02]  /*5e10*/  UIMAD UR6, UR6, UR12, URZ ;  /* 0x0000000c060672a4 */ /* 0x000fe4000f8e023f */
[----:B------:R-:W-:Y:S02]  /*5e20*/  UIMAD.WIDE.U32 UR14, UR8, UR10, UR4 ;  /* 0x0000000a080e72a5 */ /* 0x000fe4000f8e0004 */
[----:B------:R-:W-:-:S02]  /*5e30*/  UIMAD.WIDE.U32 UR4, UR8, UR12, UR4 ;  /* 0x0000000c080472a5 */ /* 0x000fc4000f8e0004 */
[----:B------:R-:W-:Y:S02]  /*5e40*/  UIMAD UR6, UR8, UR13, UR6 ;  /* 0x0000000d080672a4 */ /* 0x000fe4000f8e0206 */
[----:B------:R-:W-:Y:S01]  /*5e50*/  UIMAD UR7, UR8, UR11, UR7 ;  /* 0x0000000b080772a4 */ /* 0x000fe2000f8e0207 */
[----:B------:R-:W-:Y:S01]  /*5e60*/  MOV R5, UR15 ;  /* 0x0000000f00057c02 */ /* 0x000fe20008000f00 */
[----:B------:R-:W-:Y:S02]  /*5e70*/  UIADD3 UR6, UR5, UR6, URZ ;  /* 0x0000000605067290 */ /* 0x000fe4000fffe03f */
[----:B------:R-:W-:Y:S01]  /*5e80*/  IMAD.U32 R7, RZ, RZ, UR5 ;  /* 0x00000005ff077e24 */ /* 0x000fe2000f8e00ff */
[----:B--2---:R-:W-:Y:S01]  /*5e90*/  USHF.R.S32.HI UR8, URZ, 0x1f, UR16 ;  /* 0x0000001f3f087899 */ /* 0x004fe20008011410 */
[----:B------:R-:W-:Y:S01]  /*5ea0*/  MOV R6, UR4 ;  /* 0x0000000400067c02 */ /* 0x000fe20008000f00 */
[----:B------:R-:W-:Y:S01]  /*5eb0*/  UIADD3 UR7, UR15, UR7, URZ ;  /* 0x000000070f077290 */ /* 0x000fe2000fffe03f */
[----:B------:R-:W-:Y:S01]  /*5ec0*/  IMAD.U32 R4, RZ, RZ, UR14 ;  /* 0x0000000eff047e24 */ /* 0x000fe2000f8e00ff */
[----:B------:R-:W-:Y:S01]  /*5ed0*/  MOV R7, UR6 ;  /* 0x0000000600077c02 */ /* 0x000fe20008000f00 */
[----:B------:R-:W-:Y:S01]  /*5ee0*/  ULDC UR4, c[0x0][0x740] ;  /* 0x0001d00000047ab9 */ /* 0x000fe20000000800 */
[----:B---3--:R-:W-:-:S02]  /*5ef0*/  IMAD R8, R14, UR8, RZ ;  /* 0x000000080e087c24 */ /* 0x008fc4000f8e02ff */
[----:B------:R-:W-:Y:S01]  /*5f00*/  FMUL.FTZ R168, R168, UR4 ;  /* 0x00000004a8a87c20 */ /* 0x000fe20008410000 */
[----:B------:R-:W-:Y:S02]  /*5f10*/  IMAD.U32 R5, RZ, RZ, UR7 ;  /* 0x00000007ff057e24 */ /* 0x000fe4000f8e00ff */
[----:B------:R-:W-:Y:S01]  /*5f20*/  FMUL.FTZ R169, R169, UR4 ;  /* 0x00000004a9a97c20 */ /* 0x000fe20008410000 */
[----:B-1----:R-:W-:Y:S02]  /*5f30*/  IMAD R0, R12, UR8, RZ ;  /* 0x000000080c007c24 */ /* 0x002fe4000f8e02ff */
[----:B------:R-:W-:Y:S01]  /*5f40*/  FMUL.FTZ R170, R170, UR4 ;  /* 0x00000004aaaa7c20 */ /* 0x000fe20008410000 */
[----:B------:R-:W-:Y:S02]  /*5f50*/  IMAD R9, R15, UR16, R8 ;  /* 0x000000100f097c24 */ /* 0x000fe4000f8e0208 */
[----:B------:R-:W-:Y:S01]  /*5f60*/  FMUL.FTZ R171, R171, UR4 ;  /* 0x00000004abab7c20 */ /* 0x000fe20008410000 */
[----:B------:R-:W-:-:S04]  /*5f70*/  IMAD.WIDE.U32 R6, R14, UR16, R6 ;  /* 0x000000100e067c25 */ /* 0x000fc8000f8e0006 */
[----:B------:R-:W-:Y:S01]  /*5f80*/  FMUL.FTZ R172, R172, UR4 ;  /* 0x00000004acac7c20 */ /* 0x000fe20008410000 */
[----:B------:R-:W-:Y:S01]  /*5f90*/  FMUL.FTZ R173, R173, UR4 ;  /* 0x00000004adad7c20 */ /* 0x000fe20008410000 */
[----:B------:R-:W-:Y:S01]  /*5fa0*/  FMUL.FTZ R174, R174, UR4 ;  /* 0x00000004aeae7c20 */ /* 0x000fe20008410000 */
[----:B------:R-:W-:Y:S02]  /*5fb0*/  IMAD R3, R13, UR16, R0 ;  /* 0x000000100d037c24 */ /* 0x000fe4000f8e0200 */
[----:B------:R-:W-:Y:S01]  /*5fc0*/  FMUL.FTZ R175, R175, UR4 ;  /* 0x00000004afaf7c20 */ /* 0x000fe20008410000 */
[----:B------:R-:W-:-:S04]  /*5fd0*/  IMAD.WIDE.U32 R4, R12, UR16, R4 ;  /* 0x000000100c047c25 */ /* 0x000fc8000f8e0004 */
        /* <DEDUP_REMOVED lines=24> */
[----:B------:R-:W-:Y:S05]  /*6160*/  WARPSYNC.ALL ;  /* 0x0000000000007948 */ /* 0x000fea0003800000 */
[----:B------:R-:W-:Y:S01]  /*6170*/  IMAD.IADD R3, R5, 0x1, R3 ;  /* 0x0000000105037824 */ /* 0x000fe200078e0203 */
[----:B------:R-:W-:Y:S01]  /*6180*/  IADD3 R0, R7, R9, RZ ;  /* 0x0000000907007210 */ /* 0x000fe20007ffe0ff */
[----:B------:R-:W-:Y:S01]  /*6190*/  BAR.SYNC.DEFER_BLOCKING 0x1, 0x100 ;  /* 0x0044000000007b1d */ /* 0x000fe20000010000 */
[----:B----4-:R-:W-:-:S07]  /*61a0*/  ISETP.NE.AND P1, PT, R10, 0x80, PT ;  /* 0x000000800a00780c */ /* 0x010fce0003f25270 */
[----:B------:R-:W1:Y:S01]  /*61b0*/  LDC.64 R8, c[0x0][0x800] ;  /* 0x00020000ff087b82 */ /* 0x000e620000000a00 */
[----:B------:R-:W-:Y:S07]  /*61c0*/  BSSY B0, `(.L_x_252) ;  /* 0x0000024000007945 */ /* 0x000fee0003800000 */
[----:B------:R-:W2:Y:S01]  /*61d0*/  LDC.64 R12, c[0x0][0x828] ;  /* 0x00020a00ff0c7b82 */ /* 0x000ea20000000a00 */
[----:B------:R3:W-:Y:S04]  /*61e0*/  STS.128 [R11], R136 ;  /* 0x000000880b007388 */ /* 0x0007e80000000c00 */
[----:B------:R3:W-:Y:S01]  /*61f0*/  STS.128 [R11+0x800], R140 ;  /* 0x0008008c0b007388 */ /* 0x0007e20000000c00 */
[----:B-1----:R-:W-:-:S03]  /*6200*/  LEA R8, P0, R4, R8, 0x2 ;  /* 0x0000000804087211 */ /* 0x002fc600078010ff */
[----:B------:R3:W-:Y:S01]  /*6210*/  STS.128 [R11+0x1000], R144 ;  /* 0x001000900b007388 */ /* 0x0007e20000000c00 */
[----:B------:R-:W-:-:S03]  /*6220*/  LEA.HI.X R3, R4, R9, R3, 0x2, P0 ;  /* 0x0000000904037211 */ /* 0x000fc600000f1403 */
[----:B------:R3:W-:Y:S01]  /*6230*/  STS.128 [R11+0x1800], R148 ;  /* 0x001800940b007388 */ /* 0x0007e20000000c00 */
[----:B--2---:R-:W-:-:S03]  /*6240*/  LEA R12, P2, R6, R12, 0x2 ;  /* 0x0000000c060c7211 */ /* 0x004fc600078410ff */
[----:B------:R3:W-:Y:S01]  /*6250*/  STS.128 [R11+0x2000], R152 ;  /* 0x002000980b007388 */ /* 0x0007e20000000c00 */
[----:B------:R-:W-:-:S03]  /*6260*/  LEA.HI.X R0, R6, R13, R0, 0x2, P2 ;  /* 0x0000000d06007211 */ /* 0x000fc600010f1400 */
        /* <DEDUP_REMOVED lines=8> */
[----:B-1----:R-:W1:Y:S02]  /*62f0*/  FENCE.VIEW.ASYNC.S ;  /* 0x00000000000073c6 */ /* 0x002e640000000000 */
[----:B-1----:R-:W-:Y:S06]  /*6300*/  BAR.SYNC.DEFER_BLOCKING 0x1, 0x100 ;  /* 0x0044000000007b1d */ /* 0x002fec0000010000 */
[----:B------:R-:W-:Y:S05]  /*6310*/  @P1 BRA `(.L_x_253) ;  /* 0x0000000000381947 */ /* 0x000fea0003800000 */
[----:B------:R-:W-:Y:S01]  /*6320*/  R2UR UR4, R12 ;  /* 0x000000000c0472ca */ /* 0x000fe200000e0000 */
[----:B------:R-:W-:Y:S01]  /*6330*/  UMOV UR7, 0x800 ;  /* 0x0000080000077882 */ /* 0x000fe20000000000 */
[----:B------:R-:W-:Y:S01]  /*6340*/  R2UR UR5, R0 ;  /* 0x00000000000572ca */ /* 0x000fe200000e0000 */
[----:B------:R-:W-:Y:S01]  /*6350*/  UMOV UR8, 0x0 ;  /* 0x0000000000087882 */ /* 0x000fe20000000000 */
[----:B------:R-:W-:Y:S01]  /*6360*/  R2UR UR6, R2 ;  /* 0x00000000020672ca */ /* 0x000fe200000e0000 */
[----:B------:R-:W-:Y:S01]  /*6370*/  UMOV UR9, 0x14f00000 ;  /* 0x14f0000000097882 */ /* 0x000fe20000000000 */
[----:B------:R-:W-:-:S13]  /*6380*/  PLOP3.LUT P0, PT, PT, PT, PT, 0x80, 0x0 ;  /* 0x000000000000781c */ /* 0x000fda0003f0f070 */
.L_x_254:
[----:B------:R-:W-:Y:S01]  /*6390*/  @P0 ELECT P2, URZ, PT ;  /* 0x00000000003f082f */ /* 0x000fe20003840000 */
[----:B------:R1:W-:-:S12]  /*63a0*/  UBLKRED.G.S.ADD.F32.RN [UR4], [UR6], UR7, desc[UR8] ;  /* 0x00000804060073bb */ /* 0x0003d800080a1407 */
[----:B------:R-:W-:Y:S02]  /*63b0*/  @P2 PLOP3.LUT P0, PT, P2, PT, PT, 0x8, 0x0 ;  /* 0x000000000000281c */ /* 0x000fe4000170e170 */
[----:B------:R-:W-:-:S11]  /*63c0*/  PLOP3.LUT P2, PT, PT, PT, PT, 0x8, 0x0 ;  /* 0x000000000000781c */ /* 0x000fd60003f4e170 */
[----:B-1----:R-:W-:Y:S05]  /*63d0*/  @P0 BRA.U.ANY `(.L_x_254) ;  /* 0xfffffffd00ec0947 */ /* 0x002fea000393ffff */
[----:B------:R0:W-:Y:S01]  /*63e0*/  UTMACMDFLUSH ;  /* 0x00000000000079b7 */ /* 0x0001e20000000000 */
[----:B------:R-:W-:-:S04]  /*63f0*/  DEPBAR.LE SB0, 0x0 ;  /* 0x000080000000791a */ /* 0x000fc80000000000 */
.L_x_253:
[----:B------:R-:W-:Y:S05]  /*6400*/  BSYNC B0 ;  /* 0x0000000000007941 */ /* 0x000fea0003800000 */
.L_x_252:
[----:B------:R-:W-:Y:S06]  /*6410*/  BAR.SYNC.DEFER_BLOCKING 0x1, 0x100 ;  /* 0x0044000000007b1d */ /* 0x000fec0000010000 */
[----:B------:R4:W-:Y:S04]  /*6420*/  STS.128 [R11], R168 ;  /* 0x000000a80b007388 */ /* 0x0009e80000000c00 */
        /* <DEDUP_REMOVED lines=22> */
.L_x_255:
[----:B------:R-:W-:Y:S01]  /*6590*/  @P0 ELECT P1, URZ, PT ;  /* 0x00000000003f082f */ /* 0x000fe20003820000 */
[----:B------:R1:W-:-:S12]  /*65a0*/  UBLKRED.G.S.ADD.F32.RN [UR4], [UR6], UR7, desc[UR8] ;  /* 0x00000804060073bb */ /* 0x0003d800080a1407 */
[----:B------:R-:W-:Y:S02]  /*65b0*/  @P1 PLOP3.LUT P0, PT, P1, PT, PT, 0x8, 0x0 ;  /* 0x000000000000181c */ /* 0x000fe40000f0e170 */
[----:B------:R-:W-:-:S11]  /*65c0*/  PLOP3.LUT P1, PT, PT, PT, PT, 0x8, 0x0 ;  /* 0x000000000000781c */ /* 0x000fd60003f2e170 */
[----:B-1----:R-:W-:Y:S05]  /*65d0*/  @P0 BRA.U.ANY `(.L_x_255) ;  /* 0xfffffffd00ec0947 */ /* 0x002fea000393ffff */
[----:B------:R0:W-:Y:S01]  /*65e0*/  UTMACMDFLUSH ;  /* 0x00000000000079b7 */ /* 0x0001e20000000000 */
[----:B------:R-:W-:-:S04]  /*65f0*/  DEPBAR.LE SB0, 0x0 ;  /* 0x000080000000791a */ /* 0x000fc80000000000 */
[----:B------:R-:W-:Y:S05]  /*6600*/  BRA `(.L_x_232) ;  /* 0x00000024000c7947 */ /* 0x000fea0003800000 */
.L_x_230:
        /* <DEDUP_REMOVED lines=28> */
[C---:B------:R-:W-:Y:S01]  /*67d0*/  IADD3 R0, R2.reuse, 0x7f, RZ ;  /* 0x0000007f02007810 */ /* 0x040fe20007ffe0ff */
[----:B------:R-:W-:Y:S01]  /*67e0*/  UIADD3 UR10, UR7, UR10, URZ ;  /* 0x0000000a070a7290 */ /* 0x000fe2000fffe03f */
[----:B------:R-:W-:Y:S01]  /*67f0*/  ISETP.GE.AND P1, PT, R2, 0x81, PT ;  /* 0x000000810200780c */ /* 0x000fe20003f26270 */
[----:B------:R-:W-:Y:S01]  /*6800*/  UMOV UR5, URZ ;  /* 0x0000003f00057c82 */ /* 0x000fe20008000000 */
        /* <DEDUP_REMOVED lines=19> */
.L_x_270:
        /* <DEDUP_REMOVED lines=21> */
.L_x_259:
[----:B------:R-:W-:Y:S05]  /*6a90*/  BSYNC B0 ;  /* 0x0000000000007941 */ /* 0x000fea0003800000 */
.L_x_258:
        /* <DEDUP_REMOVED lines=13> */
.L_x_261:
[----:B------:R-:W-:Y:S05]  /*6b70*/  BSYNC B0 ;  /* 0x0000000000007941 */ /* 0x000fea0003800000 */
.L_x_260:
[----:B------:R-:W-:Y:S06]  /*6b80*/  BAR.ARV 0xa, 0xa0 ;  /* 0x0282800000007b1d */ /* 0x000fec0000002000 */
[----:B------:R-:W-:Y:S04]  /*6b90*/  BSSY B0, `(.L_x_262) ;  /* 0x0000003000007945 */ /* 0x000fe80003800000 */
[----:B------:R-:W-:Y:S05]  /*6ba0*/  @!P0 BRA `(.L_x_263) ;  /* 0x0000000000048947 */ /* 0x000fea0003800000 */
[----:B------:R-:W-:-:S04]  /*6bb0*/  DEPBAR.LE SB0, 0x0 ;  /* 0x000080000000791a */ /* 0x000fc80000000000 */
.L_x_263:
[----:B------:R-:W-:Y:S05]  /*6bc0*/  BSYNC B0 ;  /* 0x0000000000007941 */ /* 0x000fea0003800000 */
.L_x_262:
        /* <DEDUP_REMOVED lines=13> */
.L_x_265:
[----:B------:R-:W-:Y:S05]  /*6ca0*/  BSYNC B0 ;  /* 0x0000000000007941 */ /* 0x000fea0003800000 */
.L_x_264:
        /* <DEDUP_REMOVED lines=13> */
.L_x_267:
[----:B------:R-:W-:Y:S05]  /*6d80*/  BSYNC B0 ;  /* 0x0000000000007941 */ /* 0x000fea0003800000 */
.L_x_266:
[----:B------:R-:W-:Y:S01]  /*6d90*/  IADD3 R0, R0, -0x2, RZ ;  /* 0xfffffffe00007810 */ /* 0x000fe20007ffe0ff */
[----:B------:R-:W-:Y:S06]  /*6da0*/  BAR.ARV 0xa, 0xa0 ;  /* 0x0282800000007b1d */ /* 0x000fec0000002000 */
[----:B------:R-:W-:Y:S01]  /*6db0*/  BSSY B0, `(.L_x_268) ;  /* 0x0000004000007945 */ /* 0x000fe20003800000 */
[----:B------:R-:W-:-:S03]  /*6dc0*/  ISETP.NE.AND P1, PT, R0, RZ, PT ;  /* 0x000000ff0000720c */ /* 0x000fc60003f25270 */
[----:B------:R-:W-:Y:S10]  /*6dd0*/  @!P0 BRA `(.L_x_269) ;  /* 0x0000000000048947 */ /* 0x000ff40003800000 */
[----:B------:R-:W-:-:S04]  /*6de0*/  DEPBAR.LE SB0, 0x0 ;  /* 0x000080000000791a */ /* 0x000fc80000000000 */
.L_x_269:
[----:B------:R-:W-:Y:S05]  /*6df0*/  BSYNC B0 ;  /* 0x0000000000007941 */ /* 0x000fea0003800000 */
.L_x_268:
[----:B------:R-:W-:Y:S06]  /*6e00*/  BAR.ARV 0xb, 0xa0 ;  /* 0x02c2800000007b1d */ /* 0x000fec0000002000 */
[----:B------:R-:W-:Y:S02]  /*6e10*/  UIADD3 UR5, UR5, 0x2, URZ ;  /* 0x0000000205057890 */ /* 0x000fe4000fffe03f */
[----:B------:R-:W-:Y:S01]  /*6e20*/  UIADD3 UR4, UR4, 0x1, URZ ;  /* 0x0000000104047890 */ /* 0x000fe2000fffe03f */
[----:B------:R-:W-:Y:S11]  /*6e30*/  @P1 BRA `(.L_x_270) ;  /* 0xfffffff800c01947 */ /* 0x000ff6000383ffff */
[----:B------:R-:W-:-:S12]  /*6e40*/  USHF.L.U32 UR5, UR5, 0xd, URZ ;  /* 0x0000000d05057899 */ /* 0x000fd8000800063f */
.L_x_257:
        /* <DEDUP_REMOVED lines=19> */
.L_x_272:
[----:B------:R-:W-:Y:S05]  /*6f80*/  BSYNC B0 ;  /* 0x0000000000007941 */ /* 0x000fea0003800000 */
.L_x_271:
        /* <DEDUP_REMOVED lines=19> */
.L_x_274:
[----:B------:R-:W-:Y:S05]  /*70c0*/  BSYNC B0 ;  /* 0x0000000000007941 */ /* 0x000fea0003800000 */
.L_x_273:
[----:B------:R-:W-:Y:S06]  /*70d0*/  BAR.ARV 0xa, 0xa0 ;  /* 0x0282800000007b1d */ /* 0x000fec0000002000 */
[----:B------:R-:W-:Y:S04]  /*70e0*/  BSSY B0, `(.L_x_275) ;  /* 0x0000003000007945 */ /* 0x000fe80003800000 */
[----:B------:R-:W-:Y:S05]  /*70f0*/  @!P0 BRA `(.L_x_276) ;  /* 0x0000000000048947 */ /* 0x000fea0003800000 */
[----:B------:R-:W-:-:S04]  /*7100*/  DEPBAR.LE SB0, 0x0 ;  /* 0x000080000000791a */ /* 0x000fc80000000000 */
.L_x_276:
[----:B------:R-:W-:Y:S05]  /*7110*/  BSYNC B0 ;  /* 0x0000000000007941 */ /* 0x000fea0003800000 */
.L_x_275:
[----:B------:R-:W-:Y:S06]  /*7120*/  BAR.ARV 0xb, 0xa0 ;  /* 0x02c2800000007b1d */ /* 0x000fec0000002000 */
[----:B------:R-:W-:Y:S05]  /*7130*/  BRA `(.L_x_232) ;  /* 0x0000001800407947 */ /* 0x000fea0003800000 */
.L_x_256:
        /* <DEDUP_REMOVED lines=23> */
[----:B-----5:R-:W-:Y:S01]  /*72b0*/  IMAD R0, R13, R10, RZ ;  /* 0x0000000a0d007224 */ /* 0x020fe200078e02ff */
[----:B------:R-:W-:Y:S02]  /*72c0*/  IADD3 R3, R3, R7, RZ ;  /* 0x0000000703037210 */ /* 0x000fe40007ffe0ff */
[----:B------:R-:W1:Y:S01]  /*72d0*/  LDC.64 R6, c[0x0][0x730] ;  /* 0x0001cc00ff067b82 */ /* 0x000e620000000a00 */
[----:B------:R-:W-:Y:S02]  /*72e0*/  IMAD R11, R11, UR21, R0 ;  /* 0x000000150b0b7c24 */ /* 0x000fe4000f8e0200 */
[----:B------:R-:W-:-:S04]  /*72f0*/  IMAD.WIDE.U32 R2, R10, UR21, R2 ;  /* 0x000000150a027c25 */ /* 0x000fc8000f8e0002 */
[----:B------:R-:W-:Y:S01]  /*7300*/  IMAD.IADD R0, R3, 0x1, R11 ;  /* 0x0000000103007824 */ /* 0x000fe200078e020b */
[----:B------:R-:W-:-:S04]  /*7310*/  LEA R4, P0, R2, R4, 0x2 ;  /* 0x0000000402047211 */ /* 0x000fc800078010ff */
[----:B------:R-:W-:Y:S02]  /*7320*/  LEA.HI.X R0, R2, R5, R0, 0x2, P0 ;  /* 0x0000000502007211 */ /* 0x000fe400000f1400 */
[----:B------:R-:W-:Y:S02]  /*7330*/  ELECT P0, URZ, PT ;  /* 0x00000000003f782f */ /* 0x000fe40003800000 */
[----:B------:R-:W-:Y:S02]  /*7340*/  R2UR UR4, R4 ;  /* 0x00000000040472ca */ /* 0x000fe400000e0000 */
[----:B------:R-:W-:Y:S01]  /*7350*/  R2UR UR5, R0 ;  /* 0x00000000000572ca */ /* 0x000fe200000e0000 */
[----:B-1----:R-:W-:-:S04]  /*7360*/  IMAD R2, R15, R6, RZ ;  /* 0x000000060f027224 */ /* 0x002fc800078e02ff */
[----:B------:R-:W-:Y:S02]  /*7370*/  IMAD R5, R7, UR20, R2 ;  /* 0x0000001407057c24 */ /* 0x000fe4000f8e0202 */
[----:B------:R-:W1:Y:S01]  /*7380*/  LDC.64 R2, c[0x0][0x738] ;  /* 0x0001ce00ff027b82 */ /* 0x000e620000000a00 */
[----:B------:R-:W-:-:S05]  /*7390*/  IMAD.WIDE.U32 R6, R6, UR20, RZ ;  /* 0x0000001406067c25 */ /* 0x000fca000f8e00ff */
[----:B------:R-:W-:Y:S01]  /*73a0*/  IADD3 R7, R7, R5, RZ ;  /* 0x0000000507077210 */ /* 0x000fe20007ffe0ff */
        /* <DEDUP_REMOVED lines=16> */
.L_x_307:
[----:B------:R-:W-:Y:S01]  /*74b0*/  IMAD.IADD R10, R7, 0x1, R3 ;  /* 0x00000001070a7824 */ /* 0x000fe200078e0203 */
[----:B-1----:R-:W-:Y:S01]  /*74c0*/  SHF.L.U32 R0, R2, 0x7, RZ ;  /* 0x0000000702007819 */ /* 0x002fe200000006ff */
[----:B------:R-:W-:Y:S01]  /*74d0*/  IMAD.MOV.U32 R9, RZ, RZ, 0x1 ;  /* 0x00000001ff097424 */ /* 0x000fe200078e00ff */
[----:B------:R-:W-:Y:S06]  /*74e0*/  @P0 BRA `(.L_x_280) ;  /* 0x0000000000180947 */ /* 0x000fec0003800000 */
[----:B------:R-:W1:Y:S01]  /*74f0*/  S2R R4, SR_TID.X ;  /* 0x0000000000047919 */ /* 0x000e620000002100 */
[----:B------:R-:W-:-:S04]  /*7500*/  MOV R2, 0x4200 ;  /* 0x0000420000027802 */ /* 0x000fc80000000f00 */
[----:B------:R2:W-:Y:S01]  /*7510*/  SYNCS.ARRIVE.TRANS64 RZ, [R11+URZ+0x30c10], R2 ;  /* 0x030c10020bff79a7 */ /* 0x0005e2000800003f */
[----:B-1----:R-:W-:-:S13]  /*7520*/  LOP3.LUT P1, RZ, R4, 0x1f, RZ, 0xc0, !PT ;  /* 0x0000001f04ff7812 */ /* 0x002fda000782c0ff */
[----:B--2---:R-:W-:Y:S05]  /*7530*/  @!P1 BRA `(.L_x_280) ;  /* 0x0000000000049947 */ /* 0x004fea0003800000 */
[----:B------:R-:W-:Y:S01]  /*7540*/  BPT.TRAP 0x1 ;  /* 0x000000040000795c */ /* 0x000fe20000300000 */
.L_x_280:
[----:B------:R-:W1:Y:S01]  /*7550*/  LDC.64 R2, c[0x0][0x198] ;  /* 0x00006600ff027b82 */ /* 0x000e620000000a00 */
[----:B------:R-:W-:Y:S01]  /*7560*/  R2UR UR11, R0 ;  /* 0x00000000000b72ca */ /* 0x000fe200000e0000 */
[----:B------:R-:W-:Y:S01]  /*7570*/  UMOV UR14, 0x0 ;  /* 0x00000000000e7882 */ /* 0x000fe20000000000 */
[----:B------:R-:W-:Y:S01]  /*7580*/  R2UR UR8, R11 ;  /* 0x000000000b0872ca */ /* 0x000fe200000e0000 */
[----:B------:R-:W-:Y:S01]  /*7590*/  UMOV UR15, 0x14f00000 ;  /* 0x14f00000000f7882 */ /* 0x000fe20000000000 */
[----:B------:R-:W-:Y:S01]  /*75a0*/  UMOV UR19, URZ ;  /* 0x0000003f00137c82 */ /* 0x000fe20008000000 */
[----:B------:R-:W-:Y:S01]  /*75b0*/  UMOV UR18, URZ ;  /* 0x0000003f00127c82 */ /* 0x000fe20008000000 */
[----:B------:R-:W-:Y:S01]  /*75c0*/  MOV R4, 0x8000 ;  /* 0x0000800000047802 */ /* 0x000fe20000000f00 */
[----:B------:R-:W2:Y:S01]  /*75d0*/  LDC R12, c[0x0][0x280] ;  /* 0x0000a000ff0c7b82 */ /* 0x000ea20000000800 */
[----:B------:R-:W-:Y:S01]  /*75e0*/  UMOV UR25, 0x20 ;  /* 0x0000002000197882 */ /* 0x000fe20000000000 */
[----:B------:R-:W-:Y:S01]  /*75f0*/  UMOV UR22, 0x0 ;  /* 0x0000000000167882 */ /* 0x000fe20000000000 */
[----:B------:R-:W-:Y:S01]  /*7600*/  UMOV UR23, 0x10000000 ;  /* 0x1000000000177882 */ /* 0x000fe20000000000 */
[----:B------:R-:W-:Y:S01]  /*7610*/  UMOV UR13, UR21 ;  /* 0x00000015000d7c82 */ /* 0x000fe20008000000 */
[----:B------:R-:W-:Y:S01]  /*7620*/  UMOV UR10, UR18 ;  /* 0x00000012000a7c82 */ /* 0x000fe20008000000 */
[----:B------:R-:W-:Y:S01]  /*7630*/  UMOV UR28, UR12 ;  /* 0x0000000c001c7c82 */ /* 0x000fe20008000000 */
[----:B------:R-:W-:Y:S01]  /*7640*/  UMOV UR29, UR21 ;  /* 0x00000015001d7c82 */ /* 0x000fe20008000000 */
[----:B------:R-:W-:Y:S01]  /*7650*/  UIADD3 UR16, UR8, 0x10000, URZ ;  /* 0x0001000008107890 */ /* 0x000fe2000fffe03f */
[----:B------:R-:W-:Y:S01]  /*7660*/  IMAD.MOV.U32 R20, RZ, RZ, RZ ;  /* 0x000000ffff147224 */ /* 0x000fe200078e00ff */
[----:B------:R-:W-:Y:S01]  /*7670*/  UIADD3 UR17, UR8, 0x30c10, URZ ;  /* 0x00030c1008117890 */ /* 0x000fe2000fffe03f */
[----:B------:R-:W-:Y:S01]  /*7680*/  MOV R5, RZ ;  /* 0x000000ff00057202 */ /* 0x000fe20000000f00 */
[----:B------:R-:W-:-:S02]  /*7690*/  UIADD3 UR30, UR8, 0x20000, URZ ;  /* 0x00020000081e7890 */ /* 0x000fc4000fffe03f */
[----:B------:R-:W-:Y:S01]  /*76a0*/  UIADD3 UR9, UR8, 0x30c00, URZ ;  /* 0x00030c0008097890 */ /* 0x000fe2000fffe03f */
[----:B-1----:R-:W-:Y:S01]  /*76b0*/  IMAD.MOV.U32 R8, RZ, RZ, R2 ;  /* 0x000000ffff087224 */ /* 0x002fe200078e0002 */
[----:B------:R-:W-:Y:S01]  /*76c0*/  UIADD3 UR24, UR8, 0x4000, URZ ;  /* 0x0000400008187890 */ /* 0x000fe2000fffe03f */
[----:B------:R-:W-:Y:S01]  /*76d0*/  UMOV UR31, UR17 ;  /* 0x00000011001f7c82 */ /* 0x000fe20008000000 */
[----:B------:R-:W-:Y:S02]  /*76e0*/  UMOV UR26, UR18 ;  /* 0x00000012001a7c82 */ /* 0x000fe40008000000 */
[----:B------:R-:W-:Y:S01]  /*76f0*/  IADD3 R0, P1, R8, 0x2f0, RZ ;  /* 0x000002f008007810 */ /* 0x000fe20007f3e0ff */
[----:B------:R-:W-:-:S03]  /*7700*/  UMOV UR27, UR11 ;  /* 0x0000000b001b7c82 */ /* 0x000fc60008000000 */
[----:B------:R-:W-:Y:S02]  /*7710*/  R2UR UR32, R0 ;  /* 0x00000000002072ca */ /* 0x000fe400000e0000 */
[----:B------:R-:W-:-:S04]  /*7720*/  IADD3 R0, P2, R8, 0x3f0, RZ ;  /* 0x000003f008007810 */ /* 0x000fc80007f5e0ff */
[----:B------:R-:W-:Y:S02]  /*7730*/  R2UR UR34, R0 ;  /* 0x00000000002272ca */ /* 0x000fe400000e0000 */
[----:B------:R-:W-:-:S05]  /*7740*/  MOV R0, R3 ;  /* 0x0000000300007202 */ /* 0x000fca0000000f00 */
[----:B------:R-:W-:-:S05]  /*7750*/  IMAD.X R2, RZ, RZ, R0, P1 ;  /* 0x000000ffff027224 */ /* 0x000fca00008e0600 */
[----:B------:R-:W-:Y:S02]  /*7760*/  R2UR UR33, R2 ;  /* 0x00000000022172ca */ /* 0x000fe400000e0000 */
[----:B------:R-:W-:-:S04]  /*7770*/  IADD3.X R2, RZ, R0, RZ, P2, !PT ;  /* 0x00000000ff027210 */ /* 0x000fc800017fe4ff */
[----:B------:R-:W-:Y:S02]  /*7780*/  R2UR UR35, R2 ;  /* 0x00000000022372ca */ /* 0x000fe400000e0000 */
[----:B------:R-:W-:-:S04]  /*7790*/  IADD3 R2, P1, R8, 0xf0, RZ ;  /* 0x000000f008027810 */ /* 0x000fc80007f3e0ff */
[----:B------:R-:W-:Y:S01]  /*77a0*/  R2UR UR6, R2 ;  /* 0x00000000020672ca */ /* 0x000fe200000e0000 */
[----:B------:R-:W-:Y:S01]  /*77b0*/  IMAD.X R3, RZ, RZ, R0, P1 ;  /* 0x000000ffff037224 */ /* 0x000fe200008e0600 */
[----:B--2---:R-:W-:-:S04]  /*77c0*/  ISETP.GE.AND P1, PT, R12, 0x81, PT ;  /* 0x000000810c00780c */ /* 0x004fc80003f26270 */
        /* <DEDUP_REMOVED lines=24> */
.L_x_291:
[----:B------:R-:W-:-:S04]  /*7950*/  SHF.L.U32 R21, R9, 0x1f, RZ ;  /* 0x0000001f09157819 */ /* 0x000fc800000006ff */
[----:B-1----:R-:W1:Y:S02]  /*7960*/  SYNCS.PHASECHK.TRANS64.TRYWAIT P1, [R11+URZ+0x30c40], R21 ;  /* 0x030c40150b0075a7 */ /* 0x002e64000802017f */
[----:B-12---:R-:W-:Y:S05]  /*7970*/  @!P1 BRA `(.L_x_283) ;  /* 0x0000001000a49947 */ /* 0x006fea0003800000 */
.L_x_308:
[----:B------:R-:W-:Y:S05]  /*7980*/  @P0 BRA `(.L_x_284) ;  /* 0x0000000000140947 */ /* 0x000fea0003800000 */
[----:B------:R-:W-:Y:S02]  /*7990*/  ISETP.NE.AND P1, PT, R14, RZ, PT ;  /* 0x000000ff0e00720c */ /* 0x000fe40003f25270 */
[----:B------:R-:W-:-:S04]  /*79a0*/  MOV R0, 0x4200 ;  /* 0x0000420000007802 */ /* 0x000fc80000000f00 */
[----:B------:R2:W-:Y:S07]  /*79b0*/  SYNCS.ARRIVE.TRANS64 RZ, [R11+URZ+0x30c30], R0 ;  /* 0x030c30000bff79a7 */ /* 0x0005ee000800003f */
[----:B------:R-:W-:Y:S05]  /*79c0*/  @!P1 BRA `(.L_x_284) ;  /* 0x0000000000049947 */ /* 0x000fea0003800000 */
[----:B------:R-:W-:Y:S01]  /*79d0*/  BPT.TRAP 0x1 ;  /* 0x000000040000795c */ /* 0x000fe20000300000 */
.L_x_284:
        /* <DEDUP_REMOVED lines=29> */
.L_x_309:
[----:B------:R-:W-:Y:S05]  /*7bb0*/  @P0 BRA `(.L_x_286) ;  /* 0x0000000000140947 */ /* 0x000fea0003800000 */
[----:B------:R-:W-:Y:S01]  /*7bc0*/  ISETP.NE.AND P1, PT, R14, RZ, PT ;  /* 0x000000ff0e00720c */ /* 0x000fe20003f25270 */
[----:B------:R-:W-:-:S04]  /*7bd0*/  IMAD.MOV.U32 R2, RZ, RZ, 0x4200 ;  /* 0x00004200ff027424 */ /* 0x000fc800078e00ff */
[----:B------:R3:W-:Y:S08]  /*7be0*/  SYNCS.ARRIVE.TRANS64 RZ, [R11+URZ+0x30c18], R2 ;  /* 0x030c18020bff79a7 */ /* 0x0007f0000800003f */
[----:B------:R-:W-:Y:S05]  /*7bf0*/  @!P1 BRA `(.L_x_286) ;  /* 0x0000000000049947 */ /* 0x000fea0003800000 */
[----:B------:R-:W-:Y:S01]  /*7c00*/  BPT.TRAP 0x1 ;  /* 0x000000040000795c */ /* 0x000fe20000300000 */
.L_x_286:
        /* <DEDUP_REMOVED lines=20> */
.L_x_310:
        /* <DEDUP_REMOVED lines=9> */
.L_x_288:
        /* <DEDUP_REMOVED lines=24> */
.L_x_312:
[----:B------:R-:W-:Y:S05]  /*7f60*/  @P0 BRA `(.L_x_290) ;  /* 0x0000000000140947 */ /* 0x000fea0003800000 */
[----:B------:R-:W-:Y:S02]  /*7f70*/  ISETP.NE.AND P1, PT, R14, RZ, PT ;  /* 0x000000ff0e00720c */ /* 0x000fe40003f25270 */
[----:B-1----:R-:W-:-:S04]  /*7f80*/  MOV R4, 0x4200 ;  /* 0x0000420000047802 */ /* 0x002fc80000000f00 */
[----:B------:R2:W-:Y:S07]  /*7f90*/  SYNCS.ARRIVE.TRANS64 RZ, [R11+URZ+0x30c10], R4 ;  /* 0x030c10040bff79a7 */ /* 0x0005ee000800003f */
[----:B------:R-:W-:Y:S05]  /*7fa0*/  @!P1 BRA `(.L_x_290) ;  /* 0x0000000000049947 */ /* 0x000fea0003800000 */
[----:B------:R-:W-:Y:S01]  /*7fb0*/  BPT.TRAP 0x1 ;  /* 0x000000040000795c */ /* 0x000fe20000300000 */
.L_x_290:
        /* <DEDUP_REMOVED lines=22> */
.L_x_282:
[----:B------:R-:W-:-:S13]  /*8120*/  ISETP.NE.AND P1, PT, R19, RZ, PT ;  /* 0x000000ff1300720c */ /* 0x000fda0003f25270 */
[----:B------:R-:W-:Y:S05]  /*8130*/  @!P1 BRA `(.L_x_281) ;  /* 0x0000000000f09947 */ /* 0x000fea0003800000 */
[----:B------:R-:W-:-:S04]  /*8140*/  SHF.L.U32 R12, R9, 0x1f, RZ ;  /* 0x0000001f090c7819 */ /* 0x000fc800000006ff */
[----:B------:R-:W3:Y:S02]  /*8150*/  SYNCS.PHASECHK.TRANS64.TRYWAIT P1, [R11+URZ+0x30c40], R12 ;  /* 0x030c400c0b0075a7 */ /* 0x000ee4000802017f */
[----:B---3--:R-:W-:Y:S05]  /*8160*/  @!P1 BRA `(.L_x_292) ;  /* 0x0000000800fc9947 */ /* 0x008fea0003800000 */
.L_x_313:
[----:B------:R-:W-:Y:S05]  /*8170*/  @P0 BRA `(.L_x_293) ;  /* 0x0000000000140947 */ /* 0x000fea0003800000 */
[----:B------:R-:W-:Y:S02]  /*8180*/  ISETP.NE.AND P1, PT, R14, RZ, PT ;  /* 0x000000ff0e00720c */ /* 0x000fe40003f25270 */
[----:B-12---:R-:W-:-:S04]  /*8190*/  MOV R4, 0x4200 ;  /* 0x0000420000047802 */ /* 0x006fc80000000f00 */
[----:B------:R4:W-:Y:S07]  /*81a0*/  SYNCS.ARRIVE.TRANS64 RZ, [R11+URZ+0x30c30], R4 ;  /* 0x030c30040bff79a7 */ /* 0x0009ee000800003f */
[----:B------:R-:W-:Y:S05]  /*81b0*/  @!P1 BRA `(.L_x_293) ;  /* 0x0000000000049947 */ /* 0x000fea0003800000 */
[----:B------:R-:W-:Y:S01]  /*81c0*/  BPT.TRAP 0x1 ;  /* 0x000000040000795c */ /* 0x000fe20000300000 */
.L_x_293:
        /* <DEDUP_REMOVED lines=26> */
.L_x_314:
[----:B------:R-:W-:Y:S05]  /*8370*/  @P0 BRA `(.L_x_295) ;  /* 0x0000000000140947 */ /* 0x000fea0003800000 */
[----:B------:R-:W-:Y:S01]  /*8380*/  ISETP.NE.AND P0, PT, R14, RZ, PT ;  /* 0x000000ff0e00720c */ /* 0x000fe20003f05270 */
[----:B------:R-:W-:-:S04]  /*8390*/  IMAD.MOV.U32 R4, RZ, RZ, 0x4200 ;  /* 0x00004200ff047424 */ /* 0x000fc800078e00ff */
[----:B------:R2:W-:Y:S08]  /*83a0*/  SYNCS.ARRIVE.TRANS64 RZ, [R11+URZ+0x30c18], R4 ;  /* 0x030c18040bff79a7 */ /* 0x0005f0000800003f */
[----:B------:R-:W-:Y:S05]  /*83b0*/  @!P0 BRA `(.L_x_295) ;  /* 0x0000000000048947 */ /* 0x000fea0003800000 */
[----:B------:R-:W-:Y:S01]  /*83c0*/  BPT.TRAP 0x1 ;  /* 0x000000040000795c */ /* 0x000fe20000300000 */
.L_x_295:
        /* <DEDUP_REMOVED lines=19> */
.L_x_281:
[----:B------:R-:W4:Y:S01]  /*8500*/  S2R R2, SR_TID.X ;  /* 0x0000000000027919 */ /* 0x000f220000002100 */
[----:B------:R-:W-:Y:S02]  /*8510*/  LEA R13, R20, R11, 0x3 ;  /* 0x0000000b140d7211 */ /* 0x000fe400078e18ff */
[----:B----4-:R-:W-:Y:S02]  /*8520*/  LOP3.LUT R3, R2, 0x7f, RZ, 0xc0, !PT ;  /* 0x0000007f02037812 */ /* 0x010fe400078ec0ff */
[----:B------:R-:W-:Y:S02]  /*8530*/  SHF.L.U32 R2, R9, 0x1f, RZ ;  /* 0x0000001f09027819 */ /* 0x000fe400000006ff */
[----:B------:R-:W-:Y:S02]  /*8540*/  ISETP.NE.AND P1, PT, R3, RZ, PT ;  /* 0x000000ff0300720c */ /* 0x000fe40003f25270 */
[----:B------:R-:W4:Y:S02]  /*8550*/  SYNCS.PHASECHK.TRANS64.TRYWAIT P0, [R13+URZ+0x30c40], R2 ;  /* 0x030c40020d0075a7 */ /* 0x000f24000800017f */
[----:B----4-:R-:W-:Y:S09]  /*8560*/  @!P0 BRA `(.L_x_296) ;  /* 0x0000000800248947 */ /* 0x010ff20003800000 */
.L_x_315:
[----:B------:R-:W-:Y:S05]  /*8570*/  @P1 BRA `(.L_x_297) ;  /* 0x0000000000181947 */ /* 0x000fea0003800000 */
[----:B------:R-:W5:Y:S01]  /*8580*/  S2R R3, SR_TID.X ;  /* 0x0000000000037919 */ /* 0x000f620000002100 */
[----:B----4-:R-:W-:-:S04]  /*8590*/  IMAD.MOV.U32 R2, RZ, RZ, 0x4200 ;  /* 0x00004200ff027424 */ /* 0x010fc800078e00ff */
[----:B------:R4:W-:Y:S01]  /*85a0*/  SYNCS.ARRIVE.TRANS64 RZ, [R13+URZ+0x30c30], R2 ;  /* 0x030c30020dff79a7 */ /* 0x0009e2000800003f */
[----:B-----5:R-:W-:-:S13]  /*85b0*/  LOP3.LUT P0, RZ, R3, 0x1f, RZ, 0xc0, !PT ;  /* 0x0000001f03ff7812 */ /* 0x020fda000780c0ff */
[----:B----4-:R-:W-:Y:S05]  /*85c0*/  @!P0 BRA `(.L_x_297) ;  /* 0x0000000000048947 */ /* 0x010fea0003800000 */
[----:B--2---:R-:W-:Y:S01]  /*85d0*/  BPT.TRAP 0x1 ;  /* 0x000000040000795c */ /* 0x004fe20000300000 */
.L_x_297:
        /* <DEDUP_REMOVED lines=33> */
.L_x_278:
[----:B------:R-:W-:Y:S05]  /*87f0*/  BSYNC B0 ;  /* 0x0000000000007941 */ /* 0x000fea0003800000 */
.L_x_277:
[----:B------:R-:W-:-:S03]  /*8800*/  UMOV UR6, 0xffffffff ;  /* 0xffffffff00067882 */ /* 0x000fc60000000000 */
[----:B------:R-:W-:Y:S05]  /*8810*/  BRA.DIV UR6, `(.L_x_298) ;  /* 0x00000006068c7947 */ /* 0x000fea000b800000 */
[----:B------:R-:W-:-:S13]  /*8820*/  ELECT P0, URZ, PT ;  /* 0x00000000003f782f */ /* 0x000fda0003800000 */
.L_x_318:
[----:B------:R-:W-:Y:S05]  /*8830*/  @!P0 BRA `(.L_x_232) ;  /* 0x0000000000808947 */ /* 0x000fea0003800000 */
[----:B------:R-:W-:-:S04]  /*8840*/  LOP3.LUT R16, R16, 0x2, RZ, 0xfc, !PT ;  /* 0x0000000210107812 */ /* 0x000fc800078efcff */
[----:B------:R-:W-:-:S13]  /*8850*/  ISETP.NE.AND P0, PT, R16, 0x3, PT ;  /* 0x000000031000780c */ /* 0x000fda0003f05270 */
[----:B------:R-:W-:Y:S05]  /*8860*/  @!P0 BRA `(.L_x_299) ;  /* 0x0000000000048947 */ /* 0x000fea0003800000 */
[----:B------:R-:W-:Y:S01]  /*8870*/  BPT.TRAP 0x1 ;  /* 0x000000040000795c */ /* 0x000fe20000300000 */
.L_x_299:
        /* <DEDUP_REMOVED lines=15> */
.L_x_319:
[----:B------:R-:W2:Y:S02]  /*8970*/  SYNCS.PHASECHK.TRANS64.TRYWAIT P1, [R3+URZ], R2 ;  /* 0x00000002030075a7 */ /* 0x000ea4000802017f */
[----:B--2---:R-:W-:Y:S05]  /*8980*/  @!P1 BRA `(.L_x_301) ;  /* 0x0000000400689947 */ /* 0x004fea0003800000 */
.L_x_320:
[----:B------:R-:W-:Y:S05]  /*8990*/  @!P0 BRA `(.L_x_302) ;  /* 0x0000000000048947 */ /* 0x000fea0003800000 */
[----:B------:R-:W-:Y:S01]  /*89a0*/  BPT.TRAP 0x1 ;  /* 0x000000040000795c */ /* 0x000fe20000300000 */
.L_x_302:
[----:B--2---:R-:W-:-:S05]  /*89b0*/  IADD3 R3, R7, 0x30c40, RZ ;  /* 0x00030c4007037810 */ /* 0x004fca0007ffe0ff */
[----:B------:R-:W-:-:S04]  /*89c0*/  IMAD R0, R0, 0x8, R3 ;  /* 0x0000000800007824 */ /* 0x000fc800078e0203 */
[----:B------:R-:W2:Y:S02]  /*89d0*/  SYNCS.PHASECHK.TRANS64.TRYWAIT P0, [R0+URZ], R5 ;  /* 0x00000005000075a7 */ /* 0x000ea4000800017f */
[----:B--2---:R-:W-:Y:S05]  /*89e0*/  @!P0 BRA `(.L_x_303) ;  /* 0x0000000400648947 */ /* 0x004fea0003800000 */
.L_x_321:
[----:B------:R-:W-:-:S07]  /*89f0*/  LEA R3, R4, R3, 0x3 ;  /* 0x0000000304037211 */ /* 0x000fce00078e18ff */
.L_x_304:
[----:B---3--:R3:W4:Y:S02]  /*8a00*/  SYNCS.PHASECHK.TRANS64.TRYWAIT P0, [R3+URZ], R2 ;  /* 0x00000002030075a7 */ /* 0x008724000800017f */
[----:B----4-:R-:W-:Y:S05]  /*8a10*/  @!P0 NANOSLEEP.SYNCS 0x989680 ;  /* 0x009896800000895d */ /* 0x010fea0003900000 */
[----:B------:R-:W4:Y:S02]  /*8a20*/  @!P0 SYNCS.PHASECHK.TRANS64 P0, [R3+URZ], R2 ;  /* 0x00000002030085a7 */ /* 0x000f24000800007f */
[----:B----4-:R-:W-:Y:S05]  /*8a30*/  @!P0 BRA `(.L_x_304) ;  /* 0xfffffffc00f08947 */ /* 0x010fea000383ffff */
.L_x_232:
[----:B------:R-:W-:Y:S05]  /*8a40*/  BSYNC B6 ;  /* 0x0000000000067941 */ /* 0x000fea0003800000 */
.L_x_229:
[----:B------:R-:W-:Y:S05]  /*8a50*/  EXIT ;  /* 0x000000000000794d */ /* 0x000fea0003800000 */
.L_x_237:
[----:B------:R-:W-:Y:S01]  /*8a60*/  IMAD.MOV.U32 R12, RZ, RZ, RZ ;  /* 0x000000ffff0c7224 */ /* 0x000fe200078e00ff */
[----:B------:R-:W-:Y:S01]  /*8a70*/  MOV R11, 0x1f ;  /* 0x0000001f000b7802 */ /* 0x000fe20000000f00 */
[----:B------:R-:W-:-:S07]  /*8a80*/  IMAD.MOV.U32 R15, RZ, RZ, -0x1 ;  /* 0xffffffffff0f7424 */ /* 0x000fce00078e00ff */
[----:B------:R-:W-:Y:S05]  /*8a90*/  WARPSYNC.COLLECTIVE R15, `(.L_x_305) ;  /* 0x000000000f087348 */ /* 0x000fea0003c00000 */
[----:B------:R1:W2:Y:S02]  /*8aa0*/  SHFL.IDX P6, R14, R13, R12, R11 ;  /* 0x0000000c0d0e7389 */ /* 0x0002a400000c000b */
[----:B-12---:R-:W-:Y:S01]  /*8ab0*/  ENDCOLLECTIVE ;  /* 0x000000000000791b */ /* 0x006fe20003800000 */
.L_x_305:
[----:B------:R-:W-:Y:S05]  /*8ac0*/  BRA `(.L_x_306) ;  /* 0xffffff80001c7947 */ /* 0x000fea000383ffff */
.L_x_239:
[----:B--2---:R2:W3:Y:S02]  /*8ad0*/  SYNCS.PHASECHK.TRANS64.TRYWAIT P0, [R2+URZ+0x30c00], R9 ;  /* 0x030c0009020075a7 */ /* 0x0044e4000800017f */
[----:B---3--:R-:W-:Y:S05]  /*8ae0*/  @!P0 NANOSLEEP.SYNCS 0x989680 ;  /* 0x009896800000895d */ /* 0x008fea0003900000 */
[----:B------:R-:W3:Y:S02]  /*8af0*/  @!P0 SYNCS.PHASECHK.TRANS64 P0, [R2+URZ+0x30c00], R9 ;  /* 0x030c0009020085a7 */ /* 0x000ee4000800007f */
[----:B---3--:R-:W-:Y:S05]  /*8b00*/  @!P0 BRA `(.L_x_239) ;  /* 0xfffffffc00f08947 */ /* 0x008fea000383ffff */
[----:B------:R-:W-:Y:S05]  /*8b10*/  BRA `(.L_x_238) ;  /* 0xffffff80002c7947 */ /* 0x000fea000383ffff */
.L_x_244:
[----:B-1----:R1:W3:Y:S02]  /*8b20*/  SYNCS.PHASECHK.TRANS64.TRYWAIT P1, [R3+URZ+0x30c10], R22 ;  /* 0x030c1016030075a7 */ /* 0x0022e4000802017f */
[----:B---3--:R-:W-:Y:S05]  /*8b30*/  @!P1 NANOSLEEP.SYNCS 0x989680 ;  /* 0x009896800000995d */ /* 0x008fea0003900000 */
[----:B------:R-:W3:Y:S02]  /*8b40*/  @!P1 SYNCS.PHASECHK.TRANS64 P1, [R3+URZ+0x30c10], R22 ;  /* 0x030c1016030095a7 */ /* 0x000ee4000802007f */
[----:B---3--:R-:W-:Y:S05]  /*8b50*/  @!P1 BRA `(.L_x_244) ;  /* 0xfffffffc00f09947 */ /* 0x008fea000383ffff */
[----:B------:R-:W-:Y:S05]  /*8b60*/  BRA `(.L_x_243) ;  /* 0xffffff8800f07947 */ /* 0x000fea000383ffff */
.L_x_248:
[----:B------:R1:W1:Y:S02]  /*8b70*/  SYNCS.PHASECHK.TRANS64.TRYWAIT P1, [R3+URZ+0x30c30], R22 ;  /* 0x030c3016030075a7 */ /* 0x000264000802017f */
[----:B-1----:R-:W-:Y:S05]  /*8b80*/  @!P1 NANOSLEEP.SYNCS 0x989680 ;  /* 0x009896800000995d */ /* 0x002fea0003900000 */
[----:B------:R-:W1:Y:S02]  /*8b90*/  @!P1 SYNCS.PHASECHK.TRANS64 P1, [R3+URZ+0x30c30], R22 ;  /* 0x030c3016030095a7 */ /* 0x000e64000802007f */
[----:B-1----:R-:W-:Y:S05]  /*8ba0*/  @!P1 BRA `(.L_x_248) ;  /* 0xfffffffc00f09947 */ /* 0x002fea000383ffff */
[----:B------:R-:W-:Y:S05]  /*8bb0*/  BRA `(.L_x_247) ;  /* 0xffffff8c00f47947 */ /* 0x000fea000383ffff */
.L_x_279:
[----:B-1----:R1:W2:Y:S02]  /*8bc0*/  SYNCS.PHASECHK.TRANS64.TRYWAIT P1, [R11+URZ+0x30c20], R0 ;  /* 0x030c20000b0075a7 */ /* 0x0022a4000802017f */
[----:B--2---:R-:W-:Y:S05]  /*8bd0*/  @!P1 NANOSLEEP.SYNCS 0x989680 ;  /* 0x009896800000995d */ /* 0x004fea0003900000 */
[----:B------:R-:W2:Y:S02]  /*8be0*/  @!P1 SYNCS.PHASECHK.TRANS64 P1, [R11+URZ+0x30c20], R0 ;  /* 0x030c20000b0095a7 */ /* 0x000ea4000802007f */
[----:B--2---:R-:W-:Y:S05]  /*8bf0*/  @!P1 BRA `(.L_x_279) ;  /* 0xfffffffc00f09947 */ /* 0x004fea000383ffff */
[----:B------:R-:W-:Y:S05]  /*8c00*/  BRA `(.L_x_307) ;  /* 0xffffffe800287947 */ /* 0x000fea000383ffff */
.L_x_283:
[----:B-1----:R1:W2:Y:S02]  /*8c10*/  SYNCS.PHASECHK.TRANS64.TRYWAIT P1, [R11+URZ+0x30c40], R21 ;  /* 0x030c40150b0075a7 */ /* 0x0022a4000802017f */
[----:B--2---:R-:W-:Y:S05]  /*8c20*/  @!P1 NANOSLEEP.SYNCS 0x989680 ;  /* 0x009896800000995d */ /* 0x004fea0003900000 */
[----:B------:R-:W2:Y:S02]  /*8c30*/  @!P1 SYNCS.PHASECHK.TRANS64 P1, [R11+URZ+0x30c40], R21 ;  /* 0x030c40150b0095a7 */ /* 0x000ea4000802007f */
[----:B--2---:R-:W-:Y:S05]  /*8c40*/  @!P1 BRA `(.L_x_283) ;  /* 0xfffffffc00f09947 */ /* 0x004fea000383ffff */
[----:B------:R-:W-:Y:S05]  /*8c50*/  BRA `(.L_x_308) ;  /* 0xffffffec00487947 */ /* 0x000fea000383ffff */
.L_x_285:
[----:B--2---:R2:W3:Y:S02]  /*8c60*/  SYNCS.PHASECHK.TRANS64.TRYWAIT P1, [R11+URZ+0x30c28], R21 ;  /* 0x030c28150b0075a7 */ /* 0x0044e4000802017f */
[----:B---3--:R-:W-:Y:S05]  /*8c70*/  @!P1 NANOSLEEP.SYNCS 0x989680 ;  /* 0x009896800000995d */ /* 0x008fea0003900000 */
[----:B------:R-:W3:Y:S02]  /*8c80*/  @!P1 SYNCS.PHASECHK.TRANS64 P1, [R11+URZ+0x30c28], R21 ;  /* 0x030c28150b0095a7 */ /* 0x000ee4000802007f */
[----:B---3--:R-:W-:Y:S05]  /*8c90*/  @!P1 BRA `(.L_x_285) ;  /* 0xfffffffc00f09947 */ /* 0x008fea000383ffff */
[----:B------:R-:W-:Y:S05]  /*8ca0*/  BRA `(.L_x_309) ;  /* 0xffffffec00c07947 */ /* 0x000fea000383ffff */
.L_x_287:
[----:B---3--:R3:W4:Y:S02]  /*8cb0*/  SYNCS.PHASECHK.TRANS64.TRYWAIT P1, [R11+URZ+0x30c48], R21 ;  /* 0x030c48150b0075a7 */ /* 0x008724000802017f */
[----:B----4-:R-:W-:Y:S05]  /*8cc0*/  @!P1 NANOSLEEP.SYNCS 0x989680 ;  /* 0x009896800000995d */ /* 0x010fea0003900000 */
[----:B------:R-:W4:Y:S02]  /*8cd0*/  @!P1 SYNCS.PHASECHK.TRANS64 P1, [R11+URZ+0x30c48], R21 ;  /* 0x030c48150b0095a7 */ /* 0x000f24000802007f */
[----:B----4-:R-:W-:Y:S05]  /*8ce0*/  @!P1 BRA `(.L_x_287) ;  /* 0xfffffffc00f09947 */ /* 0x010fea000383ffff */
[----:B------:R-:W-:Y:S05]  /*8cf0*/  BRA `(.L_x_310) ;  /* 0xfffffff000147947 */ /* 0x000fea000383ffff */
.L_x_289:
[----:B------:R-:W-:-:S07]  /*8d00*/  SHF.L.U32 R4, R9, 0x1f, RZ ;  /* 0x0000001f09047819 */ /* 0x000fce00000006ff */
.L_x_311:
[----:B-1----:R1:W2:Y:S02]  /*8d10*/  SYNCS.PHASECHK.TRANS64.TRYWAIT P1, [R11+URZ+0x30c20], R4 ;  /* 0x030c20040b0075a7 */ /* 0x0022a4000802017f */
[----:B--2---:R-:W-:Y:S05]  /*8d20*/  @!P1 NANOSLEEP.SYNCS 0x989680 ;  /* 0x009896800000995d */ /* 0x004fea0003900000 */
[----:B------:R-:W2:Y:S02]  /*8d30*/  @!P1 SYNCS.PHASECHK.TRANS64 P1, [R11+URZ+0x30c20], R4 ;  /* 0x030c20040b0095a7 */ /* 0x000ea4000802007f */
[----:B--2---:R-:W-:Y:S05]  /*8d40*/  @!P1 BRA `(.L_x_311) ;  /* 0xfffffffc00f09947 */ /* 0x004fea000383ffff */
[----:B------:R-:W-:Y:S05]  /*8d50*/  BRA `(.L_x_312) ;  /* 0xfffffff000807947 */ /* 0x000fea000383ffff */
.L_x_292:
[----:B---3--:R3:W4:Y:S02]  /*8d60*/  SYNCS.PHASECHK.TRANS64.TRYWAIT P1, [R11+URZ+0x30c40], R12 ;  /* 0x030c400c0b0075a7 */ /* 0x008724000802017f */
[----:B----4-:R-:W-:Y:S05]  /*8d70*/  @!P1 NANOSLEEP.SYNCS 0x989680 ;  /* 0x009896800000995d */ /* 0x010fea0003900000 */
[----:B------:R-:W4:Y:S02]  /*8d80*/  @!P1 SYNCS.PHASECHK.TRANS64 P1, [R11+URZ+0x30c40], R12 ;  /* 0x030c400c0b0095a7 */ /* 0x000f24000802007f */
[----:B----4-:R-:W-:Y:S05]  /*8d90*/  @!P1 BRA `(.L_x_292) ;  /* 0xfffffffc00f09947 */ /* 0x010fea000383ffff */
[----:B------:R-:W-:Y:S05]  /*8da0*/  BRA `(.L_x_313) ;  /* 0xfffffff000f07947 */ /* 0x000fea000383ffff */
.L_x_294:
[----:B-1----:R1:W2:Y:S02]  /*8db0*/  SYNCS.PHASECHK.TRANS64.TRYWAIT P1, [R11+URZ+0x30c28], R12 ;  /* 0x030c280c0b0075a7 */ /* 0x0022a4000802017f */
[----:B--2---:R-:W-:Y:S05]  /*8dc0*/  @!P1 NANOSLEEP.SYNCS 0x989680 ;  /* 0x009896800000995d */ /* 0x004fea0003900000 */
[----:B------:R-:W2:Y:S02]  /*8dd0*/  @!P1 SYNCS.PHASECHK.TRANS64 P1, [R11+URZ+0x30c28], R12 ;  /* 0x030c280c0b0095a7 */ /* 0x000ea4000802007f */
[----:B--2---:R-:W-:Y:S05]  /*8de0*/  @!P1 BRA `(.L_x_294) ;  /* 0xfffffffc00f09947 */ /* 0x004fea000383ffff */
[----:B------:R-:W-:Y:S05]  /*8df0*/  BRA `(.L_x_314) ;  /* 0xfffffff4005c7947 */ /* 0x000fea000383ffff */
.L_x_296:
[----:B----4-:R4:W1:Y:S02]  /*8e00*/  SYNCS.PHASECHK.TRANS64.TRYWAIT P0, [R13+URZ+0x30c40], R2 ;  /* 0x030c40020d0075a7 */ /* 0x010864000800017f */
[----:B-1----:R-:W-:Y:S05]  /*8e10*/  @!P0 NANOSLEEP.SYNCS 0x989680 ;  /* 0x009896800000895d */ /* 0x002fea0003900000 */
[----:B------:R-:W1:Y:S02]  /*8e20*/  @!P0 SYNCS.PHASECHK.TRANS64 P0, [R13+URZ+0x30c40], R2 ;  /* 0x030c40020d0085a7 */ /* 0x000e64000800007f */
[----:B-1----:R-:W-:Y:S05]  /*8e30*/  @!P0 BRA `(.L_x_296) ;  /* 0xfffffffc00f08947 */ /* 0x002fea000383ffff */
[----:B------:R-:W-:Y:S05]  /*8e40*/  BRA `(.L_x_315) ;  /* 0xfffffff400c87947 */ /* 0x000fea000383ffff */
.L_x_298:
[----:B------:R-:W-:Y:S01]  /*8e50*/  BSSY B0, `(.L_x_316) ;  /* 0x0000006000007945 */ /* 0x000fe20003800000 */
[----:B------:R-:W-:-:S07]  /*8e60*/  MOV R15, 0xffffffff ;  /* 0xffffffff000f7802 */ /* 0x000fce0000000f00 */
[----:B------:R-:W-:Y:S05]  /*8e70*/  WARPSYNC.COLLECTIVE R15, `(.L_x_317) ;  /* 0x000000000f0c7348 */ /* 0x000fea0003c00000 */
[----:B------:R-:W-:Y:S02]  /*8e80*/  ELECT P6, UR62, PT ;  /* 0x00000000003e782f */ /* 0x000fe400038c0000 */
[----:B------:R-:W-:Y:S01]  /*8e90*/  MOV R14, UR62 ;  /* 0x0000003e000e7c02 */ /* 0x000fe20008000f00 */
[----:B------:R-:W-:Y:S10]  /*8ea0*/  ENDCOLLECTIVE ;  /* 0x000000000000791b */ /* 0x000ff40003800000 */
.L_x_317:
[----:B------:R-:W-:Y:S05]  /*8eb0*/  BSYNC B0 ;  /* 0x0000000000007941 */ /* 0x000fea0003800000 */
.L_x_316:
[----:B------:R-:W-:Y:S01]  /*8ec0*/  PLOP3.LUT P0, PT, P6, PT, PT, 0x80, 0x0 ;  /* 0x000000000000781c */ /* 0x000fe2000370f070 */
[----:B------:R-:W-:-:S12]  /*8ed0*/  BRA `(.L_x_318) ;  /* 0xfffffff800547947 */ /* 0x000fd8000383ffff */
.L_x_300:
[----:B-1----:R1:W2:Y:S02]  /*8ee0*/  SYNCS.PHASECHK.TRANS64.TRYWAIT P1, [R6+URZ], R5 ;  /* 0x00000005060075a7 */ /* 0x0022a4000802017f */
[----:B--2---:R-:W-:Y:S05]  /*8ef0*/  @!P1 NANOSLEEP.SYNCS 0x989680 ;  /* 0x009896800000995d */ /* 0x004fea0003900000 */
[----:B------:R-:W2:Y:S02]  /*8f00*/  @!P1 SYNCS.PHASECHK.TRANS64 P1, [R6+URZ], R5 ;  /* 0x00000005060095a7 */ /* 0x000ea4000802007f */
[----:B--2---:R-:W-:Y:S05]  /*8f10*/  @!P1 BRA `(.L_x_300) ;  /* 0xfffffffc00f09947 */ /* 0x004fea000383ffff */
[----:B------:R-:W-:Y:S05]  /*8f20*/  BRA `(.L_x_319) ;  /* 0xfffffff800907947 */ /* 0x000fea000383ffff */
.L_x_301:
[----:B--2---:R2:W3:Y:S02]  /*8f30*/  SYNCS.PHASECHK.TRANS64.TRYWAIT P1, [R3+URZ], R2 ;  /* 0x00000002030075a7 */ /* 0x0044e4000802017f */
[----:B---3--:R-:W-:Y:S05]  /*8f40*/  @!P1 NANOSLEEP.SYNCS 0x989680 ;  /* 0x009896800000995d */ /* 0x008fea0003900000 */
[----:B------:R-:W3:Y:S02]  /*8f50*/  @!P1 SYNCS.PHASECHK.TRANS64 P1, [R3+URZ], R2 ;  /* 0x00000002030095a7 */ /* 0x000ee4000802007f */
[----:B---3--:R-:W-:Y:S05]  /*8f60*/  @!P1 BRA `(.L_x_301) ;  /* 0xfffffffc00f09947 */ /* 0x008fea000383ffff */
[----:B------:R-:W-:Y:S05]  /*8f70*/  BRA `(.L_x_320) ;  /* 0xfffffff800847947 */ /* 0x000fea000383ffff */
.L_x_303:
[----:B--2---:R2:W3:Y:S02]  /*8f80*/  SYNCS.PHASECHK.TRANS64.TRYWAIT P0, [R0+URZ], R5 ;  /* 0x00000005000075a7 */ /* 0x0044e4000800017f */
[----:B---3--:R-:W-:Y:S05]  /*8f90*/  @!P0 NANOSLEEP.SYNCS 0x989680 ;  /* 0x009896800000895d */ /* 0x008fea0003900000 */
[----:B------:R-:W3:Y:S02]  /*8fa0*/  @!P0 SYNCS.PHASECHK.TRANS64 P0, [R0+URZ], R5 ;  /* 0x00000005000085a7 */ /* 0x000ee4000800007f */
[----:B---3--:R-:W-:Y:S05]  /*8fb0*/  @!P0 BRA `(.L_x_303) ;  /* 0xfffffffc00f08947 */ /* 0x008fea000383ffff */
[----:B------:R-:W-:Y:S05]  /*8fc0*/  BRA `(.L_x_321) ;  /* 0xfffffff800887947 */ /* 0x000fea000383ffff */
.L_x_322:
        /* <DEDUP_REMOVED lines=11> */
.L_x_3720:


//--------------------- .text._ZN7cutlass13device_kernelIN5flash11enable_sm90INS1_16FlashAttnBwdSm90INS1_25CollectiveMainloopBwdSm90ILi2ELi2ELi2EN4cute5tupleIJNS5_1CILi1EEES8_S8_EEENS6_IJNS7_ILi128EEESA_NS7_ILi64EEEEEENS_6half_tEfNS_4arch4Sm90ELb0ELb0ELb1ELb0ELb1ELb1ELb0ELb0ELi2ELi1ELi2ELi2ELb0EEENS1_24CollectiveEpilogueBwdGQAISC_fSF_Li256ELb0ELb1EEENS1_19SingleTileSchedulerILb0ELb0ELb0ELi128EEEEEEEEEvNT_6ParamsE --------------------------
	.section	.text._ZN7cutlass13device_kernelIN5flash11enable_sm90INS1_16FlashAttnBwdSm90INS1_25CollectiveMainloopBwdSm90ILi2ELi2ELi2EN4cute5tupleIJNS5_1CILi1EEES8_S8_EEENS6_IJNS7_ILi128EEESA_NS7_ILi64EEEEEENS_6half_tEfNS_4arch4Sm90ELb0ELb0ELb1ELb0ELb1ELb1ELb0ELb0ELi2ELi1ELi2ELi2ELb0EEENS1_24CollectiveEpilogueBwdGQAISC_fSF_Li256ELb0ELb1EEENS1_19SingleTileSchedulerILb0ELb0ELb0ELi128EEEEEEEEEvNT_6ParamsE,"ax",@progbits
	.align	128
.text._ZN7cutlass13device_kernelIN5flash11enable_sm90INS1_16FlashAttnBwdSm90INS1_25CollectiveMainloopBwdSm90ILi2ELi2ELi2EN4cute5tupleIJNS5_1CILi1EEES8_S8_EEENS6_IJNS7_ILi128EEESA_NS7_ILi64EEEEEENS_6half_tEfNS_4arch4Sm90ELb0ELb0ELb1ELb0ELb1ELb1ELb0ELb0ELi2ELi1ELi2ELi2ELb0EEENS1_24CollectiveEpilogueBwdGQAISC_fSF_Li256ELb0ELb1EEENS1_19SingleTileSchedulerILb0ELb0ELb0ELi128EEEEEEEEEvNT_6ParamsE:
        .type           _ZN7cutlass13device_kernelIN5flash11enable_sm90INS1_16FlashAttnBwdSm90INS1_25CollectiveMainloopBwdSm90ILi2ELi2ELi2EN4cute5tupleIJNS5_1CILi1EEES8_S8_EEENS6_IJNS7_ILi128EEESA_NS7_ILi64EEEEEENS_6half_tEfNS_4arch4Sm90ELb0ELb0ELb1ELb0ELb1ELb1ELb0ELb0ELi2ELi1ELi2ELi2ELb0EEENS1_24CollectiveEpilogueBwdGQAISC_fSF_Li256ELb0ELb1EEENS1_19SingleTileSchedulerILb0ELb0ELb0ELi128EEEEEEEEEvNT_6ParamsE,@function
        .size           _ZN7cutlass13device_kernelIN5flash11enable_sm90INS1_16FlashAttnBwdSm90INS1_25CollectiveMainloopBwdSm90ILi2ELi2ELi2EN4cute5tupleIJNS5_1CILi1EEES8_S8_EEENS6_IJNS7_ILi128EEESA_NS7_ILi64EEEEEENS_6half_tEfNS_4arch4Sm90ELb0ELb0ELb1ELb0ELb1ELb1ELb0ELb0ELi2ELi1ELi2ELi2ELb0EEENS1_24CollectiveEpilogueBwdGQAISC_fSF_Li256ELb0ELb1EEENS1_19SingleTileSchedulerILb0ELb0ELb0ELi128EEEEEEEEEvNT_6ParamsE,(.L_x_3721 - _ZN7cutlass13device_kernelIN5flash11enable_sm90INS1_16FlashAttnBwdSm90INS1_25CollectiveMainloopBwdSm90ILi2ELi2ELi2EN4cute5tupleIJNS5_1CILi1EEES8_S8_EEENS6_IJNS7_ILi128EEESA_NS7_ILi64EEEEEENS_6half_tEfNS_4arch4Sm90ELb0ELb0ELb1ELb0ELb1ELb1ELb0ELb0ELi2ELi1ELi2ELi2ELb0EEENS1_24CollectiveEpilogueBwdGQAISC_fSF_Li256ELb0ELb1EEENS1_19SingleTileSchedulerILb0ELb0ELb0ELi128EEEEEEEEEvNT_6ParamsE)
        .other          _ZN7cutlass13device_kernelIN5flash11enable_sm90INS1_16FlashAttnBwdSm90INS1_25CollectiveMainloopBwdSm90ILi2ELi2ELi2EN4cute5tupleIJNS5_1CILi1EEES8_S8_EEENS6_IJNS7_ILi128EEESA_NS7_ILi64EEEEEENS_6half_tEfNS_4arch4Sm90ELb0ELb0ELb1ELb0ELb1ELb1ELb0ELb0ELi2ELi1ELi2ELi2ELb0EEENS1_24CollectiveEpilogueBwdGQAISC_fSF_Li256ELb0ELb1EEENS1_19SingleTileSchedulerILb0ELb0ELb0ELi128EEEEEEEEEvNT_6ParamsE,@"STO_CUDA_ENTRY STV_DEFAULT"
_ZN7cutlass13device_kernelIN5flash11enable_sm90INS1_16FlashAttnBwdSm90INS1_25CollectiveMainloopBwdSm90ILi2ELi2ELi2EN4cute5tupleIJNS5_1CILi1EEES8_S8_EEENS6_IJNS7_ILi128EEESA_NS7_ILi64EEEEEENS_6half_tEfNS_4arch4Sm90ELb0ELb0ELb1ELb0ELb1ELb1ELb0ELb0ELi2ELi1ELi2ELi2ELb0EEENS1_24CollectiveEpilogueBwdGQAISC_fSF_Li256ELb0ELb1EEENS1_19SingleTileSchedulerILb0ELb0ELb0ELi128EEEEEEEEEvNT_6ParamsE:
        /* <DEDUP_REMOVED lines=23> */
.L_x_324:
[----:B------:R-:W-:Y:S05]  /*0170*/  BSYNC B0 ;  /* 0x0000000000007941 */ /* 0x000fea0003800000 */
.L_x_323:
        /* <DEDUP_REMOVED lines=34> */
.L_x_325:
        /* <DEDUP_REMOVED lines=22> */
.L_x_326:
[----:B---3--:R-:W-:Y:S01]  /*0500*/  ISETP.NE.AND P0, PT, R2, RZ, PT ;  /* 0x000000ff0200720c */ /* 0x008fe20003f05270 */
[----:B------:R-:W-:Y:S01]  /*0510*/  IMAD.MOV.U32 R16, RZ, RZ, 0x1 ;  /* 0x00000001ff107424 */ /* 0x000fe200078e00ff */
[----:B------:R-:W-:Y:S01]  /*0520*/  NOP ;  /* 0x0000000000007918 */ /* 0x000fe20000000000 */
[----:B------:R-:W-:Y:S01]  /*0530*/  ULDC.64 UR36, c[0x0][0x208] ;  /* 0x0000820000247ab9 */ /* 0x000fe20000000a00 */
[----:B------:R-:W-:Y:S02]  /*0540*/  BSSY B6, `(.L_x_327) ;  /* 0x0000915000067945 */ /* 0x000fe40003800000 */
[----:B------:R-:W-:Y:S01]  /*0550*/  SEL R16, R16, 0x2, !P0 ;  /* 0x0000000210107807 */ /* 0x000fe20004000000 */
[----:B-12-4-:R-:W-:Y:S06]  /*0560*/  BAR.SYNC.DEFER_BLOCKING 0x0 ;  /* 0x0000000000007b1d */ /* 0x016fec0000010000 */
[----:B------:R-:W-:Y:S05]  /*0570*/  @!P0 BRA `(.L_x_328) ;  /* 0x0000006400348947 */ /* 0x000fea0003800000 */
.L_x_329:
        /* <DEDUP_REMOVED lines=35> */
.L_x_332:
        /* <DEDUP_REMOVED lines=15> */
.L_x_331:
        /* <DEDUP_REMOVED lines=22> */
.L_x_334:
        /* <DEDUP_REMOVED lines=15> */
.L_x_333:
[----:B------:R-:W-:Y:S01]  /*0af0*/  SHF.R.S32.HI R3, RZ, 0x1f, R18 ;  /* 0x0000001fff037819 */ /* 0x000fe20000011412 */
[----:B------:R-:W-:-:S03]  /*0b00*/  UMOV UR4, 0xffffffff ;  /* 0xffffffff00047882 */ /* 0x000fc60000000000 */
[----:B------:R-:W-:-:S04]  /*0b10*/  LEA.HI R0, R3, R18, RZ, 0x7 ;  /* 0x0000001203007211 */ /* 0x000fc800078f38ff */
[----:B------:R-:W-:Y:S01]  /*0b20*/  SHF.R.S32.HI R13, RZ, 0x7, R0 ;  /* 0x00000007ff0d7819 */ /* 0x000fe20000011400 */
[----:B------:R-:W-:Y:S06]  /*0b30*/  BRA.DIV UR4, `(.L_x_335) ;  /* 0x0000008a04dc7947 */ /* 0x000fec000b800000 */
[----:B------:R1:W2:Y:S02]  /*0b40*/  SHFL.IDX PT, R14, R13, RZ, 0x1f ;  /* 0x00001fff0d0e7589 */ /* 0x0002a400000e0000 */
.L_x_432:
        /* <DEDUP_REMOVED lines=9> */
.L_x_336:
        /* <DEDUP_REMOVED lines=43> */
[CC--:B--2---:R-:W-:Y:S01]  /*0e90*/  LEA.HI R7, R3.reuse, R18.reuse, RZ, 0x2 ;  /* 0x0000001203077211 */ /* 0x0c4fe200078f10ff */
[----:B------:R-:W3:Y:S01]  /*0ea0*/  LDC R25, c[0x0][0x290] ;  /* 0x0000a400ff197b82 */ /* 0x000ee20000000800 */
[----:B------:R-:W-:Y:S02]  /*0eb0*/  LEA.HI R12, R3, R18, RZ, 0x3 ;  /* 0x00000012030c7211 */ /* 0x000fe400078f18ff */
[----:B------:R-:W-:Y:S02]  /*0ec0*/  CS2R R198, SRZ ;  /* 0x0000000000c67805 */ /* 0x000fe4000001ff00 */
[----:B------:R-:W-:-:S02]  /*0ed0*/  LOP3.LUT R3, R6, 0xffffffe0, RZ, 0xc0, !PT ;  /* 0xffffffe006037812 */ /* 0x000fc400078ec0ff */
[----:B------:R-:W-:Y:S02]  /*0ee0*/  CS2R R196, SRZ ;  /* 0x0000000000c47805 */ /* 0x000fe4000001ff00 */
[----:B------:R-:W-:Y:S02]  /*0ef0*/  SHF.R.S32.HI R6, RZ, 0x5, R6 ;  /* 0x00000005ff067819 */ /* 0x000fe40000011406 */
[----:B------:R-:W-:Y:S02]  /*0f00*/  CS2R R194, SRZ ;  /* 0x0000000000c27805 */ /* 0x000fe4000001ff00 */
[----:B------:R-:W-:Y:S02]  /*0f10*/  IADD3 R14, R14, 0x7f, RZ ;  /* 0x0000007f0e0e7810 */ /* 0x000fe40007ffe0ff */
[----:B------:R-:W-:Y:S02]  /*0f20*/  CS2R R192, SRZ ;  /* 0x0000000000c07805 */ /* 0x000fe4000001ff00 */
[----:B------:R-:W-:Y:S01]  /*0f30*/  SHF.R.S32.HI R9, RZ, 0x4, R8 ;  /* 0x00000004ff097819 */ /* 0x000fe20000011408 */
[----:B------:R-:W-:Y:S01]  /*0f40*/  IMAD.SHL.U32 R6, R6, 0x10, RZ ;  /* 0x0000001006067824 */ /* 0x000fe200078e00ff */
[----:B------:R-:W-:-:S02]  /*0f50*/  LOP3.LUT R7, R7, 0xfffffffc, RZ, 0xc0, !PT ;  /* 0xfffffffc07077812 */ /* 0x000fc400078ec0ff */
[----:B------:R-:W-:Y:S02]  /*0f60*/  CS2R R190, SRZ ;  /* 0x0000000000be7805 */ /* 0x000fe4000001ff00 */
[----:B------:R-:W-:Y:S02]  /*0f70*/  SHF.R.S32.HI R15, RZ, 0x1f, R14 ;  /* 0x0000001fff0f7819 */ /* 0x000fe4000001140e */
[----:B------:R-:W-:Y:S02]  /*0f80*/  CS2R R188, SRZ ;  /* 0x0000000000bc7805 */ /* 0x000fe4000001ff00 */
[----:B------:R-:W-:Y:S01]  /*0f90*/  LOP3.LUT R5, R5, 0x1c0, RZ, 0xc0, !PT ;  /* 0x000001c005057812 */ /* 0x000fe200078ec0ff */
[----:B------:R-:W-:Y:S01]  /*0fa0*/  IMAD.IADD R10, R18, 0x1, -R7 ;  /* 0x00000001120a7824 */ /* 0x000fe200078e0a07 */
[----:B------:R-:W-:Y:S02]  /*0fb0*/  LEA.HI R8, R8, R9, RZ, 0x1 ;  /* 0x0000000908087211 */ /* 0x000fe400078f08ff */
[----:B------:R-:W-:-:S02]  /*0fc0*/  CS2R R186, SRZ ;  /* 0x0000000000ba7805 */ /* 0x000fc4000001ff00 */
[----:B------:R-:W-:Y:S02]  /*0fd0*/  IADD3 R3, R18, -R3, RZ ;  /* 0x8000000312037210 */ /* 0x000fe40007ffe0ff */
[----:B------:R-:W-:Y:S02]  /*0fe0*/  CS2R R184, SRZ ;  /* 0x0000000000b87805 */ /* 0x000fe4000001ff00 */
[----:B------:R-:W-:Y:S02]  /*0ff0*/  LEA.HI R23, R15, R14, RZ, 0x7 ;  /* 0x0000000e0f177211 */ /* 0x000fe400078f38ff */
[----:B------:R-:W-:Y:S02]  /*1000*/  CS2R R182, SRZ ;  /* 0x0000000000b67805 */ /* 0x000fe4000001ff00 */
[----:B------:R-:W-:Y:S02]  /*1010*/  LOP3.LUT R15, R5, 0x30, R6, 0xf8, !PT ;  /* 0x00000030050f7812 */ /* 0x000fe400078ef806 */
[----:B------:R-:W-:-:S02]  /*1020*/  CS2R R180, SRZ ;  /* 0x0000000000b47805 */ /* 0x000fc4000001ff00 */
[----:B------:R-:W-:Y:S02]  /*1030*/  LOP3.LUT R8, R8, 0x7ffffe, RZ, 0xc0, !PT ;  /* 0x007ffffe08087812 */ /* 0x000fe400078ec0ff */
[----:B------:R-:W-:Y:S02]  /*1040*/  CS2R R178, SRZ ;  /* 0x0000000000b27805 */ /* 0x000fe4000001ff00 */
[----:B------:R-:W-:Y:S02]  /*1050*/  LEA.HI R7, R13, R13, RZ, 0x1 ;  /* 0x0000000d0d077211 */ /* 0x000fe400078f08ff */
[----:B------:R-:W-:Y:S02]  /*1060*/  CS2R R176, SRZ ;  /* 0x0000000000b07805 */ /* 0x000fe4000001ff00 */
[----:B------:R-:W-:Y:S01]  /*1070*/  SHF.R.S32.HI R6, RZ, 0x1f, R3 ;  /* 0x0000001fff067819 */ /* 0x000fe20000011403 */
[----:B------:R-:W-:Y:S01]  /*1080*/  IMAD.IADD R14, R9, 0x1, -R8 ;  /* 0x00000001090e7824 */ /* 0x000fe200078e0a08 */
[----:B------:R-:W-:Y:S01]  /*1090*/  LOP3.LUT R15, R15, 0x8, R12, 0xf8, !PT ;  /* 0x000000080f0f7812 */ /* 0x000fe200078ef80c */
[----:B---3--:R-:W-:Y:S01]  /*10a0*/  IMAD R20, R20, -0x80, R25 ;  /* 0xffffff8014147824 */ /* 0x008fe200078e0219 */
[----:B------:R-:W-:-:S02]  /*10b0*/  LOP3.LUT R12, R7, 0xfffffffe, RZ, 0xc0, !PT ;  /* 0xfffffffe070c7812 */ /* 0x000fc400078ec0ff */
[----:B------:R-:W-:Y:S02]  /*10c0*/  CS2R R174, SRZ ;  /* 0x0000000000ae7805 */ /* 0x000fe4000001ff00 */
[CC--:B------:R-:W-:Y:S02]  /*10d0*/  LEA.HI R7, R6.reuse, R3.reuse, RZ, 0x3 ;  /* 0x0000000306077211 */ /* 0x0c0fe400078f18ff */
[----:B------:R-:W-:Y:S02]  /*10e0*/  CS2R R172, SRZ ;  /* 0x0000000000ac7805 */ /* 0x000fe4000001ff00 */
[----:B------:R-:W-:Y:S01]  /*10f0*/  LEA.HI R8, R6, R3, RZ, 0x2 ;  /* 0x0000000306087211 */ /* 0x000fe200078f10ff */
[----:B------:R-:W-:Y:S01]  /*1100*/  IMAD.IADD R21, R13, 0x1, -R12 ;  /* 0x000000010d157824 */ /* 0x000fe200078e0a0c */
[----:B------:R-:W-:Y:S02]  /*1110*/  SHF.R.S32.HI R3, RZ, 0x1f, R4 ;  /* 0x0000001fff037819 */ /* 0x000fe40000011404 */
[----:B------:R-:W-:-:S02]  /*1120*/  CS2R R170, SRZ ;  /* 0x0000000000aa7805 */ /* 0x000fc4000001ff00 */
[----:B------:R-:W-:Y:S02]  /*1130*/  SHF.R.U32.HI R12, RZ, 0x3, R5 ;  /* 0x00000003ff0c7819 */ /* 0x000fe40000011605 */
[----:B------:R-:W-:Y:S02]  /*1140*/  CS2R R168, SRZ ;  /* 0x0000000000a87805 */ /* 0x000fe4000001ff00 */
[----:B------:R-:W-:Y:S02]  /*1150*/  LEA.HI R5, R3, R4, RZ, 0x2 ;  /* 0x0000000403057211 */ /* 0x000fe400078f10ff */
[----:B------:R-:W-:Y:S02]  /*1160*/  CS2R R166, SRZ ;  /* 0x0000000000a67805 */ /* 0x000fe4000001ff00 */
[----:B------:R-:W-:Y:S02]  /*1170*/  LEA R14, R13, R14, 0x4 ;  /* 0x0000000e0d0e7211 */ /* 0x000fe400078e20ff */
[----:B------:R-:W-:-:S02]  /*1180*/  CS2R R164, SRZ ;  /* 0x0000000000a47805 */ /* 0x000fc4000001ff00 */
[----:B------:R-:W-:Y:S02]  /*1190*/  LOP3.LUT R9, R5, 0x7ffffffc, RZ, 0xc0, !PT ;  /* 0x7ffffffc05097812 */ /* 0x000fe400078ec0ff */
[----:B------:R-:W-:Y:S02]  /*11a0*/  CS2R R162, SRZ ;  /* 0x0000000000a27805 */ /* 0x000fe4000001ff00 */
[----:B------:R-:W-:Y:S02]  /*11b0*/  SHF.R.S32.HI R6, RZ, 0x3, R7 ;  /* 0x00000003ff067819 */ /* 0x000fe40000011407 */
[----:B------:R-:W-:Y:S02]  /*11c0*/  CS2R R160, SRZ ;  /* 0x0000000000a07805 */ /* 0x000fe4000001ff00 */
[----:B------:R-:W-:Y:S01]  /*11d0*/  LOP3.LUT R15, R15, R12, RZ, 0x3c, !PT ;  /* 0x0000000c0f0f7212 */ /* 0x000fe200078e3cff */
[----:B------:R-:W-:Y:S01]  /*11e0*/  IMAD.IADD R9, R4, 0x1, -R9 ;  /* 0x0000000104097824 */ /* 0x000fe200078e0a09 */
[----:B------:R-:W-:-:S02]  /*11f0*/  SHF.R.S32.HI R7, RZ, 0x1f, R7 ;  /* 0x0000001fff077819 */ /* 0x000fc40000011407 */
[----:B------:R-:W-:Y:S02]  /*1200*/  CS2R R158, SRZ ;  /* 0x00000000009e7805 */ /* 0x000fe4000001ff00 */
[----:B-1----:R-:W-:Y:S01]  /*1210*/  LEA.HI R13, R3, R4, RZ, 0x5 ;  /* 0x00000004030d7211 */ /* 0x002fe200078f28ff */
[----:B------:R-:W-:Y:S01]  /*1220*/  IMAD.U32 R4, R14, 0x200, R15 ;  /* 0x000002000e047824 */ /* 0x000fe200078e000f */
[----:B------:R-:W-:Y:S02]  /*1230*/  LEA.HI R12, R7, R6, RZ, 0x4 ;  /* 0x00000006070c7211 */ /* 0x000fe400078f20ff */
[----:B------:R-:W-:Y:S02]  /*1240*/  CS2R R156, SRZ ;  /* 0x00000000009c7805 */ /* 0x000fe4000001ff00 */
[----:B------:R-:W-:Y:S02]  /*1250*/  SHF.R.S32.HI R7, RZ, 0x2, R8 ;  /* 0x00000002ff077819 */ /* 0x000fe40000011408 */
[----:B------:R-:W-:Y:S01]  /*1260*/  CS2R R154, SRZ ;  /* 0x00000000009a7805 */ /* 0x000fe2000001ff00 */
[----:B------:R1:W-:Y:S01]  /*1270*/  STL [R1+0x4], R4 ;  /* 0x0000040401007387 */ /* 0x0003e20000100800 */
[----:B------:R-:W-:-:S02]  /*1280*/  LOP3.LUT R3, R12, 0x1ffffff0, RZ, 0xc0, !PT ;  /* 0x1ffffff00c037812 */ /* 0x000fc400078ec0ff */
[----:B------:R-:W-:Y:S02]  /*1290*/  CS2R R152, SRZ ;  /* 0x0000000000987805 */ /* 0x000fe4000001ff00 */
[----:B------:R-:W-:Y:S01]  /*12a0*/  LEA.HI R8, R8, R7, RZ, 0x1 ;  /* 0x0000000708087211 */ /* 0x000fe200078f08ff */
[C---:B------:R-:W-:Y:S01]  /*12b0*/  VIADD R12, R7.reuse, 0x10 ;  /* 0x00000010070c7836 */ /* 0x040fe20000000000 */
[----:B------:R-:W-:Y:S02]  /*12c0*/  IADD3 R15, R7, 0x18, RZ ;  /* 0x00000018070f7810 */ /* 0x000fe40007ffe0ff */
[----:B------:R-:W-:Y:S02]  /*12d0*/  CS2R R150, SRZ ;  /* 0x0000000000967805 */ /* 0x000fe4000001ff00 */
[----:B------:R-:W-:Y:S02]  /*12e0*/  LOP3.LUT R8, R8, 0xfffffffe, RZ, 0xc0, !PT ;  /* 0xfffffffe08087812 */ /* 0x000fe400078ec0ff */
[----:B------:R-:W-:-:S02]  /*12f0*/  CS2R R148, SRZ ;  /* 0x0000000000947805 */ /* 0x000fc4000001ff00 */
[----:B------:R-:W-:Y:S01]  /*1300*/  IADD3 R3, R6, -R3, RZ ;  /* 0x8000000306037210 */ /* 0x000fe20007ffe0ff */
[C---:B-1----:R-:W-:Y:S01]  /*1310*/  VIADD R4, R7.reuse, 0x8 ;  /* 0x0000000807047836 */ /* 0x042fe20000000000 */
[----:B------:R-:W-:Y:S01]  /*1320*/  LEA.HI R14, R12, R12, RZ, 0x1 ;  /* 0x0000000c0c0e7211 */ /* 0x000fe200078f08ff */
[----:B------:R-:W-:Y:S01]  /*1330*/  IMAD.IADD R8, R7, 0x1, -R8 ;  /* 0x0000000107087824 */ /* 0x000fe200078e0a08 */
[----:B------:R-:W-:Y:S02]  /*1340*/  LEA.HI R17, R15, R15, RZ, 0x1 ;  /* 0x0000000f0f117211 */ /* 0x000fe400078f08ff */
[----:B------:R-:W-:Y:S02]  /*1350*/  CS2R R146, SRZ ;  /* 0x0000000000927805 */ /* 0x000fe4000001ff00 */
[----:B------:R-:W-:Y:S01]  /*1360*/  LEA.HI R6, R4, R4, RZ, 0x1 ;  /* 0x0000000404067211 */ /* 0x000fe200078f08ff */
[----:B------:R-:W-:Y:S01]  /*1370*/  IMAD R3, R3, 0x8, R8 ;  /* 0x0000000803037824 */ /* 0x000fe200078e0208 */
[----:B------:R-:W-:-:S02]  /*1380*/  SHF.R.S32.HI R19, RZ, 0x5, R13 ;  /* 0x00000005ff137819 */ /* 0x000fc4000001140d */
[----:B------:R-:W-:Y:S02]  /*1390*/  CS2R R144, SRZ ;  /* 0x0000000000907805 */ /* 0x000fe4000001ff00 */
[----:B------:R-:W-:Y:S02]  /*13a0*/  LOP3.LUT R7, R6, 0xfffffffe, RZ, 0xc0, !PT ;  /* 0xfffffffe06077812 */ /* 0x000fe400078ec0ff */
[----:B------:R-:W-:Y:S02]  /*13b0*/  CS2R R142, SRZ ;  /* 0x00000000008e7805 */ /* 0x000fe4000001ff00 */
[----:B------:R-:W-:Y:S01]  /*13c0*/  LOP3.LUT R13, R14, 0xfffffffe, RZ, 0xc0, !PT ;  /* 0xfffffffe0e0d7812 */ /* 0x000fe200078ec0ff */
[----:B------:R-:W-:Y:S01]  /*13d0*/  IMAD R22, R19, -0x10, R20 ;  /* 0xfffffff013167824 */ /* 0x000fe200078e0214 */
[----:B------:R-:W-:Y:S01]  /*13e0*/  LOP3.LUT R18, R17, 0xfffffffe, RZ, 0xc0, !PT ;  /* 0xfffffffe11127812 */ /* 0x000fe200078ec0ff */
[----:B------:R-:W-:Y:S01]  /*13f0*/  IMAD.IADD R7, R4, 0x1, -R7 ;  /* 0x0000000104077824 */ /* 0x000fe200078e0a07 */
[----:B------:R-:W-:Y:S01]  /*1400*/  IADD3 R12, R12, -R13, RZ ;  /* 0x8000000d0c0c7210 */ /* 0x000fe20007ffe0ff */
[----:B------:R1:W-:Y:S01]  /*1410*/  STL [R1+0x14], R3 ;  /* 0x0000140301007387 */ /* 0x0003e20000100800 */
[----:B------:R-:W-:Y:S01]  /*1420*/  SHF.R.S32.HI R4, RZ, 0x1, R6 ;  /* 0x00000001ff047819 */ /* 0x000fe20000011406 */
        /* <DEDUP_REMOVED lines=8> */
[----:B------:R-:W-:Y:S02]  /*14b0*/  SHF.R.S32.HI R17, RZ, 0x1f, R17 ;  /* 0x0000001fff117819 */ /* 0x000fe40000011411 */
[----:B------:R-:W-:Y:S02]  /*14c0*/  LEA.HI R13, R13, R4, RZ, 0x4 ;  /* 0x000000040d0d7211 */ /* 0x000fe400078f20ff */
[----:B------:R-:W-:Y:S02]  /*14d0*/  LEA.HI R15, R15, R6, RZ, 0x4 ;  /* 0x000000060f0f7211 */ /* 0x000fe400078f20ff */
[----:B------:R-:W-:Y:S02]  /*14e0*/  LEA.HI R17, R17, R14, RZ, 0x4 ;  /* 0x0000000e11117211 */ /* 0x000fe400078f20ff */
[----:B------:R-:W-:Y:S02]  /*14f0*/  LOP3.LUT R13, R13, 0x1ffffff0, RZ, 0xc0, !PT ;  /* 0x1ffffff00d0d7812 */ /* 0x000fe400078ec0ff */
[----:B------:R-:W-:-:S02]  /*1500*/  LOP3.LUT R15, R15, 0x1ffffff0, RZ, 0xc0, !PT ;  /* 0x1ffffff00f0f7812 */ /* 0x000fc400078ec0ff */
[----:B------:R-:W-:Y:S01]  /*1510*/  LOP3.LUT R17, R17, 0x1ffffff0, RZ, 0xc0, !PT ;  /* 0x1ffffff011117812 */ /* 0x000fe200078ec0ff */
[----:B------:R-:W-:Y:S01]  /*1520*/  IMAD.IADD R4, R4, 0x1, -R13 ;  /* 0x0000000104047824 */ /* 0x000fe200078e0a0d */
[----:B------:R-:W-:Y:S02]  /*1530*/  IADD3 R15, R6, -R15, RZ ;  /* 0x8000000f060f7210 */ /* 0x000fe40007ffe0ff */
[----:B------:R-:W-:Y:S01]  /*1540*/  SHF.R.S32.HI R19, RZ, 0x2, R5 ;  /* 0x00000002ff137819 */ /* 0x000fe20000011405 */
[----:B------:R-:W-:Y:S01]  /*1550*/  IMAD.IADD R17, R14, 0x1, -R17 ;  /* 0x000000010e117824 */ /* 0x000fe200078e0a11 */
[----:B------:R-:W-:Y:S02]  /*1560*/  SHF.R.S32.HI R20, RZ, 0x1f, R5 ;  /* 0x0000001fff147819 */ /* 0x000fe40000011405 */
[----:B------:R-:W-:Y:S01]  /*1570*/  LEA R5, R4, R7, 0x3 ;  /* 0x0000000704057211 */ /* 0x000fe200078e18ff */
[----:B------:R-:W-:Y:S01]  /*1580*/  IMAD R4, R15, 0x8, R12 ;  /* 0x000000080f047824 */ /* 0x000fe200078e020c */
[----:B------:R-:W-:Y:S01]  /*1590*/  LEA.HI R20, R20, R19, RZ, 0x3 ;  /* 0x0000001314147211 */ /* 0x000fe200078f18ff */
[----:B-1----:R-:W-:Y:S01]  /*15a0*/  IMAD R3, R17, 0x8, R18 ;  /* 0x0000000811037824 */ /* 0x002fe200078e0212 */
[----:B------:R-:W-:Y:S01]  /*15b0*/  LOP3.LUT R7, R16, 0x1, RZ, 0xfc, !PT ;  /* 0x0000000110077812 */ /* 0x000fe200078efcff */
[----:B------:R-:W-:Y:S01]  /*15c0*/  STL [R1+0x10], R5 ;  /* 0x0000100501007387 */ /* 0x000fe20000100800 */
[----:B------:R-:W-:-:S02]  /*15d0*/  LOP3.LUT R20, R20, 0xfffffff8, RZ, 0xc0, !PT ;  /* 0xfffffff814147812 */ /* 0x000fc400078ec0ff */
[----:B------:R-:W-:Y:S01]  /*15e0*/  MOV R6, RZ ;  /* 0x000000ff00067202 */ /* 0x000fe20000000f00 */
[----:B------:R1:W-:Y:S01]  /*15f0*/  STL [R1+0xc], R4 ;  /* 0x00000c0401007387 */ /* 0x0003e20000100800 */
[----:B------:R-:W-:-:S03]  /*1600*/  IADD3 R20, R22, R20, -R19 ;  /* 0x0000001416147210 */ /* 0x000fc60007ffe813 */
[----:B------:R2:W-:Y:S02]  /*1610*/  STL [R1+0x8], R3 ;  /* 0x0000080301007387 */ /* 0x0005e40000100800 */
[----:B------:R-:W-:Y:S01]  /*1620*/  IMAD R8, R21, -0x40, R20 ;  /* 0xffffffc015087824 */ /* 0x000fe200078e0214 */
[----:B-1----:R-:W-:Y:S02]  /*1630*/  CS2R R4, SRZ ;  /* 0x0000000000047805 */ /* 0x002fe4000001ff00 */
[----:B--2---:R-:W-:-:S05]  /*1640*/  SHF.R.S32.HI R3, RZ, 0x7, R23 ;  /* 0x00000007ff037819 */ /* 0x004fca0000011417 */
[----:B------:R1:W-:Y:S02]  /*1650*/  STL [R1], R3 ;  /* 0x0000000301007387 */ /* 0x0003e40000100800 */
.L_x_349:
[----:B------:R-:W-:-:S13]  /*1660*/  ISETP.NE.AND P0, PT, R7, 0x3, PT ;  /* 0x000000030700780c */ /* 0x000fda0003f05270 */
[----:B------:R-:W-:Y:S05]  /*1670*/  @!P0 BRA `(.L_x_339) ;  /* 0x0000000000048947 */ /* 0x000fea0003800000 */
[----:B------:R-:W-:Y:S01]  /*1680*/  BPT.TRAP 0x1 ;  /* 0x000000040000795c */ /* 0x000fe20000300000 */
.L_x_339:
[----:B------:R-:W-:Y:S01]  /*1690*/  IMAD R21, R4, 0x8, R2 ;  /* 0x0000000804157824 */ /* 0x000fe200078e0202 */
[----:B------:R-:W-:-:S04]  /*16a0*/  SHF.L.U32 R20, R5, 0x1f, RZ ;  /* 0x0000001f05147819 */ /* 0x000fc800000006ff */
[----:B------:R2:W3:Y:S01]  /*16b0*/  SYNCS.PHASECHK.TRANS64.TRYWAIT P1, [R21+URZ+0x30c10], R20 ;  /* 0x030c1014150075a7 */ /* 0x0004e2000802017f */
[----:B------:R-:W-:Y:S05]  /*16c0*/  @!P0 BRA `(.L_x_340) ;  /* 0x0000000000048947 */ /* 0x000fea0003800000 */
[----:B------:R-:W-:Y:S01]  /*16d0*/  BPT.TRAP 0x1 ;  /* 0x000000040000795c */ /* 0x000fe20000300000 */
.L_x_340:
[----:B-1----:R-:W-:-:S05]  /*16e0*/  VIADD R3, R2, 0x10000 ;  /* 0x0001000002037836 */ /* 0x002fca0000000000 */
[----:B------:R-:W-:-:S04]  /*16f0*/  SHF.R.U32.HI R3, RZ, 0x4, R3 ;  /* 0x00000004ff037819 */ /* 0x000fc80000011603 */
[----:B------:R-:W-:Y:S01]  /*1700*/  LOP3.LUT R3, R3, 0x3fff, RZ, 0xc0, !PT ;  /* 0x00003fff03037812 */ /* 0x000fe200078ec0ff */
[----:B---3--:R-:W-:Y:S06]  /*1710*/  @P1 BRA `(.L_x_341) ;  /* 0x0000000000081947 */ /* 0x008fec0003800000 */
[----:B------:R-:W1:Y:S02]  /*1720*/  SYNCS.PHASECHK.TRANS64.TRYWAIT P1, [R21+URZ+0x30c10], R20 ;  /* 0x030c1014150075a7 */ /* 0x000e64000802017f */
[----:B-1----:R-:W-:Y:S05]  /*1730*/  @!P1 BRA `(.L_x_342) ;  /* 0x00000080000c9947 */ /* 0x002fea0003800000 */
.L_x_341:
        /* <DEDUP_REMOVED lines=52> */
[----:B------:R-:W-:-:S04]  /*1a80*/  VIADD R14, R2, 0x20000 ;  /* 0x00020000020e7836 */ /* 0x000fc80000000000 */
[--C-:B------:R-:W-:Y:S01]  /*1a90*/  IMAD R12, R15, 0x4, R14.reuse ;  /* 0x000000040f0c7824 */ /* 0x100fe200078e020e */
[-C--:B------:R-:W-:Y:S01]  /*1aa0*/  LEA R23, R23, R14.reuse, 0x2 ;  /* 0x0000000e17177211 */ /* 0x080fe200078e10ff */
[----:B------:R-:W-:Y:S01]  /*1ab0*/  IMAD R15, R17, 0x4, R14 ;  /* 0x00000004110f7824 */ /* 0x000fe200078e020e */
[----:B------:R-:W-:Y:S01]  /*1ac0*/  LEA R14, R19, R14, 0x2 ;  /* 0x0000000e130e7211 */ /* 0x000fe200078e10ff */
[----:B------:R-:W-:Y:S02]  /*1ad0*/  WARPGROUP.DEPBAR.LE gsb0, 0x0 ;  /* 0x00008000000079c5 */ /* 0x000fe40000010000 */
[----:B------:R-:W2:Y:S04]  /*1ae0*/  LDS R202, [R202+0x20000] ;  /* 0x02000000caca7984 */ /* 0x000ea80000000800 */
[----:B------:R-:W3:Y:S04]  /*1af0*/  LDS R22, [R22+0x20000] ;  /* 0x0200000016167984 */ /* 0x000ee80000000800 */
[----:B------:R-:W4:Y:S04]  /*1b00*/  LDS R16, [R16+0x20000] ;  /* 0x0200000010107984 */ /* 0x000f280000000800 */
[----:B------:R-:W1:Y:S01]  /*1b10*/  LDS R13, [R13+0x20000] ;  /* 0x020000000d0d7984 */ /* 0x000e620000000800 */
[----:B------:R-:W-:Y:S05]  /*1b20*/  @!P0 BRA `(.L_x_343) ;  /* 0x0000000000048947 */ /* 0x000fea0003800000 */
[----:B------:R-:W-:Y:S01]  /*1b30*/  BPT.TRAP 0x1 ;  /* 0x000000040000795c */ /* 0x000fe20000300000 */
.L_x_343:
[----:B------:R1:W1:Y:S01]  /*1b40*/  SYNCS.PHASECHK.TRANS64.TRYWAIT P1, [R21+URZ+0x30c30], R20 ;  /* 0x030c3014150075a7 */ /* 0x000262000802017f */
[----:B------:R-:W-:Y:S05]  /*1b50*/  @!P0 BRA `(.L_x_344) ;  /* 0x0000000000048947 */ /* 0x000fea0003800000 */
[----:B------:R-:W-:Y:S01]  /*1b60*/  BPT.TRAP 0x1 ;  /* 0x000000040000795c */ /* 0x000fe20000300000 */
.L_x_344:
[----:B-1----:R-:W-:Y:S05]  /*1b70*/  @P1 BRA `(.L_x_345) ;  /* 0x0000000000081947 */ /* 0x002fea0003800000 */
[----:B------:R-:W1:Y:S02]  /*1b80*/  SYNCS.PHASECHK.TRANS64.TRYWAIT P1, [R21+URZ+0x30c30], R20 ;  /* 0x030c3014150075a7 */ /* 0x000e64000802017f */
[----:B-1----:R-:W-:Y:S05]  /*1b90*/  @!P1 BRA `(.L_x_346) ;  /* 0x0000007c00089947 */ /* 0x002fea0003800000 */
.L_x_345:
        /* <DEDUP_REMOVED lines=34> */
[----:B------:R-:W-:Y:S01]  /*1dc0*/  FMUL.FTZ R106, R106, UR10 ;  /* 0x0000000a6a6a7c20 */ /* 0x000fe20008410000 */
[----:B------:R-:W2:Y:S01]  /*1dd0*/  MUFU.TANH R17, R17 ;  /* 0x0000001100117308 */ /* 0x000ea20000002400 */
        /* <DEDUP_REMOVED lines=9> */
[----:B-1----:R-:W-:Y:S01]  /*1e70*/  MUFU.TANH R11, R92 ;  /* 0x0000005c000b7308 */ /* 0x002fe20000002400 */
[----:B------:R-:W-:Y:S01]  /*1e80*/  STL [R1+0xa0], R196 ;  /* 0x0000a0c401007387 */ /* 0x000fe20000100800 */
[----:B------:R-:W-:Y:S01]  /*1e90*/  FMUL.FTZ R236, R89, UR10 ;  /* 0x0000000a59ec7c20 */ /* 0x000fe20008410000 */
[----:B------:R-:W-:Y:S01]  /*1ea0*/  FMUL.FTZ R232, R88, UR10 ;  /* 0x0000000a58e87c20 */ /* 0x000fe20008410000 */
[----:B------:R-:W-:Y:S01]  /*1eb0*/  FMUL.FTZ R108, R108, UR10 ;  /* 0x0000000a6c6c7c20 */ /* 0x000fe20008410000 */
[----:B------:R-:W-:Y:S01]  /*1ec0*/  STL [R1+0x9c], R195 ;  /* 0x00009cc301007387 */ /* 0x000fe20000100800 */
[----:B------:R-:W-:Y:S01]  /*1ed0*/  ISETP.GT.AND P2, PT, R8, RZ, PT ;  /* 0x000000ff0800720c */ /* 0x000fe20003f44270 */
[----:B------:R-:W-:Y:S01]  /*1ee0*/  FMUL.FTZ R235, R90, UR10 ;  /* 0x0000000a5aeb7c20 */ /* 0x000fe20008410000 */
[----:B------:R-:W1:Y:S01]  /*1ef0*/  MUFU.TANH R19, R19 ;  /* 0x0000001300137308 */ /* 0x000e620000002400 */
[----:B------:R-:W-:Y:S01]  /*1f00*/  STL [R1+0x98], R194 ;  /* 0x000098c201007387 */ /* 0x000fe20000100800 */
[----:B------:R-:W-:Y:S01]  /*1f10*/  ISETP.GT.AND P1, PT, R8, 0x8, PT ;  /* 0x000000080800780c */ /* 0x000fe20003f24270 */
[----:B------:R-:W-:Y:S01]  /*1f20*/  FMUL.FTZ R231, R91, UR10 ;  /* 0x0000000a5be77c20 */ /* 0x000fe20008410000 */
[----:B------:R-:W-:Y:S01]  /*1f30*/  FMUL.FTZ R101, R101, UR10 ;  /* 0x0000000a65657c20 */ /* 0x000fe20008410000 */
[----:B------:R-:W-:Y:S01]  /*1f40*/  STL [R1+0x94], R193 ;  /* 0x000094c101007387 */ /* 0x000fe20000100800 */
[----:B------:R-:W-:Y:S01]  /*1f50*/  FMUL.FTZ R113, R113, UR10 ;  /* 0x0000000a71717c20 */ /* 0x000fe20008410000 */
[----:B--2---:R-:W-:Y:S01]  /*1f60*/  FSEL R90, R17, -INF , P2 ;  /* 0xff800000115a7808 */ /* 0x004fe20001000000 */
[----:B------:R-:W2:Y:S01]  /*1f70*/  MUFU.TANH R18, R18 ;  /* 0x0000001200127308 */ /* 0x000ea20000002400 */
[----:B------:R-:W-:Y:S01]  /*1f80*/  STL [R1+0x90], R192 ;  /* 0x000090c001007387 */ /* 0x000fe20000100800 */
[----:B------:R-:W-:Y:S01]  /*1f90*/  ULDC UR11, c[0x0][0x744] ;  /* 0x0001d100000b7ab9 */ /* 0x000fe20000000800 */
[----:B------:R-:W-:Y:S01]  /*1fa0*/  FMUL.FTZ R110, R110, UR10 ;  /* 0x0000000a6e6e7c20 */ /* 0x000fe20008410000 */
[----:B------:R-:W-:Y:S01]  /*1fb0*/  FMUL.FTZ R114, R114, UR10 ;  /* 0x0000000a72727c20 */ /* 0x000fe20008410000 */
[----:B------:R-:W-:Y:S01]  /*1fc0*/  STL [R1+0x8c], R191 ;  /* 0x00008cbf01007387 */ /* 0x000fe20000100800 */
[----:B------:R-:W-:Y:S01]  /*1fd0*/  FMUL.FTZ R102, R102, UR10 ;  /* 0x0000000a66667c20 */ /* 0x000fe20008410000 */
[----:B------:R-:W-:Y:S01]  /*1fe0*/  FMUL.FTZ R107, R107, UR10 ;  /* 0x0000000a6b6b7c20 */ /* 0x000fe20008410000 */
[----:B------:R-:W3:Y:S01]  /*1ff0*/  MUFU.TANH R20, R20 ;  /* 0x0000001400147308 */ /* 0x000ee20000002400 */
[----:B------:R-:W-:Y:S01]  /*2000*/  STL [R1+0x88], R190 ;  /* 0x000088be01007387 */ /* 0x000fe20000100800 */
[----:B-1----:R-:W-:Y:S01]  /*2010*/  FSEL R91, R19, -INF , P1 ;  /* 0xff800000135b7808 */ /* 0x002fe20000800000 */
[----:B------:R-:W-:Y:S01]  /*2020*/  FMUL.FTZ R234, R94, UR10 ;  /* 0x0000000a5eea7c20 */ /* 0x000fe20008410000 */
[----:B------:R-:W-:Y:S01]  /*2030*/  FMUL.FTZ R112, R112, UR10 ;  /* 0x0000000a70707c20 */ /* 0x000fe20008410000 */
[----:B------:R1:W-:Y:S01]  /*2040*/  STL [R1+0x84], R189 ;  /* 0x000084bd01007387 */ /* 0x0003e20000100800 */
[----:B------:R-:W-:Y:S01]  /*2050*/  FMUL.FTZ R116, R116, UR10 ;  /* 0x0000000a74747c20 */ /* 0x000fe20008410000 */
[----:B------:R-:W-:Y:S01]  /*2060*/  FMUL.FTZ R93, R93, UR10 ;  /* 0x0000000a5d5d7c20 */ /* 0x000fe20008410000 */
[----:B------:R-:W4:Y:S01]  /*2070*/  MUFU.TANH R21, R21 ;  /* 0x0000001500157308 */ /* 0x000f220000002400 */
[----:B------:R-:W2:Y:S01]  /*2080*/  SHFL.IDX PT, R92, R202, R10, 0x1f ;  /* 0x00001f0aca5c7589 */ /* 0x000ea200000e0000 */
        /* <DEDUP_REMOVED lines=8> */
[----:B------:R-:W-:Y:S01]  /*2110*/  FMUL.FTZ R129, R129, UR10 ;  /* 0x0000000a81817c20 */ /* 0x000fe20008410000 */
[----:B------:R-:W-:Y:S01]  /*2120*/  FMUL.FTZ R217, R135, UR10 ;  /* 0x0000000a87d97c20 */ /* 0x000fe20008410000 */
[----:B------:R-:W-:Y:S01]  /*2130*/  FMUL.FTZ R126, R126, UR10 ;  /* 0x0000000a7e7e7c20 */ /* 0x000fe20008410000 */
[----:B------:R-:W-:Y:S01]  /*2140*/  STL [R1+0x78], R186 ;  /* 0x000078ba01007387 */ /* 0x000fe20000100800 */
[----:B------:R-:W-:Y:S01]  /*2150*/  FMUL.FTZ R96, R96, UR10 ;  /* 0x0000000a60607c20 */ /* 0x000fe20008410000 */
[----:B------:R-:W-:Y:S01]  /*2160*/  FMUL.FTZ R99, R99, UR10 ;  /* 0x0000000a63637c20 */ /* 0x000fe20008410000 */
[----:B------:R-:W4:Y:S01]  /*2170*/  MUFU.TANH R200, R200 ;  /* 0x000000c800c87308 */ /* 0x000f220000002400 */
[----:B-1----:R-:W-:Y:S01]  /*2180*/  IADD3 R106, R10, 0x4, RZ ;  /* 0x000000040a6a7810 */ /* 0x002fe20007ffe0ff */
[----:B------:R1:W-:Y:S01]  /*2190*/  STL [R1+0x74], R185 ;  /* 0x000074b901007387 */ /* 0x0003e20000100800 */
[----:B------:R-:W-:Y:S01]  /*21a0*/  FMUL.FTZ R105, R105, UR10 ;  /* 0x0000000a69697c20 */ /* 0x000fe20008410000 */
[----:B------:R-:W-:Y:S01]  /*21b0*/  FMUL.FTZ R122, R122, UR10 ;  /* 0x0000000a7a7a7c20 */ /* 0x000fe20008410000 */
[----:B------:R-:W-:Y:S01]  /*21c0*/  FMUL.FTZ R100, R100, UR10 ;  /* 0x0000000a64647c20 */ /* 0x000fe20008410000 */
[----:B------:R-:W4:Y:S01]  /*21d0*/  SHFL.IDX PT, R89, R202, R106, 0x1f ;  /* 0x00001f6aca597589 */ /* 0x000f2200000e0000 */
[----:B------:R-:W-:Y:S01]  /*21e0*/  FMUL.FTZ R233, R98, UR10 ;  /* 0x0000000a62e97c20 */ /* 0x000fe20008410000 */
[----:B---3--:R3:W-:Y:S01]  /*21f0*/  MUFU.TANH R187, R108 ;  /* 0x0000006c00bb7308 */ /* 0x0087e20000002400 */
[----:B--2---:R-:W-:Y:S01]  /*2200*/  FFMA.FTZ R91, R91, UR11, -R92 ;  /* 0x0000000b5b5b7c23 */ /* 0x004fe2000801085c */
[----:B------:R-:W-:Y:S01]  /*2210*/  STL [R1+0x70], R184 ;  /* 0x000070b801007387 */ /* 0x000fe20000100800 */
[----:B------:R-:W-:Y:S01]  /*2220*/  FMUL.FTZ R128, R128, UR10 ;  /* 0x0000000a80807c20 */ /* 0x000fe20008410000 */
[----:B------:R-:W-:Y:S01]  /*2230*/  FMUL.FTZ R132, R132, UR10 ;  /* 0x0000000a84847c20 */ /* 0x000fe20008410000 */
[----:B------:R-:W-:Y:S01]  /*2240*/  FMUL.FTZ R104, R104, UR10 ;  /* 0x0000000a68687c20 */ /* 0x000fe20008410000 */
[----:B------:R-:W-:Y:S01]  /*2250*/  STL [R1+0x6c], R183 ;  /* 0x00006cb701007387 */ /* 0x000fe20000100800 */
[----:B------:R-:W-:Y:S01]  /*2260*/  FMUL.FTZ R117, R117, UR10 ;  /* 0x0000000a75757c20 */ /* 0x000fe20008410000 */
[----:B-1----:R1:W-:Y:S01]  /*2270*/  MUFU.TANH R185, R109 ;  /* 0x0000006d00b97308 */ /* 0x0023e20000002400 */
[C---:B---3--:R-:W-:Y:S01]  /*2280*/  VIADD R108, R10.reuse, 0xc ;  /* 0x0000000c0a6c7836 */ /* 0x048fe20000000000 */
[----:B------:R-:W-:Y:S01]  /*2290*/  STL [R1+0x68], R182 ;  /* 0x000068b601007387 */ /* 0x000fe20000100800 */
[----:B------:R-:W-:Y:S01]  /*22a0*/  FMUL.FTZ R119, R119, UR10 ;  /* 0x0000000a77777c20 */ /* 0x000fe20008410000 */
[----:B------:R-:W-:Y:S01]  /*22b0*/  FMUL.FTZ R131, R131, UR10 ;  /* 0x0000000a83837c20 */ /* 0x000fe20008410000 */
[----:B------:R-:W-:Y:S01]  /*22c0*/  FMUL.FTZ R121, R121, UR10 ;  /* 0x0000000a79797c20 */ /* 0x000fe20008410000 */
[----:B------:R2:W-:Y:S01]  /*22d0*/  STL [R1+0x64], R181 ;  /* 0x000064b501007387 */ /* 0x0005e20000100800 */
[----:B------:R-:W-:Y:S01]  /*22e0*/  FMUL.FTZ R127, R127, UR10 ;  /* 0x0000000a7f7f7c20 */ /* 0x000fe20008410000 */
[----:B------:R3:W-:Y:S01]  /*22f0*/  MUFU.TANH R194, R101 ;  /* 0x0000006500c27308 */ /* 0x0007e20000002400 */
[----:B-1----:R-:W-:Y:S01]  /*2300*/  VIADD R109, R10, 0x8 ;  /* 0x000000080a6d7836 */ /* 0x002fe20000000000 */
[----:B------:R-:W-:Y:S01]  /*2310*/  STL [R1+0x60], R180 ;  /* 0x000060b401007387 */ /* 0x000fe20000100800 */
[----:B------:R-:W-:Y:S01]  /*2320*/  FMUL.FTZ R115, R115, UR10 ;  /* 0x0000000a73737c20 */ /* 0x000fe20008410000 */
[----:B------:R-:W-:-:S02]  /*2330*/  IMAD R203, R4, 0x400, R203 ;  /* 0x0000040004cb7824 */ /* 0x000fc400078e02cb */
[----:B------:R-:W-:Y:S01]  /*2340*/  FMUL.FTZ R130, R130, UR10 ;  /* 0x0000000a82827c20 */ /* 0x000fe20008410000 */
[----:B------:R-:W1:Y:S01]  /*2350*/  SHFL.IDX PT, R88, R202, R109, 0x1f ;  /* 0x00001f6dca587589 */ /* 0x000e6200000e0000 */
[----:B------:R-:W-:Y:S01]  /*2360*/  FMUL.FTZ R120, R120, UR10 ;  /* 0x0000000a78787c20 */ /* 0x000fe20008410000 */
[----:B--2---:R2:W-:Y:S01]  /*2370*/  MUFU.TANH R181, R113 ;  /* 0x0000007100b57308 */ /* 0x0045e20000002400 */
[----:B------:R-:W-:Y:S01]  /*2380*/  FMUL.FTZ R123, R123, UR10 ;  /* 0x0000000a7b7b7c20 */ /* 0x000fe20008410000 */
[----:B---3--:R-:W-:Y:S01]  /*2390*/  SHFL.IDX PT, R101, R202, R108, 0x1f ;  /* 0x00001f6cca657589 */ /* 0x008fe200000e0000 */
[----:B------:R-:W-:Y:S01]  /*23a0*/  FMUL.FTZ R124, R124, UR10 ;  /* 0x0000000a7c7c7c20 */ /* 0x000fe20008410000 */
[----:B------:R-:W-:Y:S01]  /*23b0*/  FMUL.FTZ R125, R125, UR10 ;  /* 0x0000000a7d7d7c20 */ /* 0x000fe20008410000 */
[----:B------:R-:W-:Y:S01]  /*23c0*/  FMUL.FTZ R133, R133, UR10 ;  /* 0x0000000a85857c20 */ /* 0x000fe20008410000 */
[----:B------:R3:W-:Y:S01]  /*23d0*/  STL [R1+0x5c], R179 ;  /* 0x00005cb301007387 */ /* 0x0007e20000100800 */
[----:B------:R-:W-:Y:S01]  /*23e0*/  FMUL.FTZ R218, R134, UR10 ;  /* 0x0000000a86da7c20 */ /* 0x000fe20008410000 */
[----:B------:R-:W3:Y:S01]  /*23f0*/  MUFU.TANH R201, R201 ;  /* 0x000000c900c97308 */ /* 0x000ee20000002400 */
[----:B--2---:R-:W-:Y:S01]  /*2400*/  FFMA.FTZ R113, R90, UR11, -R92 ;  /* 0x0000000b5a717c23 */ /* 0x004fe2000801085c */
[----:B------:R-:W-:Y:S01]  /*2410*/  FSEL R90, R18, -INF , P2 ;  /* 0xff800000125a7808 */ /* 0x000fe20001000000 */
[----:B------:R-:W-:Y:S01]  /*2420*/  STL [R1+0x58], R178 ;  /* 0x000058b201007387 */ /* 0x000fe20000100800 */
[----:B------:R-:W-:Y:S01]  /*2430*/  FSEL R92, R20, -INF , P1 ;  /* 0xff800000145c7808 */ /* 0x000fe20000800000 */
[----:B------:R-:W-:Y:S01]  /*2440*/  FFMA.FTZ R19, -R19, R19, 1 ;  /* 0x3f80000013137423 */ /* 0x000fe20000010113 */
[----:B------:R-:W-:Y:S01]  /*2450*/  R2UR UR10, R203 ;  /* 0x00000000cb0a72ca */ /* 0x000fe200000e0000 */
[--C-:B----4-:R-:W-:Y:S01]  /*2460*/  FFMA.FTZ R90, R90, UR11, -R89.reuse ;  /* 0x0000000b5a5a7c23 */ /* 0x110fe20008010859 */
[----:B------:R2:W-:Y:S01]  /*2470*/  MUFU.TANH R186, R110 ;  /* 0x0000006e00ba7308 */ /* 0x0005e20000002400 */
[----:B------:R-:W-:Y:S01]  /*2480*/  FFMA.FTZ R92, R92, UR11, -R89 ;  /* 0x0000000b5c5c7c23 */ /* 0x000fe20008010859 */
[----:B------:R-:W-:Y:S01]  /*2490*/  FSEL R89, R21, -INF , P2 ;  /* 0xff80000015597808 */ /* 0x000fe20001000000 */
[----:B------:R-:W-:Y:S01]  /*24a0*/  STL [R1+0x54], R177 ;  /* 0x000054b101007387 */ /* 0x000fe20000100800 */
[----:B------:R-:W-:-:S03]  /*24b0*/  FFMA.FTZ R20, -R20, R20, 1 ;  /* 0x3f80000014147423 */ /* 0x000fc60000010114 */
[----:B------:R-:W-:Y:S01]  /*24c0*/  STL [R1+0x50], R176 ;  /* 0x000050b001007387 */ /* 0x000fe20000100800 */
[----:B------:R-:W-:Y:S01]  /*24d0*/  MUFU.TANH R221, R221 ;  /* 0x000000dd00dd7308 */ /* 0x000fe20000002400 */
[C---:B--2---:R-:W-:Y:S02]  /*24e0*/  VIADD R110, R10.reuse, 0x14 ;  /* 0x000000140a6e7836 */ /* 0x044fe40000000000 */
[----:B------:R-:W-:Y:S04]  /*24f0*/  STL [R1+0x4c], R175 ;  /* 0x00004caf01007387 */ /* 0x000fe80000100800 */
[----:B------:R-:W-:Y:S01]  /*2500*/  SHFL.IDX PT, R94, R202, R110, 0x1f ;  /* 0x00001f6eca5e7589 */ /* 0x000fe200000e0000 */
[----:B------:R2:W-:Y:S03]  /*2510*/  MUFU.TANH R182, R114 ;  /* 0x0000007200b67308 */ /* 0x0005e60000002400 */
[----:B------:R-:W-:Y:S04]  /*2520*/  STL [R1+0x48], R174 ;  /* 0x000048ae01007387 */ /* 0x000fe80000100800 */
[----:B------:R-:W-:Y:S01]  /*2530*/  STL [R1+0x44], R173 ;  /* 0x000044ad01007387 */ /* 0x000fe20000100800 */
[----:B------:R1:W-:Y:S01]  /*2540*/  MUFU.TANH R193, R102 ;  /* 0x0000006600c17308 */ /* 0x0003e20000002400 */
[----:B--2---:R-:W-:-:S02]  /*2550*/  VIADD R114, R10, 0x1c ;  /* 0x0000001c0a727836 */ /* 0x004fc40000000000 */
[----:B------:R-:W-:Y:S01]  /*2560*/  STL [R1+0x40], R172 ;  /* 0x000040ac01007387 */ /* 0x000fe20000100800 */
[----:B------:R-:W-:Y:S02]  /*2570*/  WARPGROUP.DEPBAR.LE gsb0, 0x0 ;  /* 0x00008000000079c5 */ /* 0x000fe40000010000 */
[----:B------:R-:W-:Y:S01]  /*2580*/  WARPGROUP.ARRIVE ;  /* 0x00000000000079c5 */ /* 0x000fe20000000000 */
[--C-:B-1----:R-:W-:Y:S01]  /*2590*/  FFMA.FTZ R102, R89, UR11, -R88.reuse ;  /* 0x0000000b59667c23 */ /* 0x102fe20008010858 */
[----:B------:R-:W-:Y:S01]  /*25a0*/  MUFU.TANH R219, R219 ;  /* 0x000000db00db7308 */ /* 0x000fe20000002400 */
[----:B------:R-:W-:Y:S01]  /*25b0*/  FSEL R89, R200, -INF , P1 ;  /* 0xff800000c8597808 */ /* 0x000fe20000800000 */
[----:B------:R-:W-:Y:S02]  /*25c0*/  STL [R1+0x3c], R171 ;  /* 0x00003cab01007387 */ /* 0x000fe40000100800 */
[----:B------:R-:W-:Y:S01]  /*25d0*/  HGMMA.64x128x16.F32 R24, gdesc[UR4], R24, gsb0 ;  /* 0x01e00000041879f0 */ /* 0x000fe20008000818 */
[----:B------:R-:W-:Y:S01]  /*25e0*/  UIADD3 UR6, UR8, 0x4, URZ ;  /* 0x0000000408067890 */ /* 0x000fe2000fffe03f */
[----:B------:R-:W-:Y:S01]  /*25f0*/  FFMA.FTZ R97, R89, UR11, -R88 ;  /* 0x0000000b59617c23 */ /* 0x000fe20008010858 */
[----:B------:R-:W-:Y:S01]  /*2600*/  UIADD3 UR4, UR9, 0x4, URZ ;  /* 0x0000000409047890 */ /* 0x000fe2000fffe03f */
[----:B------:R-:W-:Y:S01]  /*2610*/  MUFU.TANH R188, R107 ;  /* 0x0000006b00bc7308 */ /* 0x000fe20000002400 */
[----:B------:R-:W-:Y:S01]  /*2620*/  UMOV UR7, 0x40000040 ;  /* 0x4000004000077882 */ /* 0x000fe20000000000 */
[----:B------:R-:W-:Y:S01]  /*2630*/  UMOV UR5, 0x40000040 ;  /* 0x4000004000057882 */ /* 0x000fe20000000000 */
[----:B---3--:R-:W-:Y:S01]  /*2640*/  FSEL R88, R201, -INF , P2 ;  /* 0xff800000c9587808 */ /* 0x008fe20001000000 */
[----:B------:R-:W-:Y:S04]  /*2650*/  STL [R1+0x38], R170 ;  /* 0x000038aa01007387 */ /* 0x000fe80000100800 */
[----:B------:R-:W-:Y:S01]  /*2660*/  MUFU.TANH R228, R228 ;  /* 0x000000e400e47308 */ /* 0x000fe20000002400 */
[----:B------:R-:W-:Y:S04]  /*2670*/  STL [R1+0x34], R169 ;  /* 0x000034a901007387 */ /* 0x000fe80000100800 */
[----:B------:R-:W-:Y:S03]  /*2680*/  SHFL.IDX PT, R135, R22, R108, 0x1f ;  /* 0x00001f6c16877589 */ /* 0x000fe600000e0000 */
[----:B------:R1:W-:Y:S01]  /*2690*/  MUFU.EX2 R107, R90 ;  /* 0x0000005a006b7308 */ /* 0x0003e20000000800 */
[----:B------:R-:W-:Y:S04]  /*26a0*/  STL [R1+0x30], R168 ;  /* 0x000030a801007387 */ /* 0x000fe80000100800 */
[----:B------:R-:W-:Y:S03]  /*26b0*/  STL [R1+0x2c], R9 ;  /* 0x00002c0901007387 */ /* 0x000fe60000100800 */
[----:B------:R2:W3:Y:S01]  /*26c0*/  MUFU.TANH R184, R112 ;  /* 0x0000007000b87308 */ /* 0x0004e20000002400 */
[----:B-1----:R-:W-:Y:S04]  /*26d0*/  SHFL.IDX PT, R90, R202, R114, 0x1f ;  /* 0x00001f72ca5a7589 */ /* 0x002fe800000e0000 */
[----:B------:R-:W-:Y:S03]  /*26e0*/  STL [R1+0x28], R7 ;  /* 0x0000280701007387 */ /* 0x000fe60000100800 */
[----:B------:R-:W-:Y:S01]  /*26f0*/  MUFU.TANH R230, R230 ;  /* 0x000000e600e67308 */ /* 0x000fe20000002400 */
[----:B--2---:R-:W-:Y:S01]  /*2700*/  IADD3 R112, R10, 0x10, RZ ;  /* 0x000000100a707810 */ /* 0x004fe20007ffe0ff */
[----:B------:R-:W-:Y:S04]  /*2710*/  SHFL.IDX PT, R205, R22, R114, 0x1f ;  /* 0x00001f7216cd7589 */ /* 0x000fe800000e0000 */
[----:B------:R-:W-:Y:S02]  /*2720*/  STL [R1+0x24], R6 ;  /* 0x0000240601007387 */ /* 0x000fe40000100800 */
[----:B------:R1:W2:Y:S01]  /*2730*/  MUFU.TANH R179, R116 ;  /* 0x0000007400b37308 */ /* 0x0002a20000002400 */
[----:B---3--:R-:W-:Y:S01]  /*2740*/  FSEL R214, R184, -INF , P2 ;  /* 0xff800000b8d67808 */ /* 0x008fe20001000000 */
[----:B------:R-:W-:Y:S04]  /*2750*/  STL [R1+0x20], R5 ;  /* 0x0000200501007387 */ /* 0x000fe80000100800 */
[----:B------:R-:W-:Y:S02]  /*2760*/  STL [R1+0x1c], R3 ;  /* 0x00001c0301007387 */ /* 0x000fe40000100800 */
[----:B------:R-:W-:Y:S02]  /*2770*/  MUFU.TANH R227, R227 ;  /* 0x000000e300e37308 */ /* 0x000fe40000002400 */
[----:B-1----:R-:W-:Y:S04]  /*2780*/  SHFL.IDX PT, R116, R22, R10, 0x1f ;  /* 0x00001f0a16747589 */ /* 0x002fe800000e0000 */
[----:B------:R-:W-:Y:S02]  /*2790*/  SHFL.IDX PT, R215, R16, R108, 0x1f ;  /* 0x00001f6c10d77589 */ /* 0x000fe400000e0000 */
[----:B------:R-:W-:Y:S01]  /*27a0*/  MUFU.TANH R232, R232 ;  /* 0x000000e800e87308 */ /* 0x000fe20000002400 */
[----:B--2---:R-:W-:Y:S01]  /*27b0*/  FSEL R208, R179, -INF , P2 ;  /* 0xff800000b3d07808 */ /* 0x004fe20001000000 */
[----:B------:R-:W1:Y:S04]  /*27c0*/  SHFL.IDX PT, R213, R16, R112, 0x1f ;  /* 0x00001f7010d57589 */ /* 0x000e6800000e0000 */
[----:B------:R-:W-:Y:S02]  /*27d0*/  STL [R1+0x18], R0 ;  /* 0x0000180001007387 */ /* 0x000fe40000100800 */
[----:B------:R-:W2:Y:S02]  /*27e0*/  MUFU.TANH R235, R235 ;  /* 0x000000eb00eb7308 */ /* 0x000ea40000002400 */
[----:B------:R-:W-:Y:S06]  /*27f0*/  SHFL.IDX PT, R225, R13, R109, 0x1f ;  /* 0x00001f6d0de17589 */ /* 0x000fec00000e0000 */
[----:B------:R3:W-:Y:S08]  /*2800*/  MUFU.TANH R199, R93 ;  /* 0x0000005d00c77308 */ /* 0x0007f00000002400 */
[----:B------:R4:W-:Y:S01]  /*2810*/  MUFU.TANH R192, R103 ;  /* 0x0000006700c07308 */ /* 0x0009e20000002400 */
[----:B---3--:R-:W3:Y:S01]  /*2820*/  SHFL.IDX PT, R93, R202, R112, 0x1f ;  /* 0x00001f70ca5d7589 */ /* 0x008ee200000e0000 */
[----:B--2---:R-:W-:Y:S01]  /*2830*/  FSEL R98, R235, -INF , P1 ;  /* 0xff800000eb627808 */ /* 0x004fe20000800000 */
[----:B-1----:R-:W-:-:S05]  /*2840*/  FFMA.FTZ R214, R214, UR11, -R213 ;  /* 0x0000000bd6d67c23 */ /* 0x002fca00080108d5 */
[----:B------:R1:W-:Y:S01]  /*2850*/  MUFU.TANH R183, R111 ;  /* 0x0000006f00b77308 */ /* 0x0003e20000002400 */
[----:B----4-:R-:W-:Y:S01]  /*2860*/  FFMA.FTZ R103, R88, UR11, -R101 ;  /* 0x0000000b58677c23 */ /* 0x010fe20008010865 */
[----:B------:R-:W-:-:S05]  /*2870*/  FSEL R88, R221, -INF , P1 ;  /* 0xff800000dd587808 */ /* 0x000fca0000800000 */
[----:B------:R-:W-:Y:S01]  /*2880*/  FFMA.FTZ R101, R88, UR11, -R101 ;  /* 0x0000000b58657c23 */ /* 0x000fe20008010865 */
[----:B------:R-:W-:Y:S01]  /*2890*/  MUFU.TANH R220, R220 ;  /* 0x000000dc00dc7308 */ /* 0x000fe20000002400 */
[----:B-1----:R-:W-:Y:S02]  /*28a0*/  IADD3 R111, R10, 0x18, RZ ;  /* 0x000000180a6f7810 */ /* 0x002fe40007ffe0ff */
[----:B------:R-:W-:-:S03]  /*28b0*/  FSEL R88, R228, -INF , P1 ;  /* 0xff800000e4587808 */ /* 0x000fc60000800000 */
[----:B------:R1:W-:Y:S02]  /*28c0*/  SHFL.IDX PT, R89, R202, R111, 0x1f ;  /* 0x00001f6fca597589 */ /* 0x0003e400000e0000 */
[----:B------:R2:W4:Y:S08]  /*28d0*/  MUFU.TANH R177, R118 ;  /* 0x0000007600b17308 */ /* 0x0005300000002400 */
[----:B------:R-:W-:Y:S01]  /*28e0*/  MUFU.TANH R216, R216 ;  /* 0x000000d800d87308 */ /* 0x000fe20000002400 */
[----:B--2---:R-:W2:Y:S01]  /*28f0*/  SHFL.IDX PT, R118, R22, R109, 0x1f ;  /* 0x00001f6d16767589 */ /* 0x004ea200000e0000 */
[----:B-1----:R-:W-:-:S05]  /*2900*/  FSEL R202, R194, -INF , P2 ;  /* 0xff800000c2ca7808 */ /* 0x002fca0001000000 */
[----:B------:R-:W-:Y:S01]  /*2910*/  FFMA.FTZ R202, R202, UR11, -R205 ;  /* 0x0000000bcaca7c23 */ /* 0x000fe200080108cd */
[----:B------:R1:W-:Y:S01]  /*2920*/  MUFU.TANH R197, R95 ;  /* 0x0000005f00c57308 */ /* 0x0003e20000002400 */
[----:B----4-:R-:W-:-:S07]  /*2930*/  FSEL R207, R177, -INF , P1 ;  /* 0xff800000b1cf7808 */ /* 0x010fce0000800000 */
[----:B------:R4:W-:Y:S01]  /*2940*/  MUFU.TANH R7, R129 ;  /* 0x0000008100077308 */ /* 0x0009e20000002400 */
[C---:B-1----:R-:W-:Y:S01]  /*2950*/  FSEL R95, R220.reuse, -INF , P2 ;  /* 0xff800000dc5f7808 */ /* 0x042fe20001000000 */
[----:B------:R-:W-:Y:S02]  /*2960*/  WARPGROUP.DEPBAR.LE gsb0, 0x0 ;  /* 0x00008000000079c5 */ /* 0x000fe40000010000 */
[----:B------:R-:W-:Y:S01]  /*2970*/  WARPGROUP.ARRIVE ;  /* 0x00000000000079c5 */ /* 0x000fe20000000000 */
[----:B------:R-:W-:Y:S01]  /*2980*/  FFMA.FTZ R220, -R220, R220, 1 ;  /* 0x3f800000dcdc7423 */ /* 0x000fe200000101dc */
[----:B---3--:R-:W-:Y:S02]  /*2990*/  FFMA.FTZ R95, R95, UR11, -R93 ;  /* 0x0000000b5f5f7c23 */ /* 0x008fe4000801085d */
[----:B------:R1:W-:Y:S01]  /*29a0*/  MUFU.TANH R169, R126 ;  /* 0x0000007e00a97308 */ /* 0x0003e20000002400 */
[----:B----4-:R-:W-:Y:S01]  /*29b0*/  SHFL.IDX PT, R129, R22, R110, 0x1f ;  /* 0x00001f6e16817589 */ /* 0x010fe200000e0000 */
[----:B------:R-:W-:Y:S01]  /*29c0*/  HGMMA.64x128x16.F32 R24, gdesc[UR4], R24, gsb0 ;  /* 0x01e00000041879f0 */ /* 0x000fe20008000818 */
[----:B------:R-:W-:-:S02]  /*29d0*/  UIADD3 UR6, UR8, 0x6, URZ ;  /* 0x0000000608067890 */ /* 0x000fc4000fffe03f */
[----:B------:R-:W-:Y:S01]  /*29e0*/  UIADD3 UR4, UR9, 0x6, URZ ;  /* 0x0000000609047890 */ /* 0x000fe2000fffe03f */
[----:B------:R-:W-:Y:S01]  /*29f0*/  UMOV UR7, 0x40000040 ;  /* 0x4000004000077882 */ /* 0x000fe20000000000 */
[----:B------:R-:W-:Y:S01]  /*2a00*/  UMOV UR5, 0x40000040 ;  /* 0x4000004000057882 */ /* 0x000fe20000000000 */
[----:B------:R-:W-:Y:S01]  /*2a10*/  MUFU.TANH R234, R234 ;  /* 0x000000ea00ea7308 */ /* 0x000fe20000002400 */
[----:B-1----:R-:W-:Y:S07]  /*2a20*/  SHFL.IDX PT, R126, R16, R109, 0x1f ;  /* 0x00001f6d107e7589 */ /* 0x002fee00000e0000 */
[----:B------:R1:W3:Y:S08]  /*2a30*/  MUFU.TANH R198, R96 ;  /* 0x0000006000c67308 */ /* 0x0002f00000002400 */
[----:B------:R-:W-:Y:S01]  /*2a40*/  MUFU.TANH R237, R237 ;  /* 0x000000ed00ed7308 */ /* 0x000fe20000002400 */
[----:B-1----:R-:W-:-:S05]  /*2a50*/  FSEL R96, R219, -INF , P2 ;  /* 0xff800000db607808 */ /* 0x002fca0001000000 */
[--C-:B------:R-:W-:Y:S01]  /*2a60*/  FFMA.FTZ R96, R96, UR11, -R94.reuse ;  /* 0x0000000b60607c23 */ /* 0x100fe2000801085e */
[----:B------:R-:W-:Y:S01]  /*2a70*/  FFMA.FTZ R94, R88, UR11, -R94 ;  /* 0x0000000b585e7c23 */ /* 0x000fe2000801085e */
[----:B------:R1:W-:Y:S01]  /*2a80*/  MUFU.TANH R196, R99 ;  /* 0x0000006300c47308 */ /* 0x0003e20000002400 */
[C---:B------:R-:W-:Y:S01]  /*2a90*/  FSEL R88, R232.reuse, -INF , P2 ;  /* 0xff800000e8587808 */ /* 0x040fe20001000000 */
[----:B------:R-:W-:Y:S01]  /*2aa0*/  FFMA.FTZ R232, -R232, R232, 1 ;  /* 0x3f800000e8e87423 */ /* 0x000fe200000101e8 */
[----:B---3--:R-:W-:-:S03]  /*2ab0*/  FSEL R224, R198, -INF , P2 ;  /* 0xff800000c6e07808 */ /* 0x008fc60001000000 */
[--C-:B------:R-:W-:Y:S01]  /*2ac0*/  FFMA.FTZ R88, R88, UR11, -R116.reuse ;  /* 0x0000000b58587c23 */ /* 0x100fe20008010874 */
[----:B------:R-:W-:Y:S01]  /*2ad0*/  FFMA.FTZ R116, R98, UR11, -R116 ;  /* 0x0000000b62747c23 */ /* 0x000fe20008010874 */
[----:B------:R-:W-:Y:S01]  /*2ae0*/  MUFU.TANH R222, R222 ;  /* 0x000000de00de7308 */ /* 0x000fe20000002400 */
[C---:B-1----:R-:W-:Y:S01]  /*2af0*/  FSEL R99, R227.reuse, -INF , P1 ;  /* 0xff800000e3637808 */ /* 0x042fe20000800000 */
[----:B------:R-:W-:Y:S01]  /*2b00*/  FFMA.FTZ R227, -R227, R227, 1 ;  /* 0x3f800000e3e37423 */ /* 0x000fe200000101e3 */
[----:B------:R-:W-:-:S05]  /*2b10*/  FSEL R98, R11, -INF , P2 ;  /* 0xff8000000b627808 */ /* 0x000fca0001000000 */
[----:B------:R-:W-:Y:S01]  /*2b20*/  MUFU.TANH R229, R229 ;  /* 0x000000e500e57308 */ /* 0x000fe20000002400 */
[----:B--2---:R-:W-:-:S07]  /*2b30*/  FFMA.FTZ R98, R98, UR11, -R118 ;  /* 0x0000000b62627c23 */ /* 0x004fce0008010876 */
        /* <DEDUP_REMOVED lines=21> */
[----:B--2---:R-:W-:Y:S01]  /*2c90*/  FSEL R22, R233, -INF , P1 ;  /* 0xff800000e9167808 */ /* 0x004fe20000800000 */
[----:B------:R-:W-:-:S02]  /*2ca0*/  WARPGROUP.DEPBAR.LE gsb0, 0x0 ;  /* 0x00008000000079c5 */ /* 0x000fc40000010000 */
[----:B------:R-:W-:-:S04]  /*2cb0*/  WARPGROUP.ARRIVE ;  /* 0x00000000000079c5 */ /* 0x000fc80000000000 */
[----:B------:R2:W-:Y:S01]  /*2cc0*/  MUFU.EX2 R104, R91 ;  /* 0x0000005b00687308 */ /* 0x0005e20000000800 */
[----:B----4-:R-:W-:Y:S01]  /*2cd0*/  FSEL R117, R197, -INF , P1 ;  /* 0xff800000c5757808 */ /* 0x010fe20000800000 */
[----:B------:R-:W-:Y:S01]  /*2ce0*/  FFMA.FTZ R122, R22, UR11, -R122 ;  /* 0x0000000b167a7c23 */ /* 0x000fe2000801087a */
[----:B------:R-:W-:Y:S01]  /*2cf0*/  FSEL R22, R193, -INF , P1 ;  /* 0xff800000c1167808 */ /* 0x000fe20000800000 */
[----:B------:R-:W-:Y:S02]  /*2d00*/  HGMMA.64x128x16.F32 R24, gdesc[UR4], R24, gsb0 ;  /* 0x01e00000041879f0 */ /* 0x000fe40008000818 */
        /* <DEDUP_REMOVED lines=29> */
[----:B------:R3:W-:Y:S01]  /*2ee0*/  MUFU.TANH R175, R120 ;  /* 0x0000007800af7308 */ /* 0x0007e20000002400 */
        /* <DEDUP_REMOVED lines=22> */
[----:B------:R-:W-:Y:S01]  /*3050*/  MUFU.EX2 R113, R113 ;  /* 0x0000007100717308 */ /* 0x000fe20000000800 */
[----:B-1----:R-:W-:Y:S03]  /*3060*/  SHFL.IDX PT, R124, R13, R10, 0x1f ;  /* 0x00001f0a0d7c7589 */ /* 0x002fe600000e0000 */
[----:B------:R-:W-:Y:S01]  /*3070*/  FFMA.FTZ R213, R116, UR11, -R213 ;  /* 0x0000000b74d57c23 */ /* 0x000fe200080108d5 */
[----:B------:R-:W-:-:S03]  /*3080*/  FSEL R116, R178, -INF , P2 ;  /* 0xff800000b2747808 */ /* 0x000fc60001000000 */
[----:B------:R-:W-:Y:S08]  /*3090*/  MUFU.EX2 R97, R97 ;  /* 0x0000006100617308 */ /* 0x000ff00000000800 */
[----:B------:R-:W-:Y:S08]  /*30a0*/  MUFU.EX2 R103, R103 ;  /* 0x0000006700677308 */ /* 0x000ff00000000800 */
[----:B------:R-:W-:Y:S01]  /*30b0*/  MUFU.EX2 R91, R91 ;  /* 0x0000005b005b7308 */ /* 0x000fe20000000800 */
[----:B------:R-:W-:-:S02]  /*30c0*/  WARPGROUP.DEPBAR.LE gsb0, 0x0 ;  /* 0x00008000000079c5 */ /* 0x000fc40000010000 */
[----:B------:R1:W2:Y:S05]  /*30d0*/  LDS R211, [R23+0x400] ;  /* 0x0004000017d37984 */ /* 0x0002aa0000000800 */
[----:B------:R-:W3:Y:S01]  /*30e0*/  MUFU.EX2 R102, R102 ;  /* 0x0000006600667308 */ /* 0x000ee20000000800 */
[----:B------:R-:W-:Y:S01]  /*30f0*/  LDS R12, [R12+0x400] ;  /* 0x000400000c0c7984 */ /* 0x000fe20000000800 */
[----:B-1----:R-:W-:-:S06]  /*3100*/  FSEL R23, R196, -INF , P1 ;  /* 0xff800000c4177808 */ /* 0x002fcc0000800000 */
[----:B------:R-:W-:Y:S01]  /*3110*/  MUFU.TANH R218, R218 ;  /* 0x000000da00da7308 */ /* 0x000fe20000002400 */
[----:B------:R-:W-:Y:S01]  /*3120*/  FFMA.FTZ R129, R23, UR11, -R129 ;  /* 0x0000000b17817c23 */ /* 0x000fe20008010881 */
[----:B------:R-:W-:-:S05]  /*3130*/  FSEL R23, R192, -INF , P1 ;  /* 0xff800000c0177808 */ /* 0x000fca0000800000 */
[----:B------:R-:W-:Y:S01]  /*3140*/  FFMA.FTZ R205, R23, UR11, -R205 ;  /* 0x0000000b17cd7c23 */ /* 0x000fe200080108cd */
[----:B------:R-:W-:Y:S01]  /*3150*/  FSEL R23, R188, -INF , P1 ;  /* 0xff800000bc177808 */ /* 0x000fe20000800000 */
[----:B------:R-:W-:Y:S04]  /*3160*/  MUFU.TANH R217, R217 ;  /* 0x000000d900d97308 */ /* 0x000fe80000002400 */
[----:B------:R-:W-:-:S04]  /*3170*/  FFMA.FTZ R128, R23, UR11, -R128 ;  /* 0x0000000b17807c23 */ /* 0x000fc80008010880 */
[----:B------:R1:W-:Y:S08]  /*3180*/  MUFU.EX2 R23, R115 ;  /* 0x0000007300177308 */ /* 0x0003f00000000800 */
[----:B------:R-:W4:Y:S01]  /*3190*/  MUFU.EX2 R94, R94 ;  /* 0x0000005e005e7308 */ /* 0x000f220000000800 */
[----:B-1----:R1:W3:Y:S04]  /*31a0*/  SHFL.IDX PT, R115, R16, R114, 0x1f ;  /* 0x00001f7210737589 */ /* 0x0022e800000e0000 */
[----:B--2---:R-:W2:Y:S03]  /*31b0*/  SHFL.IDX PT, R203, R211, R109, 0x1f ;  /* 0x00001f6dd3cb7589 */ /* 0x004ea600000e0000 */
[----:B------:R-:W4:Y:S01]  /*31c0*/  MUFU.EX2 R101, R101 ;  /* 0x0000006500657308 */ /* 0x000f220000000800 */
[----:B------:R-:W4:Y:S01]  /*31d0*/  SHFL.IDX PT, R212, R211, R108, 0x1f ;  /* 0x00001f6cd3d47589 */ /* 0x000f2200000e0000 */
[----:B-1----:R-:W-:-:S03]  /*31e0*/  FSEL R16, R180, -INF , P1 ;  /* 0xff800000b4107808 */ /* 0x002fc60000800000 */
[----:B------:R-:W1:Y:S02]  /*31f0*/  SHFL.IDX PT, R206, R211, R10, 0x1f ;  /* 0x00001f0ad3ce7589 */ /* 0x000e6400000e0000 */
[----:B------:R-:W-:Y:S02]  /*3200*/  FFMA.FTZ R119, R16, UR11, -R119 ;  /* 0x0000000b10777c23 */ /* 0x000fe40008010877 */
[----:B------:R-:W1:Y:S01]  /*3210*/  SHFL.IDX PT, R204, R211, R106, 0x1f ;  /* 0x00001f6ad3cc7589 */ /* 0x000e6200000e0000 */
[----:B------:R2:W-:Y:S03]  /*3220*/  MUFU.EX2 R16, R118 ;  /* 0x0000007600107308 */ /* 0x0005e60000000800 */
[----:B------:R-:W1:Y:S04]  /*3230*/  SHFL.IDX PT, R226, R211, R112, 0x1f ;  /* 0x00001f70d3e27589 */ /* 0x000e6800000e0000 */
[----:B------:R-:W-:Y:S01]  /*3240*/  SHFL.IDX PT, R223, R211, R110, 0x1f ;  /* 0x00001f6ed3df7589 */ /* 0x000fe200000e0000 */
[----:B---3--:R-:W-:Y:S01]  /*3250*/  FFMA.FTZ R116, R116, UR11, -R115 ;  /* 0x0000000b74747c23 */ /* 0x008fe20008010873 */
[--C-:B--2---:R-:W-:Y:S01]  /*3260*/  FFMA.FTZ R118, R208, UR11, -R117.reuse ;  /* 0x0000000bd0767c23 */ /* 0x104fe20008010875 */
[----:B------:R-:W-:Y:S01]  /*3270*/  FFMA.FTZ R117, R207, UR11, -R117 ;  /* 0x0000000bcf757c23 */ /* 0x000fe20008010875 */
[----:B------:R-:W-:Y:S01]  /*3280*/  FADD.FTZ R207, R28, -R203 ;  /* 0x800000cb1ccf7221 */ /* 0x000fe20000010000 */
[----:B------:R-:W-:Y:S01]  /*3290*/  FFMA.FTZ R115, R123, UR11, -R115 ;  /* 0x0000000b7b737c23 */ /* 0x000fe20008010873 */
[----:B------:R2:W-:Y:S01]  /*32a0*/  MUFU.EX2 R28, R135 ;  /* 0x00000087001c7308 */ /* 0x0005e20000000800 */
[----:B------:R-:W3:Y:S01]  /*32b0*/  SHFL.IDX PT, R123, R13, R106, 0x1f ;  /* 0x00001f6a0d7b7589 */ /* 0x000ee200000e0000 */
[----:B----4-:R-:W-:Y:S01]  /*32c0*/  FADD.FTZ R208, R29, -R212 ;  /* 0x800000d41dd07221 */ /* 0x010fe20000010000 */
[----:B------:R-:W-:Y:S01]  /*32d0*/  FADD.FTZ R203, R30, -R203 ;  /* 0x800000cb1ecb7221 */ /* 0x000fe20000010000 */
[----:B------:R-:W-:Y:S01]  /*32e0*/  FMUL.FTZ R207, R102, R207 ;  /* 0x000000cf66cf7220 */ /* 0x000fe20000410000 */
[--C-:B-1----:R-:W-:Y:S01]  /*32f0*/  FADD.FTZ R210, R24, -R206.reuse ;  /* 0x800000ce18d27221 */ /* 0x102fe20000010000 */
[----:B------:R-:W-:-:S02]  /*3300*/  FADD.FTZ R206, R26, -R206 ;  /* 0x800000ce1ace7221 */ /* 0x000fc40000010000 */
[----:B------:R1:W-:Y:S01]  /*3310*/  MUFU.EX2 R30, R224 ;  /* 0x000000e0001e7308 */ /* 0x0003e20000000800 */
[----:B--2---:R-:W-:Y:S01]  /*3320*/  FADD.FTZ R135, R31, -R212 ;  /* 0x800000d41f877221 */ /* 0x004fe20000010000 */
[--C-:B------:R-:W-:Y:S01]  /*3330*/  FADD.FTZ R209, R25, -R204.reuse ;  /* 0x800000cc19d17221 */ /* 0x100fe20000010000 */
[----:B------:R-:W-:Y:S01]  /*3340*/  SHFL.IDX PT, R212, R211, R111, 0x1f ;  /* 0x00001f6fd3d47589 */ /* 0x000fe200000e0000 */
[----:B------:R-:W-:Y:S01]  /*3350*/  FADD.FTZ R204, R27, -R204 ;  /* 0x800000cc1bcc7221 */ /* 0x000fe20000010000 */
[----:B------:R-:W-:Y:S01]  /*3360*/  FSEL R27, R175, -INF , P2 ;  /* 0xff800000af1b7808 */ /* 0x000fe20001000000 */
[----:B------:R-:W-:Y:S01]  /*3370*/  FMUL.FTZ R206, R104, R206 ;  /* 0x000000ce68ce7220 */ /* 0x000fe20000410000 */
[----:B------:R-:W2:Y:S01]  /*3380*/  SHFL.IDX PT, R211, R211, R114, 0x1f ;  /* 0x00001f72d3d37589 */ /* 0x000ea200000e0000 */
[----:B------:R-:W-:Y:S01]  /*3390*/  FSEL R26, R173, -INF , P1 ;  /* 0xff800000ad1a7808 */ /* 0x000fe20000800000 */
[--C-:B-1----:R-:W-:Y:S01]  /*33a0*/  FADD.FTZ R224, R32, -R226.reuse ;  /* 0x800000e220e07221 */ /* 0x102fe20000010000 */
[----:B------:R-:W-:Y:S01]  /*33b0*/  FADD.FTZ R226, R34, -R226 ;  /* 0x800000e222e27221 */ /* 0x000fe20000010000 */
[----:B------:R-:W1:Y:S01]  /*33c0*/  SHFL.IDX PT, R31, R13, R108, 0x1f ;  /* 0x00001f6c0d1f7589 */ /* 0x000e6200000e0000 */
[----:B------:R-:W-:Y:S01]  /*33d0*/  FSEL R25, R174, -INF , P2 ;  /* 0xff800000ae197808 */ /* 0x000fe20001000000 */
[----:B------:R4:W-:Y:S01]  /*33e0*/  MUFU.EX2 R29, R122 ;  /* 0x0000007a001d7308 */ /* 0x0009e20000000800 */
[----:B------:R-:W-:Y:S01]  /*33f0*/  FSEL R24, R172, -INF , P1 ;  /* 0xff800000ac187808 */ /* 0x000fe20000800000 */
[----:B------:R-:W-:Y:S01]  /*3400*/  SHFL.IDX PT, R34, R13, R110, 0x1f ;  /* 0x00001f6e0d227589 */ /* 0x000fe200000e0000 */
[--C-:B------:R-:W-:Y:S01]  /*3410*/  FFMA.FTZ R27, R27, UR11, -R124.reuse ;  /* 0x0000000b1b1b7c23 */ /* 0x100fe2000801087c */
[----:B------:R-:W-:Y:S01]  /*3420*/  FFMA.FTZ R26, R26, UR11, -R124 ;  /* 0x0000000b1a1a7c23 */ /* 0x000fe2000801087c */
[--C-:B---3--:R-:W-:Y:S01]  /*3430*/  FFMA.FTZ R25, R25, UR11, -R123.reuse ;  /* 0x0000000b19197c23 */ /* 0x108fe2000801087b */
[----:B------:R-:W-:Y:S01]  /*3440*/  FFMA.FTZ R24, R24, UR11, -R123 ;  /* 0x0000000b18187c23 */ /* 0x000fe2000801087b */
[----:B------:R-:W-:Y:S01]  /*3450*/  FSEL R124, R171, -INF , P2 ;  /* 0xff800000ab7c7808 */ /* 0x000fe20001000000 */
[----:B------:R3:W-:Y:S01]  /*3460*/  MUFU.EX2 R32, R121 ;  /* 0x0000007900207308 */ /* 0x0007e20000000800 */
[----:B----4-:R-:W-:Y:S01]  /*3470*/  FSEL R122, R170, -INF , P2 ;  /* 0xff800000aa7a7808 */ /* 0x010fe20001000000 */
[----:B------:R-:W-:Y:S01]  /*3480*/  FADD.FTZ R33, R33, -R223 ;  /* 0x800000df21217221 */ /* 0x000fe20000010000 */
[----:B------:R-:W-:Y:S01]  /*3490*/  FSEL R123, R169, -INF , P1 ;  /* 0xff800000a97b7808 */ /* 0x000fe20000800000 */
[----:B------:R-:W-:Y:S01]  /*34a0*/  FFMA.FTZ R124, R124, UR11, -R225 ;  /* 0x0000000b7c7c7c23 */ /* 0x000fe200080108e1 */
[----:B------:R-:W-:Y:S01]  /*34b0*/  FADD.FTZ R223, R35, -R223 ;  /* 0x800000df23df7221 */ /* 0x000fe20000010000 */
[----:B------:R-:W-:Y:S01]  /*34c0*/  FMUL.FTZ R210, R113, R210 ;  /* 0x000000d271d27220 */ /* 0x000fe20000410000 */
[----:B------:R-:W4:Y:S01]  /*34d0*/  SHFL.IDX PT, R35, R13, R111, 0x1f ;  /* 0x00001f6f0d237589 */ /* 0x000f2200000e0000 */
[----:B------:R-:W-:Y:S01]  /*34e0*/  FFMA.FTZ R123, R123, UR11, -R225 ;  /* 0x0000000b7b7b7c23 */ /* 0x000fe200080108e1 */
[----:B---3--:R-:W-:Y:S01]  /*34f0*/  FSEL R121, R168, -INF , P1 ;  /* 0xff800000a8797808 */ /* 0x008fe20000800000 */
[--C-:B--2---:R-:W-:Y:S01]  /*3500*/  FADD.FTZ R37, R37, -R211.reuse ;  /* 0x800000d325257221 */ /* 0x104fe20000010000 */
[----:B------:R-:W-:Y:S01]  /*3510*/  FADD.FTZ R39, R39, -R211 ;  /* 0x800000d327277221 */ /* 0x000fe20000010000 */
[--C-:B------:R-:W-:Y:S01]  /*3520*/  FADD.FTZ R225, R36, -R212.reuse ;  /* 0x800000d424e17221 */ /* 0x100fe20000010000 */
[----:B------:R-:W2:Y:S01]  /*3530*/  SHFL.IDX PT, R211, R13, R112, 0x1f ;  /* 0x00001f700dd37589 */ /* 0x000ea200000e0000 */
[--C-:B-1----:R-:W-:Y:S01]  /*3540*/  FFMA.FTZ R122, R122, UR11, -R31.reuse ;  /* 0x0000000b7a7a7c23 */ /* 0x102fe2000801081f */
[----:B------:R-:W-:Y:S01]  /*3550*/  FFMA.FTZ R121, R121, UR11, -R31 ;  /* 0x0000000b79797c23 */ /* 0x000fe2000801081f */
[----:B------:R-:W-:Y:S01]  /*3560*/  FMUL.FTZ R36, R105, R204 ;  /* 0x000000cc69247220 */ /* 0x000fe20000410000 */
[----:B------:R1:W-:Y:S01]  /*3570*/  MUFU.EX2 R31, R129 ;  /* 0x00000081001f7308 */ /* 0x0003e20000000800 */
[----:B------:R-:W-:Y:S01]  /*3580*/  FADD.FTZ R38, R38, -R212 ;  /* 0x800000d426267221 */ /* 0x000fe20000010000 */
[----:B------:R-:W-:Y:S01]  /*3590*/  FSEL R212, R9, -INF , P2 ;  /* 0xff80000009d47808 */ /* 0x000fe20001000000 */
[----:B------:R-:W-:Y:S01]  /*35a0*/  FMUL.FTZ R203, R97, R203 ;  /* 0x000000cb61cb7220 */ /* 0x000fe20000410000 */
[----:B------:R-:W-:Y:S01]  /*35b0*/  FFMA.FTZ R204, -R21, R21, 1 ;  /* 0x3f80000015cc7423 */ /* 0x000fe20000010115 */
[----:B------:R-:W-:Y:S01]  /*35c0*/  FMUL.FTZ R223, R94, R223 ;  /* 0x000000df5edf7220 */ /* 0x000fe20000410000 */
[----:B------:R-:W-:Y:S01]  /*35d0*/  FMUL.FTZ R135, R101, R135 ;  /* 0x0000008765877220 */ /* 0x000fe20000410000 */
[----:B------:R-:W-:Y:S01]  /*35e0*/  FMUL.FTZ R209, R107, R209 ;  /* 0x000000d16bd17220 */ /* 0x000fe20000410000 */
[----:B------:R3:W-:Y:S01]  /*35f0*/  MUFU.EX2 R21, R131 ;  /* 0x0000008300157308 */ /* 0x0007e20000000800 */
[----:B-1----:R-:W-:Y:S01]  /*3600*/  FFMA.FTZ R129, -R17, R17, 1 ;  /* 0x3f80000011817423 */ /* 0x002fe20000010111 */
[----:B------:R-:W-:Y:S01]  /*3610*/  FMUL.FTZ R204, R204, R207 ;  /* 0x000000cfcccc7220 */ /* 0x000fe20000410000 */
[----:B------:R-:W-:-:S02]  /*3620*/  FSEL R207, R3, -INF , P2 ;  /* 0xff80000003cf7808 */ /* 0x000fc40001000000 */
[----:B------:R-:W-:Y:S01]  /*3630*/  FMUL.FTZ R129, R129, R210 ;  /* 0x000000d281817220 */ /* 0x000fe20000410000 */
[----:B------:R-:W-:Y:S02]  /*3640*/  FSEL R210, R7, -INF , P2 ;  /* 0xff80000007d27808 */ /* 0x000fe40001000000 */
[----:B------:R1:W-:Y:S01]  /*3650*/  MUFU.EX2 R17, R134 ;  /* 0x0000008600117308 */ /* 0x0003e20000000800 */
[----:B---3--:R-:W-:Y:S01]  /*3660*/  FFMA.FTZ R131, -R216, R216, 1 ;  /* 0x3f800000d8837423 */ /* 0x008fe200000101d8 */
[----:B----4-:R-:W-:Y:S01]  /*3670*/  FFMA.FTZ R207, R207, UR11, -R35 ;  /* 0x0000000bcfcf7c23 */ /* 0x010fe20008010823 */
[----:B------:R-:W-:Y:S01]  /*3680*/  FFMA.FTZ R210, R210, UR11, -R34 ;  /* 0x0000000bd2d27c23 */ /* 0x000fe20008010822 */
[----:B--2---:R-:W-:Y:S01]  /*3690*/  FFMA.FTZ R212, R212, UR11, -R211 ;  /* 0x0000000bd4d47c23 */ /* 0x004fe200080108d3 */
        /* <DEDUP_REMOVED lines=21> */
[----:B--2---:R-:W-:Y:S01]  /*37f0*/  FMUL.FTZ R38, R89, R38 ;  /* 0x0000002659267220 */ /* 0x004fe20000410000 */
[----:B------:R-:W-:-:S03]  /*3800*/  FFMA.FTZ R209, R209, UR11, -R19 ;  /* 0x0000000bd1d17c23 */ /* 0x000fc60008010813 */
        /* <DEDUP_REMOVED lines=20> */
[----:B------:R-:W1:Y:S01]  /*3950*/  MUFU.EX2 R90, R90 ;  /* 0x0000005a005a7308 */ /* 0x000e620000000800 */
        /* <DEDUP_REMOVED lines=10> */
[----:B------:R-:W-:Y:S01]  /*3a00*/  FMUL.FTZ R39, R90, R39 ;  /* 0x000000275a277220 */ /* 0x000fe20000410000 */
[----:B------:R-:W-:Y:S01]  /*3a10*/  FMUL.FTZ R130, R130, R223 ;  /* 0x000000df82827220 */ /* 0x000fe20000410000 */
[----:B------:R-:W-:Y:S01]  /*3a20*/  FADD.FTZ R41, R41, -R219 ;  /* 0x800000db29297221 */ /* 0x000fe20000010000 */
[----:B------:R-:W1:Y:S01]  /*3a30*/  SHFL.IDX PT, R223, R12, R112, 0x1f ;  /* 0x00001f700cdf7589 */ /* 0x000e6200000e0000 */
[----:B------:R-:W3:Y:S01]  /*3a40*/  MUFU.EX2 R100, R100 ;  /* 0x0000006400647308 */ /* 0x000ee20000000800 */
[----:B----4-:R-:W-:Y:S01]  /*3a50*/  FADD.FTZ R44, R44, -R220 ;  /* 0x800000dc2c2c7221 */ /* 0x010fe20000010000 */
[----:B------:R-:W-:Y:S01]  /*3a60*/  FADD.FTZ R49, R49, -R224 ;  /* 0x800000e031317221 */ /* 0x000fe20000010000 */
[----:B------:R-:W-:-:S05]  /*3a70*/  FMUL.FTZ R41, R23, R41 ;  /* 0x0000002917297220 */ /* 0x000fca0000410000 */
[----:B------:R-:W4:Y:S01]  /*3a80*/  MUFU.EX2 R98, R98 ;  /* 0x0000006200627308 */ /* 0x000f220000000800 */
[----:B--2---:R-:W-:-:S07]  /*3a90*/  FMUL.FTZ R40, R88, R40 ;  /* 0x0000002858287220 */ /* 0x004fce0000410000 */
[----:B------:R-:W2:Y:S01]  /*3aa0*/  MUFU.EX2 R99, R99 ;  /* 0x0000006300637308 */ /* 0x000ea20000000800 */
[----:B---3--:R-:W-:Y:S01]  /*3ab0*/  FMUL.FTZ R43, R100, R43 ;  /* 0x0000002b642b7220 */ /* 0x008fe20000410000 */
[----:B------:R-:W-:Y:S01]  /*3ac0*/  FFMA.FTZ R233, -R233, R233, 1 ;  /* 0x3f800000e9e97423 */ /* 0x000fe200000101e9 */
[----:B------:R-:W-:Y:S01]  /*3ad0*/  FFMA.FTZ R237, -R237, R237, 1 ;  /* 0x3f800000eded7423 */ /* 0x000fe200000101ed */
[----:B------:R-:W-:Y:S01]  /*3ae0*/  FADD.FTZ R46, R46, -R220 ;  /* 0x800000dc2e2e7221 */ /* 0x000fe20000010000 */
[----:B------:R-:W-:Y:S01]  /*3af0*/  FADD.FTZ R47, R47, -R225 ;  /* 0x800000e12f2f7221 */ /* 0x000fe20000010000 */
[----:B------:R-:W-:Y:S01]  /*3b00*/  FADD.FTZ R51, R51, -R224 ;  /* 0x800000e033337221 */ /* 0x000fe20000010000 */
[--C-:B-1----:R-:W-:Y:S01]  /*3b10*/  FADD.FTZ R50, R50, -R223.reuse ;  /* 0x800000df32327221 */ /* 0x102fe20000010000 */
[----:B------:R1:W-:Y:S01]  /*3b20*/  MUFU.EX2 R33, R128 ;  /* 0x0000008000217308 */ /* 0x0003e20000000800 */
[----:B------:R-:W-:Y:S01]  /*3b30*/  FADD.FTZ R48, R48, -R223 ;  /* 0x800000df30307221 */ /* 0x000fe20000010000 */
[----:B------:R-:W-:-:S06]  /*3b40*/  FADD.FTZ R52, R52, -R221 ;  /* 0x800000dd34347221 */ /* 0x000fcc0000010000 */
[----:B------:R3:W-:Y:S01]  /*3b50*/  MUFU.EX2 R19, R127 ;  /* 0x0000007f00137308 */ /* 0x0007e20000000800 */
[----:B-1----:R-:W-:Y:S01]  /*3b60*/  FFMA.FTZ R128, -R222, R222, 1 ;  /* 0x3f800000de807423 */ /* 0x002fe200000101de */
[----:B------:R-:W-:Y:S01]  /*3b70*/  FMUL.FTZ R50, R29, R50 ;  /* 0x000000321d327220 */ /* 0x000fe20000410000 */
[----:B------:R1:W1:Y:S01]  /*3b80*/  SHFL.IDX PT, R222, R12, R114, 0x1f ;  /* 0x00001f720cde7589 */ /* 0x00026200000e0000 */
[----:B----4-:R-:W-:Y:S01]  /*3b90*/  FMUL.FTZ R44, R98, R44 ;  /* 0x0000002c622c7220 */ /* 0x010fe20000410000 */
[----:B------:R-:W-:-:S03]  /*3ba0*/  FMUL.FTZ R128, R128, R20 ;  /* 0x0000001480807220 */ /* 0x000fc60000410000 */
[----:B------:R4:W4:Y:S01]  /*3bb0*/  MUFU.EX2 R15, R214 ;  /* 0x000000d6000f7308 */ /* 0x0009220000000800 */
[----:B---3--:R-:W-:Y:S01]  /*3bc0*/  FFMA.FTZ R127, -R230, R230, 1 ;  /* 0x3f800000e67f7423 */ /* 0x008fe200000101e6 */
[----:B--2---:R-:W-:Y:S01]  /*3bd0*/  FMUL.FTZ R216, R99, R216 ;  /* 0x000000d863d87220 */ /* 0x004fe20000410000 */
[----:B------:R-:W-:Y:S02]  /*3be0*/  FADD.FTZ R221, R54, -R221 ;  /* 0x800000dd36dd7221 */ /* 0x000fe40000010000 */
[----:B------:R-:W-:-:S03]  /*3bf0*/  FMUL.FTZ R127, R127, R37 ;  /* 0x000000257f7f7220 */ /* 0x000fc60000410000 */
[----:B-1----:R1:W-:Y:S01]  /*3c00*/  MUFU.EX2 R12, R126 ;  /* 0x0000007e000c7308 */ /* 0x0023e20000000800 */
[----:B----4-:R-:W-:-:S07]  /*3c10*/  FMUL.FTZ R214, R232, R40 ;  /* 0x00000028e8d67220 */ /* 0x010fce0000410000 */
[----:B------:R2:W-:Y:S01]  /*3c20*/  MUFU.EX2 R20, R125 ;  /* 0x0000007d00147308 */ /* 0x0005e20000000800 */
[----:B-1----:R-:W-:Y:S01]  /*3c30*/  FFMA.FTZ R126, -R229, R229, 1 ;  /* 0x3f800000e57e7423 */ /* 0x002fe200000101e5 */
[----:B------:R-:W-:Y:S01]  /*3c40*/  FMUL.FTZ R46, R16, R46 ;  /* 0x0000002e102e7220 */ /* 0x000fe20000410000 */
[--C-:B------:R-:W-:Y:S01]  /*3c50*/  FADD.FTZ R219, R53, -R222.reuse ;  /* 0x800000de35db7221 */ /* 0x100fe20000010000 */
[----:B------:R-:W-:Y:S01]  /*3c60*/  FADD.FTZ R222, R55, -R222 ;  /* 0x800000de37de7221 */ /* 0x000fe20000010000 */
[----:B------:R-:W-:-:S03]  /*3c70*/  FMUL.FTZ R126, R126, R38 ;  /* 0x000000267e7e7220 */ /* 0x000fc60000410000 */
[----:B------:R1:W-:Y:S01]  /*3c80*/  MUFU.EX2 R38, R213 ;  /* 0x000000d500267308 */ /* 0x0003e20000000800 */
[----:B--2---:R-:W-:-:S07]  /*3c90*/  FMUL.FTZ R125, R227, R39 ;  /* 0x00000027e37d7220 */ /* 0x004fce0000410000 */
[----:B------:R2:W-:Y:S01]  /*3ca0*/  MUFU.EX2 R37, R215 ;  /* 0x000000d700257308 */ /* 0x0005e20000000800 */
[----:B-1----:R-:W-:-:S04]  /*3cb0*/  FFMA.FTZ R213, -R235, R235, 1 ;  /* 0x3f800000ebd57423 */ /* 0x002fc800000101eb */
[----:B------:R-:W-:Y:S01]  /*3cc0*/  FMUL.FTZ R213, R213, R42 ;  /* 0x0000002ad5d57220 */ /* 0x000fe20000410000 */
[----:B------:R-:W-:Y:S02]  /*3cd0*/  FFMA.FTZ R42, -R11, R11, 1 ;  /* 0x3f8000000b2a7423 */ /* 0x000fe4000001010b */
[----:B------:R1:W-:Y:S01]  /*3ce0*/  MUFU.EX2 R39, R120 ;  /* 0x0000007800277308 */ /* 0x0003e20000000800 */
[----:B--2---:R-:W-:Y:S01]  /*3cf0*/  FFMA.FTZ R215, -R236, R236, 1 ;  /* 0x3f800000ecd77423 */ /* 0x004fe200000101ec */
[----:B------:R-:W-:Y:S01]  /*3d00*/  FMUL.FTZ R47, R28, R47 ;  /* 0x0000002f1c2f7220 */ /* 0x000fe20000410000 */
[----:B------:R-:W-:Y:S01]  /*3d10*/  FMUL.FTZ R48, R30, R48 ;  /* 0x000000301e307220 */ /* 0x000fe20000410000 */
[----:B------:R-:W-:Y:S01]  /*3d20*/  FMUL.FTZ R51, R31, R51 ;  /* 0x000000331f337220 */ /* 0x000fe20000410000 */
[----:B------:R-:W-:-:S03]  /*3d30*/  FMUL.FTZ R215, R215, R41 ;  /* 0x00000029d7d77220 */ /* 0x000fc60000410000 */
[----:B------:R2:W-:Y:S01]  /*3d40*/  MUFU.EX2 R40, R119 ;  /* 0x0000007700287308 */ /* 0x0005e20000000800 */
[----:B-1----:R-:W-:Y:S01]  /*3d50*/  FMUL.FTZ R120, R231, R43 ;  /* 0x0000002be7787220 */ /* 0x002fe20000410000 */
[----:B------:R-:W-:Y:S01]  /*3d60*/  FMUL.FTZ R43, R32, R49 ;  /* 0x00000031202b7220 */ /* 0x000fe20000410000 */
[----:B------:R-:W-:Y:S01]  /*3d70*/  FFMA.FTZ R41, -R199, R199, 1 ;  /* 0x3f800000c7297423 */ /* 0x000fe200000101c7 */
[----:B------:R-:W-:Y:S01]  /*3d80*/  FMUL.FTZ R49, R233, R50 ;  /* 0x00000032e9317220 */ /* 0x000fe20000410000 */
[----:B------:R-:W-:Y:S01]  /*3d90*/  FFMA.FTZ R55, -R234, R234, 1 ;  /* 0x3f800000ea377423 */ /* 0x000fe200000101ea */
[----:B------:R-:W-:Y:S01]  /*3da0*/  FMUL.FTZ R50, R237, R43 ;  /* 0x0000002bed327220 */ /* 0x000fe20000410000 */
[----:B------:R-:W-:Y:S01]  /*3db0*/  FFMA.FTZ R43, -R196, R196, 1 ;  /* 0x3f800000c42b7423 */ /* 0x000fe200000101c4 */
[----:B------:R-:W-:Y:S01]  /*3dc0*/  FFMA.FTZ R54, -R198, R198, 1 ;  /* 0x3f800000c6367423 */ /* 0x000fe200000101c6 */
[----:B--2---:R-:W-:Y:S01]  /*3dd0*/  FMUL.FTZ R119, R42, R44 ;  /* 0x0000002c2a777220 */ /* 0x004fe20000410000 */
[----:B------:R-:W-:Y:S01]  /*3de0*/  FFMA.FTZ R42, -R197, R197, 1 ;  /* 0x3f800000c52a7423 */ /* 0x000fe200000101c5 */
[----:B------:R-:W-:Y:S01]  /*3df0*/  FMUL.FTZ R216, R41, R216 ;  /* 0x000000d829d87220 */ /* 0x000fe20000410000 */
[----:B------:R-:W-:Y:S01]  /*3e00*/  FMUL.FTZ R51, R43, R51 ;  /* 0x000000332b337220 */ /* 0x000fe20000410000 */
[----:B------:R1:W-:Y:S01]  /*3e10*/  MUFU.EX2 R41, R118 ;  /* 0x0000007600297308 */ /* 0x0003e20000000800 */
[----:B------:R-:W-:Y:S01]  /*3e20*/  FMUL.FTZ R55, R55, R46 ;  /* 0x0000002e37377220 */ /* 0x000fe20000410000 */
[----:B------:R-:W-:Y:S01]  /*3e30*/  FMUL.FTZ R54, R54, R48 ;  /* 0x0000003036367220 */ /* 0x000fe20000410000 */
[----:B------:R-:W2:Y:S04]  /*3e40*/  SHFL.IDX PT, R46, R45, R10, 0x1f ;  /* 0x00001f0a2d2e7589 */ /* 0x000ea800000e0000 */
[----:B------:R-:W3:Y:S01]  /*3e50*/  SHFL.IDX PT, R48, R45, R109, 0x1f ;  /* 0x00001f6d2d307589 */ /* 0x000ee200000e0000 */
[----:B------:R4:W-:Y:S01]  /*3e60*/  MUFU.EX2 R43, R116 ;  /* 0x00000074002b7308 */ /* 0x0009e20000000800 */
[----:B-1----:R-:W-:-:S02]  /*3e70*/  FMUL.FTZ R118, R42, R47 ;  /* 0x0000002f2a767220 */ /* 0x002fc40000410000 */
[----:B------:R-:W1:Y:S04]  /*3e80*/  SHFL.IDX PT, R47, R45, R106, 0x1f ;  /* 0x00001f6a2d2f7589 */ /* 0x000e6800000e0000 */
[----:B------:R-:W-:Y:S01]  /*3e90*/  SHFL.IDX PT, R224, R45, R108, 0x1f ;  /* 0x00001f6c2de07589 */ /* 0x000fe200000e0000 */
[----:B------:R2:W-:Y:S03]  /*3ea0*/  MUFU.EX2 R42, R117 ;  /* 0x00000075002a7308 */ /* 0x0005e60000000800 */
[----:B------:R-:W-:Y:S04]  /*3eb0*/  SHFL.IDX PT, R223, R45, R110, 0x1f ;  /* 0x00001f6e2ddf7589 */ /* 0x000fe800000e0000 */
[----:B----4-:R-:W-:Y:S01]  /*3ec0*/  SHFL.IDX PT, R116, R45, R111, 0x1f ;  /* 0x00001f6f2d747589 */ /* 0x010fe200000e0000 */
[----:B------:R4:W-:Y:S03]  /*3ed0*/  MUFU.EX2 R44, R115 ;  /* 0x00000073002c7308 */ /* 0x0009e60000000800 */
[----:B--2---:R-:W2:Y:S04]  /*3ee0*/  SHFL.IDX PT, R117, R45, R112, 0x1f ;  /* 0x00001f702d757589 */ /* 0x004ea800000e0000 */
[----:B------:R1:W-:Y:S01]  /*3ef0*/  SHFL.IDX PT, R220, R45, R114, 0x1f ;  /* 0x00001f722ddc7589 */ /* 0x0003e200000e0000 */
[----:B------:R-:W2:Y:S01]  /*3f00*/  MUFU.EX2 R93, R93 ;  /* 0x0000005d005d7308 */ /* 0x000ea20000000800 */
[----:B----4-:R-:W-:Y:S01]  /*3f10*/  FMUL.FTZ R115, R13, R219 ;  /* 0x000000db0d737220 */ /* 0x010fe20000410000 */
[----:B------:R-:W-:Y:S01]  /*3f20*/  FFMA.FTZ R219, -R192, R192, 1 ;  /* 0x3f800000c0db7423 */ /* 0x000fe200000101c0 */
[----:B------:R-:W-:Y:S01]  /*3f30*/  FMUL.FTZ R222, R36, R222 ;  /* 0x000000de24de7220 */ /* 0x000fe20000410000 */
[----:B------:R-:W4:Y:S01]  /*3f40*/  LDL.LU R11, [R1+0xb0] ;  /* 0x0000b000010b7983 */ /* 0x000f220000300800 */
[----:B------:R-:W-:Y:S01]  /*3f50*/  FADD.FTZ R56, R56, -R46 ;  /* 0x8000002e38387221 */ /* 0x000fe20000010000 */
[----:B---3--:R-:W-:Y:S01]  /*3f60*/  FADD.FTZ R60, R60, -R48 ;  /* 0x800000303c3c7221 */ /* 0x008fe20000010000 */
[----:B-1----:R-:W-:Y:S01]  /*3f70*/  FFMA.FTZ R45, -R194, R194, 1 ;  /* 0x3f800000c22d7423 */ /* 0x002fe200000101c2 */
[----:B------:R-:W-:Y:S01]  /*3f80*/  FADD.FTZ R57, R57, -R47 ;  /* 0x8000002f39397221 */ /* 0x000fe20000010000 */
[----:B------:R1:W5:Y:S02]  /*3f90*/  LDL.LU R199, [R1+0xac] ;  /* 0x0000ac0001c77983 */ /* 0x0003640000300800 */
[----:B------:R-:W-:-:S02]  /*3fa0*/  FMUL.FTZ R115, R45, R115 ;  /* 0x000000732d737220 */ /* 0x000fc40000410000 */
[----:B------:R3:W1:Y:S01]  /*3fb0*/  MUFU.EX2 R45, R27 ;  /* 0x0000001b002d7308 */ /* 0x0006620000000800 */
[----:B--2---:R-:W-:Y:S01]  /*3fc0*/  FADD.FTZ R64, R64, -R117 ;  /* 0x8000007540407221 */ /* 0x004fe20000010000 */
[----:B------:R-:W-:Y:S01]  /*3fd0*/  FADD.FTZ R48, R62, -R48 ;  /* 0x800000303e307221 */ /* 0x000fe20000010000 */
[----:B------:R-:W-:Y:S01]  /*3fe0*/  FFMA.FTZ R53, -R195, R195, 1 ;  /* 0x3f800000c3357423 */ /* 0x000fe200000101c3 */
[----:B------:R-:W-:Y:S01]  /*3ff0*/  FMUL.FTZ R52, R17, R52 ;  /* 0x0000003411347220 */ /* 0x000fe20000410000 */
[----:B------:R-:W-:Y:S01]  /*4000*/  FADD.FTZ R58, R58, -R46 ;  /* 0x8000002e3a3a7221 */ /* 0x000fe20000010000 */
[----:B---3--:R-:W-:Y:S01]  /*4010*/  FMUL.FTZ R27, R219, R222 ;  /* 0x000000dedb1b7220 */ /* 0x008fe20000410000 */
[----:B------:R2:W5:Y:S01]  /*4020*/  LDL.LU R198, [R1+0xa8] ;  /* 0x0000a80001c67983 */ /* 0x0005620000300800 */
[----:B------:R-:W-:Y:S01]  /*4030*/  FADD.FTZ R59, R59, -R47 ;  /* 0x8000002f3b3b7221 */ /* 0x000fe20000010000 */
[--C-:B------:R-:W-:Y:S01]  /*4040*/  FADD.FTZ R63, R63, -R224.reuse ;  /* 0x800000e03f3f7221 */ /* 0x100fe20000010000 */
[----:B------:R-:W-:Y:S01]  /*4050*/  FADD.FTZ R67, R67, -R223 ;  /* 0x800000df43437221 */ /* 0x000fe20000010000 */
[----:B------:R3:W1:Y:S01]  /*4060*/  LDS R219, [R14+0x400] ;  /* 0x000400000edb7984 */ /* 0x0006620000000800 */
[----:B------:R-:W-:Y:S01]  /*4070*/  FMUL.FTZ R64, R15, R64 ;  /* 0x000000400f407220 */ /* 0x000fe20000410000 */
[----:B------:R-:W-:Y:S01]  /*4080*/  FADD.FTZ R62, R61, -R224 ;  /* 0x800000e03d3e7221 */ /* 0x000fe20000010000 */
[----:B------:R2:W-:Y:S01]  /*4090*/  MUFU.EX2 R46, R26 ;  /* 0x0000001a002e7308 */ /* 0x0005e20000000800 */
[----:B------:R1:W5:Y:S01]  /*40a0*/  LDL.LU R197, [R1+0xa4] ;  /* 0x0000a40001c57983 */ /* 0x0003620000300800 */
[----:B------:R-:W-:Y:S01]  /*40b0*/  FMUL.FTZ R221, R18, R221 ;  /* 0x000000dd12dd7220 */ /* 0x000fe20000410000 */
[----:B------:R-:W-:-:S05]  /*40c0*/  FMUL.FTZ R226, R93, R226 ;  /* 0x000000e25de27220 */ /* 0x000fca0000410000 */
[----:B---3--:R3:W-:Y:S01]  /*40d0*/  MUFU.EX2 R14, R24 ;  /* 0x00000018000e7308 */ /* 0x0087e20000000800 */
[----:B------:R-:W-:Y:S01]  /*40e0*/  FADD.FTZ R61, R68, -R116 ;  /* 0x80000074443d7221 */ /* 0x000fe20000010000 */
[----:B--2---:R-:W-:Y:S01]  /*40f0*/  FADD.FTZ R26, R65, -R223 ;  /* 0x800000df411a7221 */ /* 0x004fe20000010000 */
[----:B------:R-:W-:Y:S01]  /*4100*/  FMUL.FTZ R56, R34, R56 ;  /* 0x0000003822387220 */ /* 0x000fe20000410000 */
[----:B------:R2:W5:Y:S01]  /*4110*/  LDL.LU R196, [R1+0xa0] ;  /* 0x0000a00001c47983 */ /* 0x0005620000300800 */
[----:B------:R-:W-:Y:S01]  /*4120*/  FMUL.FTZ R57, R35, R57 ;  /* 0x0000003923397220 */ /* 0x000fe20000410000 */
[----:B------:R-:W-:Y:S01]  /*4130*/  FMUL.FTZ R53, R53, R52 ;  /* 0x0000003435357220 */ /* 0x000fe20000410000 */
[----:B------:R-:W-:Y:S01]  /*4140*/  FADD.FTZ R117, R66, -R117 ;  /* 0x8000007542757221 */ /* 0x000fe20000010000 */
[----:B------:R2:W1:Y:S01]  /*4150*/  MUFU.EX2 R47, R25 ;  /* 0x00000019002f7308 */ /* 0x0004620000000800 */
[----:B---3--:R-:W-:Y:S01]  /*4160*/  FFMA.FTZ R24, -R184, R184, 1 ;  /* 0x3f800000b8187423 */ /* 0x008fe200000101b8 */
[----:B------:R-:W-:Y:S01]  /*4170*/  FFMA.FTZ R68, -R191, R191, 1 ;  /* 0x3f800000bf447423 */ /* 0x000fe200000101bf */
[----:B------:R-:W-:Y:S01]  /*4180*/  FFMA.FTZ R65, -R190, R190, 1 ;  /* 0x3f800000be417423 */ /* 0x000fe200000101be */
[----:B------:R3:W5:Y:S01]  /*4190*/  LDL.LU R195, [R1+0x9c] ;  /* 0x00009c0001c37983 */ /* 0x0007620000300800 */
[----:B------:R-:W-:Y:S01]  /*41a0*/  FMUL.FTZ R64, R24, R64 ;  /* 0x0000004018407220 */ /* 0x000fe20000410000 */
[----:B------:R-:W-:Y:S01]  /*41b0*/  FFMA.FTZ R52, -R193, R193, 1 ;  /* 0x3f800000c1347423 */ /* 0x000fe200000101c1 */
[----:B------:R-:W-:Y:S01]  /*41c0*/  FMUL.FTZ R58, R21, R58 ;  /* 0x0000003a153a7220 */ /* 0x000fe20000410000 */
[----:B------:R3:W5:Y:S01]  /*41d0*/  LDL.LU R194, [R1+0x98] ;  /* 0x0000980001c27983 */ /* 0x0007620000300800 */
[----:B--2---:R-:W-:Y:S01]  /*41e0*/  FFMA.FTZ R25, -R189, R189, 1 ;  /* 0x3f800000bd197423 */ /* 0x004fe200000101bd */
[----:B------:R-:W-:Y:S01]  /*41f0*/  FMUL.FTZ R68, R68, R56 ;  /* 0x0000003844447220 */ /* 0x000fe20000410000 */
[----:B------:R-:W-:Y:S01]  /*4200*/  FMUL.FTZ R62, R20, R62 ;  /* 0x0000003e143e7220 */ /* 0x000fe20000410000 */
[----:B------:R3:W5:Y:S01]  /*4210*/  LDL.LU R193, [R1+0x94] ;  /* 0x0000940001c17983 */ /* 0x0007620000300800 */
[----:B------:R-:W-:Y:S01]  /*4220*/  FMUL.FTZ R60, R19, R60 ;  /* 0x0000003c133c7220 */ /* 0x000fe20000410000 */
[----:B------:R-:W-:Y:S01]  /*4230*/  FMUL.FTZ R59, R33, R59 ;  /* 0x0000003b213b7220 */ /* 0x000fe20000410000 */
[----:B------:R-:W-:Y:S01]  /*4240*/  FMUL.FTZ R63, R37, R63 ;  /* 0x0000003f253f7220 */ /* 0x000fe20000410000 */
[----:B------:R3:W5:Y:S01]  /*4250*/  LDL.LU R192, [R1+0x90] ;  /* 0x0000900001c07983 */ /* 0x0007620000300800 */
[----:B------:R-:W-:Y:S01]  /*4260*/  FMUL.FTZ R48, R12, R48 ;  /* 0x000000300c307220 */ /* 0x000fe20000410000 */
[----:B------:R-:W-:Y:S01]  /*4270*/  FMUL.FTZ R67, R40, R67 ;  /* 0x0000004328437220 */ /* 0x000fe20000410000 */
[----:B------:R-:W2:Y:S08]  /*4280*/  MUFU.EX2 R211, R211 ;  /* 0x000000d300d37308 */ /* 0x000eb00000000800 */
[----:B------:R-:W-:Y:S01]  /*4290*/  MUFU.EX2 R207, R207 ;  /* 0x000000cf00cf7308 */ /* 0x000fe20000000800 */
[----:B-1----:R-:W1:Y:S04]  /*42a0*/  SHFL.IDX PT, R24, R219, R10, 0x1f ;  /* 0x00001f0adb187589 */ /* 0x002e6800000e0000 */
[----:B------:R-:W3:Y:S04]  /*42b0*/  SHFL.IDX PT, R108, R219, R108, 0x1f ;  /* 0x00001f6cdb6c7589 */ /* 0x000ee800000e0000 */
[----:B------:R-:W2:Y:S04]  /*42c0*/  SHFL.IDX PT, R106, R219, R106, 0x1f ;  /* 0x00001f6adb6a7589 */ /* 0x000ea800000e0000 */
[----:B------:R-:W2:Y:S04]  /*42d0*/  SHFL.IDX PT, R111, R219, R111, 0x1f ;  /* 0x00001f6fdb6f7589 */ /* 0x000ea800000e0000 */
[----:B------:R-:W2:Y:S01]  /*42e0*/  SHFL.IDX PT, R112, R219, R112, 0x1f ;  /* 0x00001f70db707589 */ /* 0x000ea200000e0000 */
[----:B------:R-:W-:-:S03]  /*42f0*/  FMUL.FTZ R56, R65, R57 ;  /* 0x0000003941387220 */ /* 0x000fc60000410000 */
[----:B------:R-:W2:Y:S01]  /*4300*/  SHFL.IDX PT, R109, R219, R109, 0x1f ;  /* 0x00001f6ddb6d7589 */ /* 0x000ea200000e0000 */
[----:B------:R-:W-:-:S03]  /*4310*/  FADD.FTZ R116, R70, -R116 ;  /* 0x8000007446747221 */ /* 0x000fc60000010000 */
[----:B------:R-:W2:Y:S01]  /*4320*/  SHFL.IDX PT, R110, R219, R110, 0x1f ;  /* 0x00001f6edb6e7589 */ /* 0x000ea200000e0000 */
[----:B------:R-:W-:Y:S01]  /*4330*/  FFMA.FTZ R57, -R185, R185, 1 ;  /* 0x3f800000b9397423 */ /* 0x000fe200000101b9 */
[--C-:B------:R-:W-:Y:S01]  /*4340*/  FADD.FTZ R66, R69, -R220.reuse ;  /* 0x800000dc45427221 */ /* 0x100fe20000010000 */
[----:B------:R-:W-:Y:S01]  /*4350*/  FMUL.FTZ R25, R25, R58 ;  /* 0x0000003a19197220 */ /* 0x000fe20000410000 */
[----:B------:R1:W5:Y:S01]  /*4360*/  LDL.LU R191, [R1+0x8c] ;  /* 0x00008c0001bf7983 */ /* 0x0003620000300800 */
[----:B------:R-:W-:Y:S01]  /*4370*/  FFMA.FTZ R70, -R187, R187, 1 ;  /* 0x3f800000bb467423 */ /* 0x000fe200000101bb */
[----:B------:R-:W-:Y:S01]  /*4380*/  FFMA.FTZ R65, -R182, R182, 1 ;  /* 0x3f800000b6417423 */ /* 0x000fe200000101b6 */
[----:B------:R-:W-:Y:S01]  /*4390*/  FMUL.FTZ R117, R38, R117 ;  /* 0x0000007526757220 */ /* 0x000fe20000410000 */
[----:B------:R-:W2:Y:S01]  /*43a0*/  SHFL.IDX PT, R114, R219, R114, 0x1f ;  /* 0x00001f72db727589 */ /* 0x000ea200000e0000 */
[----:B------:R-:W-:Y:S01]  /*43b0*/  FADD.FTZ R220, R71, -R220 ;  /* 0x800000dc47dc7221 */ /* 0x000fe20000010000 */
[----:B------:R-:W-:Y:S01]  /*43c0*/  FFMA.FTZ R69, -R188, R188, 1 ;  /* 0x3f800000bc457423 */ /* 0x000fe200000101bc */
[----:B------:R-:W-:Y:S01]  /*43d0*/  FFMA.FTZ R58, -R183, R183, 1 ;  /* 0x3f800000b73a7423 */ /* 0x000fe200000101b7 */
[----:B------:R1:W5:Y:S01]  /*43e0*/  LDL.LU R190, [R1+0x88] ;  /* 0x0000880001be7983 */ /* 0x0003620000300800 */
[----:B------:R-:W-:Y:S01]  /*43f0*/  FFMA.FTZ R71, -R186, R186, 1 ;  /* 0x3f800000ba477423 */ /* 0x000fe200000101ba */
[----:B------:R-:W-:Y:S01]  /*4400*/  FMUL.FTZ R57, R57, R62 ;  /* 0x0000003e39397220 */ /* 0x000fe20000410000 */
[----:B------:R-:W2:Y:S01]  /*4410*/  MUFU.EX2 R205, R205 ;  /* 0x000000cd00cd7308 */ /* 0x000ea20000000800 */
[----:B------:R1:W5:Y:S01]  /*4420*/  LDL.LU R189, [R1+0x84] ;  /* 0x0000840001bd7983 */ /* 0x0003620000300800 */
[----:B------:R-:W-:Y:S01]  /*4430*/  FMUL.FTZ R70, R70, R60 ;  /* 0x0000003c46467220 */ /* 0x000fe20000410000 */
[----:B------:R-:W-:-:S05]  /*4440*/  FMUL.FTZ R65, R65, R117 ;  /* 0x0000007541417220 */ /* 0x000fca0000410000 */
[----:B------:R-:W2:Y:S01]  /*4450*/  MUFU.EX2 R209, R209 ;  /* 0x000000d100d17308 */ /* 0x000ea20000000800 */
[----:B------:R1:W5:Y:S01]  /*4460*/  LDL.LU R188, [R1+0x80] ;  /* 0x0000800001bc7983 */ /* 0x0003620000300800 */
[----:B------:R-:W-:Y:S01]  /*4470*/  FFMA.FTZ R62, -R179, R179, 1 ;  /* 0x3f800000b33e7423 */ /* 0x000fe200000101b3 */
[----:B------:R-:W-:-:S05]  /*4480*/  FMUL.FTZ R61, R41, R61 ;  /* 0x0000003d293d7220 */ /* 0x000fca0000410000 */
[----:B------:R-:W-:Y:S01]  /*4490*/  MUFU.EX2 R210, R210 ;  /* 0x000000d200d27308 */ /* 0x000fe20000000800 */
        /* <DEDUP_REMOVED lines=14> */
[----:B-1----:R-:W-:Y:S01]  /*4580*/  FADD.FTZ R72, R72, -R24 ;  /* 0x8000001848487221 */ /* 0x002fe20000010000 */
[----:B------:R-:W-:Y:S01]  /*4590*/  FMUL.FTZ R66, R62, R61 ;  /* 0x0000003d3e427220 */ /* 0x000fe20000410000 */
[----:B------:R1:W5:Y:S01]  /*45a0*/  LDL.LU R183, [R1+0x6c] ;  /* 0x00006c0001b77983 */ /* 0x0003620000300800 */
[----:B------:R-:W-:Y:S01]  /*45b0*/  FMUL.FTZ R61, R60, R117 ;  /* 0x000000753c3d7220 */ /* 0x000fe20000410000 */
[----:B------:R-:W-:Y:S01]  /*45c0*/  FMUL.FTZ R59, R59, R26 ;  /* 0x0000001a3b3b7220 */ /* 0x000fe20000410000 */
[----:B------:R-:W1:Y:S01]  /*45d0*/  MUFU.EX2 R208, R208 ;  /* 0x000000d000d07308 */ /* 0x000e620000000800 */
[----:B------:R1:W5:Y:S01]  /*45e0*/  LDL.LU R182, [R1+0x68] ;  /* 0x0000680001b67983 */ /* 0x0003620000300800 */
[----:B------:R-:W-:Y:S01]  /*45f0*/  FMUL.FTZ R60, R63, R220 ;  /* 0x000000dc3f3c7220 */ /* 0x000fe20000410000 */
[----:B------:R-:W-:-:S05]  /*4600*/  FMUL.FTZ R26, R48, R67 ;  /* 0x00000043301a7220 */ /* 0x000fca0000410000 */
[----:B------:R-:W-:Y:S01]  /*4610*/  MUFU.EX2 R206, R206 ;  /* 0x000000ce00ce7308 */ /* 0x000fe20000000800 */
[----:B------:R1:W5:Y:S01]  /*4620*/  LDL.LU R181, [R1+0x64] ;  /* 0x0000640001b57983 */ /* 0x0003620000300800 */
[----:B------:R-:W-:Y:S01]  /*4630*/  FFMA.FTZ R62, -R175, R175, 1 ;  /* 0x3f800000af3e7423 */ /* 0x000fe200000101af */
[----:B------:R-:W-:-:S05]  /*4640*/  FMUL.FTZ R63, R45, R72 ;  /* 0x000000482d3f7220 */ /* 0x000fca0000410000 */
[----:B------:R-:W-:Y:S01]  /*4650*/  MUFU.EX2 R124, R124 ;  /* 0x0000007c007c7308 */ /* 0x000fe20000000800 */
[----:B------:R1:W5:Y:S01]  /*4660*/  LDL.LU R180, [R1+0x60] ;  /* 0x0000600001b47983 */ /* 0x0003620000300800 */
[----:B------:R-:W-:-:S06]  /*4670*/  FFMA.FTZ R67, -R177, R177, 1 ;  /* 0x3f800000b1437423 */ /* 0x000fcc00000101b1 */
[----:B------:R-:W-:Y:S01]  /*4680*/  MUFU.EX2 R123, R123 ;  /* 0x0000007b007b7308 */ /* 0x000fe20000000800 */
[----:B------:R1:W5:Y:S01]  /*4690*/  LDL.LU R179, [R1+0x5c] ;  /* 0x00005c0001b37983 */ /* 0x0003620000300800 */
[--C-:B---3--:R-:W-:Y:S01]  /*46a0*/  FADD.FTZ R77, R77, -R108.reuse ;  /* 0x8000006c4d4d7221 */ /* 0x108fe20000010000 */
[----:B------:R-:W-:-:S05]  /*46b0*/  FADD.FTZ R79, R79, -R108 ;  /* 0x8000006c4f4f7221 */ /* 0x000fca0000010000 */
[----:B------:R-:W-:Y:S01]  /*46c0*/  MUFU.EX2 R122, R122 ;  /* 0x0000007a007a7308 */ /* 0x000fe20000000800 */
[----:B------:R3:W5:Y:S01]  /*46d0*/  LDL.LU R178, [R1+0x58] ;  /* 0x0000580001b27983 */ /* 0x0007620000300800 */
[----:B------:R-:W-:Y:S01]  /*46e0*/  FMUL.FTZ R62, R62, R63 ;  /* 0x0000003f3e3e7220 */ /* 0x000fe20000410000 */
[----:B------:R-:W-:-:S05]  /*46f0*/  FFMA.FTZ R108, -R174, R174, 1 ;  /* 0x3f800000ae6c7423 */ /* 0x000fca00000101ae */
[----:B------:R-:W-:Y:S01]  /*4700*/  MUFU.EX2 R121, R121 ;  /* 0x0000007900797308 */ /* 0x000fe20000000800 */
[----:B------:R3:W5:Y:S01]  /*4710*/  LDL.LU R177, [R1+0x54] ;  /* 0x0000540001b17983 */ /* 0x0007620000300800 */
[--C-:B--2---:R-:W-:Y:S01]  /*4720*/  FADD.FTZ R73, R73, -R106.reuse ;  /* 0x8000006a49497221 */ /* 0x104fe20000010000 */
[----:B------:R-:W-:Y:S01]  /*4730*/  FADD.FTZ R75, R75, -R106 ;  /* 0x8000006a4b4b7221 */ /* 0x000fe20000010000 */
[----:B------:R-:W-:Y:S01]  /*4740*/  FFMA.FTZ R218, -R218, R218, 1 ;  /* 0x3f800000dada7423 */ /* 0x000fe200000101da */
[----:B------:R3:W5:Y:S01]  /*4750*/  LDL.LU R176, [R1+0x50] ;  /* 0x0000500001b07983 */ /* 0x0007620000300800 */
[----:B------:R-:W-:Y:S01]  /*4760*/  FFMA.FTZ R63, -R173, R173, 1 ;  /* 0x3f800000ad3f7423 */ /* 0x000fe200000101ad */
[--C-:B------:R-:W-:Y:S01]  /*4770*/  FADD.FTZ R84, R84, -R111.reuse ;  /* 0x8000006f54547221 */ /* 0x100fe20000010000 */
[----:B------:R-:W-:Y:S01]  /*4780*/  FMUL.FTZ R131, R131, R226 ;  /* 0x000000e283837220 */ /* 0x000fe20000410000 */
        /* <DEDUP_REMOVED lines=17> */
[----:B------:R-:W-:-:S02]  /*48a0*/  FFMA.FTZ R110, -R168, R168, 1 ;  /* 0x3f800000a86e7423 */ /* 0x000fc400000101a8 */
[----:B------:R3:W5:Y:S01]  /*48b0*/  LDL.LU R170, [R1+0x38] ;  /* 0x0000380001aa7983 */ /* 0x0007620000300800 */
[----:B------:R2:W3:Y:S01]  /*48c0*/  MUFU.EX2 R48, R212 ;  /* 0x000000d400307308 */ /* 0x0004e20000000800 */
[----:B------:R-:W-:Y:S02]  /*48d0*/  FFMA.FTZ R117, -R9, R9, 1 ;  /* 0x3f80000009757423 */ /* 0x000fe40000010109 */
[----:B------:R1:W5:Y:S01]  /*48e0*/  LDL.LU R169, [R1+0x34] ;  /* 0x0000340001a97983 */ /* 0x0003620000300800 */
[--C-:B------:R-:W-:Y:S01]  /*48f0*/  FADD.FTZ R85, R85, -R114.reuse ;  /* 0x8000007255557221 */ /* 0x100fe20000010000 */
[----:B------:R-:W-:Y:S02]  /*4900*/  FADD.FTZ R87, R87, -R114 ;  /* 0x8000007257577221 */ /* 0x000fe40000010000 */
[----:B------:R1:W5:Y:S01]  /*4910*/  LDL.LU R168, [R1+0x30] ;  /* 0x0000300001a87983 */ /* 0x0003620000300800 */
[----:B------:R-:W-:Y:S01]  /*4920*/  FMUL.FTZ R67, R67, R116 ;  /* 0x0000007443437220 */ /* 0x000fe20000410000 */
[----:B--2---:R-:W-:Y:S01]  /*4930*/  FFMA.FTZ R212, -R7, R7, 1 ;  /* 0x3f80000007d47423 */ /* 0x004fe20000010107 */
[----:B------:R-:W-:Y:S01]  /*4940*/  FFMA.FTZ R114, -R6, R6, 1 ;  /* 0x3f80000006727423 */ /* 0x000fe20000010106 */
[----:B------:R2:W5:Y:S01]  /*4950*/  LDL.LU R9, [R1+0x2c] ;  /* 0x00002c0001097983 */ /* 0x0005620000300800 */
[----:B------:R-:W-:Y:S01]  /*4960*/  FFMA.FTZ R116, -R5, R5, 1 ;  /* 0x3f80000005747423 */ /* 0x000fe20000010105 */
[----:B------:R-:W-:-:S02]  /*4970*/  FFMA.FTZ R219, -R3, R3, 1 ;  /* 0x3f80000003db7423 */ /* 0x000fc40000010103 */
[----:B------:R2:W5:Y:S01]  /*4980*/  LDL.LU R7, [R1+0x28] ;  /* 0x0000280001077983 */ /* 0x0005620000300800 */
[----:B------:R-:W-:-:S03]  /*4990*/  FFMA.FTZ R220, -R0, R0, 1 ;  /* 0x3f80000000dc7423 */ /* 0x000fc60000010100 */
        /* <DEDUP_REMOVED lines=10> */
[----:B------:R-:W-:Y:S02]  /*4a40*/  FMUL.FTZ R73, R211, R82 ;  /* 0x00000052d3497220 */ /* 0x000fe40000410000 */
[----:B------:R-:W-:Y:S01]  /*4a50*/  FMUL.FTZ R63, R63, R24 ;  /* 0x000000183f3f7220 */ /* 0x000fe20000410000 */
[----:B------:R-:W-:Y:S01]  /*4a60*/  FFMA.FTZ R24, -R217, R217, 1 ;  /* 0x3f800000d9187423 */ /* 0x000fe200000101d9 */
[----:B------:R-:W-:Y:S01]  /*4a70*/  FMUL.FTZ R217, R205, R86 ;  /* 0x00000056cdd97220 */ /* 0x000fe20000410000 */
[----:B------:R-:W-:Y:S01]  /*4a80*/  F2FP.F16.F32.PACK_AB R69, R69, R25 ;  /* 0x000000194545723e */ /* 0x000fe200000000ff */
[----:B------:R-:W-:Y:S01]  /*4a90*/  FMUL.FTZ R84, R207, R84 ;  /* 0x00000054cf547220 */ /* 0x000fe20000410000 */
[----:B------:R-:W-:Y:S01]  /*4aa0*/  FMUL.FTZ R85, R209, R85 ;  /* 0x00000055d1557220 */ /* 0x000fe20000410000 */
[----:B-1----:R-:W-:Y:S01]  /*4ab0*/  FMUL.FTZ R87, R208, R87 ;  /* 0x00000057d0577220 */ /* 0x002fe20000410000 */
[----:B------:R-:W-:Y:S01]  /*4ac0*/  FMUL.FTZ R75, R14, R75 ;  /* 0x0000004b0e4b7220 */ /* 0x000fe20000410000 */
[----:B---3--:R-:W-:Y:S01]  /*4ad0*/  FMUL.FTZ R80, R48, R80 ;  /* 0x0000005030507220 */ /* 0x008fe20000410000 */
        /* <DEDUP_REMOVED lines=59> */
[----:B--2---:R-:W-:-:S05]  /*4e90*/  IMAD R25, R4, 0x4000, R221 ;  /* 0x0000400004197824 */ /* 0x004fca00078e02dd */
        /* <DEDUP_REMOVED lines=68> */
[----:B----4-:R-:W-:Y:S01]  /*52e0*/  IMAD R12, R11, 0x2000, R50 ;  /* 0x000020000b0c7824 */ /* 0x010fe200078e0232 */
[----:B------:R-:W-:Y:S01]  /*52f0*/  F2FP.F16.F32.PACK_AB R48, R210, R48 ;  /* 0x00000030d230723e */ /* 0x000fe200000000ff */
[----:B------:R-:W-:Y:S01]  /*5300*/  UIADD3 UR10, UR10, 0x380, URZ ;  /* 0x000003800a0a7890 */ /* 0x000fe2000fffe03f */
[----:B-1----:R-:W-:Y:S02]  /*5310*/  F2FP.F16.F32.PACK_AB R49, R206, R211 ;  /* 0x000000d3ce31723e */ /* 0x002fe400000000ff */
[----:B------:R-:W-:Y:S02]  /*5320*/  F2FP.F16.F32.PACK_AB R50, R209, R207 ;  /* 0x000000cfd132723e */ /* 0x000fe400000000ff */
[----:B------:R-:W-:Y:S01]  /*5330*/  F2FP.F16.F32.PACK_AB R51, R208, R205 ;  /* 0x000000cdd033723e */ /* 0x000fe200000000ff */
[----:B------:R-:W-:Y:S01]  /*5340*/  UMOV UR11, 0x40000040 ;  /* 0x40000040000b7882 */ /* 0x000fe20000000000 */
[----:B------:R-:W-:-:S02]  /*5350*/  WARPGROUP.DEPBAR.LE gsb0, 0x0 ;  /* 0x00008000000079c5 */ /* 0x000fc40000010000 */
[----:B------:R-:W-:-:S06]  /*5360*/  WARPGROUP.ARRIVE ;  /* 0x00000000000079c5 */ /* 0x000fcc0000000000 */
[----:B------:R-:W-:Y:S01]  /*5370*/  HGMMA.64x64x16.F32 R136, R48, gdesc[UR8].tnspB, R136, gsb0 ;  /* 0x40e0000830887df0 */ /* 0x000fe20008000888 */
[----:B------:R-:W-:Y:S02]  /*5380*/  SHF.R.U32.HI R12, RZ, 0x4, R12 ;  /* 0x00000004ff0c7819 */ /* 0x000fe4000001160c */
[----:B------:R-:W-:Y:S02]  /*5390*/  R2UR UR4, R2 ;  /* 0x00000000020472ca */ /* 0x000fe400000e0000 */
[----:B------:R-:W-:-:S04]  /*53a0*/  LOP3.LUT R12, R12, 0x3fff, RZ, 0xc0, !PT ;  /* 0x00003fff0c0c7812 */ /* 0x000fc800078ec0ff */
[----:B------:R-:W-:-:S04]  /*53b0*/  LOP3.LUT R13, R12, 0x10000, RZ, 0xfc, !PT ;  /* 0x000100000c0d7812 */ /* 0x000fc800078efcff */
[----:B------:R-:W-:-:S04]  /*53c0*/  LEA R13, R4, R13, 0xb ;  /* 0x0000000d040d7211 */ /* 0x000fc800078e58ff */
[----:B------:R-:W-:Y:S01]  /*53d0*/  R2UR UR8, R13 ;  /* 0x000000000d0872ca */ /* 0x000fe200000e0000 */
[----:B------:R-:W-:-:S04]  /*53e0*/  USHF.R.U32.HI UR4, URZ, 0x4, UR4 ;  /* 0x000000043f047899 */ /* 0x000fc80008011604 */
[----:B------:R-:W-:Y:S01]  /*53f0*/  ULOP3.LUT UR9, UR4, 0x3fff, URZ, 0xc0, !UPT ;  /* 0x00003fff04097892 */ /* 0x000fe2000f8ec03f */
[----:B------:R-:W-:Y:S01]  /*5400*/  UMOV UR5, 0x40000040 ;  /* 0x4000004000057882 */ /* 0x000fe20000000000 */
[----:B------:R-:W-:Y:S01]  /*5410*/  UMOV UR7, 0x40000040 ;  /* 0x4000004000077882 */ /* 0x000fe20000000000 */
[----:B------:R-:W-:Y:S02]  /*5420*/  WARPGROUP.DEPBAR.LE gsb0, 0x0 ;  /* 0x00008000000079c5 */ /* 0x000fe40000010000 */
[----:B------:R1:W-:Y:S06]  /*5430*/  MEMBAR.ALL.CTA ;  /* 0x0000000000007992 */ /* 0x0003ec0000008000 */
[----:B-1----:R-:W1:Y:S02]  /*5440*/  FENCE.VIEW.ASYNC.S ;  /* 0x00000000000073c6 */ /* 0x002e640000000000 */
[----:B-1----:R-:W-:Y:S06]  /*5450*/  BAR.SYNC.DEFER_BLOCKING 0x9, 0x100 ;  /* 0x0244000000007b1d */ /* 0x002fec0000010000 */
[----:B------:R-:W-:Y:S01]  /*5460*/  UMOV UR4, UR8 ;  /* 0x0000000800047c82 */ /* 0x000fe20008000000 */
[----:B------:R-:W-:Y:S01]  /*5470*/  UMOV UR6, UR9 ;  /* 0x0000000900067c82 */ /* 0x000fe20008000000 */
        /* <DEDUP_REMOVED lines=52> */
[----:B------:R-:W-:Y:S05]  /*57c0*/  @!P0 BRA `(.L_x_347) ;  /* 0x0000000000048947 */ /* 0x000fea0003800000 */
[----:B------:R-:W-:Y:S01]  /*57d0*/  BPT.TRAP 0x1 ;  /* 0x000000040000795c */ /* 0x000fe20000300000 */
.L_x_347:
[C---:B-----5:R-:W-:Y:S01]  /*57e0*/  IMAD R3, R4.reuse, 0x400, R3 ;  /* 0x0000040004037824 */ /* 0x060fe200078e0203 */
[----:B------:R-:W-:Y:S01]  /*57f0*/  UMOV UR7, 0x40000040 ;  /* 0x4000004000077882 */ /* 0x000fe20000000000 */
[----:B------:R-:W-:Y:S01]  /*5800*/  IMAD R13, R4, 0x8, R2 ;  /* 0x00000008040d7824 */ /* 0x000fe200078e0202 */
[----:B------:R-:W1:Y:S02]  /*5810*/  S2R R12, SR_TID.X ;  /* 0x00000000000c7919 */ /* 0x000e640000002100 */
        /* <DEDUP_REMOVED lines=65> */
.L_x_348:
        /* <DEDUP_REMOVED lines=8> */
[----:B--2---:R-:W-:Y:S02]  /*5cb0*/  ISETP.GE.AND P1, PT, R6, R12, PT ;  /* 0x0000000c0600720c */ /* 0x004fe40003f26270 */
[----:B------:R-:W-:-:S04]  /*5cc0*/  SEL R12, RZ, 0x1, P0 ;  /* 0x00000001ff0c7807 */ /* 0x000fc80000000000 */
[----:B------:R-:W-:-:S07]  /*5cd0*/  LOP3.LUT R5, R5, R12, RZ, 0x3c, !PT ;  /* 0x0000000c05057212 */ /* 0x000fce00078e3cff */
[----:B---3--:R-:W-:Y:S05]  /*5ce0*/  @!P1 BRA `(.L_x_349) ;  /* 0xffffffb8005c9947 */ /* 0x008fea000383ffff */
.L_x_338:
[----:B------:R-:W3:Y:S01]  /*5cf0*/  LDC R15, c[0x0][0x850] ;  /* 0x00021400ff0f7b82 */ /* 0x000ee20000000800 */
[----:B------:R-:W4:Y:S01]  /*5d00*/  S2R R10, SR_CTAID.Y ;  /* 0x00000000000a7919 */ /* 0x000f220000002600 */
[----:B------:R-:W-:Y:S01]  /*5d10*/  ULDC.64 UR4, c[0x0][0x818] ;  /* 0x0002060000047ab9 */ /* 0x000fe20000000a00 */
[----:B------:R-:W-:Y:S01]  /*5d20*/  ULDC.64 UR6, c[0x0][0x840] ;  /* 0x0002100000067ab9 */ /* 0x000fe20000000a00 */
[----:B------:R-:W5:Y:S01]  /*5d30*/  S2R R20, SR_CTAID.X ;  /* 0x0000000000147919 */ /* 0x000f620000002500 */
[----:B------:R-:W1:Y:S01]  /*5d40*/  S2R R21, SR_CTAID.Z ;  /* 0x0000000000157919 */ /* 0x000e620000002700 */
[----:B---3--:R-:W-:-:S13]  /*5d50*/  ISETP.NE.AND P0, PT, R15, 0x1, PT ;  /* 0x000000010f00780c */ /* 0x008fda0003f05270 */
[----:B------:R-:W4:Y:S01]  /*5d60*/  @P0 LDC R3, c[0x0][0x854] ;  /* 0x00021500ff030b82 */ /* 0x000f220000000800 */
[----:B-----5:R-:W-:-:S05]  /*5d70*/  IMAD.SHL.U32 R6, R20, 0x2000, RZ ;  /* 0x0000200014067824 */ /* 0x020fca00078e00ff */
[----:B--2---:R-:W-:Y:S02]  /*5d80*/  SHF.R.S32.HI R7, RZ, 0x1f, R6 ;  /* 0x0000001fff077819 */ /* 0x004fe40000011406 */
[----:B------:R-:W2:Y:S01]  /*5d90*/  @P0 LDC R5, c[0x0][0x858] ;  /* 0x00021600ff050b82 */ /* 0x000ea20000000800 */
[----:B----4-:R-:W-:Y:S01]  /*5da0*/  @P0 IMAD.HI.U32 R4, R10, R3, RZ ;  /* 0x000000030a040227 */ /* 0x010fe200078e00ff */
[----:B------:R-:W-:-:S04]  /*5db0*/  MOV R3, R10 ;  /* 0x0000000a00037202 */ /* 0x000fc80000000f00 */
[----:B--2---:R-:W-:-:S04]  /*5dc0*/  @P0 SHF.R.U32.HI R3, RZ, R5, R4 ;  /* 0x00000005ff030219 */ /* 0x004fc80000011604 */
[----:B------:R-:W-:Y:S01]  /*5dd0*/  SHF.R.S32.HI R11, RZ, 0x1f, R3 ;  /* 0x0000001fff0b7819 */ /* 0x000fe20000011403 */
[----:B------:R-:W-:-:S04]  /*5de0*/  IMAD.WIDE.U32 R4, R3, UR4, R6 ;  /* 0x0000000403047c25 */ /* 0x000fc8000f8e0006 */
[C---:B------:R-:W-:Y:S02]  /*5df0*/  IMAD R8, R11.reuse, UR4, RZ ;  /* 0x000000040b087c24 */ /* 0x040fe4000f8e02ff */
[----:B------:R-:W-:Y:S02]  /*5e00*/  IMAD R12, R11, UR6, RZ ;  /* 0x000000060b0c7c24 */ /* 0x000fe4000f8e02ff */
[C---:B------:R-:W-:Y:S01]  /*5e10*/  IMAD R9, R3.reuse, UR5, R8 ;  /* 0x0000000503097c24 */ /* 0x040fe2000f8e0208 */
[----:B-1----:R-:W-:Y:S01]  /*5e20*/  SHF.R.S32.HI R8, RZ, 0x1f, R21 ;  /* 0x0000001fff087819 */ /* 0x002fe20000011415 */
[----:B------:R-:W-:Y:S01]  /*5e30*/  IMAD.WIDE.U32 R6, R3, UR6, R6 ;  /* 0x0000000603067c25 */ /* 0x000fe2000f8e0006 */
[----:B------:R-:W-:-:S03]  /*5e40*/  ULDC.64 UR4, c[0x0][0x820] ;  /* 0x0002080000047ab9 */ /* 0x000fc60000000a00 */
[----:B------:R-:W-:Y:S01]  /*5e50*/  IMAD R13, R3, UR7, R12 ;  /* 0x00000007030d7c24 */ /* 0x000fe2000f8e020c */
[----:B------:R-:W-:Y:S01]  /*5e60*/  ULDC.64 UR6, c[0x0][0x848] ;  /* 0x0002120000067ab9 */ /* 0x000fe20000000a00 */
[----:B------:R-:W-:Y:S02]  /*5e70*/  IMAD.IADD R5, R5, 0x1, R9 ;  /* 0x0000000105057824 */ /* 0x000fe400078e0209 */
[C---:B------:R-:W-:Y:S01]  /*5e80*/  IMAD R9, R8.reuse, UR4, RZ ;  /* 0x0000000408097c24 */ /* 0x040fe2000f8e02ff */
[----:B------:R-:W-:Y:S01]  /*5e90*/  IADD3 R7, R7, R13, RZ ;  /* 0x0000000d07077210 */ /* 0x000fe20007ffe0ff */
[----:B------:R-:W-:Y:S02]  /*5ea0*/  IMAD R8, R8, UR6, RZ ;  /* 0x0000000608087c24 */ /* 0x000fe4000f8e02ff */
[----:B------:R-:W-:Y:S01]  /*5eb0*/  IMAD.WIDE.U32 R4, R21, UR4, R4 ;  /* 0x0000000415047c25 */ /* 0x000fe2000f8e0004 */
[----:B------:R-:W-:-:S03]  /*5ec0*/  ULDC UR4, c[0x0][0x740] ;  /* 0x0001d00000047ab9 */ /* 0x000fc60000000800 */
[----:B------:R-:W-:Y:S01]  /*5ed0*/  FMUL.FTZ R168, R168, UR4 ;  /* 0x00000004a8a87c20 */ /* 0x000fe20008410000 */
[----:B------:R-:W-:Y:S02]  /*5ee0*/  IMAD R13, R21, UR7, R8 ;  /* 0x00000007150d7c24 */ /* 0x000fe4000f8e0208 */
[----:B------:R-:W-:Y:S01]  /*5ef0*/  FMUL.FTZ R169, R169, UR4 ;  /* 0x00000004a9a97c20 */ /* 0x000fe20008410000 */
[----:B------:R-:W1:Y:S01]  /*5f00*/  S2R R8, SR_TID.X ;  /* 0x0000000000087919 */ /* 0x000e620000002100 */
[C---:B------:R-:W-:Y:S02]  /*5f10*/  IMAD R9, R21.reuse, UR5, R9 ;  /* 0x0000000515097c24 */ /* 0x040fe4000f8e0209 */
        /* <DEDUP_REMOVED lines=32> */
[----:B------:R-:W-:-:S02]  /*6120*/  IMAD.IADD R14, R5, 0x1, R9 ;  /* 0x00000001050e7824 */ /* 0x000fc400078e0209 */
[----:B------:R-:W-:Y:S01]  /*6130*/  IMAD.IADD R13, R7, 0x1, R13 ;  /* 0x00000001070d7824 */ /* 0x000fe200078e020d */
[----:B------:R-:W-:Y:S01]  /*6140*/  BAR.SYNC.DEFER_BLOCKING 0x1, 0x100 ;  /* 0x0044000000007b1d */ /* 0x000fe20000010000 */
[----:B-1----:R-:W-:-:S05]  /*6150*/  ISETP.NE.AND P1, PT, R8, 0x80, PT ;  /* 0x000000800800780c */ /* 0x002fca0003f25270 */
[----:B------:R-:W-:Y:S02]  /*6160*/  ULDC UR4, c[0x0][0x870] ;  /* 0x00021c0000047ab9 */ /* 0x000fe40000000800 */
[----:B------:R-:W1:Y:S01]  /*6170*/  LDC.64 R16, c[0x0][0x800] ;  /* 0x00020000ff107b82 */ /* 0x000e620000000a00 */
[----:B------:R-:W-:Y:S01]  /*6180*/  IMAD R9, R20, UR4, RZ ;  /* 0x0000000414097c24 */ /* 0x000fe2000f8e02ff */
[----:B------:R-:W-:Y:S01]  /*6190*/  ULDC UR4, c[0x0][0x80c] ;  /* 0x0002030000047ab9 */ /* 0x000fe20000000800 */
[----:B------:R-:W-:Y:S01]  /*61a0*/  BSSY B0, `(.L_x_350) ;  /* 0x000001f000007945 */ /* 0x000fe20003800000 */
[----:B------:R-:W-:Y:S02]  /*61b0*/  IMAD R8, R21, UR4, RZ ;  /* 0x0000000415087c24 */ /* 0x000fe4000f8e02ff */
[----:B------:R-:W-:Y:S01]  /*61c0*/  IMAD R9, R9, UR4, RZ ;  /* 0x0000000409097c24 */ /* 0x000fe2000f8e02ff */
[----:B------:R-:W-:Y:S01]  /*61d0*/  ULDC.64 UR4, c[0x0][0x868] ;  /* 0x00021a0000047ab9 */ /* 0x000fe20000000a00 */
[----:B------:R-:W2:Y:S01]  /*61e0*/  LDC.64 R18, c[0x0][0x828] ;  /* 0x00020a00ff127b82 */ /* 0x000ea20000000a00 */
[----:B------:R-:W-:-:S02]  /*61f0*/  SHF.R.S32.HI R12, RZ, 0x1f, R8 ;  /* 0x0000001fff0c7819 */ /* 0x000fc40000011408 */
[--C-:B------:R-:W-:Y:S01]  /*6200*/  IADD3 R8, P0, P2, R9, R8, R3.reuse ;  /* 0x0000000809087210 */ /* 0x100fe20007a1e003 */
[----:B------:R-:W-:Y:S01]  /*6210*/  IMAD.MOV R3, RZ, RZ, -R3 ;  /* 0x000000ffff037224 */ /* 0x000fe200078e0a03 */
[----:B------:R-:W-:-:S03]  /*6220*/  SHF.R.S32.HI R9, RZ, 0x1f, R9 ;  /* 0x0000001fff097819 */ /* 0x000fc60000011409 */
[----:B------:R-:W-:Y:S01]  /*6230*/  IMAD R10, R15, R3, R10 ;  /* 0x000000030f0a7224 */ /* 0x000fe200078e020a */
[----:B------:R3:W-:Y:S01]  /*6240*/  STS.128 [R0], R136 ;  /* 0x0000008800007388 */ /* 0x0007e20000000c00 */
[----:B------:R-:W-:Y:S02]  /*6250*/  IADD3.X R9, R9, R12, R11, P0, P2 ;  /* 0x0000000c09097210 */ /* 0x000fe400007e440b */
[C---:B------:R-:W-:Y:S01]  /*6260*/  SHF.L.U32 R12, R8.reuse, 0x2, RZ ;  /* 0x00000002080c7819 */ /* 0x040fe200000006ff */
[----:B------:R3:W-:Y:S01]  /*6270*/  STS.128 [R0+0x800], R140 ;  /* 0x0008008c00007388 */ /* 0x0007e20000000c00 */
[----:B------:R-:W-:Y:S02]  /*6280*/  SHF.L.U64.HI R11, R8, 0x2, R9 ;  /* 0x00000002080b7819 */ /* 0x000fe40000010209 */
[----:B------:R-:W-:Y:S01]  /*6290*/  IADD3 R8, P3, R12, UR4, RZ ;  /* 0x000000040c087c10 */ /* 0x000fe2000ff7e0ff */
[----:B------:R3:W-:Y:S01]  /*62a0*/  STS.128 [R0+0x1000], R144 ;  /* 0x0010009000007388 */ /* 0x0007e20000000c00 */
[----:B-1----:R-:W-:-:S02]  /*62b0*/  LEA R16, P2, R4, R16, 0x2 ;  /* 0x0000001004107211 */ /* 0x002fc400078410ff */
[----:B------:R-:W-:Y:S01]  /*62c0*/  IADD3.X R9, R11, UR5, RZ, P3, !PT ;  /* 0x000000050b097c10 */ /* 0x000fe20009ffe4ff */
[----:B------:R3:W-:Y:S01]  /*62d0*/  STS.128 [R0+0x1800], R148 ;  /* 0x0018009400007388 */ /* 0x0007e20000000c00 */
[----:B--2---:R-:W-:-:S03]  /*62e0*/  LEA R18, P0, R6, R18, 0x2 ;  /* 0x0000001206127211 */ /* 0x004fc600078010ff */
[----:B------:R3:W-:Y:S04]  /*62f0*/  STS.128 [R0+0x2000], R152 ;  /* 0x0020009800007388 */ /* 0x0007e80000000c00 */
[----:B------:R3:W-:Y:S04]  /*6300*/  STS.128 [R0+0x2800], R156 ;  /* 0x0028009c00007388 */ /* 0x0007e80000000c00 */
[----:B------:R3:W-:Y:S04]  /*6310*/  STS.128 [R0+0x3000], R160 ;  /* 0x003000a000007388 */ /* 0x0007e80000000c00 */
[----:B------:R3:W-:Y:S01]  /*6320*/  STS.128 [R0+0x3800], R164 ;  /* 0x003800a400007388 */ /* 0x0007e20000000c00 */
[----:B------:R-:W-:Y:S05]  /*6330*/  @P1 BRA `(.L_x_351) ;  /* 0x0000000000141947 */ /* 0x000fea0003800000 */
.L_x_352:
[----:B------:R-:W2:Y:S04]  /*6340*/  LDG.E.STRONG.GPU R3, desc[UR36][R8.64] ;  /* 0x0000002408037981 */ /* 0x000ea8000c1ef900 */
[----:B--2---:R-:W-:Y:S01]  /*6350*/  CCTL.IVALL ;  /* 0x00000000ff00798f */ /* 0x004fe20002000000 */
[----:B------:R-:W-:Y:S05]  /*6360*/  YIELD ;  /* 0x0000000000007946 */ /* 0x000fea0003800000 */
[----:B------:R-:W-:-:S13]  /*6370*/  ISETP.NE.AND P3, PT, R3, R10, PT ;  /* 0x0000000a0300720c */ /* 0x000fda0003f65270 */
[----:B------:R-:W-:Y:S05]  /*6380*/  @P3 BRA `(.L_x_352) ;  /* 0xfffffffc00ec3947 */ /* 0x000fea000383ffff */
.L_x_351:
[----:B------:R-:W-:Y:S05]  /*6390*/  BSYNC B0 ;  /* 0x0000000000007941 */ /* 0x000fea0003800000 */
.L_x_350:
[----:B------:R-:W-:Y:S01]  /*63a0*/  UMOV UR4, 0xffffffff ;  /* 0xffffffff00047882 */ /* 0x000fe20000000000 */
[----:B------:R-:W-:Y:S02]  /*63b0*/  LEA.HI.X R14, R4, R17, R14, 0x2, P2 ;  /* 0x00000011040e7211 */ /* 0x000fe400010f140e */
[----:B------:R-:W-:Y:S01]  /*63c0*/  LEA.HI.X R13, R6, R19, R13, 0x2, P0 ;  /* 0x00000013060d7211 */ /* 0x000fe200000f140d */
[----:B------:R-:W-:Y:S06]  /*63d0*/  BRA.DIV UR4, `(.L_x_353) ;  /* 0x00000036040c7947 */ /* 0x000fec000b800000 */
[----:B------:R-:W-:Y:S01]  /*63e0*/  NOP ;  /* 0x0000000000007918 */ /* 0x000fe20000000000 */
.L_x_435:
[----:B------:R-:W-:Y:S01]  /*63f0*/  @!PT LDS RZ, [RZ] ;  /* 0x00000000fffff984 */ /* 0x000fe20000000800 */
[----:B------:R-:W-:Y:S01]  /*6400*/  @!PT LDS RZ, [RZ] ;  /* 0x00000000fffff984 */ /* 0x000fe20000000800 */
[----:B------:R-:W-:Y:S01]  /*6410*/  @!PT LDS RZ, [RZ] ;  /* 0x00000000fffff984 */ /* 0x000fe20000000800 */
[----:B------:R-:W-:Y:S01]  /*6420*/  @!PT LDS RZ, [RZ] ;  /* 0x00000000fffff984 */ /* 0x000fe20000000800 */
[----:B------:R1:W-:Y:S06]  /*6430*/  MEMBAR.ALL.CTA ;  /* 0x0000000000007992 */ /* 0x0003ec0000008000 */
[----:B-1----:R-:W1:Y:S01]  /*6440*/  FENCE.VIEW.ASYNC.S ;  /* 0x00000000000073c6 */ /* 0x002e620000000000 */
[----:B------:R-:W-:Y:S05]  /*6450*/  WARPSYNC.ALL ;  /* 0x0000000000007948 */ /* 0x000fea0003800000 */
[----:B------:R-:W-:Y:S01]  /*6460*/  BSSY B0, `(.L_x_354) ;  /* 0x0000011000007945 */ /* 0x000fe20003800000 */
        /* <DEDUP_REMOVED lines=9> */
.L_x_356:
[----:B------:R-:W-:Y:S01]  /*6500*/  @P0 ELECT P2, URZ, PT ;  /* 0x00000000003f082f */ /* 0x000fe20003840000 */
[----:B------:R1:W-:-:S12]  /*6510*/  UBLKRED.G.S.ADD.F32.RN [UR4], [UR6], UR7, desc[UR8] ;  /* 0x00000804060073bb */ /* 0x0003d800080a1407 */
[----:B------:R-:W-:Y:S02]  /*6520*/  @P2 PLOP3.LUT P0, PT, P2, PT, PT, 0x8, 0x0 ;  /* 0x000000000000281c */ /* 0x000fe4000170e170 */
[----:B------:R-:W-:-:S11]  /*6530*/  PLOP3.LUT P2, PT, PT, PT, PT, 0x8, 0x0 ;  /* 0x000000000000781c */ /* 0x000fd60003f4e170 */
[----:B-1----:R-:W-:Y:S05]  /*6540*/  @P0 BRA.U.ANY `(.L_x_356) ;  /* 0xfffffffd00ec0947 */ /* 0x002fea000393ffff */
[----:B------:R0:W-:Y:S01]  /*6550*/  UTMACMDFLUSH ;  /* 0x00000000000079b7 */ /* 0x0001e20000000000 */
[----:B------:R-:W-:-:S04]  /*6560*/  DEPBAR.LE SB0, 0x0 ;  /* 0x000080000000791a */ /* 0x000fc80000000000 */
.L_x_355:
[----:B------:R-:W-:Y:S05]  /*6570*/  BSYNC B0 ;  /* 0x0000000000007941 */ /* 0x000fea0003800000 */
.L_x_354:
        /* <DEDUP_REMOVED lines=12> */
[----:B------:R-:W-:-:S05]  /*6640*/  IMAD.MOV.U32 R3, RZ, RZ, 0x1 ;  /* 0x00000001ff037424 */ /* 0x000fca00078e00ff */
[----:B------:R1:W-:Y:S02]  /*6650*/  REDG.E.ADD.S32.STRONG.GPU desc[UR36][R8.64], R3 ;  /* 0x000000030800798e */ /* 0x0003e4000c10e3a4 */
.L_x_358:
[----:B------:R-:W-:Y:S05]  /*6660*/  BSYNC B0 ;  /* 0x0000000000007941 */ /* 0x000fea0003800000 */
.L_x_357:
[----:B------:R-:W-:Y:S06]  /*6670*/  BAR.SYNC.DEFER_BLOCKING 0x1, 0x100 ;  /* 0x0044000000007b1d */ /* 0x000fec0000010000 */
[----:B------:R-:W-:Y:S01]  /*6680*/  ULDC.64 UR4, c[0x0][0x860] ;  /* 0x0002180000047ab9 */ /* 0x000fe20000000a00 */
[----:B------:R-:W-:Y:S01]  /*6690*/  BSSY B0, `(.L_x_359) ;  /* 0x0000011000007945 */ /* 0x000fe20003800000 */
[----:B------:R-:W-:-:S04]  /*66a0*/  IADD3 R4, P0, R12, UR4, RZ ;  /* 0x000000040c047c10 */ /* 0x000fc8000ff1e0ff */
[----:B------:R-:W-:Y:S01]  /*66b0*/  IADD3.X R5, R11, UR5, RZ, P0, !PT ;  /* 0x000000050b057c10 */ /* 0x000fe200087fe4ff */
        /* <DEDUP_REMOVED lines=8> */
[----:B------:R-:W-:Y:S05]  /*6740*/  @P1 BRA `(.L_x_360) ;  /* 0x0000000000141947 */ /* 0x000fea0003800000 */
.L_x_361:
[----:B--23--:R-:W2:Y:S04]  /*6750*/  LDG.E.STRONG.GPU R0, desc[UR36][R4.64] ;  /* 0x0000002404007981 */ /* 0x00cea8000c1ef900 */
[----:B--2---:R-:W-:Y:S01]  /*6760*/  CCTL.IVALL ;  /* 0x00000000ff00798f */ /* 0x004fe20002000000 */
[----:B------:R-:W-:Y:S05]  /*6770*/  YIELD ;  /* 0x0000000000007946 */ /* 0x000fea0003800000 */
[----:B------:R-:W-:-:S13]  /*6780*/  ISETP.NE.AND P0, PT, R0, R10, PT ;  /* 0x0000000a0000720c */ /* 0x000fda0003f05270 */
[----:B------:R-:W-:Y:S05]  /*6790*/  @P0 BRA `(.L_x_361) ;  /* 0xfffffffc00ec0947 */ /* 0x000fea000383ffff */
.L_x_360:
[----:B------:R-:W-:Y:S05]  /*67a0*/  BSYNC B0 ;  /* 0x0000000000007941 */ /* 0x000fea0003800000 */
.L_x_359:
[----:B------:R-:W-:-:S03]  /*67b0*/  UMOV UR4, 0xffffffff ;  /* 0xffffffff00047882 */ /* 0x000fc60000000000 */
[----:B------:R-:W-:Y:S05]  /*67c0*/  BRA.DIV UR4, `(.L_x_362) ;  /* 0x00000032042c7947 */ /* 0x000fea000b800000 */
[----:B------:R-:W-:Y:S01]  /*67d0*/  NOP ;  /* 0x0000000000007918 */ /* 0x000fe20000000000 */
.L_x_438:
[----:B------:R-:W-:Y:S01]  /*67e0*/  @!PT LDS RZ, [RZ] ;  /* 0x00000000fffff984 */ /* 0x000fe20000000800 */
[----:B------:R-:W-:Y:S01]  /*67f0*/  @!PT LDS RZ, [RZ] ;  /* 0x00000000fffff984 */ /* 0x000fe20000000800 */
[----:B------:R-:W-:Y:S01]  /*6800*/  @!PT LDS RZ, [RZ] ;  /* 0x00000000fffff984 */ /* 0x000fe20000000800 */
[----:B------:R-:W-:Y:S01]  /*6810*/  @!PT LDS RZ, [RZ] ;  /* 0x00000000fffff984 */ /* 0x000fe20000000800 */
[----:B------:R4:W-:Y:S06]  /*6820*/  MEMBAR.ALL.CTA ;  /* 0x0000000000007992 */ /* 0x0009ec0000008000 */
[----:B----4-:R-:W4:Y:S01]  /*6830*/  FENCE.VIEW.ASYNC.S ;  /* 0x00000000000073c6 */ /* 0x010f220000000000 */
[----:B------:R-:W-:Y:S05]  /*6840*/  WARPSYNC.ALL ;  /* 0x0000000000007948 */ /* 0x000fea0003800000 */
[----:B------:R-:W-:Y:S01]  /*6850*/  BSSY B0, `(.L_x_363) ;  /* 0x0000011000007945 */ /* 0x000fe20003800000 */
[----:B----4-:R-:W-:Y:S06]  /*6860*/  BAR.SYNC.DEFER_BLOCKING 0x1, 0x100 ;  /* 0x0044000000007b1d */ /* 0x010fec0000010000 */
        /* <DEDUP_REMOVED lines=8> */
.L_x_365:
[----:B------:R-:W-:Y:S01]  /*68f0*/  @P0 ELECT P2, URZ, PT ;  /* 0x00000000003f082f */ /* 0x000fe20003840000 */
[----:B------:R4:W-:-:S12]  /*6900*/  UBLKRED.G.S.ADD.F32.RN [UR4], [UR6], UR7, desc[UR8] ;  /* 0x00000804060073bb */ /* 0x0009d800080a1407 */
[----:B------:R-:W-:Y:S02]  /*6910*/  @P2 PLOP3.LUT P0, PT, P2, PT, PT, 0x8, 0x0 ;  /* 0x000000000000281c */ /* 0x000fe4000170e170 */
[----:B------:R-:W-:-:S11]  /*6920*/  PLOP3.LUT P2, PT, PT, PT, PT, 0x8, 0x0 ;  /* 0x000000000000781c */ /* 0x000fd60003f4e170 */
[----:B----4-:R-:W-:Y:S05]  /*6930*/  @P0 BRA.U.ANY `(.L_x_365) ;  /* 0xfffffffd00ec0947 */ /* 0x010fea000393ffff */
[----:B------:R0:W-:Y:S01]  /*6940*/  UTMACMDFLUSH ;  /* 0x00000000000079b7 */ /* 0x0001e20000000000 */
[----:B------:R-:W-:-:S04]  /*6950*/  DEPBAR.LE SB0, 0x0 ;  /* 0x000080000000791a */ /* 0x000fc80000000000 */
.L_x_364:
[----:B------:R-:W-:Y:S05]  /*6960*/  BSYNC B0 ;  /* 0x0000000000007941 */ /* 0x000fea0003800000 */
.L_x_363:
[----:B------:R-:W-:Y:S01]  /*6970*/  NOP ;  /* 0x0000000000007918 */ /* 0x000fe20000000000 */
[----:B------:R-:W-:Y:S05]  /*6980*/  @P1 BRA `(.L_x_330) ;  /* 0x0000002c00401947 */ /* 0x000fea0003800000 */
[----:B-1----:R-:W-:Y:S01]  /*6990*/  MOV R3, 0x1 ;  /* 0x0000000100037802 */ /* 0x002fe20000000f00 */
        /* <DEDUP_REMOVED lines=8> */
[----:B012345:R-:W-:Y:S04]  /*6a20*/  CCTL.IVALL ;  /* 0x00000000ff00798f */ /* 0x03ffe80002000000 */
[----:B------:R1:W-:Y:S01]  /*6a30*/  REDG.E.ADD.S32.STRONG.GPU desc[UR36][R4.64], R3 ;  /* 0x000000030400798e */ /* 0x0003e2000c10e3a4 */
[----:B------:R-:W-:Y:S05]  /*6a40*/  BRA `(.L_x_330) ;  /* 0x0000002c00107947 */ /* 0x000fea0003800000 */
.L_x_328:
        /* <DEDUP_REMOVED lines=20> */
[----:B------:R-:W-:Y:S02]  /*6b90*/  UIMAD UR6, UR8, UR10, URZ ;  /* 0x0000000a080672a4 */ /* 0x000fe4000f8e023f */
[----:B------:R-:W-:Y:S01]  /*6ba0*/  USHF.R.S32.HI UR10, URZ, 0x1f, UR7 ;  /* 0x0000001f3f0a7899 */ /* 0x000fe20008011407 */
[----:B--2---:R-:W-:Y:S01]  /*6bb0*/  ISETP.GE.AND P1, PT, R4, 0x1, PT ;  /* 0x000000010400780c */ /* 0x004fe20003f26270 */
[----:B------:R-:W-:Y:S02]  /*6bc0*/  UIMAD UR6, UR9, UR11, UR6 ;  /* 0x0000000b090672a4 */ /* 0x000fe4000f8e0206 */
[----:B------:R-:W-:-:S02]  /*6bd0*/  UIMAD UR11, UR7, UR13, URZ ;  /* 0x0000000d070b72a4 */ /* 0x000fc4000f8e023f */
[----:B------:R-:W-:Y:S02]  /*6be0*/  UIADD3 UR5, UR5, UR6, URZ ;  /* 0x0000000605057290 */ /* 0x000fe4000fffe03f */
[----:B------:R-:W-:Y:S02]  /*6bf0*/  UIMAD UR6, UR10, UR14, URZ ;  /* 0x0000000e0a0672a4 */ /* 0x000fe4000f8e023f */
[----:B------:R-:W-:Y:S02]  /*6c00*/  UIADD3 UR10, UP0, UR11, UR9, URZ ;  /* 0x000000090b0a7290 */ /* 0x000fe4000ff1e03f */
        /* <DEDUP_REMOVED lines=13> */
[----:B------:R-:W-:-:S04]  /*6ce0*/  LEA.HI R3, R3, R0, RZ, 0x7 ;  /* 0x0000000003037211 */ /* 0x000fc800078f38ff */
        /* <DEDUP_REMOVED lines=17> */
.L_x_392:
        /* <DEDUP_REMOVED lines=17> */
.L_x_370:
[----:B------:R-:W2:Y:S04]  /*6f10*/  LDG.E.STRONG.GPU R6, desc[UR36][R2.64] ;  /* 0x0000002402067981 */ /* 0x000ea8000c1ef900 */
[----:B--2---:R-:W-:Y:S01]  /*6f20*/  CCTL.IVALL ;  /* 0x00000000ff00798f */ /* 0x004fe20002000000 */
[----:B------:R-:W-:Y:S05]  /*6f30*/  YIELD ;  /* 0x0000000000007946 */ /* 0x000fea0003800000 */
[----:B------:R-:W-:-:S13]  /*6f40*/  ISETP.NE.AND P3, PT, R6, UR26, PT ;  /* 0x0000001a06007c0c */ /* 0x000fda000bf65270 */
[----:B------:R-:W-:Y:S05]  /*6f50*/  @P3 BRA `(.L_x_370) ;  /* 0xfffffffc00ec3947 */ /* 0x000fea000383ffff */
.L_x_369:
[----:B------:R-:W-:Y:S05]  /*6f60*/  BSYNC B0 ;  /* 0x0000000000007941 */ /* 0x000fea0003800000 */
.L_x_368:
[----:B------:R-:W-:-:S03]  /*6f70*/  UMOV UR23, 0xffffffff ;  /* 0xffffffff00177882 */ /* 0x000fc60000000000 */
[----:B------:R-:W-:Y:S05]  /*6f80*/  BRA.DIV UR23, `(.L_x_371) ;  /* 0x0000002a17587947 */ /* 0x000fea000b800000 */
[----:B------:R-:W-:Y:S01]  /*6f90*/  NOP ;  /* 0x0000000000007918 */ /* 0x000fe20000000000 */
.L_x_441:
        /* <DEDUP_REMOVED lines=19> */
.L_x_373:
[----:B------:R-:W-:Y:S05]  /*70d0*/  BSYNC B0 ;  /* 0x0000000000007941 */ /* 0x000fea0003800000 */
.L_x_372:
        /* <DEDUP_REMOVED lines=13> */
.L_x_375:
[----:B------:R-:W-:Y:S05]  /*71b0*/  BSYNC B0 ;  /* 0x0000000000007941 */ /* 0x000fea0003800000 */
.L_x_374:
[----:B------:R-:W-:Y:S06]  /*71c0*/  BAR.ARV 0xa, 0xa0 ;  /* 0x0282800000007b1d */ /* 0x000fec0000002000 */
[----:B------:R-:W-:Y:S04]  /*71d0*/  BSSY B0, `(.L_x_376) ;  /* 0x0000003000007945 */ /* 0x000fe80003800000 */
[----:B------:R-:W-:Y:S05]  /*71e0*/  @!P0 BRA `(.L_x_377) ;  /* 0x0000000000048947 */ /* 0x000fea0003800000 */
[----:B------:R-:W-:-:S04]  /*71f0*/  DEPBAR.LE SB0, 0x0 ;  /* 0x000080000000791a */ /* 0x000fc80000000000 */
.L_x_377:
[----:B------:R-:W-:Y:S05]  /*7200*/  BSYNC B0 ;  /* 0x0000000000007941 */ /* 0x000fea0003800000 */
.L_x_376:
        /* <DEDUP_REMOVED lines=19> */
.L_x_379:
[----:B------:R-:W-:Y:S05]  /*7340*/  BSYNC B0 ;  /* 0x0000000000007941 */ /* 0x000fea0003800000 */
.L_x_378:
        /* <DEDUP_REMOVED lines=9> */
.L_x_382:
[----:B------:R-:W2:Y:S04]  /*73e0*/  LDG.E.STRONG.GPU R6, desc[UR36][R2.64] ;  /* 0x0000002402067981 */ /* 0x000ea8000c1ef900 */
[----:B--2---:R-:W-:Y:S01]  /*73f0*/  CCTL.IVALL ;  /* 0x00000000ff00798f */ /* 0x004fe20002000000 */
[----:B------:R-:W-:Y:S05]  /*7400*/  YIELD ;  /* 0x0000000000007946 */ /* 0x000fea0003800000 */
[----:B------:R-:W-:-:S13]  /*7410*/  ISETP.NE.AND P3, PT, R6, UR26, PT ;  /* 0x0000001a06007c0c */ /* 0x000fda000bf65270 */
[----:B------:R-:W-:Y:S05]  /*7420*/  @P3 BRA `(.L_x_382) ;  /* 0xfffffffc00ec3947 */ /* 0x000fea000383ffff */
.L_x_381:
[----:B------:R-:W-:Y:S05]  /*7430*/  BSYNC B0 ;  /* 0x0000000000007941 */ /* 0x000fea0003800000 */
.L_x_380:
[----:B------:R-:W-:-:S03]  /*7440*/  UMOV UR8, 0xffffffff ;  /* 0xffffffff00087882 */ /* 0x000fc60000000000 */
[----:B------:R-:W-:Y:S05]  /*7450*/  BRA.DIV UR8, `(.L_x_383) ;  /* 0x0000002608407947 */ /* 0x000fea000b800000 */
[----:B------:R-:W-:Y:S01]  /*7460*/  NOP ;  /* 0x0000000000007918 */ /* 0x000fe20000000000 */
.L_x_444:
        /* <DEDUP_REMOVED lines=13> */
.L_x_385:
[----:B------:R-:W-:Y:S05]  /*7540*/  BSYNC B0 ;  /* 0x0000000000007941 */ /* 0x000fea0003800000 */
.L_x_384:
        /* <DEDUP_REMOVED lines=13> */
.L_x_387:
[----:B------:R-:W-:Y:S05]  /*7620*/  BSYNC B0 ;  /* 0x0000000000007941 */ /* 0x000fea0003800000 */
.L_x_386:
[----:B------:R-:W-:Y:S06]  /*7630*/  BAR.ARV 0xa, 0xa0 ;  /* 0x0282800000007b1d */ /* 0x000fec0000002000 */
[----:B------:R-:W-:Y:S04]  /*7640*/  BSSY B0, `(.L_x_388) ;  /* 0x0000003000007945 */ /* 0x000fe80003800000 */
[----:B------:R-:W-:Y:S05]  /*7650*/  @!P0 BRA `(.L_x_389) ;  /* 0x0000000000048947 */ /* 0x000fea0003800000 */
[----:B------:R-:W-:-:S04]  /*7660*/  DEPBAR.LE SB0, 0x0 ;  /* 0x000080000000791a */ /* 0x000fc80000000000 */
.L_x_389:
[----:B------:R-:W-:Y:S05]  /*7670*/  BSYNC B0 ;  /* 0x0000000000007941 */ /* 0x000fea0003800000 */
.L_x_388:
        /* <DEDUP_REMOVED lines=19> */
.L_x_391:
[----:B------:R-:W-:Y:S05]  /*77b0*/  BSYNC B0 ;  /* 0x0000000000007941 */ /* 0x000fea0003800000 */
.L_x_390:
[----:B------:R-:W-:Y:S02]  /*77c0*/  UIADD3 UR4, UR4, 0x2, URZ ;  /* 0x0000000204047890 */ /* 0x000fe4000fffe03f */
[----:B------:R-:W-:Y:S01]  /*77d0*/  UIADD3 UR5, UR5, 0x1, URZ ;  /* 0x0000000105057890 */ /* 0x000fe2000fffe03f */
[----:B------:R-:W-:Y:S11]  /*77e0*/  @P2 BRA `(.L_x_392) ;  /* 0xfffffff400842947 */ /* 0x000ff6000383ffff */
.L_x_367:
        /* <DEDUP_REMOVED lines=13> */
.L_x_395:
[----:B------:R-:W2:Y:S04]  /*78c0*/  LDG.E.STRONG.GPU R0, desc[UR36][R2.64] ;  /* 0x0000002402007981 */ /* 0x000ea8000c1ef900 */
[----:B--2---:R-:W-:Y:S01]  /*78d0*/  CCTL.IVALL ;  /* 0x00000000ff00798f */ /* 0x004fe20002000000 */
[----:B------:R-:W-:Y:S05]  /*78e0*/  YIELD ;  /* 0x0000000000007946 */ /* 0x000fea0003800000 */
[----:B------:R-:W-:-:S13]  /*78f0*/  ISETP.NE.AND P2, PT, R0, UR26, PT ;  /* 0x0000001a00007c0c */ /* 0x000fda000bf45270 */
[----:B------:R-:W-:Y:S05]  /*7900*/  @P2 BRA `(.L_x_395) ;  /* 0xfffffffc00ec2947 */ /* 0x000fea000383ffff */
.L_x_394:
[----:B------:R-:W-:Y:S05]  /*7910*/  BSYNC B0 ;  /* 0x0000000000007941 */ /* 0x000fea0003800000 */
.L_x_393:
[----:B------:R-:W-:-:S03]  /*7920*/  UMOV UR5, 0xffffffff ;  /* 0xffffffff00057882 */ /* 0x000fc60000000000 */
[----:B------:R-:W-:Y:S05]  /*7930*/  BRA.DIV UR5, `(.L_x_396) ;  /* 0x0000002205247947 */ /* 0x000fea000b800000 */
[----:B------:R-:W-:Y:S01]  /*7940*/  NOP ;  /* 0x0000000000007918 */ /* 0x000fe20000000000 */
.L_x_447:
        /* <DEDUP_REMOVED lines=22> */
.L_x_398:
[----:B------:R-:W-:Y:S05]  /*7ab0*/  BSYNC B0 ;  /* 0x0000000000007941 */ /* 0x000fea0003800000 */
.L_x_397:
        /* <DEDUP_REMOVED lines=20> */
.L_x_400:
[----:B------:R-:W-:Y:S05]  /*7c00*/  BSYNC B0 ;  /* 0x0000000000007941 */ /* 0x000fea0003800000 */
.L_x_399:
[----:B------:R-:W-:Y:S06]  /*7c10*/  BAR.ARV 0xa, 0xa0 ;  /* 0x0282800000007b1d */ /* 0x000fec0000002000 */
[----:B------:R-:W-:Y:S04]  /*7c20*/  BSSY B0, `(.L_x_401) ;  /* 0x0000003000007945 */ /* 0x000fe80003800000 */
[----:B------:R-:W-:Y:S05]  /*7c30*/  @!P0 BRA `(.L_x_402) ;  /* 0x0000000000048947 */ /* 0x000fea0003800000 */
[----:B------:R-:W-:-:S04]  /*7c40*/  DEPBAR.LE SB0, 0x0 ;  /* 0x000080000000791a */ /* 0x000fc80000000000 */
.L_x_402:
[----:B------:R-:W-:Y:S05]  /*7c50*/  BSYNC B0 ;  /* 0x0000000000007941 */ /* 0x000fea0003800000 */
.L_x_401:
        /* <DEDUP_REMOVED lines=19> */
.L_x_366:
        /* <DEDUP_REMOVED lines=55> */
.L_x_448:
[----:B------:R-:W-:Y:S01]  /*8100*/  IMAD.IADD R10, R7, 0x1, R3 ;  /* 0x00000001070a7824 */ /* 0x000fe200078e0203 */
[----:B------:R-:W-:Y:S01]  /*8110*/  MOV R9, 0x1 ;  /* 0x0000000100097802 */ /* 0x000fe20000000f00 */
[----:B-1----:R-:W-:Y:S01]  /*8120*/  IMAD.SHL.U32 R0, R2, 0x80, RZ ;  /* 0x0000008002007824 */ /* 0x002fe200078e00ff */
[----:B------:R-:W-:Y:S06]  /*8130*/  @P0 BRA `(.L_x_406) ;  /* 0x0000000000180947 */ /* 0x000fec0003800000 */
[----:B------:R-:W1:Y:S01]  /*8140*/  S2R R4, SR_TID.X ;  /* 0x0000000000047919 */ /* 0x000e620000002100 */
[----:B------:R-:W-:-:S04]  /*8150*/  IMAD.MOV.U32 R2, RZ, RZ, 0x4200 ;  /* 0x00004200ff027424 */ /* 0x000fc800078e00ff */
[----:B------:R2:W-:Y:S01]  /*8160*/  SYNCS.ARRIVE.TRANS64 RZ, [R11+URZ+0x30c10], R2 ;  /* 0x030c10020bff79a7 */ /* 0x0005e2000800003f */
[----:B-1----:R-:W-:-:S13]  /*8170*/  LOP3.LUT P1, RZ, R4, 0x1f, RZ, 0xc0, !PT ;  /* 0x0000001f04ff7812 */ /* 0x002fda000782c0ff */
[----:B--2---:R-:W-:Y:S05]  /*8180*/  @!P1 BRA `(.L_x_406) ;  /* 0x0000000000049947 */ /* 0x004fea0003800000 */
[----:B------:R-:W-:Y:S01]  /*8190*/  BPT.TRAP 0x1 ;  /* 0x000000040000795c */ /* 0x000fe20000300000 */
.L_x_406:
[----:B------:R-:W1:Y:S01]  /*81a0*/  LDC.64 R2, c[0x0][0x198] ;  /* 0x00006600ff027b82 */ /* 0x000e620000000a00 */
[----:B------:R-:W-:Y:S01]  /*81b0*/  R2UR UR11, R0 ;  /* 0x00000000000b72ca */ /* 0x000fe200000e0000 */
[----:B------:R-:W-:Y:S01]  /*81c0*/  UMOV UR14, 0x0 ;  /* 0x00000000000e7882 */ /* 0x000fe20000000000 */
[----:B------:R-:W-:Y:S01]  /*81d0*/  R2UR UR8, R11 ;  /* 0x000000000b0872ca */ /* 0x000fe200000e0000 */
[----:B------:R-:W-:Y:S01]  /*81e0*/  UMOV UR15, 0x14f00000 ;  /* 0x14f00000000f7882 */ /* 0x000fe20000000000 */
[----:B------:R-:W-:Y:S01]  /*81f0*/  UMOV UR19, URZ ;  /* 0x0000003f00137c82 */ /* 0x000fe20008000000 */
[----:B------:R-:W-:Y:S01]  /*8200*/  UMOV UR18, URZ ;  /* 0x0000003f00127c82 */ /* 0x000fe20008000000 */
[----:B------:R-:W-:Y:S01]  /*8210*/  IMAD.MOV.U32 R4, RZ, RZ, 0x8000 ;  /* 0x00008000ff047424 */ /* 0x000fe200078e00ff */
        /* <DEDUP_REMOVED lines=32> */
[----:B--2---:R-:W-:-:S11]  /*8420*/  ISETP.GE.AND P1, PT, R12, 0x81, PT ;  /* 0x000000810c00780c */ /* 0x004fd60003f26270 */
        /* <DEDUP_REMOVED lines=23> */
.L_x_417:
[----:B------:R-:W-:-:S04]  /*85a0*/  SHF.L.U32 R21, R9, 0x1f, RZ ;  /* 0x0000001f09157819 */ /* 0x000fc800000006ff */
[----:B-1----:R-:W1:Y:S02]  /*85b0*/  SYNCS.PHASECHK.TRANS64.TRYWAIT P1, [R11+URZ+0x30c40], R21 ;  /* 0x030c40150b0075a7 */ /* 0x002e64000802017f */
[----:B-12---:R-:W-:Y:S05]  /*85c0*/  @!P1 BRA `(.L_x_409) ;  /* 0x0000001400309947 */ /* 0x006fea0003800000 */
.L_x_449:
[----:B------:R-:W-:Y:S05]  /*85d0*/  @P0 BRA `(.L_x_410) ;  /* 0x0000000000140947 */ /* 0x000fea0003800000 */
[----:B------:R-:W-:Y:S01]  /*85e0*/  ISETP.NE.AND P1, PT, R14, RZ, PT ;  /* 0x000000ff0e00720c */ /* 0x000fe20003f25270 */
[----:B------:R-:W-:-:S04]  /*85f0*/  IMAD.MOV.U32 R0, RZ, RZ, 0x4200 ;  /* 0x00004200ff007424 */ /* 0x000fc800078e00ff */
[----:B------:R2:W-:Y:S08]  /*8600*/  SYNCS.ARRIVE.TRANS64 RZ, [R11+URZ+0x30c30], R0 ;  /* 0x030c30000bff79a7 */ /* 0x0005f0000800003f */
[----:B------:R-:W-:Y:S05]  /*8610*/  @!P1 BRA `(.L_x_410) ;  /* 0x0000000000049947 */ /* 0x000fea0003800000 */
[----:B------:R-:W-:Y:S01]  /*8620*/  BPT.TRAP 0x1 ;  /* 0x000000040000795c */ /* 0x000fe20000300000 */
.L_x_410:
        /* <DEDUP_REMOVED lines=20> */
[----:B------:R-:W-:Y:S02]  /*8770*/  R2UR UR9, R0 ;  /* 0x00000000000972ca */ /* 0x000fe400000e0000 */
[----:B------:R-:W-:Y:S02]  /*8780*/  MOV R0, R5 ;  /* 0x0000000500007202 */ /* 0x000fe40000000f00 */
[----:B------:R-:W-:-:S03]  /*8790*/  R2UR UR10, R4 ;  /* 0x00000000040a72ca */ /* 0x000fc600000e0000 */
[----:B------:R-:W-:-:S05]  /*87a0*/  IMAD.X R5, RZ, RZ, R0, P1 ;  /* 0x000000ffff057224 */ /* 0x000fca00008e0600 */
[----:B------:R-:W-:-:S13]  /*87b0*/  R2UR UR11, R5 ;  /* 0x00000000050b72ca */ /* 0x000fda00000e0000 */
[----:B------:R2:W-:Y:S01]  /*87c0*/  UTMALDG.4D [UR16], [UR10], desc[UR14] ;  /* 0x00000e100a0075b4 */ /* 0x0005e20008019000 */
[----:B------:R2:W-:Y:S01]  /*87d0*/  UBLKCP.S.G [UR6], [UR8], UR13 ;  /* 0x00000006080073ba */ /* 0x0005e2000800020d */
[----:B------:R-:W3:Y:S02]  /*87e0*/  SYNCS.PHASECHK.TRANS64.TRYWAIT P1, [R11+URZ+0x30c28], R21 ;  /* 0x030c28150b0075a7 */ /* 0x000ee4000802017f */
[----:B--23--:R-:W-:Y:S05]  /*87f0*/  @!P1 BRA `(.L_x_411) ;  /* 0x0000001000b89947 */ /* 0x00cfea0003800000 */
.L_x_450:
[----:B------:R-:W-:Y:S05]  /*8800*/  @P0 BRA `(.L_x_412) ;  /* 0x0000000000140947 */ /* 0x000fea0003800000 */
[----:B------:R-:W-:Y:S02]  /*8810*/  ISETP.NE.AND P1, PT, R14, RZ, PT ;  /* 0x000000ff0e00720c */ /* 0x000fe40003f25270 */
[----:B------:R-:W-:-:S04]  /*8820*/  MOV R2, 0x4200 ;  /* 0x0000420000027802 */ /* 0x000fc80000000f00 */
[----:B------:R3:W-:Y:S07]  /*8830*/  SYNCS.ARRIVE.TRANS64 RZ, [R11+URZ+0x30c18], R2 ;  /* 0x030c18020bff79a7 */ /* 0x0007ee000800003f */
[----:B------:R-:W-:Y:S05]  /*8840*/  @!P1 BRA `(.L_x_412) ;  /* 0x0000000000049947 */ /* 0x000fea0003800000 */
[----:B------:R-:W-:Y:S01]  /*8850*/  BPT.TRAP 0x1 ;  /* 0x000000040000795c */ /* 0x000fe20000300000 */
.L_x_412:
        /* <DEDUP_REMOVED lines=20> */
.L_x_451:
        /* <DEDUP_REMOVED lines=9> */
.L_x_414:
[C---:B------:R-:W-:Y:S01]  /*8a30*/  R2UR UR19, R17.reuse ;  /* 0x00000000111372ca */ /* 0x040fe200000e0000 */
[----:B------:R-:W-:Y:S01]  /*8a40*/  UMOV UR8, 0x0 ;  /* 0x0000000000087882 */ /* 0x000fe20000000000 */
[----:B------:R-:W-:Y:S01]  /*8a50*/  IADD3 R17, P1, R17, R6, RZ ;  /* 0x0000000611117210 */ /* 0x000fe20007f3e0ff */
[----:B------:R-:W-:Y:S01]  /*8a60*/  UMOV UR9, 0x14f00000 ;  /* 0x14f0000000097882 */ /* 0x000fe20000000000 */
[----:B------:R-:W-:Y:S01]  /*8a70*/  R2UR UR10, R11 ;  /* 0x000000000b0a72ca */ /* 0x000fe200000e0000 */
[----:B------:R-:W-:Y:S01]  /*8a80*/  UMOV UR18, URZ ;  /* 0x0000003f00127c82 */ /* 0x000fe20008000000 */
[----:B------:R-:W-:Y:S01]  /*8a90*/  IADD3.X R21, R21, R10, RZ, P1, !PT ;  /* 0x0000000a15157210 */ /* 0x000fe20000ffe4ff */
[----:B------:R-:W-:Y:S01]  /*8aa0*/  UMOV UR13, 0x20 ;  /* 0x00000020000d7882 */ /* 0x000fe20000000000 */
[----:B------:R-:W-:Y:S02]  /*8ab0*/  LEA R12, P1, R17, R12, 0x2 ;  /* 0x0000000c110c7211 */ /* 0x000fe400078210ff */
[----:B------:R-:W-:-:S02]  /*8ac0*/  R2UR UR6, R4 ;  /* 0x00000000040672ca */ /* 0x000fc400000e0000 */
[----:B------:R-:W-:Y:S02]  /*8ad0*/  LEA.HI.X R21, R17, R13, R21, 0x2, P1 ;  /* 0x0000000d11157211 */ /* 0x000fe400008f1415 */
[----:B------:R-:W-:Y:S02]  /*8ae0*/  R2UR UR7, R5 ;  /* 0x00000000050772ca */ /* 0x000fe400000e0000 */
[----:B------:R-:W-:Y:S01]  /*8af0*/  R2UR UR14, R12 ;  /* 0x000000000c0e72ca */ /* 0x000fe200000e0000 */
[----:B------:R-:W-:Y:S01]  /*8b00*/  UIADD3 UR16, UR10, 0x1c000, URZ ;  /* 0x0001c0000a107890 */ /* 0x000fe2000fffe03f */
[----:B------:R-:W-:Y:S01]  /*8b10*/  R2UR UR15, R21 ;  /* 0x00000000150f72ca */ /* 0x000fe200000e0000 */
[----:B------:R-:W-:Y:S01]  /*8b20*/  UIADD3 UR17, UR10, 0x30c38, URZ ;  /* 0x00030c380a117890 */ /* 0x000fe2000fffe03f */
[----:B------:R-:W-:Y:S01]  /*8b30*/  LOP3.LUT R9, R9, 0x1, RZ, 0x3c, !PT ;  /* 0x0000000109097812 */ /* 0x000fe200078e3cff */
[----:B------:R-:W-:-:S03]  /*8b40*/  UIADD3 UR10, UR10, 0x20600, URZ ;  /* 0x000206000a0a7890 */ /* 0x000fc6000fffe03f */
[----:B------:R-:W-:Y:S02]  /*8b50*/  SHF.L.U32 R4, R9, 0x1f, RZ ;  /* 0x0000001f09047819 */ /* 0x000fe400000006ff */
[----:B------:R-:W-:Y:S02]  /*8b60*/  UMOV UR11, UR17 ;  /* 0x00000011000b7c82 */ /* 0x000fe40008000000 */
[----:B------:R1:W-:Y:S03]  /*8b70*/  UTMALDG.4D [UR16], [UR6], desc[UR8] ;  /* 0x00000810060075b4 */ /* 0x0003e60008019000 */
[----:B------:R1:W-:Y:S01]  /*8b80*/  UBLKCP.S.G [UR10], [UR14], UR13 ;  /* 0x0000000a0e0073ba */ /* 0x0003e2000800020d */
[----:B------:R-:W2:Y:S02]  /*8b90*/  SYNCS.PHASECHK.TRANS64.TRYWAIT P1, [R11+URZ+0x30c20], R4 ;  /* 0x030c20040b0075a7 */ /* 0x000ea4000802017f */
[----:B-12---:R-:W-:Y:S05]  /*8ba0*/  @!P1 BRA `(.L_x_415) ;  /* 0x0000000c00f49947 */ /* 0x006fea0003800000 */
.L_x_453:
[----:B------:R-:W-:Y:S05]  /*8bb0*/  @P0 BRA `(.L_x_416) ;  /* 0x0000000000140947 */ /* 0x000fea0003800000 */
[----:B------:R-:W-:Y:S01]  /*8bc0*/  ISETP.NE.AND P1, PT, R14, RZ, PT ;  /* 0x000000ff0e00720c */ /* 0x000fe20003f25270 */
[----:B-1----:R-:W-:-:S04]  /*8bd0*/  IMAD.MOV.U32 R4, RZ, RZ, 0x4200 ;  /* 0x00004200ff047424 */ /* 0x002fc800078e00ff */
[----:B------:R2:W-:Y:S08]  /*8be0*/  SYNCS.ARRIVE.TRANS64 RZ, [R11+URZ+0x30c10], R4 ;  /* 0x030c10040bff79a7 */ /* 0x0005f0000800003f */
[----:B------:R-:W-:Y:S05]  /*8bf0*/  @!P1 BRA `(.L_x_416) ;  /* 0x0000000000049947 */ /* 0x000fea0003800000 */
[----:B------:R-:W-:Y:S01]  /*8c00*/  BPT.TRAP 0x1 ;  /* 0x000000040000795c */ /* 0x000fe20000300000 */
.L_x_416:
[----:B------:R-:W-:Y:S01]  /*8c10*/  R2UR UR6, R15 ;  /* 0x000000000f0672ca */ /* 0x000fe200000e0000 */
[----:B------:R-:W-:Y:S01]  /*8c20*/  UMOV UR22, 0x0 ;  /* 0x0000000000167882 */ /* 0x000fe20000000000 */
[----:B------:R-:W-:Y:S01]  /*8c30*/  R2UR UR17, R11 ;  /* 0x000000000b1172ca */ /* 0x000fe200000e0000 */
[----:B------:R-:W-:Y:S01]  /*8c40*/  UMOV UR23, 0x14f00000 ;  /* 0x14f0000000177882 */ /* 0x000fe20000000000 */
[----:B------:R-:W-:Y:S01]  /*8c50*/  IADD3 R18, R18, -0x2, RZ ;  /* 0xfffffffe12127810 */ /* 0x000fe20007ffe0ff */
[----:B------:R-:W-:Y:S01]  /*8c60*/  UMOV UR18, URZ ;  /* 0x0000003f00127c82 */ /* 0x000fe20008000000 */
[----:B------:R-:W-:Y:S01]  /*8c70*/  R2UR UR14, R2 ;  /* 0x00000000020e72ca */ /* 0x000fe200000e0000 */
[----:B------:R-:W-:Y:S01]  /*8c80*/  UMOV UR7, 0x20 ;  /* 0x0000002000077882 */ /* 0x000fe20000000000 */
[----:B------:R-:W-:Y:S02]  /*8c90*/  R2UR UR15, R3 ;  /* 0x00000000030f72ca */ /* 0x000fe400000e0000 */
[----:B------:R-:W-:-:S03]  /*8ca0*/  ISETP.NE.AND P1, PT, R18, RZ, PT ;  /* 0x000000ff1200720c */ /* 0x000fc60003f25270 */
        /* <DEDUP_REMOVED lines=12> */
.L_x_408:
[----:B------:R-:W-:-:S13]  /*8d70*/  ISETP.NE.AND P1, PT, R19, RZ, PT ;  /* 0x000000ff1300720c */ /* 0x000fda0003f25270 */
[----:B------:R-:W-:Y:S05]  /*8d80*/  @!P1 BRA `(.L_x_407) ;  /* 0x0000000000f09947 */ /* 0x000fea0003800000 */
[----:B------:R-:W-:-:S04]  /*8d90*/  SHF.L.U32 R12, R9, 0x1f, RZ ;  /* 0x0000001f090c7819 */ /* 0x000fc800000006ff */
[----:B------:R-:W3:Y:S02]  /*8da0*/  SYNCS.PHASECHK.TRANS64.TRYWAIT P1, [R11+URZ+0x30c40], R12 ;  /* 0x030c400c0b0075a7 */ /* 0x000ee4000802017f */
[----:B---3--:R-:W-:Y:S05]  /*8db0*/  @!P1 BRA `(.L_x_418) ;  /* 0x0000000c00889947 */ /* 0x008fea0003800000 */
.L_x_454:
[----:B------:R-:W-:Y:S05]  /*8dc0*/  @P0 BRA `(.L_x_419) ;  /* 0x0000000000140947 */ /* 0x000fea0003800000 */
[----:B------:R-:W-:Y:S01]  /*8dd0*/  ISETP.NE.AND P1, PT, R14, RZ, PT ;  /* 0x000000ff0e00720c */ /* 0x000fe20003f25270 */
[----:B-12---:R-:W-:-:S04]  /*8de0*/  IMAD.MOV.U32 R4, RZ, RZ, 0x4200 ;  /* 0x00004200ff047424 */ /* 0x006fc800078e00ff */
[----:B------:R4:W-:Y:S08]  /*8df0*/  SYNCS.ARRIVE.TRANS64 RZ, [R11+URZ+0x30c30], R4 ;  /* 0x030c30040bff79a7 */ /* 0x0009f0000800003f */
[----:B------:R-:W-:Y:S05]  /*8e00*/  @!P1 BRA `(.L_x_419) ;  /* 0x0000000000049947 */ /* 0x000fea0003800000 */
[----:B------:R-:W-:Y:S01]  /*8e10*/  BPT.TRAP 0x1 ;  /* 0x000000040000795c */ /* 0x000fe20000300000 */
.L_x_419:
[----:B-12-4-:R-:W1:Y:S01]  /*8e20*/  LDC.64 R4, c[0x0][0x728] ;  /* 0x0001ca00ff047b82 */ /* 0x016e620000000a00 */
[----:B------:R-:W-:Y:S01]  /*8e30*/  SHF.L.U32 R15, R15, 0x7, RZ ;  /* 0x000000070f0f7819 */ /* 0x000fe200000006ff */
[----:B------:R-:W-:Y:S01]  /*8e40*/  UMOV UR8, 0x0 ;  /* 0x0000000000087882 */ /* 0x000fe20000000000 */
[----:B------:R-:W-:Y:S01]  /*8e50*/  R2UR UR10, R11 ;  /* 0x000000000b0a72ca */ /* 0x000fe200000e0000 */
[----:B------:R-:W-:Y:S01]  /*8e60*/  UMOV UR9, 0x14f00000 ;  /* 0x14f0000000097882 */ /* 0x000fe20000000000 */
[C---:B------:R-:W-:Y:S01]  /*8e70*/  IADD3 R13, P1, R15.reuse, R6, RZ ;  /* 0x000000060f0d7210 */ /* 0x040fe20007f3e0ff */
[----:B------:R-:W-:Y:S01]  /*8e80*/  UMOV UR18, URZ ;  /* 0x0000003f00127c82 */ /* 0x000fe20008000000 */
[----:B------:R-:W-:Y:S01]  /*8e90*/  R2UR UR19, R15 ;  /* 0x000000000f1372ca */ /* 0x000fe200000e0000 */
[----:B------:R-:W-:-:S08]  /*8ea0*/  UMOV UR13, 0x20 ;  /* 0x00000020000d7882 */ /* 0x000fd00000000000 */
        /* <DEDUP_REMOVED lines=10> */
[----:B------:R-:W-:Y:S01]  /*8f50*/  R2UR UR6, R4 ;  /* 0x00000000040672ca */ /* 0x000fe200000e0000 */
[----:B------:R-:W-:-:S05]  /*8f60*/  IMAD.X R4, RZ, RZ, R0, P1 ;  /* 0x000000ffff047224 */ /* 0x000fca00008e0600 */
[----:B------:R-:W-:-:S13]  /*8f70*/  R2UR UR7, R4 ;  /* 0x00000000040772ca */ /* 0x000fda00000e0000 */
[----:B------:R1:W-:Y:S01]  /*8f80*/  UTMALDG.4D [UR16], [UR6], desc[UR8] ;  /* 0x00000810060075b4 */ /* 0x0003e20008019000 */
[----:B------:R1:W-:Y:S01]  /*8f90*/  UBLKCP.S.G [UR10], [UR14], UR13 ;  /* 0x0000000a0e0073ba */ /* 0x0003e2000800020d */
[----:B------:R-:W2:Y:S02]  /*8fa0*/  SYNCS.PHASECHK.TRANS64.TRYWAIT P1, [R11+URZ+0x30c28], R12 ;  /* 0x030c280c0b0075a7 */ /* 0x000ea4000802017f */
[----:B-12---:R-:W-:Y:S05]  /*8fb0*/  @!P1 BRA `(.L_x_420) ;  /* 0x0000000c001c9947 */ /* 0x006fea0003800000 */
.L_x_455:
[----:B------:R-:W-:Y:S05]  /*8fc0*/  @P0 BRA `(.L_x_421) ;  /* 0x0000000000140947 */ /* 0x000fea0003800000 */
[----:B------:R-:W-:Y:S02]  /*8fd0*/  ISETP.NE.AND P0, PT, R14, RZ, PT ;  /* 0x000000ff0e00720c */ /* 0x000fe40003f05270 */
[----:B------:R-:W-:-:S04]  /*8fe0*/  MOV R4, 0x4200 ;  /* 0x0000420000047802 */ /* 0x000fc80000000f00 */
[----:B------:R2:W-:Y:S07]  /*8ff0*/  SYNCS.ARRIVE.TRANS64 RZ, [R11+URZ+0x30c18], R4 ;  /* 0x030c18040bff79a7 */ /* 0x0005ee000800003f */
[----:B------:R-:W-:Y:S05]  /*9000*/  @!P0 BRA `(.L_x_421) ;  /* 0x0000000000048947 */ /* 0x000fea0003800000 */
[----:B------:R-:W-:Y:S01]  /*9010*/  BPT.TRAP 0x1 ;  /* 0x000000040000795c */ /* 0x000fe20000300000 */
.L_x_421:
        /* <DEDUP_REMOVED lines=19> */
.L_x_407:
[----:B------:R-:W4:Y:S01]  /*9150*/  S2R R2, SR_TID.X ;  /* 0x0000000000027919 */ /* 0x000f220000002100 */
[----:B------:R-:W-:Y:S01]  /*9160*/  IMAD R13, R20, 0x8, R11 ;  /* 0x00000008140d7824 */ /* 0x000fe200078e020b */
[----:B----4-:R-:W-:Y:S02]  /*9170*/  LOP3.LUT R3, R2, 0x7f, RZ, 0xc0, !PT ;  /* 0x0000007f02037812 */ /* 0x010fe400078ec0ff */
[----:B------:R-:W-:Y:S02]  /*9180*/  SHF.L.U32 R2, R9, 0x1f, RZ ;  /* 0x0000001f09027819 */ /* 0x000fe400000006ff */
[----:B------:R-:W-:Y:S02]  /*9190*/  ISETP.NE.AND P1, PT, R3, RZ, PT ;  /* 0x000000ff0300720c */ /* 0x000fe40003f25270 */
[----:B------:R-:W4:Y:S02]  /*91a0*/  SYNCS.PHASECHK.TRANS64.TRYWAIT P0, [R13+URZ+0x30c40], R2 ;  /* 0x030c40020d0075a7 */ /* 0x000f24000800017f */
[----:B----4-:R-:W-:Y:S09]  /*91b0*/  @!P0 BRA `(.L_x_422) ;  /* 0x0000000800b08947 */ /* 0x010ff20003800000 */
.L_x_456:
[----:B------:R-:W-:Y:S05]  /*91c0*/  @P1 BRA `(.L_x_423) ;  /* 0x0000000000181947 */ /* 0x000fea0003800000 */
[----:B------:R-:W5:Y:S01]  /*91d0*/  S2R R3, SR_TID.X ;  /* 0x0000000000037919 */ /* 0x000f620000002100 */
[----:B----4-:R-:W-:-:S04]  /*91e0*/  MOV R2, 0x4200 ;  /* 0x0000420000027802 */ /* 0x010fc80000000f00 */
[----:B------:R4:W-:Y:S01]  /*91f0*/  SYNCS.ARRIVE.TRANS64 RZ, [R13+URZ+0x30c30], R2 ;  /* 0x030c30020dff79a7 */ /* 0x0009e2000800003f */
[----:B-----5:R-:W-:-:S13]  /*9200*/  LOP3.LUT P0, RZ, R3, 0x1f, RZ, 0xc0, !PT ;  /* 0x0000001f03ff7812 */ /* 0x020fda000780c0ff */
[----:B----4-:R-:W-:Y:S05]  /*9210*/  @!P0 BRA `(.L_x_423) ;  /* 0x0000000000048947 */ /* 0x010fea0003800000 */
[----:B--2---:R-:W-:Y:S01]  /*9220*/  BPT.TRAP 0x1 ;  /* 0x000000040000795c */ /* 0x004fe20000300000 */
.L_x_423:
        /* <DEDUP_REMOVED lines=33> */
.L_x_404:
[----:B------:R-:W-:Y:S05]  /*9440*/  BSYNC B0 ;  /* 0x0000000000007941 */ /* 0x000fea0003800000 */
.L_x_403:
[----:B------:R-:W-:-:S03]  /*9450*/  UMOV UR6, 0xffffffff ;  /* 0xffffffff00067882 */ /* 0x000fc60000000000 */
[----:B------:R-:W-:Y:S05]  /*9460*/  BRA.DIV UR6, `(.L_x_424) ;  /* 0x0000000a06187947 */ /* 0x000fea000b800000 */
[----:B------:R-:W-:-:S13]  /*9470*/  ELECT P0, URZ, PT ;  /* 0x00000000003f782f */ /* 0x000fda0003800000 */
.L_x_459:
[----:B------:R-:W-:Y:S05]  /*9480*/  @!P0 BRA `(.L_x_330) ;  /* 0x0000000000808947 */ /* 0x000fea0003800000 */
[----:B------:R-:W-:-:S04]  /*9490*/  LOP3.LUT R16, R16, 0x2, RZ, 0xfc, !PT ;  /* 0x0000000210107812 */ /* 0x000fc800078efcff */
[----:B------:R-:W-:-:S13]  /*94a0*/  ISETP.NE.AND P0, PT, R16, 0x3, PT ;  /* 0x000000031000780c */ /* 0x000fda0003f05270 */
[----:B------:R-:W-:Y:S05]  /*94b0*/  @!P0 BRA `(.L_x_425) ;  /* 0x0000000000048947 */ /* 0x000fea0003800000 */
[----:B------:R-:W-:Y:S01]  /*94c0*/  BPT.TRAP 0x1 ;  /* 0x000000040000795c */ /* 0x000fe20000300000 */
.L_x_425:
        /* <DEDUP_REMOVED lines=15> */
.L_x_460:
[----:B------:R-:W2:Y:S02]  /*95c0*/  SYNCS.PHASECHK.TRANS64.TRYWAIT P1, [R3+URZ], R2 ;  /* 0x00000002030075a7 */ /* 0x000ea4000802017f */
[----:B--2---:R-:W-:Y:S05]  /*95d0*/  @!P1 BRA `(.L_x_427) ;  /* 0x0000000400f49947 */ /* 0x004fea0003800000 */
.L_x_461:
[----:B------:R-:W-:Y:S05]  /*95e0*/  @!P0 BRA `(.L_x_428) ;  /* 0x0000000000048947 */ /* 0x000fea0003800000 */
[----:B------:R-:W-:Y:S01]  /*95f0*/  BPT.TRAP 0x1 ;  /* 0x000000040000795c */ /* 0x000fe20000300000 */
.L_x_428:
[----:B--2---:R-:W-:-:S05]  /*9600*/  VIADD R3, R7, 0x30c40 ;  /* 0x00030c4007037836 */ /* 0x004fca0000000000 */
[----:B------:R-:W-:-:S04]  /*9610*/  LEA R0, R0, R3, 0x3 ;  /* 0x0000000300007211 */ /* 0x000fc800078e18ff */
[----:B------:R-:W2:Y:S02]  /*9620*/  SYNCS.PHASECHK.TRANS64.TRYWAIT P0, [R0+URZ], R5 ;  /* 0x00000005000075a7 */ /* 0x000ea4000800017f */
[----:B--2---:R-:W-:Y:S05]  /*9630*/  @!P0 BRA `(.L_x_429) ;  /* 0x0000000400f08947 */ /* 0x004fea0003800000 */
.L_x_462:
[----:B------:R-:W-:-:S07]  /*9640*/  IMAD R3, R4, 0x8, R3 ;  /* 0x0000000804037824 */ /* 0x000fce00078e0203 */
.L_x_430:
[----:B---3--:R3:W4:Y:S02]  /*9650*/  SYNCS.PHASECHK.TRANS64.TRYWAIT P0, [R3+URZ], R2 ;  /* 0x00000002030075a7 */ /* 0x008724000800017f */
[----:B----4-:R-:W-:Y:S05]  /*9660*/  @!P0 NANOSLEEP.SYNCS 0x989680 ;  /* 0x009896800000895d */ /* 0x010fea0003900000 */
[----:B------:R-:W4:Y:S02]  /*9670*/  @!P0 SYNCS.PHASECHK.TRANS64 P0, [R3+URZ], R2 ;  /* 0x00000002030085a7 */ /* 0x000f24000800007f */
[----:B----4-:R-:W-:Y:S05]  /*9680*/  @!P0 BRA `(.L_x_430) ;  /* 0xfffffffc00f08947 */ /* 0x010fea000383ffff */
.L_x_330:
[----:B------:R-:W-:Y:S05]  /*9690*/  BSYNC B6 ;  /* 0x0000000000067941 */ /* 0x000fea0003800000 */
.L_x_327:
[----:B------:R-:W-:Y:S05]  /*96a0*/  EXIT ;  /* 0x000000000000794d */ /* 0x000fea0003800000 */
.L_x_335:
[----:B------:R-:W-:Y:S01]  /*96b0*/  MOV R12, RZ ;  /* 0x000000ff000c7202 */ /* 0x000fe20000000f00 */
[----:B------:R-:W-:Y:S01]  /*96c0*/  IMAD.MOV.U32 R11, RZ, RZ, 0x1f ;  /* 0x0000001fff0b7424 */ /* 0x000fe200078e00ff */
[----:B------:R-:W-:-:S07]  /*96d0*/  MOV R15, 0xffffffff ;  /* 0xffffffff000f7802 */ /* 0x000fce0000000f00 */
[----:B------:R-:W-:Y:S05]  /*96e0*/  WARPSYNC.COLLECTIVE R15, `(.L_x_431) ;  /* 0x000000000f087348 */ /* 0x000fea0003c00000 */
[----:B------:R1:W2:Y:S02]  /*96f0*/  SHFL.IDX P6, R14, R13, R12, R11 ;  /* 0x0000000c0d0e7389 */ /* 0x0002a400000c000b */
[----:B-12---:R-:W-:Y:S01]  /*9700*/  ENDCOLLECTIVE ;  /* 0x000000000000791b */ /* 0x006fe20003800000 */
.L_x_431:
[----:B------:R-:W-:Y:S05]  /*9710*/  BRA `(.L_x_432) ;  /* 0xffffff74000c7947 */ /* 0x000fea000383ffff */
.L_x_337:
[----:B--2---:R2:W3:Y:S02]  /*9720*/  SYNCS.PHASECHK.TRANS64.TRYWAIT P0, [R2+URZ+0x30c00], R7 ;  /* 0x030c0007020075a7 */ /* 0x0044e4000800017f */
[----:B---3--:R-:W-:Y:S05]  /*9730*/  @!P0 NANOSLEEP.SYNCS 0x989680 ;  /* 0x009896800000895d */ /* 0x008fea0003900000 */
[----:B------:R-:W3:Y:S02]  /*9740*/  @!P0 SYNCS.PHASECHK.TRANS64 P0, [R2+URZ+0x30c00], R7 ;  /* 0x030c0007020085a7 */ /* 0x000ee4000800007f */
[----:B---3--:R-:W-:Y:S05]  /*9750*/  @!P0 BRA `(.L_x_337) ;  /* 0xfffffffc00f08947 */ /* 0x008fea000383ffff */
[----:B------:R-:W-:Y:S05]  /*9760*/  BRA `(.L_x_336) ;  /* 0xffffff74001c7947 */ /* 0x000fea000383ffff */
.L_x_342:
[----:B-1----:R1:W3:Y:S02]  /*9770*/  SYNCS.PHASECHK.TRANS64.TRYWAIT P1, [R21+URZ+0x30c10], R20 ;  /* 0x030c1014150075a7 */ /* 0x0022e4000802017f */
[----:B---3--:R-:W-:Y:S05]  /*9780*/  @!P1 NANOSLEEP.SYNCS 0x989680 ;  /* 0x009896800000995d */ /* 0x008fea0003900000 */
[----:B------:R-:W3:Y:S02]  /*9790*/  @!P1 SYNCS.PHASECHK.TRANS64 P1, [R21+URZ+0x30c10], R20 ;  /* 0x030c1014150095a7 */ /* 0x000ee4000802007f */
[----:B---3--:R-:W-:Y:S05]  /*97a0*/  @!P1 BRA `(.L_x_342) ;  /* 0xfffffffc00f09947 */ /* 0x008fea000383ffff */
[----:B------:R-:W-:Y:S05]  /*97b0*/  BRA `(.L_x_341) ;  /* 0xffffff7c00e07947 */ /* 0x000fea000383ffff */
.L_x_346:
[----:B------:R1:W1:Y:S02]  /*97c0*/  SYNCS.PHASECHK.TRANS64.TRYWAIT P1, [R21+URZ+0x30c30], R20 ;  /* 0x030c3014150075a7 */ /* 0x000264000802017f */
[----:B-1----:R-:W-:Y:S05]  /*97d0*/  @!P1 NANOSLEEP.SYNCS 0x989680 ;  /* 0x009896800000995d */ /* 0x002fea0003900000 */
[----:B------:R-:W1:Y:S02]  /*97e0*/  @!P1 SYNCS.PHASECHK.TRANS64 P1, [R21+URZ+0x30c30], R20 ;  /* 0x030c3014150095a7 */ /* 0x000e64000802007f */
[----:B-1----:R-:W-:Y:S05]  /*97f0*/  @!P1 BRA `(.L_x_346) ;  /* 0xfffffffc00f09947 */ /* 0x002fea000383ffff */
[----:B------:R-:W-:Y:S05]  /*9800*/  BRA `(.L_x_345) ;  /* 0xffffff8000e47947 */ /* 0x000fea000383ffff */
.L_x_353:
[----:B------:R-:W-:Y:S01]  /*9810*/  BSSY B0, `(.L_x_433) ;  /* 0x0000005000007945 */ /* 0x000fe20003800000 */
[----:B------:R-:W-:-:S07]  /*9820*/  IMAD.MOV.U32 R15, RZ, RZ, -0x1 ;  /* 0xffffffffff0f7424 */ /* 0x000fce00078e00ff */
[----:B---3--:R-:W-:Y:S05]  /*9830*/  WARPSYNC.COLLECTIVE R15, `(.L_x_434) ;  /* 0x000000000f087348 */ /* 0x008fea0003c00000 */
[----:B------:R-:W-:Y:S01]  /*9840*/  NOP ;  /* 0x0000000000007918 */ /* 0x000fe20000000000 */
[----:B---3--:R-:W-:Y:S01]  /*9850*/  ENDCOLLECTIVE ;  /* 0x000000000000791b */ /* 0x008fe20003800000 */
.L_x_434:
[----:B------:R-:W-:Y:S05]  /*9860*/  BSYNC B0 ;  /* 0x0000000000007941 */ /* 0x000fea0003800000 */
.L_x_433:
[----:B------:R-:W-:Y:S05]  /*9870*/  BRA `(.L_x_435) ;  /* 0xffffffc800dc7947 */ /* 0x000fea000383ffff */
.L_x_362:
[----:B------:R-:W-:Y:S01]  /*9880*/  BSSY B0, `(.L_x_436) ;  /* 0x0000005000007945 */ /* 0x000fe20003800000 */
[----:B------:R-:W-:-:S07]  /*9890*/  MOV R15, 0xffffffff ;  /* 0xffffffff000f7802 */ /* 0x000fce0000000f00 */
[----:B-123--:R-:W-:Y:S05]  /*98a0*/  WARPSYNC.COLLECTIVE R15, `(.L_x_437) ;  /* 0x000000000f087348 */ /* 0x00efea0003c00000 */
[----:B------:R-:W-:Y:S01]  /*98b0*/  NOP ;  /* 0x0000000000007918 */ /* 0x000fe20000000000 */
[----:B-123--:R-:W-:Y:S01]  /*98c0*/  ENDCOLLECTIVE ;  /* 0x000000000000791b */ /* 0x00efe20003800000 */
.L_x_437:
[----:B------:R-:W-:Y:S05]  /*98d0*/  BSYNC B0 ;  /* 0x0000000000007941 */ /* 0x000fea0003800000 */
.L_x_436:
[----:B------:R-:W-:Y:S05]  /*98e0*/  BRA `(.L_x_438) ;  /* 0xffffffcc00bc7947 */ /* 0x000fea000383ffff */
.L_x_371:
[----:B------:R-:W-:Y:S01]  /*98f0*/  BSSY B0, `(.L_x_439) ;  /* 0x0000005000007945 */ /* 0x000fe20003800000 */
[----:B------:R-:W-:-:S07]  /*9900*/  IMAD.MOV.U32 R15, RZ, RZ, -0x1 ;  /* 0xffffffffff0f7424 */ /* 0x000fce00078e00ff */
[----:B------:R-:W-:Y:S05]  /*9910*/  WARPSYNC.COLLECTIVE R15, `(.L_x_440) ;  /* 0x000000000f087348 */ /* 0x000fea0003c00000 */
[----:B------:R-:W-:Y:S01]  /*9920*/  NOP ;  /* 0x0000000000007918 */ /* 0x000fe20000000000 */
[----:B------:R-:W-:Y:S01]  /*9930*/  ENDCOLLECTIVE ;  /* 0x000000000000791b */ /* 0x000fe20003800000 */
.L_x_440:
[----:B------:R-:W-:Y:S05]  /*9940*/  BSYNC B0 ;  /* 0x0000000000007941 */ /* 0x000fea0003800000 */
.L_x_439:
[----:B------:R-:W-:Y:S05]  /*9950*/  BRA `(.L_x_441) ;  /* 0xffffffd400907947 */ /* 0x000fea000383ffff */
.L_x_383:
[----:B------:R-:W-:Y:S01]  /*9960*/  BSSY B0, `(.L_x_442) ;  /* 0x0000005000007945 */ /* 0x000fe20003800000 */
[----:B------:R-:W-:-:S07]  /*9970*/  MOV R15, 0xffffffff ;  /* 0xffffffff000f7802 */ /* 0x000fce0000000f00 */
[----:B------:R-:W-:Y:S05]  /*9980*/  WARPSYNC.COLLECTIVE R15, `(.L_x_443) ;  /* 0x000000000f087348 */ /* 0x000fea0003c00000 */
[----:B------:R-:W-:Y:S01]  /*9990*/  NOP ;  /* 0x0000000000007918 */ /* 0x000fe20000000000 */
[----:B------:R-:W-:Y:S01]  /*99a0*/  ENDCOLLECTIVE ;  /* 0x000000000000791b */ /* 0x000fe20003800000 */
.L_x_443:
[----:B------:R-:W-:Y:S05]  /*99b0*/  BSYNC B0 ;  /* 0x0000000000007941 */ /* 0x000fea0003800000 */
.L_x_442:
[----:B------:R-:W-:Y:S05]  /*99c0*/  BRA `(.L_x_444) ;  /* 0xffffffd800a87947 */ /* 0x000fea000383ffff */
.L_x_396:
[----:B------:R-:W-:Y:S01]  /*99d0*/  BSSY B0, `(.L_x_445) ;  /* 0x0000005000007945 */ /* 0x000fe20003800000 */
[----:B------:R-:W-:-:S07]  /*99e0*/  IMAD.MOV.U32 R15, RZ, RZ, -0x1 ;  /* 0xffffffffff0f7424 */ /* 0x000fce00078e00ff */
[----:B------:R-:W-:Y:S05]  /*99f0*/  WARPSYNC.COLLECTIVE R15, `(.L_x_446) ;  /* 0x000000000f087348 */ /* 0x000fea0003c00000 */
[----:B------:R-:W-:Y:S01]  /*9a00*/  NOP ;  /* 0x0000000000007918 */ /* 0x000fe20000000000 */
[----:B------:R-:W-:Y:S01]  /*9a10*/  ENDCOLLECTIVE ;  /* 0x000000000000791b */ /* 0x000fe20003800000 */
.L_x_446:
[----:B------:R-:W-:Y:S05]  /*9a20*/  BSYNC B0 ;  /* 0x0000000000007941 */ /* 0x000fea0003800000 */
.L_x_445:
[----:B------:R-:W-:Y:S05]  /*9a30*/  BRA `(.L_x_447) ;  /* 0xffffffdc00c47947 */ /* 0x000fea000383ffff */
.L_x_405:
[----:B-1----:R1:W2:Y:S02]  /*9a40*/  SYNCS.PHASECHK.TRANS64.TRYWAIT P1, [R11+URZ+0x30c20], R0 ;  /* 0x030c20000b0075a7 */ /* 0x0022a4000802017f */
[----:B--2---:R-:W-:Y:S05]  /*9a50*/  @!P1 NANOSLEEP.SYNCS 0x989680 ;  /* 0x009896800000995d */ /* 0x004fea0003900000 */
[----:B------:R-:W2:Y:S02]  /*9a60*/  @!P1 SYNCS.PHASECHK.TRANS64 P1, [R11+URZ+0x30c20], R0 ;  /* 0x030c20000b0095a7 */ /* 0x000ea4000802007f */
[----:B--2---:R-:W-:Y:S05]  /*9a70*/  @!P1 BRA `(.L_x_405) ;  /* 0xfffffffc00f09947 */ /* 0x004fea000383ffff */
[----:B------:R-:W-:Y:S05]  /*9a80*/  BRA `(.L_x_448) ;  /* 0xffffffe4009c7947 */ /* 0x000fea000383ffff */
.L_x_409:
[----:B-1----:R1:W2:Y:S02]  /*9a90*/  SYNCS.PHASECHK.TRANS64.TRYWAIT P1, [R11+URZ+0x30c40], R21 ;  /* 0x030c40150b0075a7 */ /* 0x0022a4000802017f */
[----:B--2---:R-:W-:Y:S05]  /*9aa0*/  @!P1 NANOSLEEP.SYNCS 0x989680 ;  /* 0x009896800000995d */ /* 0x004fea0003900000 */
[----:B------:R-:W2:Y:S02]  /*9ab0*/  @!P1 SYNCS.PHASECHK.TRANS64 P1, [R11+URZ+0x30c40], R21 ;  /* 0x030c40150b0095a7 */ /* 0x000ea4000802007f */
[----:B--2---:R-:W-:Y:S05]  /*9ac0*/  @!P1 BRA `(.L_x_409) ;  /* 0xfffffffc00f09947 */ /* 0x004fea000383ffff */
[----:B------:R-:W-:Y:S05]  /*9ad0*/  BRA `(.L_x_449) ;  /* 0xffffffe800bc7947 */ /* 0x000fea000383ffff */
.L_x_411:
[----:B--2---:R2:W3:Y:S02]  /*9ae0*/  SYNCS.PHASECHK.TRANS64.TRYWAIT P1, [R11+URZ+0x30c28], R21 ;  /* 0x030c28150b0075a7 */ /* 0x0044e4000802017f */
[----:B---3--:R-:W-:Y:S05]  /*9af0*/  @!P1 NANOSLEEP.SYNCS 0x989680 ;  /* 0x009896800000995d */ /* 0x008fea0003900000 */
[----:B------:R-:W3:Y:S02]  /*9b00*/  @!P1 SYNCS.PHASECHK.TRANS64 P1, [R11+URZ+0x30c28], R21 ;  /* 0x030c28150b0095a7 */ /* 0x000ee4000802007f */
[----:B---3--:R-:W-:Y:S05]  /*9b10*/  @!P1 BRA `(.L_x_411) ;  /* 0xfffffffc00f09947 */ /* 0x008fea000383ffff */
[----:B------:R-:W-:Y:S05]  /*9b20*/  BRA `(.L_x_450) ;  /* 0xffffffec00347947 */ /* 0x000fea000383ffff */
.L_x_413:
[----:B---3--:R3:W4:Y:S02]  /*9b30*/  SYNCS.PHASECHK.TRANS64.TRYWAIT P1, [R11+URZ+0x30c48], R21 ;  /* 0x030c48150b0075a7 */ /* 0x008724000802017f */
[----:B----4-:R-:W-:Y:S05]  /*9b40*/  @!P1 NANOSLEEP.SYNCS 0x989680 ;  /* 0x009896800000995d */ /* 0x010fea0003900000 */
[----:B------:R-:W4:Y:S02]  /*9b50*/  @!P1 SYNCS.PHASECHK.TRANS64 P1, [R11+URZ+0x30c48], R21 ;  /* 0x030c48150b0095a7 */ /* 0x000f24000802007f */
[----:B----4-:R-:W-:Y:S05]  /*9b60*/  @!P1 BRA `(.L_x_413) ;  /* 0xfffffffc00f09947 */ /* 0x010fea000383ffff */
[----:B------:R-:W-:Y:S05]  /*9b70*/  BRA `(.L_x_451) ;  /* 0xffffffec00887947 */ /* 0x000fea000383ffff */
.L_x_415:
[----:B------:R-:W-:-:S07]  /*9b80*/  SHF.L.U32 R4, R9, 0x1f, RZ ;  /* 0x0000001f09047819 */ /* 0x000fce00000006ff */
.L_x_452:
[----:B-1----:R1:W2:Y:S02]  /*9b90*/  SYNCS.PHASECHK.TRANS64.TRYWAIT P1, [R11+URZ+0x30c20], R4 ;  /* 0x030c20040b0075a7 */ /* 0x0022a4000802017f */
[----:B--2---:R-:W-:Y:S05]  /*9ba0*/  @!P1 NANOSLEEP.SYNCS 0x989680 ;  /* 0x009896800000995d */ /* 0x004fea0003900000 */
[----:B------:R-:W2:Y:S02]  /*9bb0*/  @!P1 SYNCS.PHASECHK.TRANS64 P1, [R11+URZ+0x30c20], R4 ;  /* 0x030c20040b0095a7 */ /* 0x000ea4000802007f */
[----:B--2---:R-:W-:Y:S05]  /*9bc0*/  @!P1 BRA `(.L_x_452) ;  /* 0xfffffffc00f09947 */ /* 0x004fea000383ffff */
[----:B------:R-:W-:Y:S05]  /*9bd0*/  BRA `(.L_x_453) ;  /* 0xffffffec00f47947 */ /* 0x000fea000383ffff */
.L_x_418:
[----:B---3--:R3:W4:Y:S02]  /*9be0*/  SYNCS.PHASECHK.TRANS64.TRYWAIT P1, [R11+URZ+0x30c40], R12 ;  /* 0x030c400c0b0075a7 */ /* 0x008724000802017f */
[----:B----4-:R-:W-:Y:S05]  /*9bf0*/  @!P1 NANOSLEEP.SYNCS 0x989680 ;  /* 0x009896800000995d */ /* 0x010fea0003900000 */
[----:B------:R-:W4:Y:S02]  /*9c00*/  @!P1 SYNCS.PHASECHK.TRANS64 P1, [R11+URZ+0x30c40], R12 ;  /* 0x030c400c0b0095a7 */ /* 0x000f24000802007f */
[----:B----4-:R-:W-:Y:S05]  /*9c10*/  @!P1 BRA `(.L_x_418) ;  /* 0xfffffffc00f09947 */ /* 0x010fea000383ffff */
[----:B------:R-:W-:Y:S05]  /*9c20*/  BRA `(.L_x_454) ;  /* 0xfffffff000647947 */ /* 0x000fea000383ffff */
.L_x_420:
[----:B-1----:R1:W2:Y:S02]  /*9c30*/  SYNCS.PHASECHK.TRANS64.TRYWAIT P1, [R11+URZ+0x30c28], R12 ;  /* 0x030c280c0b0075a7 */ /* 0x0022a4000802017f */
[----:B--2---:R-:W-:Y:S05]  /*9c40*/  @!P1 NANOSLEEP.SYNCS 0x989680 ;  /* 0x009896800000995d */ /* 0x004fea0003900000 */
[----:B------:R-:W2:Y:S02]  /*9c50*/  @!P1 SYNCS.PHASECHK.TRANS64 P1, [R11+URZ+0x30c28], R12 ;  /* 0x030c280c0b0095a7 */ /* 0x000ea4000802007f */
[----:B--2---:R-:W-:Y:S05]  /*9c60*/  @!P1 BRA `(.L_x_420) ;  /* 0xfffffffc00f09947 */ /* 0x004fea000383ffff */
[----:B------:R-:W-:Y:S05]  /*9c70*/  BRA `(.L_x_455) ;  /* 0xfffffff000d07947 */ /* 0x000fea000383ffff */
.L_x_422:
[----:B----4-:R4:W1:Y:S02]  /*9c80*/  SYNCS.PHASECHK.TRANS64.TRYWAIT P0, [R13+URZ+0x30c40], R2 ;  /* 0x030c40020d0075a7 */ /* 0x010864000800017f */
[----:B-1----:R-:W-:Y:S05]  /*9c90*/  @!P0 NANOSLEEP.SYNCS 0x989680 ;  /* 0x009896800000895d */ /* 0x002fea0003900000 */
[----:B------:R-:W1:Y:S02]  /*9ca0*/  @!P0 SYNCS.PHASECHK.TRANS64 P0, [R13+URZ+0x30c40], R2 ;  /* 0x030c40020d0085a7 */ /* 0x000e64000800007f */
[----:B-1----:R-:W-:Y:S05]  /*9cb0*/  @!P0 BRA `(.L_x_422) ;  /* 0xfffffffc00f08947 */ /* 0x002fea000383ffff */
[----:B------:R-:W-:Y:S05]  /*9cc0*/  BRA `(.L_x_456) ;  /* 0xfffffff4003c7947 */ /* 0x000fea000383ffff */
.L_x_424:
[----:B------:R-:W-:Y:S01]  /*9cd0*/  BSSY B0, `(.L_x_457) ;  /* 0x0000006000007945 */ /* 0x000fe20003800000 */
[----:B------:R-:W-:-:S07]  /*9ce0*/  MOV R15, 0xffffffff ;  /* 0xffffffff000f7802 */ /* 0x000fce0000000f00 */
[----:B------:R-:W-:Y:S05]  /*9cf0*/  WARPSYNC.COLLECTIVE R15, `(.L_x_458) ;  /* 0x000000000f0c7348 */ /* 0x000fea0003c00000 */
[----:B------:R-:W-:Y:S02]  /*9d00*/  ELECT P6, UR62, PT ;  /* 0x00000000003e782f */ /* 0x000fe400038c0000 */
[----:B------:R-:W-:Y:S01]  /*9d10*/  MOV R14, UR62 ;  /* 0x0000003e000e7c02 */ /* 0x000fe20008000f00 */
[----:B------:R-:W-:Y:S10]  /*9d20*/  ENDCOLLECTIVE ;  /* 0x000000000000791b */ /* 0x000ff40003800000 */
.L_x_458:
[----:B------:R-:W-:Y:S05]  /*9d30*/  BSYNC B0 ;  /* 0x0000000000007941 */ /* 0x000fea0003800000 */
.L_x_457:
[----:B------:R-:W-:Y:S01]  /*9d40*/  PLOP3.LUT P0, PT, P6, PT, PT, 0x80, 0x0 ;  /* 0x000000000000781c */ /* 0x000fe2000370f070 */
[----:B------:R-:W-:-:S12]  /*9d50*/  BRA `(.L_x_459) ;  /* 0xfffffff400c87947 */ /* 0x000fd8000383ffff */
.L_x_426:
[----:B-1----:R1:W2:Y:S02]  /*9d60*/  SYNCS.PHASECHK.TRANS64.TRYWAIT P1, [R6+URZ], R5 ;  /* 0x00000005060075a7 */ /* 0x0022a4000802017f */
[----:B--2---:R-:W-:Y:S05]  /*9d70*/  @!P1 NANOSLEEP.SYNCS 0x989680 ;  /* 0x009896800000995d */ /* 0x004fea0003900000 */
[----:B------:R-:W2:Y:S02]  /*9d80*/  @!P1 SYNCS.PHASECHK.TRANS64 P1, [R6+URZ], R5 ;  /* 0x00000005060095a7 */ /* 0x000ea4000802007f */
[----:B--2---:R-:W-:Y:S05]  /*9d90*/  @!P1 BRA `(.L_x_426) ;  /* 0xfffffffc00f09947 */ /* 0x004fea000383ffff */
[----:B------:R-:W-:Y:S05]  /*9da0*/  BRA `(.L_x_460) ;  /* 0xfffffff800047947 */ /* 0x000fea000383ffff */
.L_x_427:
[----:B--2---:R2:W3:Y:S02]  /*9db0*/  SYNCS.PHASECHK.TRANS64.TRYWAIT P1, [R3+URZ], R2 ;  /* 0x00000002030075a7 */ /* 0x0044e4000802017f */
[----:B---3--:R-:W-:Y:S05]  /*9dc0*/  @!P1 NANOSLEEP.SYNCS 0x989680 ;  /* 0x009896800000995d */ /* 0x008fea0003900000 */
[----:B------:R-:W3:Y:S02]  /*9dd0*/  @!P1 SYNCS.PHASECHK.TRANS64 P1, [R3+URZ], R2 ;  /* 0x00000002030095a7 */ /* 0x000ee4000802007f */
[----:B---3--:R-:W-:Y:S05]  /*9de0*/  @!P1 BRA `(.L_x_427) ;  /* 0xfffffffc00f09947 */ /* 0x008fea000383ffff */
[----:B------:R-:W-:Y:S05]  /*9df0*/  BRA `(.L_x_461) ;  /* 0xfffffff400f87947 */ /* 0x000fea000383ffff */
.L_x_429:
[----:B--2---:R2:W3:Y:S02]  /*9e00*/  SYNCS.PHASECHK.TRANS64.TRYWAIT P0, [R0+URZ], R5 ;  /* 0x00000005000075a7 */ /* 0x0044e4000800017f */
[----:B---3--:R-:W-:Y:S05]  /*9e10*/  @!P0 NANOSLEEP.SYNCS 0x989680 ;  /* 0x009896800000895d */ /* 0x008fea0003900000 */
[----:B------:R-:W3:Y:S02]  /*9e20*/  @!P0 SYNCS.PHASECHK.TRANS64 P0, [R0+URZ], R5 ;  /* 0x00000005000085a7 */ /* 0x000ee4000800007f */
[----:B---3--:R-:W-:Y:S05]  /*9e30*/  @!P0 BRA `(.L_x_429) ;  /* 0xfffffffc00f08947 */ /* 0x008fea000383ffff */
[----:B------:R-:W-:Y:S05]  /*9e40*/  BRA `(.L_x_462) ;  /* 0xfffffff400fc7947 */ /* 0x000fea000383ffff */
.L_x_463:
        /* <DEDUP_REMOVED lines=11> */
.L_x_3721:


//--------------------- .text._ZN7cutlass13device_kernelIN5flash11enable_sm90INS1_16FlashAttnBwdSm90INS1_25CollectiveMainloopBwdSm90ILi2ELi2ELi2EN4cute5tupleIJNS5_1CILi1EEES8_S8_EEENS6_IJNS7_ILi128EEESA_NS7_ILi64EEEEEENS_6half_tEfNS_4arch4Sm90ELb0ELb0ELb1ELb1ELb0ELb1ELb0ELb0ELi2ELi1ELi2ELi2ELb0EEENS1_21CollectiveEpilogueBwdISC_SD_SF_Li256ELb1ELb0ELi1EEENS1_19SingleTileSchedulerILb1ELb0ELb0ELi128EEEEEEEEEvNT_6ParamsE --------------------------
	.section	.text._ZN7cutlass13device_kernelIN5flash11enable_sm90INS1_16FlashAttnBwdSm90INS1_25CollectiveMainloopBwdSm90ILi2ELi2ELi2EN4cute5tupleIJNS5_1CILi1EEES8_S8_EEENS6_IJNS7_ILi128EEESA_NS7_ILi64EEEEEENS_6half_tEfNS_4arch4Sm90ELb0ELb0ELb1ELb1ELb0ELb1ELb0ELb0ELi2ELi1ELi2ELi2ELb0EEENS1_21CollectiveEpilogueBwdISC_SD_SF_Li256ELb1ELb0ELi1EEENS1_19SingleTileSchedulerILb1ELb0ELb0ELi128EEEEEEEEEvNT_6ParamsE,"ax",@progbits
	.align	128
.text._ZN7cutlass13device_kernelIN5flash11enable_sm90INS1_16FlashAttnBwdSm90INS1_25CollectiveMainloopBwdSm90ILi2ELi2ELi2EN4cute5tupleIJNS5_1CILi1EEES8_S8_EEENS6_IJNS7_ILi128EEESA_NS7_ILi64EEEEEENS_6half_tEfNS_4arch4Sm90ELb0ELb0ELb1ELb1ELb0ELb1ELb0ELb0ELi2ELi1ELi2ELi2ELb0EEENS1_21CollectiveEpilogueBwdISC_SD_SF_Li256ELb1ELb0ELi1EEENS1_19SingleTileSchedulerILb1ELb0ELb0ELi128EEEEEEEEEvNT_6ParamsE:
        .type           _ZN7cutlass13device_kernelIN5flash11enable_sm90INS1_16FlashAttnBwdSm90INS1_25CollectiveMainloopBwdSm90ILi2ELi2ELi2EN4cute5tupleIJNS5_1CILi1EEES8_S8_EEENS6_IJNS7_ILi128EEESA_NS7_ILi64EEEEEENS_6half_tEfNS_4arch4Sm90ELb0ELb0ELb1ELb1ELb0ELb1ELb0ELb0ELi2ELi1ELi2ELi2ELb0EEENS1_21CollectiveEpilogueBwdISC_SD_SF_Li256ELb1ELb0ELi1EEENS1_19SingleTileSchedulerILb1ELb0ELb0ELi128EEEEEEEEEvNT_6ParamsE,@function
        .size           _ZN7cutlass13device_kernelIN5flash11enable_sm90INS1_16FlashAttnBwdSm90INS1_25CollectiveMainloopBwdSm90ILi2ELi2ELi2EN4cute5tupleIJNS5_1CILi1EEES8_S8_EEENS6_IJNS7_ILi128EEESA_NS7_ILi64EEEEEENS_6half_tEfNS_4arch4Sm90ELb0ELb0ELb1ELb1ELb0ELb1ELb0ELb0ELi2ELi1ELi2ELi2ELb0EEENS1_21CollectiveEpilogueBwdISC_SD_SF_Li256ELb1ELb0ELi1EEENS1_19SingleTileSchedulerILb1ELb0ELb0ELi128EEEEEEEEEvNT_6ParamsE,(.L_x_3722 - _ZN7cutlass13device_kernelIN5flash11enable_sm90INS1_16FlashAttnBwdSm90INS1_25CollectiveMainloopBwdSm90ILi2ELi2ELi2EN4cute5tupleIJNS5_1CILi1EEES8_S8_EEENS6_IJNS7_ILi128EEESA_NS7_ILi64EEEEEENS_6half_tEfNS_4arch4Sm90ELb0ELb0ELb1ELb1ELb0ELb1ELb0ELb0ELi2ELi1ELi2ELi2ELb0EEENS1_21CollectiveEpilogueBwdISC_SD_SF_Li256ELb1ELb0ELi1EEENS1_19SingleTileSchedulerILb1ELb0ELb0ELi128EEEEEEEEEvNT_6ParamsE)
        .other          _ZN7cutlass13device_kernelIN5flash11enable_sm90INS1_16FlashAttnBwdSm90INS1_25CollectiveMainloopBwdSm90ILi2ELi2ELi2EN4cute5tupleIJNS5_1CILi1EEES8_S8_EEENS6_IJNS7_ILi128EEESA_NS7_ILi64EEEEEENS_6half_tEfNS_4arch4Sm90ELb0ELb0ELb1ELb1ELb0ELb1ELb0ELb0ELi2ELi1ELi2ELi2ELb0EEENS1_21CollectiveEpilogueBwdISC_SD_SF_Li256ELb1ELb0ELi1EEENS1_19SingleTileSchedulerILb1ELb0ELb0ELi128EEEEEEEEEvNT_6ParamsE,@"STO_CUDA_ENTRY STV_DEFAULT"
_ZN7cutlass13device_kernelIN5flash11enable_sm90INS1_16FlashAttnBwdSm90INS1_25CollectiveMainloopBwdSm90ILi2ELi2ELi2EN4cute5tupleIJNS5_1CILi1EEES8_S8_EEENS6_IJNS7_ILi128EEESA_NS7_ILi64EEEEEENS_6half_tEfNS_4arch4Sm90ELb0ELb0ELb1ELb1ELb0ELb1ELb0ELb0ELi2ELi1ELi2ELi2ELb0EEENS1_21CollectiveEpilogueBwdISC_SD_SF_Li256ELb1ELb0ELi1EEENS1_19SingleTileSchedulerILb1ELb0ELb0ELi128EEEEEEEEEvNT_6ParamsE:
        /* <DEDUP_REMOVED lines=23> */
.L_x_465:
[----:B------:R-:W-:Y:S05]  /*0170*/  BSYNC B0 ;  /* 0x0000000000007941 */ /* 0x000fea0003800000 */
.L_x_464:
        /* <DEDUP_REMOVED lines=34> */
.L_x_466:
        /* <DEDUP_REMOVED lines=22> */
.L_x_467:
[----:B---3--:R-:W-:Y:S01]  /*0500*/  ISETP.NE.AND P0, PT, R2, RZ, PT ;  /* 0x000000ff0200720c */ /* 0x008fe20003f05270 */
[----:B------:R-:W-:Y:S01]  /*0510*/  IMAD.MOV.U32 R2, RZ, RZ, 0x1 ;  /* 0x00000001ff027424 */ /* 0x000fe200078e00ff */
[----:B------:R-:W-:Y:S01]  /*0520*/  NOP ;  /* 0x0000000000007918 */ /* 0x000fe20000000000 */
[----:B------:R-:W-:Y:S01]  /*0530*/  ULDC.64 UR38, c[0x0][0x208] ;  /* 0x0000820000267ab9 */ /* 0x000fe20000000a00 */
[----:B------:R-:W-:Y:S02]  /*0540*/  BSSY B6, `(.L_x_468) ;  /* 0x0000a6b000067945 */ /* 0x000fe40003800000 */
[----:B------:R-:W-:-:S05]  /*0550*/  SEL R2, R2, 0x2, !P0 ;  /* 0x0000000202027807 */ /* 0x000fca0004000000 */
[----:B------:R3:W-:Y:S01]  /*0560*/  STL [R1], R2 ;  /* 0x0000000201007387 */ /* 0x0007e20000100800 */
[----:B-12-4-:R-:W-:Y:S06]  /*0570*/  BAR.SYNC.DEFER_BLOCKING 0x0 ;  /* 0x0000000000007b1d */ /* 0x016fec0000010000 */
[----:B------:R-:W-:Y:S05]  /*0580*/  @!P0 BRA `(.L_x_469) ;  /* 0x0000007800208947 */ /* 0x000fea0003800000 */
.L_x_470:
[----:B------:R-:W-:-:S08]  /*0590*/  NOP ;  /* 0x0000000000007918 */ /* 0x000fd00000000000 */
[----:B------:R-:W1:Y:S02]  /*05a0*/  USETMAXREG.TRY_ALLOC.CTAPOOL UP0, 0xf0 ;  /* 0x000000f0000079c8 */ /* 0x000e640008000600 */
[----:B-1----:R-:W-:-:S13]  /*05b0*/  PLOP3.LUT P0, PT, PT, PT, UP0, 0x80, 0x0 ;  /* 0x000000000000781c */ /* 0x002fda0003f0f008 */
[----:B------:R-:W-:Y:S05]  /*05c0*/  @!P0 BRA `(.L_x_470) ;  /* 0xfffffffc00f08947 */ /* 0x000fea000383ffff */
[----:B------:R-:W-:Y:S01]  /*05d0*/  LOP3.LUT R0, R0, 0x3, RZ, 0xc0, !PT ;  /* 0x0000000300007812 */ /* 0x000fe200078ec0ff */
[----:B---3--:R-:W1:Y:S01]  /*05e0*/  S2R R2, SR_TID.X ;  /* 0x0000000000027919 */ /* 0x008e620000002100 */
[----:B------:R-:W-:Y:S01]  /*05f0*/  ULDC.64 UR4, c[0x0][0x8d8] ;  /* 0x0002360000047ab9 */ /* 0x000fe20000000a00 */
[----:B------:R-:W2:Y:S03]  /*0600*/  S2R R7, SR_CTAID.Z ;  /* 0x0000000000077919 */ /* 0x000ea60000002700 */
[----:B------:R-:W3:Y:S02]  /*0610*/  SHFL.IDX PT, R0, R0, RZ, 0x1f ;  /* 0x00001fff00007589 */ /* 0x000ee400000e0000 */
[----:B---3--:R-:W-:Y:S02]  /*0620*/  ISETP.NE.AND P0, PT, R0, RZ, PT ;  /* 0x000000ff0000720c */ /* 0x008fe40003f05270 */
[----:B-1----:R-:W-:-:S11]  /*0630*/  SHF.R.U32.HI R2, RZ, 0x7, R2 ;  /* 0x00000007ff027819 */ /* 0x002fd60000011602 */
[----:B------:R-:W-:-:S05]  /*0640*/  @!P0 VIADD R2, R2, 0x9 ;  /* 0x0000000902028836 */ /* 0x000fca0000000000 */
[----:B------:R1:W-:Y:S06]  /*0650*/  @!P0 BAR.ARV R2, 0xa0 ;  /* 0x000280020000851d */ /* 0x0003ec0000002000 */
[----:B------:R-:W-:-:S04]  /*0660*/  ISETP.NE.U32.AND P0, PT, RZ, UR4, PT ;  /* 0x00000004ff007c0c */ /* 0x000fc8000bf05070 */
[----:B------:R-:W-:-:S13]  /*0670*/  ISETP.NE.AND.EX P0, PT, RZ, UR5, PT, P0 ;  /* 0x00000005ff007c0c */ /* 0x000fda000bf05300 */
[----:B-12---:R-:W-:Y:S05]  /*0680*/  @!P0 BRA `(.L_x_471) ;  /* 0x0000000000108947 */ /* 0x006fea0003800000 */
[----:B------:R-:W1:Y:S02]  /*0690*/  LDC.64 R2, c[0x0][0x8d8] ;  /* 0x00023600ff027b82 */ /* 0x000e640000000a00 */
[----:B-1----:R-:W-:-:S05]  /*06a0*/  IMAD.WIDE R2, R7, 0x4, R2 ;  /* 0x0000000407027825 */ /* 0x002fca00078e0202 */
[----:B------:R1:W5:Y:S01]  /*06b0*/  LDG.E R0, desc[UR38][R2.64] ;  /* 0x0000002602007981 */ /* 0x000362000c1e1900 */
[----:B------:R-:W-:Y:S05]  /*06c0*/  BRA `(.L_x_472) ;  /* 0x00000000002c7947 */ /* 0x000fea0003800000 */
.L_x_471:
[----:B------:R-:W-:Y:S02]  /*06d0*/  ULDC.64 UR4, c[0x0][0x8d0] ;  /* 0x0002340000047ab9 */ /* 0x000fe40000000a00 */
[----:B------:R-:W-:-:S04]  /*06e0*/  ISETP.NE.U32.AND P0, PT, RZ, UR4, PT ;  /* 0x00000004ff007c0c */ /* 0x000fc8000bf05070 */
[----:B------:R-:W-:-:S13]  /*06f0*/  ISETP.NE.AND.EX P0, PT, RZ, UR5, PT, P0 ;  /* 0x00000005ff007c0c */ /* 0x000fda000bf05300 */
[----:B------:R-:W-:Y:S05]  /*0700*/  @!P0 BRA `(.L_x_473) ;  /* 0x0000000000188947 */ /* 0x000fea0003800000 */
[----:B------:R-:W1:Y:S02]  /*0710*/  LDC.64 R2, c[0x0][0x8d0] ;  /* 0x00023400ff027b82 */ /* 0x000e640000000a00 */
[----:B-1----:R-:W-:-:S05]  /*0720*/  IMAD.WIDE R2, R7, 0x4, R2 ;  /* 0x0000000407027825 */ /* 0x002fca00078e0202 */
[----:B------:R-:W2:Y:S04]  /*0730*/  LDG.E R0, desc[UR38][R2.64] ;  /* 0x0000002602007981 */ /* 0x000ea8000c1e1900 */
[----:B------:R-:W2:Y:S02]  /*0740*/  LDG.E R5, desc[UR38][R2.64+0x4] ;  /* 0x0000042602057981 */ /* 0x000ea4000c1e1900 */
[----:B--2---:R-:W-:Y:S01]  /*0750*/  IADD3 R0, -R0, R5, RZ ;  /* 0x0000000500007210 */ /* 0x004fe20007ffe1ff */
[----:B------:R-:W-:Y:S06]  /*0760*/  BRA `(.L_x_472) ;  /* 0x0000000000047947 */ /* 0x000fec0003800000 */
.L_x_473:
[----:B------:R-:W2:Y:S02]  /*0770*/  LDC R0, c[0x0][0x8bc] ;  /* 0x00022f00ff007b82 */ /* 0x000ea40000000800 */
.L_x_472:
[----:B------:R-:W3:Y:S02]  /*0780*/  S2R R19, SR_CTAID.X ;  /* 0x0000000000137919 */ /* 0x000ee40000002500 */
[----:B---3--:R-:W-:-:S05]  /*0790*/  IMAD.SHL.U32 R19, R19, 0x80, RZ ;  /* 0x0000008013137824 */ /* 0x008fca00078e00ff */
[----:B--2--5:R-:W-:-:S04]  /*07a0*/  ISETP.GE.AND P0, PT, R19, R0, PT ;  /* 0x000000001300720c */ /* 0x024fc80003f06270 */
[----:B------:R-:W-:-:S04]  /*07b0*/  SEL R4, R7, 0xffffffff, !P0 ;  /* 0xffffffff07047807 */ /* 0x000fc80004000000 */
[----:B------:R-:W-:Y:S01]  /*07c0*/  ISETP.GE.AND P0, PT, R4, RZ, PT ;  /* 0x000000ff0400720c */ /* 0x000fe20003f06270 */
[----:B------:R2:W-:-:S12]  /*07d0*/  STL [R1+0x20], R4 ;  /* 0x0000200401007387 */ /* 0x0005d80000100800 */
[----:B--2---:R-:W-:Y:S05]  /*07e0*/  @!P0 BRA `(.L_x_474) ;  /* 0x000000a400008947 */ /* 0x004fea0003800000 */
[----:B-1----:R-:W1:Y:S01]  /*07f0*/  S2R R2, SR_TID.X ;  /* 0x0000000000027919 */ /* 0x002e620000002100 */
[----:B------:R-:W-:Y:S02]  /*0800*/  ULDC.64 UR4, c[0x0][0x780] ;  /* 0x0001e00000047ab9 */ /* 0x000fe40000000a00 */
[----:B------:R-:W-:Y:S01]  /*0810*/  ISETP.NE.U32.AND P0, PT, RZ, UR4, PT ;  /* 0x00000004ff007c0c */ /* 0x000fe2000bf05070 */
[----:B------:R-:W-:Y:S02]  /*0820*/  ULDC UR4, c[0x0][0x290] ;  /* 0x0000a40000047ab9 */ /* 0x000fe40000000800 */
[----:B------:R-:W-:Y:S01]  /*0830*/  IMAD.U32 R22, RZ, RZ, UR4 ;  /* 0x00000004ff167e24 */ /* 0x000fe2000f8e00ff */
[----:B------:R-:W-:Y:S01]  /*0840*/  ISETP.NE.AND.EX P0, PT, RZ, UR5, PT, P0 ;  /* 0x00000005ff007c0c */ /* 0x000fe2000bf05300 */
[----:B-1----:R-:W-:-:S12]  /*0850*/  VIADD R18, R2, 0xffffff80 ;  /* 0xffffff8002127836 */ /* 0x002fd80000000000 */
[----:B------:R-:W-:Y:S05]  /*0860*/  @!P0 BRA `(.L_x_475) ;  /* 0x0000000000108947 */ /* 0x000fea0003800000 */
[----:B------:R-:W1:Y:S02]  /*0870*/  LDC.64 R2, c[0x0][0x780] ;  /* 0x0001e000ff027b82 */ /* 0x000e640000000a00 */
[----:B-1----:R-:W-:-:S05]  /*0880*/  IMAD.WIDE R2, R4, 0x4, R2 ;  /* 0x0000000404027825 */ /* 0x002fca00078e0202 */
[----:B------:R1:W5:Y:S01]  /*0890*/  LDG.E R23, desc[UR38][R2.64] ;  /* 0x0000002602177981 */ /* 0x000362000c1e1900 */
[----:B------:R-:W-:Y:S05]  /*08a0*/  BRA `(.L_x_476) ;  /* 0x0000000000287947 */ /* 0x000fea0003800000 */
.L_x_475:
[----:B------:R-:W-:Y:S01]  /*08b0*/  ULDC.64 UR4, c[0x0][0x770] ;  /* 0x0001dc0000047ab9 */ /* 0x000fe20000000a00 */
[----:B------:R-:W2:Y:S01]  /*08c0*/  LDC R23, c[0x0][0x280] ;  /* 0x0000a000ff177b82 */ /* 0x000ea20000000800 */
[----:B------:R-:W-:-:S04]  /*08d0*/  ISETP.NE.U32.AND P0, PT, RZ, UR4, PT ;  /* 0x00000004ff007c0c */ /* 0x000fc8000bf05070 */
[----:B------:R-:W-:-:S13]  /*08e0*/  ISETP.NE.AND.EX P0, PT, RZ, UR5, PT, P0 ;  /* 0x00000005ff007c0c */ /* 0x000fda000bf05300 */
[----:B------:R-:W-:Y:S05]  /*08f0*/  @!P0 BRA `(.L_x_476) ;  /* 0x0000000000148947 */ /* 0x000fea0003800000 */
[----:B------:R-:W1:Y:S02]  /*0900*/  LDC.64 R2, c[0x0][0x770] ;  /* 0x0001dc00ff027b82 */ /* 0x000e640000000a00 */
[----:B-1----:R-:W-:-:S05]  /*0910*/  IMAD.WIDE R2, R4, 0x4, R2 ;  /* 0x0000000404027825 */ /* 0x002fca00078e0202 */
[----:B--2---:R-:W2:Y:S04]  /*0920*/  LDG.E R23, desc[UR38][R2.64] ;  /* 0x0000002602177981 */ /* 0x004ea8000c1e1900 */
[----:B------:R-:W2:Y:S02]  /*0930*/  LDG.E R0, desc[UR38][R2.64+0x4] ;  /* 0x0000042602007981 */ /* 0x000ea4000c1e1900 */
[----:B--2---:R-:W-:-:S07]  /*0940*/  IADD3 R23, -R23, R0, RZ ;  /* 0x0000000017177210 */ /* 0x004fce0007ffe1ff */
.L_x_476:
[----:B------:R-:W-:Y:S02]  /*0950*/  ULDC.64 UR4, c[0x0][0x788] ;  /* 0x0001e20000047ab9 */ /* 0x000fe40000000a00 */
[----:B------:R-:W-:-:S04]  /*0960*/  ISETP.NE.U32.AND P0, PT, RZ, UR4, PT ;  /* 0x00000004ff007c0c */ /* 0x000fc8000bf05070 */
[----:B------:R-:W-:-:S13]  /*0970*/  ISETP.NE.AND.EX P0, PT, RZ, UR5, PT, P0 ;  /* 0x00000005ff007c0c */ /* 0x000fda000bf05300 */
[----:B------:R-:W-:Y:S05]  /*0980*/  @!P0 BRA `(.L_x_477) ;  /* 0x0000000000108947 */ /* 0x000fea0003800000 */
[----:B-1----:R-:W1:Y:S02]  /*0990*/  LDC.64 R2, c[0x0][0x788] ;  /* 0x0001e200ff027b82 */ /* 0x002e640000000a00 */
[----:B-1----:R-:W-:-:S05]  /*09a0*/  IMAD.WIDE R2, R4, 0x4, R2 ;  /* 0x0000000404027825 */ /* 0x002fca00078e0202 */
[----:B------:R1:W5:Y:S01]  /*09b0*/  LDG.E R22, desc[UR38][R2.64] ;  /* 0x0000002602167981 */ /* 0x000362000c1e1900 */
[----:B------:R-:W-:Y:S05]  /*09c0*/  BRA `(.L_x_478) ;  /* 0x0000000000247947 */ /* 0x000fea0003800000 */
.L_x_477:
[----:B------:R-:W-:Y:S02]  /*09d0*/  ULDC.64 UR4, c[0x0][0x778] ;  /* 0x0001de0000047ab9 */ /* 0x000fe40000000a00 */
[----:B------:R-:W-:-:S04]  /*09e0*/  ISETP.NE.U32.AND P0, PT, RZ, UR4, PT ;  /* 0x00000004ff007c0c */ /* 0x000fc8000bf05070 */
[----:B------:R-:W-:-:S13]  /*09f0*/  ISETP.NE.AND.EX P0, PT, RZ, UR5, PT, P0 ;  /* 0x00000005ff007c0c */ /* 0x000fda000bf05300 */
[----:B------:R-:W-:Y:S05]  /*0a00*/  @!P0 BRA `(.L_x_478) ;  /* 0x0000000000148947 */ /* 0x000fea0003800000 */
[----:B-1----:R-:W1:Y:S02]  /*0a10*/  LDC.64 R2, c[0x0][0x778] ;  /* 0x0001de00ff027b82 */ /* 0x002e640000000a00 */
[----:B-1----:R-:W-:-:S05]  /*0a20*/  IMAD.WIDE R2, R4, 0x4, R2 ;  /* 0x0000000404027825 */ /* 0x002fca00078e0202 */
[----:B------:R-:W3:Y:S04]  /*0a30*/  LDG.E R22, desc[UR38][R2.64] ;  /* 0x0000002602167981 */ /* 0x000ee8000c1e1900 */
[----:B------:R-:W3:Y:S02]  /*0a40*/  LDG.E R5, desc[UR38][R2.64+0x4] ;  /* 0x0000042602057981 */ /* 0x000ee4000c1e1900 */
[----:B---3--:R-:W-:-:S07]  /*0a50*/  IMAD.IADD R22, R5, 0x1, -R22 ;  /* 0x0000000105167824 */ /* 0x008fce00078e0a16 */
.L_x_478:
[----:B--2--5:R-:W-:Y:S02]  /*0a60*/  ISETP.GE.AND P1, PT, R23, 0x1, PT ;  /* 0x000000011700780c */ /* 0x024fe40003f26270 */
[----:B------:R-:W-:Y:S02]  /*0a70*/  CS2R R182, SRZ ;  /* 0x0000000000b67805 */ /* 0x000fe4000001ff00 */
[----:B------:R-:W-:Y:S02]  /*0a80*/  PLOP3.LUT P0, PT, PT, PT, PT, 0x80, 0x0 ;  /* 0x000000000000781c */ /* 0x000fe40003f0f070 */
        /* <DEDUP_REMOVED lines=30> */
[----:B------:R-:W-:Y:S01]  /*0c70*/  CS2R R184, SRZ ;  /* 0x0000000000b87805 */ /* 0x000fe2000001ff00 */
[----:B------:R-:W-:Y:S06]  /*0c80*/  @!P1 BRA `(.L_x_479) ;  /* 0x0000005000a89947 */ /* 0x000fec0003800000 */
[----:B------:R-:W-:Y:S01]  /*0c90*/  MOV R0, RZ ;  /* 0x000000ff00007202 */ /* 0x000fe20000000f00 */
[----:B------:R-:W-:Y:S01]  /*0ca0*/  ULDC UR36, c[0x0][0x75c] ;  /* 0x0001d70000247ab9 */ /* 0x000fe20000000800 */
[----:B------:R-:W-:Y:S02]  /*0cb0*/  ULDC UR37, c[0x0][0x744] ;  /* 0x0001d10000257ab9 */ /* 0x000fe40000000800 */
[----:B------:R-:W-:-:S13]  /*0cc0*/  LOP3.LUT P0, RZ, R0, 0x3ff, RZ, 0xc0, !PT ;  /* 0x000003ff00ff7812 */ /* 0x000fda000780c0ff */
[----:B------:R-:W-:Y:S05]  /*0cd0*/  @!P0 BRA `(.L_x_480) ;  /* 0x00000000007c8947 */ /* 0x000fea0003800000 */
[----:B-1----:R-:W-:Y:S01]  /*0ce0*/  MOV R2, 0x0 ;  /* 0x0000000000027802 */ /* 0x002fe20000000f00 */
[----:B------:R-:W-:Y:S01]  /*0cf0*/  ULDC.64 UR4, c[0x4][0x90] ;  /* 0x0100240000047ab9 */ /* 0x000fe20000000a00 */
[----:B------:R-:W-:Y:S01]  /*0d00*/  ULDC.64 UR6, c[0x4][0x28] ;  /* 0x01000a0000067ab9 */ /* 0x000fe20000000a00 */
[----:B------:R-:W-:Y:S01]  /*0d10*/  IMAD.U32 R4, RZ, RZ, UR4 ;  /* 0x00000004ff047e24 */ /* 0x000fe2000f8e00ff */
        /* <DEDUP_REMOVED lines=12> */
.L_x_481:
        /* <DEDUP_REMOVED lines=8> */
[----:B------:R-:W-:Y:S02]  /*0e60*/  IMAD.U32 R7, RZ, RZ, UR7 ;  /* 0x00000007ff077e24 */ /* 0x000fe4000f8e00ff */
[----:B------:R-:W-:-:S02]  /*0e70*/  IMAD.U32 R10, RZ, RZ, UR4 ;  /* 0x00000004ff0a7e24 */ /* 0x000fc4000f8e00ff */
[----:B------:R-:W-:Y:S02]  /*0e80*/  IMAD.MOV.U32 R8, RZ, RZ, 0x70 ;  /* 0x00000070ff087424 */ /* 0x000fe400078e00ff */
[----:B------:R-:W-:Y:S02]  /*0e90*/  IMAD.MOV.U32 R12, RZ, RZ, 0x1 ;  /* 0x00000001ff0c7424 */ /* 0x000fe400078e00ff */
[----:B------:R-:W-:-:S07]  /*0ea0*/  IMAD.MOV.U32 R13, RZ, RZ, RZ ;  /* 0x000000ffff0d7224 */ /* 0x000fce00078e00ff */
[----:B------:R-:W-:-:S07]  /*0eb0*/  LEPC R20, `(.L_x_480) ;  /* 0x000000001014794e */ /* 0x000fce0000000000 */
[----:B-1----:R-:W-:Y:S05]  /*0ec0*/  CALL.ABS.NOINC R2 ;  /* 0x0000000002007343 */ /* 0x002fea0003c00000 */
.L_x_480:
[----:B-1----:R-:W1:Y:S01]  /*0ed0*/  S2R R3, SR_CgaCtaId ;  /* 0x0000000000037919 */ /* 0x002e620000008800 */
[----:B------:R-:W-:-:S04]  /*0ee0*/  MOV R2, 0x400 ;  /* 0x0000040000027802 */ /* 0x000fc80000000f00 */
[----:B-1----:R-:W-:-:S04]  /*0ef0*/  LEA R2, R3, R2, 0x18 ;  /* 0x0000000203027211 */ /* 0x002fc800078ec0ff */
[----:B------:R-:W-:-:S04]  /*0f00*/  IADD3 R0, R2, 0x20c00, RZ ;  /* 0x00020c0002007810 */ /* 0x000fc80007ffe0ff */
[----:B------:R-:W-:-:S13]  /*0f10*/  LOP3.LUT P0, RZ, R0, 0x3ff, RZ, 0xc0, !PT ;  /* 0x000003ff00ff7812 */ /* 0x000fda000780c0ff */
[----:B------:R-:W-:Y:S05]  /*0f20*/  @!P0 BRA `(.L_x_482) ;  /* 0x00000000007c8947 */ /* 0x000fea0003800000 */
[----:B------:R-:W-:Y:S01]  /*0f30*/  MOV R16, 0x0 ;  /* 0x0000000000107802 */ /* 0x000fe20000000f00 */
        /* <DEDUP_REMOVED lines=15> */
.L_x_483:
[----:B------:R-:W1:Y:S01]  /*1030*/  LDC.64 R16, c[0x4][R16] ;  /* 0x0100000010107b82 */ /* 0x000e620000000a00 */
[----:B------:R-:W-:Y:S01]  /*1040*/  ULDC.64 UR4, c[0x4][0x90] ;  /* 0x0100240000047ab9 */ /* 0x000fe20000000a00 */
[----:B------:R-:W-:Y:S01]  /*1050*/  ULDC.64 UR6, c[0x4][0x30] ;  /* 0x01000c0000067ab9 */ /* 0x000fe20000000a00 */
[----:B------:R-:W-:Y:S01]  /*1060*/  IMAD.U32 R4, RZ, RZ, UR4 ;  /* 0x00000004ff047e24 */ /* 0x000fe2000f8e00ff */
[----:B------:R-:W-:Y:S01]  /*1070*/  MOV R8, 0x70 ;  /* 0x0000007000087802 */ /* 0x000fe20000000f00 */
[----:B------:R-:W-:Y:S01]  /*1080*/  IMAD.U32 R5, RZ, RZ, UR5 ;  /* 0x00000005ff057e24 */ /* 0x000fe2000f8e00ff */
[----:B------:R-:W-:Y:S01]  /*1090*/  ULDC.64 UR4, c[0x4][0x98] ;  /* 0x0100260000047ab9 */ /* 0x000fe20000000a00 */
[----:B------:R-:W-:Y:S01]  /*10a0*/  IMAD.U32 R10, RZ, RZ, UR6 ;  /* 0x00000006ff0a7e24 */ /* 0x000fe2000f8e00ff */
[----:B------:R-:W-:Y:S01]  /*10b0*/  MOV R6, UR4 ;  /* 0x0000000400067c02 */ /* 0x000fe20008000f00 */
[----:B------:R-:W-:Y:S02]  /*10c0*/  IMAD.U32 R7, RZ, RZ, UR5 ;  /* 0x00000005ff077e24 */ /* 0x000fe4000f8e00ff */
[----:B------:R-:W-:-:S02]  /*10d0*/  IMAD.U32 R11, RZ, RZ, UR7 ;  /* 0x00000007ff0b7e24 */ /* 0x000fc4000f8e00ff */
[----:B------:R-:W-:Y:S02]  /*10e0*/  IMAD.MOV.U32 R12, RZ, RZ, 0x1 ;  /* 0x00000001ff0c7424 */ /* 0x000fe400078e00ff */
[----:B------:R-:W-:-:S07]  /*10f0*/  IMAD.MOV.U32 R13, RZ, RZ, RZ ;  /* 0x000000ffff0d7224 */ /* 0x000fce00078e00ff */
[----:B------:R-:W-:-:S07]  /*1100*/  LEPC R20, `(.L_x_482) ;  /* 0x000000001014794e */ /* 0x000fce0000000000 */
[----:B-1----:R-:W-:Y:S05]  /*1110*/  CALL.ABS.NOINC R16 ;  /* 0x0000000010007343 */ /* 0x002fea0003c00000 */
.L_x_482:
[----:B------:R-:W-:Y:S01]  /*1120*/  SHF.R.S32.HI R3, RZ, 0x1f, R18 ;  /* 0x0000001fff037819 */ /* 0x000fe20000011412 */
[----:B------:R-:W-:-:S03]  /*1130*/  UMOV UR4, 0xffffffff ;  /* 0xffffffff00047882 */ /* 0x000fc60000000000 */
[----:B------:R-:W-:-:S04]  /*1140*/  LEA.HI R0, R3, R18, RZ, 0x7 ;  /* 0x0000001203007211 */ /* 0x000fc800078f38ff */
[----:B------:R-:W-:Y:S01]  /*1150*/  SHF.R.S32.HI R13, RZ, 0x7, R0 ;  /* 0x00000007ff0d7819 */ /* 0x000fe20000011400 */
[----:B------:R-:W-:Y:S06]  /*1160*/  BRA.DIV UR4, `(.L_x_484) ;  /* 0x0000009a04a87947 */ /* 0x000fec000b800000 */
[----:B------:R1:W2:Y:S02]  /*1170*/  SHFL.IDX PT, R14, R13, RZ, 0x1f ;  /* 0x00001fff0d0e7589 */ /* 0x0002a400000e0000 */
.L_x_587:
[----:B------:R-:W-:Y:S01]  /*1180*/  SHF.L.U32 R9, RZ, 0x1f, RZ ;  /* 0x0000001fff097819 */ /* 0x000fe200000006ff */
[----:B------:R-:W-:Y:S01]  /*1190*/  VIADD R23, R23, 0x7f ;  /* 0x0000007f17177836 */ /* 0x000fe20000000000 */
[----:B--2---:R-:W-:Y:S01]  /*11a0*/  LEA.HI R4, R14, R14, RZ, 0x1 ;  /* 0x0000000e0e047211 */ /* 0x004fe200078f08ff */
[----:B------:R-:W-:Y:S01]  /*11b0*/  IMAD.IADD R22, R22, 0x1, -R19 ;  /* 0x0000000116167824 */ /* 0x000fe200078e0a13 */
[----:B------:R-:W2:Y:S01]  /*11c0*/  SYNCS.PHASECHK.TRANS64.TRYWAIT P0, [R2+URZ+0x30c00], R9 ;  /* 0x030c0009020075a7 */ /* 0x000ea2000800017f */
[CC--:B------:R-:W-:Y:S02]  /*11d0*/  LEA.HI R6, R3.reuse, R18.reuse, RZ, 0x3 ;  /* 0x0000001203067211 */ /* 0x0c0fe400078f18ff */
[----:B------:R-:W-:Y:S02]  /*11e0*/  LOP3.LUT R5, R4, 0xffffe, RZ, 0xc0, !PT ;  /* 0x000ffffe04057812 */ /* 0x000fe400078ec0ff */
[----:B------:R-:W-:Y:S02]  /*11f0*/  LEA.HI R4, R3, R18, RZ, 0x5 ;  /* 0x0000001203047211 */ /* 0x000fe400078f28ff */
[----:B------:R-:W-:-:S02]  /*1200*/  IADD3 R12, R14, -R5, RZ ;  /* 0x800000050e0c7210 */ /* 0x000fc40007ffe0ff */
[----:B------:R-:W-:Y:S02]  /*1210*/  LOP3.LUT R5, R0, 0xffffff80, RZ, 0xc0, !PT ;  /* 0xffffff8000057812 */ /* 0x000fe400078ec0ff */
[CC--:B------:R-:W-:Y:S02]  /*1220*/  LEA.HI R0, R3.reuse, R18.reuse, RZ, 0x2 ;  /* 0x0000001203007211 */ /* 0x0c0fe400078f10ff */
[----:B------:R-:W-:Y:S02]  /*1230*/  LOP3.LUT R7, R4, 0xffffffe0, RZ, 0xc0, !PT ;  /* 0xffffffe004077812 */ /* 0x000fe400078ec0ff */
[----:B------:R-:W-:Y:S01]  /*1240*/  LOP3.LUT R11, R0, 0xfffffffc, RZ, 0xc0, !PT ;  /* 0xfffffffc000b7812 */ /* 0x000fe200078ec0ff */
[C---:B------:R-:W-:Y:S01]  /*1250*/  IMAD.IADD R0, R18.reuse, 0x1, -R5 ;  /* 0x0000000112007824 */ /* 0x040fe200078e0a05 */
[----:B------:R-:W-:Y:S01]  /*1260*/  LEA.HI R8, R3, R18, RZ, 0x4 ;  /* 0x0000001203087211 */ /* 0x000fe200078f20ff */
[C---:B------:R-:W-:Y:S01]  /*1270*/  IMAD.IADD R7, R18.reuse, 0x1, -R7 ;  /* 0x0000000112077824 */ /* 0x040fe200078e0a07 */
[C---:B------:R-:W-:Y:S01]  /*1280*/  IADD3 R11, R18.reuse, -R11, RZ ;  /* 0x8000000b120b7210 */ /* 0x040fe20007ffe0ff */
[----:B------:R-:W-:Y:S01]  /*1290*/  IMAD.SHL.U32 R18, R18, 0x40, RZ ;  /* 0x0000004012127824 */ /* 0x000fe200078e00ff */
[----:B------:R-:W-:-:S02]  /*12a0*/  SHF.R.S32.HI R3, RZ, 0x5, R4 ;  /* 0x00000005ff037819 */ /* 0x000fc40000011404 */
[----:B------:R-:W-:Y:S02]  /*12b0*/  SHF.R.S32.HI R4, RZ, 0x1f, R23 ;  /* 0x0000001fff047819 */ /* 0x000fe40000011417 */
[----:B------:R-:W-:Y:S01]  /*12c0*/  SHF.R.S32.HI R15, RZ, 0x4, R8 ;  /* 0x00000004ff0f7819 */ /* 0x000fe20000011408 */
[----:B------:R-:W-:Y:S01]  /*12d0*/  IMAD.SHL.U32 R5, R3, 0x10, RZ ;  /* 0x0000001003057824 */ /* 0x000fe200078e00ff */
[----:B------:R-:W-:Y:S02]  /*12e0*/  LOP3.LUT R18, R18, 0x1c0, RZ, 0xc0, !PT ;  /* 0x000001c012127812 */ /* 0x000fe400078ec0ff */
[----:B------:R-:W-:Y:S02]  /*12f0*/  LEA.HI R23, R4, R23, RZ, 0x7 ;  /* 0x0000001704177211 */ /* 0x000fe400078f38ff */
[----:B------:R-:W-:Y:S02]  /*1300*/  LEA.HI R8, R8, R15, RZ, 0x1 ;  /* 0x0000000f08087211 */ /* 0x000fe400078f08ff */
[----:B------:R-:W-:-:S02]  /*1310*/  SHF.R.S32.HI R3, RZ, 0x1f, R0 ;  /* 0x0000001fff037819 */ /* 0x000fc40000011400 */
[----:B------:R-:W-:Y:S01]  /*1320*/  LOP3.LUT R5, R18, 0x30, R5, 0xf8, !PT ;  /* 0x0000003012057812 */ /* 0x000fe200078ef805 */
[----:B--2---:R-:W-:Y:S06]  /*1330*/  @P0 BRA `(.L_x_485) ;  /* 0x0000000000080947 */ /* 0x004fec0003800000 */
[----:B------:R-:W2:Y:S02]  /*1340*/  SYNCS.PHASECHK.TRANS64.TRYWAIT P0, [R2+URZ+0x30c00], R9 ;  /* 0x030c0009020075a7 */ /* 0x000ea4000800017f */
[----:B--2---:R-:W-:Y:S05]  /*1350*/  @!P0 BRA `(.L_x_486) ;  /* 0x0000009800488947 */ /* 0x004fea0003800000 */
.L_x_485:
[----:B------:R-:W3:Y:S01]  /*1360*/  LDL.LU R21, [R1] ;  /* 0x0000000001157983 */ /* 0x000ee20000300800 */
[----:B------:R-:W-:Y:S01]  /*1370*/  LOP3.LUT R8, R8, 0x7ffffe, RZ, 0xc0, !PT ;  /* 0x007ffffe08087812 */ /* 0x000fe200078ec0ff */
[----:B------:R-:W-:Y:S01]  /*1380*/  IMAD R20, R13, 0x400, R0 ;  /* 0x000004000d147824 */ /* 0x000fe200078e0200 */
[----:B--2---:R-:W-:Y:S02]  /*1390*/  LOP3.LUT R9, R5, 0x8, R6, 0xf8, !PT ;  /* 0x0000000805097812 */ /* 0x004fe400078ef806 */
[----:B------:R-:W-:Y:S01]  /*13a0*/  SHF.R.S32.HI R4, RZ, 0x1f, R7 ;  /* 0x0000001fff047819 */ /* 0x000fe20000011407 */
[----:B------:R-:W-:Y:S01]  /*13b0*/  IMAD.IADD R16, R15, 0x1, -R8 ;  /* 0x000000010f107824 */ /* 0x000fe200078e0a08 */
[----:B------:R-:W-:Y:S02]  /*13c0*/  SHF.R.U32.HI R18, RZ, 0x3, R18 ;  /* 0x00000003ff127819 */ /* 0x000fe40000011612 */
[CC--:B------:R-:W-:Y:S02]  /*13d0*/  LEA.HI R5, R3.reuse, R0.reuse, RZ, 0x5 ;  /* 0x0000000003057211 */ /* 0x0c0fe400078f28ff */
[----:B------:R-:W-:-:S02]  /*13e0*/  LEA.HI R3, R3, R0, RZ, 0x2 ;  /* 0x0000000003037211 */ /* 0x000fc400078f10ff */
[CC--:B------:R-:W-:Y:S02]  /*13f0*/  LEA.HI R6, R4.reuse, R7.reuse, RZ, 0x3 ;  /* 0x0000000704067211 */ /* 0x0c0fe400078f18ff */
[----:B------:R-:W-:Y:S02]  /*1400*/  LOP3.LUT R18, R9, R18, RZ, 0x3c, !PT ;  /* 0x0000001209127212 */ /* 0x000fe400078e3cff */
[----:B------:R-:W-:Y:S02]  /*1410*/  LEA.HI R4, R4, R7, RZ, 0x2 ;  /* 0x0000000704047211 */ /* 0x000fe400078f10ff */
[----:B------:R-:W-:Y:S02]  /*1420*/  LEA.HI R9, R13, R13, RZ, 0x1 ;  /* 0x0000000d0d097211 */ /* 0x000fe400078f08ff */
[----:B------:R-:W-:Y:S02]  /*1430*/  SHF.R.S32.HI R5, RZ, 0x5, R5 ;  /* 0x00000005ff057819 */ /* 0x000fe40000011405 */
[----:B------:R-:W-:-:S02]  /*1440*/  SHF.R.S32.HI R7, RZ, 0x2, R3 ;  /* 0x00000002ff077819 */ /* 0x000fc40000011403 */
[----:B------:R-:W-:Y:S01]  /*1450*/  SHF.R.S32.HI R8, RZ, 0x1f, R3 ;  /* 0x0000001fff087819 */ /* 0x000fe20000011403 */
[----:B------:R-:W-:Y:S01]  /*1460*/  IMAD R22, R5, -0x10, R22 ;  /* 0xfffffff005167824 */ /* 0x000fe200078e0216 */
[----:B------:R-:W-:Y:S02]  /*1470*/  LOP3.LUT R14, R9, 0xfffffffe, RZ, 0xc0, !PT ;  /* 0xfffffffe090e7812 */ /* 0x000fe400078ec0ff */
[----:B------:R-:W-:Y:S02]  /*1480*/  LEA.HI R8, R8, R7, RZ, 0x3 ;  /* 0x0000000708087211 */ /* 0x000fe400078f18ff */
[----:B------:R-:W-:Y:S01]  /*1490*/  LOP3.LUT R5, R3, 0x7ffffffc, RZ, 0xc0, !PT ;  /* 0x7ffffffc03057812 */ /* 0x000fe200078ec0ff */
[C---:B------:R-:W-:Y:S01]  /*14a0*/  IMAD.IADD R9, R13.reuse, 0x1, -R14 ;  /* 0x000000010d097824 */ /* 0x040fe200078e0a0e */
[----:B------:R-:W-:Y:S01]  /*14b0*/  LOP3.LUT R8, R8, 0xfffffff8, RZ, 0xc0, !PT ;  /* 0xfffffff808087812 */ /* 0x000fe200078ec0ff */
[----:B-1----:R-:W-:Y:S01]  /*14c0*/  IMAD R13, R13, 0x10, R16 ;  /* 0x000000100d0d7824 */ /* 0x002fe200078e0210 */
[----:B------:R-:W-:-:S02]  /*14d0*/  IADD3 R10, R0, -R5, RZ ;  /* 0x80000005000a7210 */ /* 0x000fc40007ffe0ff */
[--C-:B------:R-:W-:Y:S02]  /*14e0*/  SHF.R.S32.HI R0, RZ, 0x3, R6.reuse ;  /* 0x00000003ff007819 */ /* 0x100fe40000011406 */
[----:B------:R-:W-:Y:S02]  /*14f0*/  SHF.R.S32.HI R5, RZ, 0x1f, R6 ;  /* 0x0000001fff057819 */ /* 0x000fe40000011406 */
[----:B------:R-:W-:Y:S02]  /*1500*/  SHF.R.S32.HI R3, RZ, 0x2, R4 ;  /* 0x00000002ff037819 */ /* 0x000fe40000011404 */
[----:B------:R-:W-:Y:S01]  /*1510*/  IADD3 R8, R22, R8, -R7 ;  /* 0x0000000816087210 */ /* 0x000fe20007ffe807 */
[----:B------:R-:W-:Y:S01]  /*1520*/  IMAD.U32 R7, R13, 0x200, R18 ;  /* 0x000002000d077824 */ /* 0x000fe200078e0012 */
[----:B------:R-:W-:Y:S02]  /*1530*/  LEA.HI R5, R5, R0, RZ, 0x4 ;  /* 0x0000000005057211 */ /* 0x000fe400078f20ff */
[----:B------:R-:W-:-:S02]  /*1540*/  IADD3 R6, R3, 0x8, RZ ;  /* 0x0000000803067810 */ /* 0x000fc40007ffe0ff */
[----:B------:R-:W-:Y:S01]  /*1550*/  LEA.HI R4, R4, R3, RZ, 0x1 ;  /* 0x0000000304047211 */ /* 0x000fe200078f08ff */
[----:B------:R1:W-:Y:S01]  /*1560*/  STL [R1+0xc], R7 ;  /* 0x00000c0701007387 */ /* 0x0003e20000100800 */
[----:B------:R-:W-:Y:S01]  /*1570*/  LOP3.LUT R5, R5, 0x1ffffff0, RZ, 0xc0, !PT ;  /* 0x1ffffff005057812 */ /* 0x000fe200078ec0ff */
[----:B------:R-:W-:Y:S01]  /*1580*/  IMAD R9, R9, -0x40, R8 ;  /* 0xffffffc009097824 */ /* 0x000fe200078e0208 */
[----:B------:R-:W-:Y:S01]  /*1590*/  LOP3.LUT R4, R4, 0xfffffffe, RZ, 0xc0, !PT ;  /* 0xfffffffe04047812 */ /* 0x000fe200078ec0ff */
[C---:B------:R-:W-:Y:S01]  /*15a0*/  VIADD R8, R3.reuse, 0x10 ;  /* 0x0000001003087836 */ /* 0x040fe20000000000 */
[C---:B------:R-:W-:Y:S02]  /*15b0*/  IADD3 R14, R3.reuse, 0x18, RZ ;  /* 0x00000018030e7810 */ /* 0x040fe40007ffe0ff */
[----:B-1----:R-:W-:Y:S01]  /*15c0*/  LEA.HI R7, R6, R6, RZ, 0x1 ;  /* 0x0000000606077211 */ /* 0x002fe200078f08ff */
[----:B------:R-:W-:Y:S02]  /*15d0*/  IMAD.IADD R5, R0, 0x1, -R5 ;  /* 0x0000000100057824 */ /* 0x000fe400078e0a05 */
[----:B------:R-:W-:Y:S01]  /*15e0*/  IMAD.IADD R4, R3, 0x1, -R4 ;  /* 0x0000000103047824 */ /* 0x000fe200078e0a04 */
[----:B------:R-:W-:-:S02]  /*15f0*/  LOP3.LUT R13, R7, 0xfffffffe, RZ, 0xc0, !PT ;  /* 0xfffffffe070d7812 */ /* 0x000fc400078ec0ff */
[----:B------:R-:W-:Y:S02]  /*1600*/  LEA.HI R3, R8, R8, RZ, 0x1 ;  /* 0x0000000808037211 */ /* 0x000fe400078f08ff */
[--C-:B------:R-:W-:Y:S02]  /*1610*/  SHF.R.S32.HI R0, RZ, 0x1, R7.reuse ;  /* 0x00000001ff007819 */ /* 0x100fe40000011407 */
[----:B------:R-:W-:Y:S01]  /*1620*/  SHF.R.S32.HI R7, RZ, 0x1f, R7 ;  /* 0x0000001fff077819 */ /* 0x000fe20000011407 */
[----:B------:R-:W-:Y:S01]  /*1630*/  IMAD.IADD R13, R6, 0x1, -R13 ;  /* 0x00000001060d7824 */ /* 0x000fe200078e0a0d */
[----:B------:R-:W-:Y:S02]  /*1640*/  LOP3.LUT R15, R3, 0xfffffffe, RZ, 0xc0, !PT ;  /* 0xfffffffe030f7812 */ /* 0x000fe400078ec0ff */
[----:B------:R-:W-:Y:S02]  /*1650*/  SHF.R.S32.HI R6, RZ, 0x1, R3 ;  /* 0x00000001ff067819 */ /* 0x000fe40000011403 */
[----:B------:R-:W-:-:S02]  /*1660*/  LEA.HI R16, R14, R14, RZ, 0x1 ;  /* 0x0000000e0e107211 */ /* 0x000fc400078f08ff */
[----:B------:R-:W-:Y:S02]  /*1670*/  SHF.R.S32.HI R3, RZ, 0x1f, R3 ;  /* 0x0000001fff037819 */ /* 0x000fe40000011403 */
[----:B------:R-:W-:Y:S02]  /*1680*/  LEA.HI R7, R7, R0, RZ, 0x4 ;  /* 0x0000000007077211 */ /* 0x000fe400078f20ff */
[--C-:B------:R-:W-:Y:S02]  /*1690*/  SHF.R.S32.HI R17, RZ, 0x1, R16.reuse ;  /* 0x00000001ff117819 */ /* 0x100fe40000011410 */
[----:B------:R-:W-:Y:S02]  /*16a0*/  SHF.R.S32.HI R18, RZ, 0x1f, R16 ;  /* 0x0000001fff127819 */ /* 0x000fe40000011410 */
[----:B------:R-:W-:Y:S02]  /*16b0*/  LEA.HI R3, R3, R6, RZ, 0x4 ;  /* 0x0000000603037211 */ /* 0x000fe400078f20ff */
[----:B------:R-:W-:-:S02]  /*16c0*/  LOP3.LUT R7, R7, 0x1ffffff0, RZ, 0xc0, !PT ;  /* 0x1ffffff007077812 */ /* 0x000fc400078ec0ff */
[----:B------:R-:W-:Y:S02]  /*16d0*/  LEA.HI R18, R18, R17, RZ, 0x4 ;  /* 0x0000001112127211 */ /* 0x000fe400078f20ff */
[----:B------:R-:W-:Y:S01]  /*16e0*/  LOP3.LUT R3, R3, 0x1ffffff0, RZ, 0xc0, !PT ;  /* 0x1ffffff003037812 */ /* 0x000fe200078ec0ff */
[----:B------:R-:W-:Y:S01]  /*16f0*/  IMAD.IADD R0, R0, 0x1, -R7 ;  /* 0x0000000100007824 */ /* 0x000fe200078e0a07 */
[----:B------:R-:W-:Y:S02]  /*1700*/  LOP3.LUT R19, R16, 0xfffffffe, RZ, 0xc0, !PT ;  /* 0xfffffffe10137812 */ /* 0x000fe400078ec0ff */
[----:B------:R-:W-:Y:S01]  /*1710*/  LOP3.LUT R18, R18, 0x1ffffff0, RZ, 0xc0, !PT ;  /* 0x1ffffff012127812 */ /* 0x000fe200078ec0ff */
[----:B------:R-:W-:Y:S01]  /*1720*/  IMAD.IADD R6, R6, 0x1, -R3 ;  /* 0x0000000106067824 */ /* 0x000fe200078e0a03 */
[----:B------:R-:W-:Y:S01]  /*1730*/  LEA R3, R5, R4, 0x3 ;  /* 0x0000000405037211 */ /* 0x000fe200078e18ff */
[----:B------:R-:W-:Y:S01]  /*1740*/  IMAD R0, R0, 0x8, R13 ;  /* 0x0000000800007824 */ /* 0x000fe200078e020d */
[----:B------:R-:W-:Y:S01]  /*1750*/  IADD3 R19, R14, -R19, RZ ;  /* 0x800000130e137210 */ /* 0x000fe20007ffe0ff */
[----:B------:R-:W-:-:S02]  /*1760*/  IMAD.IADD R15, R8, 0x1, -R15 ;  /* 0x00000001080f7824 */ /* 0x000fc400078e0a0f */
[----:B------:R-:W-:Y:S01]  /*1770*/  IMAD.IADD R18, R17, 0x1, -R18 ;  /* 0x0000000111127824 */ /* 0x000fe200078e0a12 */
[----:B------:R1:W-:Y:S04]  /*1780*/  STL [R1+0x18], R0 ;  /* 0x0000180001007387 */ /* 0x0003e80000100800 */
[----:B------:R2:W-:Y:S01]  /*1790*/  STL [R1+0x1c], R3 ;  /* 0x00001c0301007387 */ /* 0x0005e20000100800 */
[----:B-1----:R-:W-:Y:S02]  /*17a0*/  IMAD R0, R18, 0x8, R19 ;  /* 0x0000000812007824 */ /* 0x002fe400078e0213 */
[----:B--2---:R-:W-:-:S05]  /*17b0*/  IMAD R3, R6, 0x8, R15 ;  /* 0x0000000806037824 */ /* 0x004fca00078e020f */
[----:B------:R-:W-:Y:S04]  /*17c0*/  STL [R1+0x14], R3 ;  /* 0x0000140301007387 */ /* 0x000fe80000100800 */
[----:B------:R1:W-:Y:S02]  /*17d0*/  STL [R1+0x10], R0 ;  /* 0x0000100001007387 */ /* 0x0003e40000100800 */
[----:B-1----:R-:W-:-:S05]  /*17e0*/  SHF.R.S32.HI R0, RZ, 0x7, R23 ;  /* 0x00000007ff007819 */ /* 0x002fca0000011417 */
[----:B------:R1:W-:Y:S01]  /*17f0*/  STL [R1+0x8], R0 ;  /* 0x0000080001007387 */ /* 0x0003e20000100800 */
[----:B------:R-:W-:Y:S01]  /*1800*/  IMAD.SHL.U32 R3, R20, 0x4, RZ ;  /* 0x0000000414037824 */ /* 0x000fe200078e00ff */
[----:B------:R-:W-:Y:S02]  /*1810*/  CS2R R6, SRZ ;  /* 0x0000000000067805 */ /* 0x000fe4000001ff00 */
[----:B------:R-:W-:Y:S02]  /*1820*/  MOV R5, RZ ;  /* 0x000000ff00057202 */ /* 0x000fe40000000f00 */
        /* <DEDUP_REMOVED lines=33> */
[----:B-1-3--:R-:W-:-:S07]  /*1a40*/  LOP3.LUT R8, R21, 0x1, RZ, 0xfc, !PT ;  /* 0x0000000115087812 */ /* 0x00afce00078efcff */
.L_x_497:
[----:B------:R-:W-:-:S13]  /*1a50*/  ISETP.NE.AND P0, PT, R8, 0x3, PT ;  /* 0x000000030800780c */ /* 0x000fda0003f05270 */
[----:B------:R-:W-:Y:S05]  /*1a60*/  @!P0 BRA `(.L_x_487) ;  /* 0x0000000000048947 */ /* 0x000fea0003800000 */
[----:B------:R-:W-:Y:S01]  /*1a70*/  BPT.TRAP 0x1 ;  /* 0x000000040000795c */ /* 0x000fe20000300000 */
.L_x_487:
[----:B------:R-:W-:Y:S01]  /*1a80*/  IMAD R3, R5, 0x8, R2 ;  /* 0x0000000805037824 */ /* 0x000fe200078e0202 */
[----:B------:R-:W-:-:S04]  /*1a90*/  SHF.L.U32 R22, R6, 0x1f, RZ ;  /* 0x0000001f06167819 */ /* 0x000fc800000006ff */
[----:B------:R1:W2:Y:S01]  /*1aa0*/  SYNCS.PHASECHK.TRANS64.TRYWAIT P1, [R3+URZ+0x30c10], R22 ;  /* 0x030c1016030075a7 */ /* 0x0002a2000802017f */
[----:B------:R-:W-:Y:S05]  /*1ab0*/  @!P0 BRA `(.L_x_488) ;  /* 0x0000000000048947 */ /* 0x000fea0003800000 */
[----:B------:R-:W-:Y:S01]  /*1ac0*/  BPT.TRAP 0x1 ;  /* 0x000000040000795c */ /* 0x000fe20000300000 */
.L_x_488:
[----:B------:R-:W-:-:S04]  /*1ad0*/  IADD3 R0, R2, 0x10000, RZ ;  /* 0x0001000002007810 */ /* 0x000fc80007ffe0ff */
[----:B------:R-:W-:-:S04]  /*1ae0*/  SHF.R.U32.HI R0, RZ, 0x4, R0 ;  /* 0x00000004ff007819 */ /* 0x000fc80000011600 */
[----:B------:R-:W-:Y:S01]  /*1af0*/  LOP3.LUT R0, R0, 0x3fff, RZ, 0xc0, !PT ;  /* 0x00003fff00007812 */ /* 0x000fe200078ec0ff */
[----:B--2---:R-:W-:Y:S06]  /*1b00*/  @P1 BRA `(.L_x_489) ;  /* 0x0000000000081947 */ /* 0x004fec0003800000 */
[----:B------:R-:W2:Y:S02]  /*1b10*/  SYNCS.PHASECHK.TRANS64.TRYWAIT P1, [R3+URZ+0x30c10], R22 ;  /* 0x030c1016030075a7 */ /* 0x000ea4000802017f */
[----:B--2---:R-:W-:Y:S05]  /*1b20*/  @!P1 BRA `(.L_x_490) ;  /* 0x0000009000689947 */ /* 0x004fea0003800000 */
.L_x_489:
        /* <DEDUP_REMOVED lines=9> */
[----:B------:R-:W2:Y:S01]  /*1bc0*/  LDL R15, [R1+0x10] ;  /* 0x00001000010f7983 */ /* 0x000ea20000100800 */
[----:B------:R-:W-:Y:S01]  /*1bd0*/  WARPGROUP.ARRIVE ;  /* 0x00000000000079c5 */ /* 0x000fe20000000000 */
[----:B------:R-:W-:Y:S01]  /*1be0*/  USHF.R.U32.HI UR4, URZ, 0x4, UR9 ;  /* 0x000000043f047899 */ /* 0x000fe20008011609 */
[----:B------:R-:W-:Y:S01]  /*1bf0*/  UMOV UR7, 0x40000040 ;  /* 0x4000004000077882 */ /* 0x000fe20000000000 */
[----:B------:R-:W-:-:S02]  /*1c00*/  UMOV UR5, 0x40000040 ;  /* 0x4000004000057882 */ /* 0x000fc40000000000 */
[----:B------:R-:W-:Y:S02]  /*1c10*/  ULOP3.LUT UR4, UR4, 0x3fff, URZ, 0xc0, !UPT ;  /* 0x00003fff04047892 */ /* 0x000fe4000f8ec03f */
[----:B------:R-:W-:Y:S02]  /*1c20*/  UMOV UR6, UR8 ;  /* 0x0000000800067c82 */ /* 0x000fe40008000000 */
[----:B------:R-:W-:-:S07]  /*1c30*/  ULOP3.LUT UR10, UR4, 0x10000, URZ, 0xfc, !UPT ;  /* 0x00010000040a7892 */ /* 0x000fce000f8efc3f */
        /* <DEDUP_REMOVED lines=15> */
[----:B------:R-:W-:Y:S02]  /*1d30*/  WARPGROUP.DEPBAR.LE gsb0, 0x0 ;  /* 0x00008000000079c5 */ /* 0x000fe40000010000 */
[----:B------:R-:W-:Y:S01]  /*1d40*/  WARPGROUP.ARRIVE ;  /* 0x00000000000079c5 */ /* 0x000fe20000000000 */
[C---:B-----5:R-:W-:Y:S01]  /*1d50*/  IMAD R19, R5.reuse, 0x80, R16 ;  /* 0x0000008005137824 */ /* 0x060fe200078e0210 */
[----:B------:R-:W-:Y:S01]  /*1d60*/  LEA R17, R10, R17, 0x1 ;  /* 0x000000110a117211 */ /* 0x000fe200078e08ff */
[----:B--2---:R-:W-:-:S02]  /*1d70*/  IMAD R21, R5, 0x80, R15 ;  /* 0x0000008005157824 */ /* 0x004fc400078e020f */
[C---:B------:R-:W-:Y:S01]  /*1d80*/  IMAD R15, R10.reuse, 0x2, R13 ;  /* 0x000000020a0f7824 */ /* 0x040fe200078e020d */
[----:B------:R-:W-:Y:S01]  /*1d90*/  HGMMA.64x128x16.F32 R88, gdesc[UR4], R88, gsb0 ;  /* 0x01e00000045879f0 */ /* 0x000fe20008000858 */
[----:B------:R-:W-:Y:S01]  /*1da0*/  UIADD3 UR6, UR8, 0x6, URZ ;  /* 0x0000000608067890 */ /* 0x000fe2000fffe03f */
[C---:B------:R-:W-:Y:S01]  /*1db0*/  IMAD R19, R10.reuse, 0x2, R19 ;  /* 0x000000020a137824 */ /* 0x040fe200078e0213 */
[----:B------:R-:W-:Y:S01]  /*1dc0*/  UIADD3 UR4, UR10, 0x6, URZ ;  /* 0x000000060a047890 */ /* 0x000fe2000fffe03f */
[----:B------:R-:W-:Y:S01]  /*1dd0*/  IMAD R23, R10, 0x2, R21 ;  /* 0x000000020a177824 */ /* 0x000fe200078e0215 */
[----:B------:R-:W-:Y:S01]  /*1de0*/  UMOV UR7, 0x40000040 ;  /* 0x4000004000077882 */ /* 0x000fe20000000000 */
[----:B------:R-:W-:Y:S01]  /*1df0*/  UMOV UR5, 0x40000040 ;  /* 0x4000004000057882 */ /* 0x000fe20000000000 */
[--C-:B------:R-:W-:Y:S01]  /*1e00*/  IMAD R21, R15, 0x4, R2.reuse ;  /* 0x000000040f157824 */ /* 0x100fe200078e0202 */
[----:B------:R-:W-:Y:S01]  /*1e10*/  LEA R13, R17, R2, 0x2 ;  /* 0x00000002110d7211 */ /* 0x000fe200078e10ff */
[----:B------:R-:W-:-:S02]  /*1e20*/  IMAD R14, R19, 0x4, R2 ;  /* 0x00000004130e7824 */ /* 0x000fc400078e0202 */
[----:B------:R-:W-:Y:S02]  /*1e30*/  IMAD R20, R23, 0x4, R2 ;  /* 0x0000000417147824 */ /* 0x000fe400078e0202 */
[----:B------:R-:W-:-:S04]  /*1e40*/  VIADD R16, R2, 0x20000 ;  /* 0x0002000002107836 */ /* 0x000fc80000000000 */
[--C-:B------:R-:W-:Y:S01]  /*1e50*/  IMAD R18, R17, 0x4, R16.reuse ;  /* 0x0000000411127824 */ /* 0x100fe200078e0210 */
[----:B------:R-:W-:Y:S01]  /*1e60*/  LEA R15, R15, R16, 0x2 ;  /* 0x000000100f0f7211 */ /* 0x000fe200078e10ff */
[--C-:B------:R-:W-:Y:S02]  /*1e70*/  IMAD R17, R19, 0x4, R16.reuse ;  /* 0x0000000413117824 */ /* 0x100fe400078e0210 */
[----:B------:R-:W-:Y:S01]  /*1e80*/  IMAD R16, R23, 0x4, R16 ;  /* 0x0000000417107824 */ /* 0x000fe200078e0210 */
[----:B------:R-:W-:Y:S02]  /*1e90*/  WARPGROUP.DEPBAR.LE gsb0, 0x0 ;  /* 0x00008000000079c5 */ /* 0x000fe40000010000 */
[----:B------:R-:W-:-:S06]  /*1ea0*/  WARPGROUP.ARRIVE ;  /* 0x00000000000079c5 */ /* 0x000fcc0000000000 */
[----:B------:R-:W-:Y:S03]  /*1eb0*/  HGMMA.64x128x16.F32 R88, gdesc[UR4], R88, gsb0 ;  /* 0x01e00000045879f0 */ /* 0x000fe60008000858 */
[----:B------:R-:W-:Y:S02]  /*1ec0*/  WARPGROUP.DEPBAR.LE gsb0, 0x0 ;  /* 0x00008000000079c5 */ /* 0x000fe40000010000 */
[----:B------:R-:W2:Y:S04]  /*1ed0*/  LDS R21, [R21+0x20000] ;  /* 0x0200000015157984 */ /* 0x000ea80000000800 */
[----:B------:R-:W3:Y:S04]  /*1ee0*/  LDS R13, [R13+0x20000] ;  /* 0x020000000d0d7984 */ /* 0x000ee80000000800 */
[----:B------:R-:W4:Y:S04]  /*1ef0*/  LDS R14, [R14+0x20000] ;  /* 0x020000000e0e7984 */ /* 0x000f280000000800 */
[----:B------:R-:W1:Y:S01]  /*1f00*/  LDS R20, [R20+0x20000] ;  /* 0x0200000014147984 */ /* 0x000e620000000800 */
[----:B------:R-:W-:Y:S05]  /*1f10*/  @!P0 BRA `(.L_x_491) ;  /* 0x0000000000048947 */ /* 0x000fea0003800000 */
[----:B------:R-:W-:Y:S01]  /*1f20*/  BPT.TRAP 0x1 ;  /* 0x000000040000795c */ /* 0x000fe20000300000 */
.L_x_491:
[----:B------:R1:W1:Y:S01]  /*1f30*/  SYNCS.PHASECHK.TRANS64.TRYWAIT P1, [R3+URZ+0x30c30], R22 ;  /* 0x030c3016030075a7 */ /* 0x000262000802017f */
[----:B------:R-:W-:Y:S05]  /*1f40*/  @!P0 BRA `(.L_x_492) ;  /* 0x0000000000048947 */ /* 0x000fea0003800000 */
[----:B------:R-:W-:Y:S01]  /*1f50*/  BPT.TRAP 0x1 ;  /* 0x000000040000795c */ /* 0x000fe20000300000 */
.L_x_492:
[----:B------:R-:W-:-:S04]  /*1f60*/  IADD3 R19, R2, 0x18000, RZ ;  /* 0x0001800002137810 */ /* 0x000fc80007ffe0ff */
[----:B------:R-:W-:-:S04]  /*1f70*/  SHF.R.U32.HI R19, RZ, 0x4, R19 ;  /* 0x00000004ff137819 */ /* 0x000fc80000011613 */
[----:B------:R-:W-:-:S04]  /*1f80*/  LOP3.LUT R19, R19, 0x3fff, RZ, 0xc0, !PT ;  /* 0x00003fff13137812 */ /* 0x000fc800078ec0ff */
[----:B------:R-:W-:Y:S01]  /*1f90*/  LOP3.LUT R24, R19, 0x10000, RZ, 0xfc, !PT ;  /* 0x0001000013187812 */ /* 0x000fe200078efcff */
[----:B-1----:R-:W-:Y:S06]  /*1fa0*/  @P1 BRA `(.L_x_493) ;  /* 0x0000000000081947 */ /* 0x002fec0003800000 */
[----:B------:R-:W1:Y:S02]  /*1fb0*/  SYNCS.PHASECHK.TRANS64.TRYWAIT P1, [R3+URZ+0x30c30], R22 ;  /* 0x030c3016030075a7 */ /* 0x000e64000802017f */
[----:B-1----:R-:W-:Y:S05]  /*1fc0*/  @!P1 BRA `(.L_x_494) ;  /* 0x0000008c00549947 */ /* 0x002fea0003800000 */
.L_x_493:
[----:B------:R-:W-:Y:S01]  /*1fd0*/  UIADD3 UR9, UR9, 0x4000, URZ ;  /* 0x0000400009097890 */ /* 0x000fe2000fffe03f */
[----:B------:R-:W-:Y:S01]  /*1fe0*/  IMAD R24, R5, 0x400, R24 ;  /* 0x0000040005187824 */ /* 0x000fe200078e0218 */
[----:B------:R-:W-:Y:S01]  /*1ff0*/  UMOV UR7, 0x40000040 ;  /* 0x4000004000077882 */ /* 0x000fe20000000000 */
[----:B------:R-:W-:Y:S01]  /*2000*/  UMOV UR5, 0x40000040 ;  /* 0x4000004000057882 */ /* 0x000fe20000000000 */
[----:B------:R-:W-:Y:S01]  /*2010*/  USHF.R.U32.HI UR9, URZ, 0x4, UR9 ;  /* 0x000000043f097899 */ /* 0x000fe20008011609 */
[----:B------:R-:W-:Y:S01]  /*2020*/  FMUL.FTZ R22, R88, UR36 ;  /* 0x0000002458167c20 */ /* 0x000fe20008410000 */
[----:B------:R-:W-:Y:S01]  /*2030*/  R2UR UR8, R24 ;  /* 0x00000000180872ca */ /* 0x000fe200000e0000 */
[----:B------:R-:W-:Y:S01]  /*2040*/  FMUL.FTZ R88, R90, UR36 ;  /* 0x000000245a587c20 */ /* 0x000fe20008410000 */
[----:B------:R-:W-:Y:S01]  /*2050*/  ULOP3.LUT UR9, UR9, 0x3fff, URZ, 0xc0, !UPT ;  /* 0x00003fff09097892 */ /* 0x000fe2000f8ec03f */
[----:B------:R-:W-:Y:S01]  /*2060*/  WARPGROUP.ARRIVE ;  /* 0x00000000000079c5 */ /* 0x000fe20000000000 */
[----:B------:R-:W-:Y:S01]  /*2070*/  FMUL.FTZ R90, R92, UR36 ;  /* 0x000000245c5a7c20 */ /* 0x000fe20008410000 */
[----:B------:R-:W-:Y:S01]  /*2080*/  FMUL.FTZ R92, R94, UR36 ;  /* 0x000000245e5c7c20 */ /* 0x000fe20008410000 */
[----:B------:R-:W-:Y:S01]  /*2090*/  ULOP3.LUT UR9, UR9, 0x10000, URZ, 0xfc, !UPT ;  /* 0x0001000009097892 */ /* 0x000fe2000f8efc3f */
[----:B------:R-:W-:Y:S01]  /*20a0*/  FMUL.FTZ R94, R96, UR36 ;  /* 0x00000024605e7c20 */ /* 0x000fe20008410000 */
[----:B------:R-:W-:Y:S01]  /*20b0*/  FMUL.FTZ R96, R98, UR36 ;  /* 0x0000002462607c20 */ /* 0x000fe20008410000 */
[----:B------:R-:W-:Y:S01]  /*20c0*/  FMUL.FTZ R98, R100, UR36 ;  /* 0x0000002464627c20 */ /* 0x000fe20008410000 */
[----:B------:R-:W-:Y:S01]  /*20d0*/  FMUL.FTZ R100, R102, UR36 ;  /* 0x0000002466647c20 */ /* 0x000fe20008410000 */
[----:B------:R-:W-:Y:S01]  /*20e0*/  FMUL.FTZ R102, R104, UR36 ;  /* 0x0000002468667c20 */ /* 0x000fe20008410000 */
[----:B------:R-:W-:Y:S01]  /*20f0*/  FMUL.FTZ R104, R106, UR36 ;  /* 0x000000246a687c20 */ /* 0x000fe20008410000 */
[----:B------:R-:W-:Y:S01]  /*2100*/  UMOV UR6, UR8 ;  /* 0x0000000800067c82 */ /* 0x000fe20008000000 */
[----:B------:R-:W-:Y:S01]  /*2110*/  UMOV UR4, UR9 ;  /* 0x0000000900047c82 */ /* 0x000fe20008000000 */
[----:B------:R-:W-:Y:S01]  /*2120*/  FMUL.FTZ R106, R108, UR36 ;  /* 0x000000246c6a7c20 */ /* 0x000fe20008410000 */
[----:B------:R-:W-:Y:S01]  /*2130*/  HGMMA.64x128x16.F32 R24, gdesc[UR4], RZ, !UPT, gsb0 ;  /* 0x01e00000041879f0 */ /* 0x000fe2000c0008ff */
[----:B------:R-:W-:Y:S01]  /*2140*/  UIADD3 UR6, UR8, 0x2, URZ ;  /* 0x0000000208067890 */ /* 0x000fe2000fffe03f */
[----:B------:R-:W-:Y:S01]  /*2150*/  FMUL.FTZ R236, R127, UR36 ;  /* 0x000000247fec7c20 */ /* 0x000fe20008410000 */
[----:B------:R-:W-:Y:S01]  /*2160*/  UIADD3 UR4, UR9, 0x2, URZ ;  /* 0x0000000209047890 */ /* 0x000fe2000fffe03f */
[----:B------:R-:W-:Y:S01]  /*2170*/  FMUL.FTZ R108, R110, UR36 ;  /* 0x000000246e6c7c20 */ /* 0x000fe20008410000 */
[----:B------:R-:W-:Y:S01]  /*2180*/  UMOV UR7, 0x40000040 ;  /* 0x4000004000077882 */ /* 0x000fe20000000000 */
[----:B------:R-:W-:Y:S01]  /*2190*/  UMOV UR5, 0x40000040 ;  /* 0x4000004000057882 */ /* 0x000fe20000000000 */
[----:B------:R-:W-:Y:S01]  /*21a0*/  FMUL.FTZ R217, R122, UR36 ;  /* 0x000000247ad97c20 */ /* 0x000fe20008410000 */
[----:B------:R-:W-:Y:S01]  /*21b0*/  FMUL.FTZ R127, R130, UR36 ;  /* 0x00000024827f7c20 */ /* 0x000fe20008410000 */
[----:B------:R-:W-:Y:S01]  /*21c0*/  FMUL.FTZ R110, R112, UR36 ;  /* 0x00000024706e7c20 */ /* 0x000fe20008410000 */
[----:B--2---:R-:W1:Y:S01]  /*21d0*/  SHFL.IDX PT, R122, R21, R11, 0x1f ;  /* 0x00001f0b157a7589 */ /* 0x004e6200000e0000 */
[----:B------:R-:W-:-:S02]  /*21e0*/  VIADD R130, R11, 0x4 ;  /* 0x000000040b827836 */ /* 0x000fc40000000000 */
[----:B------:R-:W-:Y:S01]  /*21f0*/  FMUL.FTZ R23, R89, UR36 ;  /* 0x0000002459177c20 */ /* 0x000fe20008410000 */
[----:B------:R-:W-:Y:S01]  /*2200*/  FMUL.FTZ R112, R114, UR36 ;  /* 0x0000002472707c20 */ /* 0x000fe20008410000 */
[----:B------:R-:W2:Y:S01]  /*2210*/  MUFU.TANH R22, R22 ;  /* 0x0000001600167308 */ /* 0x000ea20000002400 */
[----:B------:R-:W-:Y:S01]  /*2220*/  FMUL.FTZ R114, R116, UR36 ;  /* 0x0000002474727c20 */ /* 0x000fe20008410000 */
[----:B------:R-:W-:Y:S01]  /*2230*/  FMUL.FTZ R134, R134, UR36 ;  /* 0x0000002486867c20 */ /* 0x000fe20008410000 */
[----:B------:R-:W-:Y:S01]  /*2240*/  FMUL.FTZ R116, R118, UR36 ;  /* 0x0000002476747c20 */ /* 0x000fe20008410000 */
[----:B------:R-:W-:Y:S01]  /*2250*/  STL [R1+0x4c], R155 ;  /* 0x00004c9b01007387 */ /* 0x000fe20000100800 */
[----:B------:R-:W-:Y:S01]  /*2260*/  FMUL.FTZ R89, R91, UR36 ;  /* 0x000000245b597c20 */ /* 0x000fe20008410000 */
[----:B------:R-:W-:Y:S01]  /*2270*/  FMUL.FTZ R118, R120, UR36 ;  /* 0x0000002478767c20 */ /* 0x000fe20008410000 */
[----:B------:R-:W-:Y:S01]  /*2280*/  FMUL.FTZ R91, R93, UR36 ;  /* 0x000000245d5b7c20 */ /* 0x000fe20008410000 */
[----:B------:R3:W-:Y:S01]  /*2290*/  STL [R1+0x48], R154 ;  /* 0x0000489a01007387 */ /* 0x0007e20000100800 */
[----:B------:R-:W-:Y:S01]  /*22a0*/  FMUL.FTZ R93, R95, UR36 ;  /* 0x000000245f5d7c20 */ /* 0x000fe20008410000 */
[----:B------:R-:W4:Y:S01]  /*22b0*/  MUFU.TANH R23, R23 ;  /* 0x0000001700177308 */ /* 0x000f220000002400 */
[----:B------:R-:W-:Y:S01]  /*22c0*/  FMUL.FTZ R95, R97, UR36 ;  /* 0x00000024615f7c20 */ /* 0x000fe20008410000 */
[----:B------:R-:W4:Y:S01]  /*22d0*/  SHFL.IDX PT, R120, R21, R130, 0x1f ;  /* 0x00001f8215787589 */ /* 0x000f2200000e0000 */
[----:B------:R-:W-:Y:S01]  /*22e0*/  FMUL.FTZ R97, R99, UR36 ;  /* 0x0000002463617c20 */ /* 0x000fe20008410000 */
[----:B------:R-:W-:Y:S01]  /*22f0*/  FMUL.FTZ R99, R101, UR36 ;  /* 0x0000002465637c20 */ /* 0x000fe20008410000 */
[----:B------:R-:W-:Y:S01]  /*2300*/  FMUL.FTZ R133, R133, UR36 ;  /* 0x0000002485857c20 */ /* 0x000fe20008410000 */
[----:B------:R-:W-:Y:S01]  /*2310*/  FMUL.FTZ R101, R103, UR36 ;  /* 0x0000002467657c20 */ /* 0x000fe20008410000 */
[----:B------:R-:W-:Y:S01]  /*2320*/  FMUL.FTZ R103, R105, UR36 ;  /* 0x0000002469677c20 */ /* 0x000fe20008410000 */
[----:B---3--:R3:W-:Y:S01]  /*2330*/  MUFU.TANH R154, R134 ;  /* 0x00000086009a7308 */ /* 0x0087e20000002400 */
[----:B------:R-:W-:Y:S01]  /*2340*/  FMUL.FTZ R216, R121, UR36 ;  /* 0x0000002479d87c20 */ /* 0x000fe20008410000 */
[----:B------:R-:W-:Y:S01]  /*2350*/  FMUL.FTZ R231, R128, UR36 ;  /* 0x0000002480e77c20 */ /* 0x000fe20008410000 */
[----:B------:R1:W-:Y:S01]  /*2360*/  STL [R1+0x44], R153 ;  /* 0x0000449901007387 */ /* 0x0003e20000100800 */
[----:B------:R-:W-:Y:S01]  /*2370*/  FMUL.FTZ R105, R107, UR36 ;  /* 0x000000246b697c20 */ /* 0x000fe20008410000 */
[----:B------:R-:W-:Y:S01]  /*2380*/  FMUL.FTZ R128, R148, UR36 ;  /* 0x0000002494807c20 */ /* 0x000fe20008410000 */
[----:B------:R-:W-:Y:S01]  /*2390*/  FMUL.FTZ R107, R109, UR36 ;  /* 0x000000246d6b7c20 */ /* 0x000fe20008410000 */
[----:B------:R-:W-:Y:S01]  /*23a0*/  FMUL.FTZ R109, R111, UR36 ;  /* 0x000000246f6d7c20 */ /* 0x000fe20008410000 */
[----:B------:R-:W4:Y:S01]  /*23b0*/  MUFU.TANH R88, R88 ;  /* 0x0000005800587308 */ /* 0x000f220000002400 */
[----:B---3--:R-:W-:-:S02]  /*23c0*/  VIADD R134, R11, 0x8 ;  /* 0x000000080b867836 */ /* 0x008fc40000000000 */
[----:B------:R-:W-:Y:S01]  /*23d0*/  FMUL.FTZ R111, R113, UR36 ;  /* 0x00000024716f7c20 */ /* 0x000fe20008410000 */
[----:B------:R-:W-:Y:S01]  /*23e0*/  ISETP.GT.AND P2, PT, R9, RZ, PT ;  /* 0x000000ff0900720c */ /* 0x000fe20003f44270 */
[----:B------:R-:W-:Y:S01]  /*23f0*/  FMUL.FTZ R113, R115, UR36 ;  /* 0x0000002473717c20 */ /* 0x000fe20008410000 */
[----:B------:R-:W-:Y:S01]  /*2400*/  FMUL.FTZ R115, R117, UR36 ;  /* 0x0000002475737c20 */ /* 0x000fe20008410000 */
[----:B------:R-:W3:Y:S01]  /*2410*/  SHFL.IDX PT, R121, R21, R134, 0x1f ;  /* 0x00001f8615797589 */ /* 0x000ee200000e0000 */
[----:B------:R-:W-:Y:S01]  /*2420*/  FMUL.FTZ R117, R119, UR36 ;  /* 0x0000002477757c20 */ /* 0x000fe20008410000 */
[----:B------:R-:W-:Y:S01]  /*2430*/  MUFU.TANH R89, R89 ;  /* 0x0000005900597308 */ /* 0x000fe20000002400 */
[----:B------:R-:W-:Y:S01]  /*2440*/  FMUL.FTZ R227, R124, UR36 ;  /* 0x000000247ce37c20 */ /* 0x000fe20008410000 */
[----:B--2---:R-:W-:Y:S01]  /*2450*/  FSEL R119, R22, -INF , P2 ;  /* 0xff80000016777808 */ /* 0x004fe20001000000 */
[----:B------:R-:W-:Y:S01]  /*2460*/  FMUL.FTZ R218, R123, UR36 ;  /* 0x000000247bda7c20 */ /* 0x000fe20008410000 */
[----:B------:R-:W-:Y:S01]  /*2470*/  ISETP.GT.AND P1, PT, R9, 0x8, PT ;  /* 0x000000080900780c */ /* 0x000fe20003f24270 */
[----:B------:R-:W-:Y:S01]  /*2480*/  FMUL.FTZ R234, R135, UR36 ;  /* 0x0000002487ea7c20 */ /* 0x000fe20008410000 */
[----:B------:R-:W-:Y:S01]  /*2490*/  FMUL.FTZ R132, R132, UR36 ;  /* 0x0000002484847c20 */ /* 0x000fe20008410000 */
[--C-:B-1----:R-:W-:Y:S01]  /*24a0*/  FFMA.FTZ R135, R119, UR37, -R122.reuse ;  /* 0x0000002577877c23 */ /* 0x102fe2000801087a */
[----:B------:R1:W-:Y:S01]  /*24b0*/  MUFU.TANH R153, R133 ;  /* 0x0000008500997308 */ /* 0x0003e20000002400 */
[----:B----4-:R-:W-:Y:S01]  /*24c0*/  FSEL R123, R23, -INF , P2 ;  /* 0xff800000177b7808 */ /* 0x010fe20001000000 */
[----:B------:R-:W-:Y:S01]  /*24d0*/  STL [R1+0x40], R152 ;  /* 0x0000409801007387 */ /* 0x000fe20000100800 */
[----:B------:R-:W-:Y:S01]  /*24e0*/  FSEL R119, R88, -INF , P1 ;  /* 0xff80000058777808 */ /* 0x000fe20000800000 */
[----:B------:R-:W-:Y:S01]  /*24f0*/  FMUL.FTZ R137, R137, UR36 ;  /* 0x0000002489897c20 */ /* 0x000fe20008410000 */
[----:B------:R-:W-:Y:S01]  /*2500*/  FMUL.FTZ R139, R139, UR36 ;  /* 0x000000248b8b7c20 */ /* 0x000fe20008410000 */
[----:B------:R-:W-:Y:S01]  /*2510*/  STL [R1+0x3c], R10 ;  /* 0x00003c0a01007387 */ /* 0x000fe20000100800 */
[----:B------:R-:W-:Y:S01]  /*2520*/  FMUL.FTZ R136, R136, UR36 ;  /* 0x0000002488887c20 */ /* 0x000fe20008410000 */
[----:B------:R-:W2:Y:S01]  /*2530*/  MUFU.TANH R90, R90 ;  /* 0x0000005a005a7308 */ /* 0x000ea20000002400 */
[----:B-1----:R-:W-:Y:S01]  /*2540*/  IADD3 R133, R11, 0xc, RZ ;  /* 0x0000000c0b857810 */ /* 0x002fe20007ffe0ff */
[----:B------:R1:W-:Y:S01]  /*2550*/  STL [R1+0x38], R8 ;  /* 0x0000380801007387 */ /* 0x0003e20000100800 */
[----:B------:R-:W-:Y:S01]  /*2560*/  FFMA.FTZ R119, R119, UR37, -R122 ;  /* 0x0000002577777c23 */ /* 0x000fe2000801087a */
[----:B------:R-:W-:Y:S01]  /*2570*/  FMUL.FTZ R141, R141, UR36 ;  /* 0x000000248d8d7c20 */ /* 0x000fe20008410000 */
[----:B------:R-:W-:Y:S01]  /*2580*/  FMUL.FTZ R140, R140, UR36 ;  /* 0x000000248c8c7c20 */ /* 0x000fe20008410000 */
[----:B------:R-:W4:Y:S01]  /*2590*/  SHFL.IDX PT, R124, R21, R133, 0x1f ;  /* 0x00001f85157c7589 */ /* 0x000f2200000e0000 */
[----:B------:R-:W-:Y:S01]  /*25a0*/  FMUL.FTZ R129, R129, UR36 ;  /* 0x0000002481817c20 */ /* 0x000fe20008410000 */
[----:B------:R-:W3:Y:S01]  /*25b0*/  MUFU.TANH R92, R92 ;  /* 0x0000005c005c7308 */ /* 0x000ee20000002400 */
[----:B------:R-:W-:Y:S01]  /*25c0*/  FMUL.FTZ R138, R138, UR36 ;  /* 0x000000248a8a7c20 */ /* 0x000fe20008410000 */
[----:B------:R3:W-:Y:S01]  /*25d0*/  STL [R1+0x34], R7 ;  /* 0x0000340701007387 */ /* 0x0007e20000100800 */
[----:B------:R-:W-:Y:S01]  /*25e0*/  FMUL.FTZ R226, R125, UR36 ;  /* 0x000000247de27c20 */ /* 0x000fe20008410000 */
[----:B------:R-:W-:Y:S01]  /*25f0*/  FMUL.FTZ R142, R142, UR36 ;  /* 0x000000248e8e7c20 */ /* 0x000fe20008410000 */
[----:B------:R-:W-:Y:S01]  /*2600*/  FMUL.FTZ R235, R131, UR36 ;  /* 0x0000002483eb7c20 */ /* 0x000fe20008410000 */
[----:B------:R-:W-:Y:S01]  /*2610*/  STL [R1+0x30], R6 ;  /* 0x0000300601007387 */ /* 0x000fe20000100800 */
[----:B------:R-:W-:Y:S01]  /*2620*/  FMUL.FTZ R143, R143, UR36 ;  /* 0x000000248f8f7c20 */ /* 0x000fe20008410000 */
[----:B------:R-:W4:Y:S01]  /*2630*/  MUFU.TANH R91, R91 ;  /* 0x0000005b005b7308 */ /* 0x000f220000002400 */
[----:B--2---:R-:W-:Y:S01]  /*2640*/  FSEL R122, R90, -INF , P2 ;  /* 0xff8000005a7a7808 */ /* 0x004fe20001000000 */
[----:B------:R-:W-:Y:S01]  /*2650*/  STL [R1+0x2c], R4 ;  /* 0x00002c0401007387 */ /* 0x000fe20000100800 */
[----:B------:R-:W-:Y:S01]  /*2660*/  FMUL.FTZ R131, R150, UR36 ;  /* 0x0000002496837c20 */ /* 0x000fe20008410000 */
[----:B------:R-:W-:Y:S01]  /*2670*/  FMUL.FTZ R237, R144, UR36 ;  /* 0x0000002490ed7c20 */ /* 0x000fe20008410000 */
[----:B------:R-:W-:Y:S01]  /*2680*/  FMUL.FTZ R232, R145, UR36 ;  /* 0x0000002491e87c20 */ /* 0x000fe20008410000 */
[----:B------:R2:W-:Y:S01]  /*2690*/  STL [R1+0x28], R3 ;  /* 0x0000280301007387 */ /* 0x0005e20000100800 */
[----:B------:R-:W-:Y:S01]  /*26a0*/  FMUL.FTZ R229, R146, UR36 ;  /* 0x0000002492e57c20 */ /* 0x000fe20008410000 */
[----:B------:R3:W-:Y:S01]  /*26b0*/  MUFU.TANH R155, R132 ;  /* 0x00000084009b7308 */ /* 0x0007e20000002400 */
[----:B------:R-:W-:Y:S01]  /*26c0*/  FMUL.FTZ R228, R147, UR36 ;  /* 0x0000002493e47c20 */ /* 0x000fe20008410000 */
[----:B------:R4:W-:Y:S01]  /*26d0*/  STL [R1+0x24], R0 ;  /* 0x0000240001007387 */ /* 0x0009e20000100800 */
[----:B------:R-:W-:-:S03]  /*26e0*/  FMUL.FTZ R126, R126, UR36 ;  /* 0x000000247e7e7c20 */ /* 0x000fc60008410000 */
[----:B------:R-:W-:Y:S02]  /*26f0*/  SHFL.IDX PT, R219, R13, R11, 0x1f ;  /* 0x00001f0b0ddb7589 */ /* 0x000fe400000e0000 */
[----:B-1----:R1:W-:Y:S01]  /*2700*/  MUFU.TANH R8, R137 ;  /* 0x0000008900087308 */ /* 0x0023e20000002400 */
[--C-:B---3--:R-:W-:Y:S01]  /*2710*/  FFMA.FTZ R132, R123, UR37, -R120.reuse ;  /* 0x000000257b847c23 */ /* 0x108fe20008010878 */
[----:B------:R-:W-:Y:S01]  /*2720*/  FSEL R123, R89, -INF , P1 ;  /* 0xff800000597b7808 */ /* 0x000fe20000800000 */
[----:B------:R-:W-:Y:S04]  /*2730*/  SHFL.IDX PT, R222, R13, R130, 0x1f ;  /* 0x00001f820dde7589 */ /* 0x000fe800000e0000 */
[----:B------:R-:W-:Y:S01]  /*2740*/  FFMA.FTZ R120, R123, UR37, -R120 ;  /* 0x000000257b787c23 */ /* 0x000fe20008010878 */
[----:B------:R3:W-:Y:S01]  /*2750*/  MUFU.TANH R7, R139 ;  /* 0x0000008b00077308 */ /* 0x0007e20000002400 */
[----:B-1----:R-:W-:-:S02]  /*2760*/  VIADD R137, R11, 0x14 ;  /* 0x000000140b897836 */ /* 0x002fc40000000000 */
[--C-:B------:R-:W-:Y:S01]  /*2770*/  FFMA.FTZ R123, R122, UR37, -R121.reuse ;  /* 0x000000257a7b7c23 */ /* 0x100fe20008010879 */
[----:B------:R-:W-:Y:S01]  /*2780*/  FSEL R122, R92, -INF , P1 ;  /* 0xff8000005c7a7808 */ /* 0x000fe20000800000 */
[----:B------:R-:W-:Y:S03]  /*2790*/  SHFL.IDX PT, R225, R13, R134, 0x1f ;  /* 0x00001f860de17589 */ /* 0x000fe600000e0000 */
[----:B------:R-:W-:Y:S01]  /*27a0*/  MUFU.TANH R93, R93 ;  /* 0x0000005d005d7308 */ /* 0x000fe20000002400 */
[----:B---3--:R-:W-:Y:S02]  /*27b0*/  VIADD R139, R11, 0x10 ;  /* 0x000000100b8b7836 */ /* 0x008fe40000000000 */
[----:B------:R-:W-:Y:S01]  /*27c0*/  FFMA.FTZ R121, R122, UR37, -R121 ;  /* 0x000000257a797c23 */ /* 0x000fe20008010879 */
[----:B------:R-:W-:Y:S04]  /*27d0*/  SHFL.IDX PT, R230, R13, R133, 0x1f ;  /* 0x00001f850de67589 */ /* 0x000fe800000e0000 */
[----:B------:R-:W-:Y:S01]  /*27e0*/  SHFL.IDX PT, R125, R21, R139, 0x1f ;  /* 0x00001f8b157d7589 */ /* 0x000fe200000e0000 */
[----:B------:R1:W-:Y:S08]  /*27f0*/  MUFU.TANH R152, R136 ;  /* 0x0000008800987308 */ /* 0x0003f00000002400 */
[----:B--2---:R4:W-:Y:S01]  /*2800*/  MUFU.TANH R3, R141 ;  /* 0x0000008d00037308 */ /* 0x0049e20000002400 */
[----:B-1----:R-:W-:-:S02]  /*2810*/  FMUL.FTZ R136, R151, UR36 ;  /* 0x0000002497887c20 */ /* 0x002fc40008410000 */
[----:B------:R-:W1:Y:S01]  /*2820*/  SHFL.IDX PT, R151, R21, R137, 0x1f ;  /* 0x00001f8915977589 */ /* 0x000e6200000e0000 */
[----:B------:R-:W-:Y:S02]  /*2830*/  WARPGROUP.DEPBAR.LE gsb0, 0x0 ;  /* 0x00008000000079c5 */ /* 0x000fe40000010000 */
[----:B------:R-:W-:Y:S02]  /*2840*/  WARPGROUP.ARRIVE ;  /* 0x00000000000079c5 */ /* 0x000fe40000000000 */
[----:B------:R2:W-:Y:S01]  /*2850*/  MUFU.TANH R6, R140 ;  /* 0x0000008c00067308 */ /* 0x0005e20000002400 */
[----:B----4-:R-:W-:-:S03]  /*2860*/  FSEL R141, R91, -INF , P2 ;  /* 0xff8000005b8d7808 */ /* 0x010fc60001000000 */
[----:B------:R-:W-:Y:S01]  /*2870*/  HGMMA.64x128x16.F32 R24, gdesc[UR4], R24, gsb0 ;  /* 0x01e00000041879f0 */ /* 0x000fe20008000818 */
[----:B------:R-:W-:Y:S01]  /*2880*/  UIADD3 UR6, UR8, 0x4, URZ ;  /* 0x0000000408067890 */ /* 0x000fe2000fffe03f */
[----:B------:R-:W-:Y:S01]  /*2890*/  FFMA.FTZ R122, R141, UR37, -R124 ;  /* 0x000000258d7a7c23 */ /* 0x000fe2000801087c */
[----:B------:R-:W-:Y:S01]  /*28a0*/  UIADD3 UR4, UR9, 0x4, URZ ;  /* 0x0000000409047890 */ /* 0x000fe2000fffe03f */
[----:B------:R3:W4:Y:S01]  /*28b0*/  MUFU.TANH R0, R129 ;  /* 0x0000008100007308 */ /* 0x0007220000002400 */
[----:B------:R-:W-:Y:S01]  /*28c0*/  UMOV UR7, 0x40000040 ;  /* 0x4000004000077882 */ /* 0x000fe20000000000 */
[----:B------:R-:W-:Y:S01]  /*28d0*/  UMOV UR5, 0x40000040 ;  /* 0x4000004000057882 */ /* 0x000fe20000000000 */
[----:B--2---:R-:W-:-:S05]  /*28e0*/  IADD3 R140, R11, 0x1c, RZ ;  /* 0x0000001c0b8c7810 */ /* 0x004fca0007ffe0ff */
[----:B------:R2:W-:Y:S01]  /*28f0*/  MUFU.TANH R10, R138 ;  /* 0x0000008a000a7308 */ /* 0x0005e20000002400 */
[----:B------:R-:W1:Y:S01]  /*2900*/  SHFL.IDX PT, R141, R21, R140, 0x1f ;  /* 0x00001f8c158d7589 */ /* 0x000e6200000e0000 */
[----:B---3--:R-:W-:Y:S01]  /*2910*/  FMUL.FTZ R129, R149, UR36 ;  /* 0x0000002495817c20 */ /* 0x008fe20008410000 */
[----:B------:R-:W-:-:S05]  /*2920*/  IMAD R149, R5, 0x400, R19 ;  /* 0x0000040005957824 */ /* 0x000fca00078e0213 */
[----:B------:R-:W-:Y:S01]  /*2930*/  MUFU.TANH R94, R94 ;  /* 0x0000005e005e7308 */ /* 0x000fe20000002400 */
[----:B--2---:R-:W-:Y:S01]  /*2940*/  VIADD R138, R11, 0x18 ;  /* 0x000000180b8a7836 */ /* 0x004fe20000000000 */
[----:B----4-:R-:W-:Y:S06]  /*2950*/  STL [R1+0x4], R0 ;  /* 0x0000040001007387 */ /* 0x010fec0000100800 */
[----:B------:R-:W-:Y:S08]  /*2960*/  MUFU.TANH R95, R95 ;  /* 0x0000005f005f7308 */ /* 0x000ff00000002400 */
[----:B------:R-:W2:Y:S08]  /*2970*/  MUFU.TANH R96, R96 ;  /* 0x0000006000607308 */ /* 0x000eb00000002400 */
[----:B------:R-:W-:Y:S08]  /*2980*/  MUFU.TANH R97, R97 ;  /* 0x0000006100617308 */ /* 0x000ff00000002400 */
[----:B------:R3:W-:Y:S01]  /*2990*/  MUFU.TANH R4, R142 ;  /* 0x0000008e00047308 */ /* 0x0007e20000002400 */
[----:B--2---:R-:W-:-:S07]  /*29a0*/  FSEL R144, R96, -INF , P1 ;  /* 0xff80000060907808 */ /* 0x004fce0000800000 */
[----:B------:R-:W2:Y:S01]  /*29b0*/  MUFU.TANH R99, R99 ;  /* 0x0000006300637308 */ /* 0x000ea20000002400 */
[----:B---3--:R3:W4:Y:S07]  /*29c0*/  SHFL.IDX PT, R142, R21, R138, 0x1f ;  /* 0x00001f8a158e7589 */ /* 0x00872e00000e0000 */
[----:B------:R-:W-:Y:S01]  /*29d0*/  MUFU.TANH R98, R98 ;  /* 0x0000006200627308 */ /* 0x000fe20000002400 */
[----:B---3--:R-:W-:-:S07]  /*29e0*/  FSEL R21, R95, -INF , P2 ;  /* 0xff8000005f157808 */ /* 0x008fce0001000000 */
[----:B------:R-:W-:Y:S01]  /*29f0*/  MUFU.TANH R101, R101 ;  /* 0x0000006500657308 */ /* 0x000fe20000002400 */
[----:B-1----:R-:W-:Y:S01]  /*2a00*/  FFMA.FTZ R21, R21, UR37, -R151 ;  /* 0x0000002515157c23 */ /* 0x002fe20008010897 */
[----:B--2---:R-:W-:-:S05]  /*2a10*/  FSEL R233, R99, -INF , P2 ;  /* 0xff80000063e97808 */ /* 0x004fca0001000000 */
[----:B------:R-:W-:Y:S01]  /*2a20*/  FFMA.FTZ R233, R233, UR37, -R141 ;  /* 0x00000025e9e97c23 */ /* 0x000fe2000801088d */
[----:B------:R-:W1:Y:S08]  /*2a30*/  MUFU.TANH R100, R100 ;  /* 0x0000006400647308 */ /* 0x000e700000002400 */
[----:B------:R-:W2:Y:S08]  /*2a40*/  MUFU.TANH R102, R102 ;  /* 0x0000006600667308 */ /* 0x000eb00000002400 */
[----:B------:R-:W3:Y:S01]  /*2a50*/  MUFU.TANH R104, R104 ;  /* 0x0000006800687308 */ /* 0x000ee20000002400 */
[----:B-1----:R-:W-:-:S07]  /*2a60*/  FSEL R145, R100, -INF , P1 ;  /* 0xff80000064917808 */ /* 0x002fce0000800000 */
[----:B------:R1:W-:Y:S08]  /*2a70*/  MUFU.TANH R0, R143 ;  /* 0x0000008f00007308 */ /* 0x0003f00000002400 */
[----:B------:R-:W-:Y:S01]  /*2a80*/  MUFU.TANH R103, R103 ;  /* 0x0000006700677308 */ /* 0x000fe20000002400 */
[----:B-1----:R-:W-:-:S05]  /*2a90*/  FSEL R143, R97, -INF , P1 ;  /* 0xff800000618f7808 */ /* 0x002fca0000800000 */
[----:B------:R-:W-:Y:S01]  /*2aa0*/  FFMA.FTZ R151, R143, UR37, -R151 ;  /* 0x000000258f977c23 */ /* 0x000fe20008010897 */
[----:B------:R-:W-:Y:S01]  /*2ab0*/  FSEL R143, R101, -INF , P1 ;  /* 0xff800000658f7808 */ /* 0x000fe20000800000 */
[----:B------:R-:W1:Y:S04]  /*2ac0*/  MUFU.TANH R105, R105 ;  /* 0x0000006900697308 */ /* 0x000e680000002400 */
[----:B------:R-:W-:Y:S01]  /*2ad0*/  FFMA.FTZ R141, R143, UR37, -R141 ;  /* 0x000000258f8d7c23 */ /* 0x000fe2000801088d */
[----:B--2---:R-:W-:-:S03]  /*2ae0*/  FSEL R143, R102, -INF , P2 ;  /* 0xff800000668f7808 */ /* 0x004fc60001000000 */
[----:B------:R-:W-:Y:S01]  /*2af0*/  MUFU.EX2 R135, R135 ;  /* 0x0000008700877308 */ /* 0x000fe20000000800 */
[----:B------:R-:W-:Y:S02]  /*2b00*/  WARPGROUP.DEPBAR.LE gsb0, 0x0 ;  /* 0x00008000000079c5 */ /* 0x000fe40000010000 */
[----:B------:R-:W-:Y:S01]  /*2b10*/  WARPGROUP.ARRIVE ;  /* 0x00000000000079c5 */ /* 0x000fe20000000000 */
[----:B------:R-:W-:-:S04]  /*2b20*/  FFMA.FTZ R143, R143, UR37, -R219 ;  /* 0x000000258f8f7c23 */ /* 0x000fc800080108db */
[----:B------:R-:W-:Y:S01]  /*2b30*/  MUFU.EX2 R119, R119 ;  /* 0x0000007700777308 */ /* 0x000fe20000000800 */
[----:B------:R-:W-:Y:S01]  /*2b40*/  HGMMA.64x128x16.F32 R24, gdesc[UR4], R24, gsb0 ;  /* 0x01e00000041879f0 */ /* 0x000fe20008000818 */
[----:B------:R-:W-:Y:S02]  /*2b50*/  UIADD3 UR6, UR8, 0x6, URZ ;  /* 0x0000000608067890 */ /* 0x000fe4000fffe03f */
[----:B------:R-:W-:Y:S01]  /*2b60*/  UIADD3 UR4, UR9, 0x6, URZ ;  /* 0x0000000609047890 */ /* 0x000fe2000fffe03f */
[----:B------:R-:W-:Y:S01]  /*2b70*/  UMOV UR7, 0x40000040 ;  /* 0x4000004000077882 */ /* 0x000fe20000000000 */
[----:B------:R-:W-:Y:S02]  /*2b80*/  UMOV UR5, 0x40000040 ;  /* 0x4000004000057882 */ /* 0x000fe40000000000 */
[----:B------:R-:W-:Y:S08]  /*2b90*/  MUFU.EX2 R132, R132 ;  /* 0x0000008400847308 */ /* 0x000ff00000000800 */
[----:B------:R-:W-:Y:S08]  /*2ba0*/  MUFU.TANH R106, R106 ;  /* 0x0000006a006a7308 */ /* 0x000ff00000002400 */
[----:B------:R-:W-:Y:S08]  /*2bb0*/  MUFU.EX2 R123, R123 ;  /* 0x0000007b007b7308 */ /* 0x000ff00000000800 */
[----:B------:R-:W-:Y:S08]  /*2bc0*/  MUFU.TANH R111, R111 ;  /* 0x0000006f006f7308 */ /* 0x000ff00000002400 */
[----:B------:R-:W-:Y:S08]  /*2bd0*/  MUFU.TANH R113, R113 ;  /* 0x0000007100717308 */ /* 0x000ff00000002400 */
[----:B------:R-:W2:Y:S08]  /*2be0*/  MUFU.EX2 R120, R120 ;  /* 0x0000007800787308 */ /* 0x000eb00000000800 */
[----:B------:R-:W-:Y:S08]  /*2bf0*/  MUFU.TANH R114, R114 ;  /* 0x0000007200727308 */ /* 0x000ff00000002400 */
[----:B------:R-:W-:Y:S08]  /*2c00*/  MUFU.TANH R116, R116 ;  /* 0x0000007400747308 */ /* 0x000ff00000002400 */
[----:B------:R-:W-:Y:S08]  /*2c10*/  MUFU.TANH R115, R115 ;  /* 0x0000007300737308 */ /* 0x000ff00000002400 */
[----:B------:R-:W-:Y:S08]  /*2c20*/  MUFU.EX2 R19, R151 ;  /* 0x0000009700137308 */ /* 0x000ff00000000800 */
[----:B------:R-:W-:Y:S08]  /*2c30*/  MUFU.TANH R117, R117 ;  /* 0x0000007500757308 */ /* 0x000ff00000002400 */
[----:B------:R-:W-:Y:S08]  /*2c40*/  MUFU.TANH R110, R110 ;  /* 0x0000006e006e7308 */ /* 0x000ff00000002400 */
[----:B------:R-:W-:Y:S08]  /*2c50*/  MUFU.TANH R112, R112 ;  /* 0x0000007000707308 */ /* 0x000ff00000002400 */
[----:B------:R-:W-:Y:S08]  /*2c60*/  MUFU.EX2 R21, R21 ;  /* 0x0000001500157308 */ /* 0x000ff00000000800 */
[----:B------:R-:W-:Y:S08]  /*2c70*/  MUFU.EX2 R121, R121 ;  /* 0x0000007900797308 */ /* 0x000ff00000000800 */
[----:B------:R-:W-:Y:S01]  /*2c80*/  MUFU.EX2 R122, R122 ;  /* 0x0000007a007a7308 */ /* 0x000fe20000000800 */
[----:B------:R-:W-:-:S02]  /*2c90*/  WARPGROUP.DEPBAR.LE gsb0, 0x0 ;  /* 0x00008000000079c5 */ /* 0x000fc40000010000 */
[----:B------:R-:W-:-:S05]  /*2ca0*/  WARPGROUP.ARRIVE ;  /* 0x00000000000079c5 */ /* 0x000fca0000000000 */
[----:B------:R-:W-:Y:S01]  /*2cb0*/  MUFU.TANH R109, R109 ;  /* 0x0000006d006d7308 */ /* 0x000fe20000002400 */
[----:B------:R-:W-:Y:S01]  /*2cc0*/  HGMMA.64x128x16.F32 R24, gdesc[UR4], R24, gsb0 ;  /* 0x01e00000041879f0 */ /* 0x000fe20008000818 */
[----:B------:R-:W-:Y:S01]  /*2cd0*/  R2UR UR4, R149 ;  /* 0x00000000950472ca */ /* 0x000fe200000e0000 */
[----:B------:R-:W-:-:S05]  /*2ce0*/  FFMA.FTZ R92, -R92, R92, 1 ;  /* 0x3f8000005c5c7423 */ /* 0x000fca000001015c */
[----:B------:R-:W-:Y:S08]  /*2cf0*/  MUFU.TANH R107, R107 ;  /* 0x0000006b006b7308 */ /* 0x000ff00000002400 */
        /* <DEDUP_REMOVED lines=15> */
[----:B------:R-:W-:Y:S01]  /*2df0*/  MUFU.TANH R232, R232 ;  /* 0x000000e800e87308 */ /* 0x000fe20000002400 */
[----:B------:R-:W-:-:S02]  /*2e00*/  WARPGROUP.DEPBAR.LE gsb0, 0x0 ;  /* 0x00008000000079c5 */ /* 0x000fc40000010000 */
[----:B------:R4:W1:Y:S05]  /*2e10*/  LDS R148, [R15+0x400] ;  /* 0x000400000f947984 */ /* 0x00086a0000000800 */
[----:B------:R-:W-:Y:S01]  /*2e20*/  MUFU.TANH R228, R228 ;  /* 0x000000e400e47308 */ /* 0x000fe20000002400 */
[----:B----4-:R-:W-:-:S07]  /*2e30*/  FSEL R15, R93, -INF , P1 ;  /* 0xff8000005d0f7808 */ /* 0x010fce0000800000 */
[----:B------:R-:W-:Y:S01]  /*2e40*/  MUFU.TANH R128, R128 ;  /* 0x0000008000807308 */ /* 0x000fe20000002400 */
[----:B------:R-:W-:Y:S01]  /*2e50*/  FFMA.FTZ R15, R15, UR37, -R124 ;  /* 0x000000250f0f7c23 */ /* 0x000fe2000801087c */
[----:B------:R-:W-:-:S05]  /*2e60*/  FSEL R124, R94, -INF , P2 ;  /* 0xff8000005e7c7808 */ /* 0x000fca0001000000 */
[--C-:B------:R-:W-:Y:S01]  /*2e70*/  FFMA.FTZ R124, R124, UR37, -R125.reuse ;  /* 0x000000257c7c7c23 */ /* 0x100fe2000801087d */
[----:B------:R-:W-:Y:S01]  /*2e80*/  FFMA.FTZ R125, R144, UR37, -R125 ;  /* 0x00000025907d7c23 */ /* 0x000fe2000801087d */
[----:B------:R-:W-:Y:S01]  /*2e90*/  FSEL R144, R98, -INF , P2 ;  /* 0xff80000062907808 */ /* 0x000fe20001000000 */
[----:B------:R-:W4:Y:S04]  /*2ea0*/  MUFU.EX2 R15, R15 ;  /* 0x0000000f000f7308 */ /* 0x000f280000000800 */
[--C-:B------:R-:W-:Y:S01]  /*2eb0*/  FFMA.FTZ R144, R144, UR37, -R142.reuse ;  /* 0x0000002590907c23 */ /* 0x100fe2000801088e */
[----:B------:R-:W-:Y:S01]  /*2ec0*/  FFMA.FTZ R142, R145, UR37, -R142 ;  /* 0x00000025918e7c23 */ /* 0x000fe2000801088e */
[----:B---3--:R-:W-:Y:S02]  /*2ed0*/  FSEL R145, R104, -INF , P1 ;  /* 0xff80000068917808 */ /* 0x008fe40000800000 */
[----:B------:R-:W3:Y:S03]  /*2ee0*/  MUFU.EX2 R125, R125 ;  /* 0x0000007d007d7308 */ /* 0x000ee60000000800 */
[----:B------:R-:W-:-:S05]  /*2ef0*/  FFMA.FTZ R219, R145, UR37, -R219 ;  /* 0x0000002591db7c23 */ /* 0x000fca00080108db */
[----:B------:R-:W-:Y:S01]  /*2f00*/  MUFU.EX2 R124, R124 ;  /* 0x0000007c007c7308 */ /* 0x000fe20000000800 */
[----:B-1----:R-:W1:Y:S04]  /*2f10*/  SHFL.IDX PT, R220, R148, R11, 0x1f ;  /* 0x00001f0b94dc7589 */ /* 0x002e6800000e0000 */
[----:B------:R-:W-:Y:S03]  /*2f20*/  SHFL.IDX PT, R150, R148, R130, 0x1f ;  /* 0x00001f8294967589 */ /* 0x000fe600000e0000 */
[----:B------:R-:W-:Y:S01]  /*2f30*/  MUFU.TANH R131, R131 ;  /* 0x0000008300837308 */ /* 0x000fe20000002400 */
[----:B------:R-:W-:Y:S04]  /*2f40*/  SHFL.IDX PT, R146, R148, R139, 0x1f ;  /* 0x00001f8b94927589 */ /* 0x000fe800000e0000 */
[----:B------:R-:W2:Y:S03]  /*2f50*/  SHFL.IDX PT, R223, R148, R133, 0x1f ;  /* 0x00001f8594df7589 */ /* 0x000ea600000e0000 */
[----:B------:R-:W-:Y:S01]  /*2f60*/  MUFU.TANH R129, R129 ;  /* 0x0000008100817308 */ /* 0x000fe20000002400 */
[----:B------:R-:W-:Y:S04]  /*2f70*/  SHFL.IDX PT, R221, R148, R137, 0x1f ;  /* 0x00001f8994dd7589 */ /* 0x000fe800000e0000 */
[----:B------:R-:W4:Y:S03]  /*2f80*/  SHFL.IDX PT, R147, R148, R134, 0x1f ;  /* 0x00001f8694937589 */ /* 0x000f2600000e0000 */
[----:B------:R-:W-:Y:S01]  /*2f90*/  MUFU.TANH R136, R136 ;  /* 0x0000008800887308 */ /* 0x000fe20000002400 */
[--C-:B-1----:R-:W-:Y:S01]  /*2fa0*/  FADD.FTZ R145, R24, -R220.reuse ;  /* 0x800000dc18917221 */ /* 0x102fe20000010000 */
[----:B------:R-:W-:Y:S01]  /*2fb0*/  FADD.FTZ R220, R26, -R220 ;  /* 0x800000dc1adc7221 */ /* 0x000fe20000010000 */
[----:B------:R-:W-:Y:S01]  /*2fc0*/  FSEL R26, R105, -INF , P1 ;  /* 0xff800000691a7808 */ /* 0x000fe20000800000 */
[----:B------:R-:W1:Y:S04]  /*2fd0*/  SHFL.IDX PT, R224, R148, R138, 0x1f ;  /* 0x00001f8a94e07589 */ /* 0x000e6800000e0000 */
[----:B------:R3:W-:Y:S01]  /*2fe0*/  MUFU.EX2 R24, R144 ;  /* 0x0000009000187308 */ /* 0x0007e20000000800 */
[--C-:B--2---:R-:W-:Y:S01]  /*2ff0*/  FADD.FTZ R149, R29, -R223.reuse ;  /* 0x800000df1d957221 */ /* 0x104fe20000010000 */
[----:B------:R-:W-:Y:S01]  /*3000*/  FADD.FTZ R31, R31, -R223 ;  /* 0x800000df1f1f7221 */ /* 0x000fe20000010000 */
[----:B------:R-:W-:Y:S01]  /*3010*/  FSEL R223, R103, -INF , P2 ;  /* 0xff80000067df7808 */ /* 0x000fe20001000000 */
[--C-:B---3--:R-:W-:Y:S01]  /*3020*/  FADD.FTZ R144, R25, -R150.reuse ;  /* 0x8000009619907221 */ /* 0x108fe20000010000 */
[----:B------:R-:W-:-:S03]  /*3030*/  FADD.FTZ R150, R27, -R150 ;  /* 0x800000961b967221 */ /* 0x000fc60000010000 */
[----:B------:R2:W-:Y:S01]  /*3040*/  MUFU.EX2 R25, R142 ;  /* 0x0000008e00197308 */ /* 0x0005e20000000800 */
[----:B------:R-:W-:Y:S01]  /*3050*/  FFMA.FTZ R223, R223, UR37, -R222 ;  /* 0x00000025dfdf7c23 */ /* 0x000fe200080108de */
[----:B----4-:R-:W-:-:S06]  /*3060*/  FADD.FTZ R151, R28, -R147 ;  /* 0x800000931c977221 */ /* 0x010fcc0000010000 */
[----:B------:R3:W4:Y:S01]  /*3070*/  MUFU.EX2 R27, R233 ;  /* 0x000000e9001b7308 */ /* 0x0007220000000800 */
[--C-:B--2---:R-:W-:Y:S01]  /*3080*/  FADD.FTZ R142, R32, -R146.reuse ;  /* 0x80000092208e7221 */ /* 0x104fe20000010000 */
[----:B------:R-:W-:Y:S01]  /*3090*/  FADD.FTZ R146, R34, -R146 ;  /* 0x8000009222927221 */ /* 0x000fe20000010000 */
[----:B------:R-:W-:Y:S01]  /*30a0*/  FFMA.FTZ R222, R26, UR37, -R222 ;  /* 0x000000251ade7c23 */ /* 0x000fe200080108de */
[----:B------:R-:W-:Y:S01]  /*30b0*/  FMUL.FTZ R150, R120, R150 ;  /* 0x0000009678967220 */ /* 0x000fe20000410000 */
[----:B------:R-:W-:Y:S01]  /*30c0*/  FFMA.FTZ R93, -R93, R93, 1 ;  /* 0x3f8000005d5d7423 */ /* 0x000fe2000001015d */
[----:B------:R-:W-:Y:S01]  /*30d0*/  FMUL.FTZ R31, R15, R31 ;  /* 0x0000001f0f1f7220 */ /* 0x000fe20000410000 */
[----:B------:R-:W-:Y:S01]  /*30e0*/  FADD.FTZ R147, R30, -R147 ;  /* 0x800000931e937221 */ /* 0x000fe20000010000 */
[----:B---3--:R-:W2:Y:S01]  /*30f0*/  LDL.LU R233, [R1+0x4] ;  /* 0x0000040001e97983 */ /* 0x008ea20000300800 */
[----:B------:R3:W4:Y:S01]  /*3100*/  MUFU.EX2 R26, R141 ;  /* 0x0000008d001a7308 */ /* 0x0007220000000800 */
[----:B------:R-:W-:Y:S01]  /*3110*/  FSEL R32, R106, -INF , P2 ;  /* 0xff8000006a207808 */ /* 0x000fe20001000000 */
[----:B------:R-:W-:Y:S01]  /*3120*/  FMUL.FTZ R151, R123, R151 ;  /* 0x000000977b977220 */ /* 0x000fe20000410000 */
[----:B------:R1:W4:Y:S01]  /*3130*/  SHFL.IDX PT, R34, R148, R140, 0x1f ;  /* 0x00001f8c94227589 */ /* 0x00032200000e0000 */
[----:B------:R-:W-:Y:S01]  /*3140*/  FMUL.FTZ R146, R125, R146 ;  /* 0x000000927d927220 */ /* 0x000fe20000410000 */
[----:B------:R-:W-:Y:S01]  /*3150*/  FFMA.FTZ R94, -R94, R94, 1 ;  /* 0x3f8000005e5e7423 */ /* 0x000fe2000001015e */
[----:B------:R-:W-:Y:S01]  /*3160*/  FFMA.FTZ R32, R32, UR37, -R225 ;  /* 0x0000002520207c23 */ /* 0x000fe200080108e1 */
[----:B------:R-:W-:Y:S01]  /*3170*/  FMUL.FTZ R149, R122, R149 ;  /* 0x000000957a957220 */ /* 0x000fe20000410000 */
[----:B------:R1:W4:Y:S01]  /*3180*/  MUFU.EX2 R28, R143 ;  /* 0x0000008f001c7308 */ /* 0x0003220000000800 */
[--C-:B---3--:R-:W-:Y:S01]  /*3190*/  FADD.FTZ R141, R35, -R221.reuse ;  /* 0x800000dd238d7221 */ /* 0x108fe20000010000 */
[----:B------:R-:W-:Y:S01]  /*31a0*/  FFMA.FTZ R35, -R22, R22, 1 ;  /* 0x3f80000016237423 */ /* 0x000fe20000010116 */
[----:B------:R-:W-:Y:S01]  /*31b0*/  FFMA.FTZ R95, -R95, R95, 1 ;  /* 0x3f8000005f5f7423 */ /* 0x000fe2000001015f */
[--C-:B-1----:R-:W-:Y:S01]  /*31c0*/  FADD.FTZ R38, R38, -R224.reuse ;  /* 0x800000e026267221 */ /* 0x102fe20000010000 */
[----:B------:R-:W-:Y:S01]  /*31d0*/  FADD.FTZ R148, R33, -R221 ;  /* 0x800000dd21947221 */ /* 0x000fe20000010000 */
[----:B------:R-:W-:Y:S01]  /*31e0*/  FFMA.FTZ R33, -R88, R88, 1 ;  /* 0x3f80000058217423 */ /* 0x000fe20000010158 */
[----:B------:R-:W-:Y:S01]  /*31f0*/  FMUL.FTZ R88, R135, R145 ;  /* 0x0000009187587220 */ /* 0x000fe20000410000 */
[----:B------:R1:W3:Y:S01]  /*3200*/  MUFU.EX2 R22, R219 ;  /* 0x000000db00167308 */ /* 0x0002e20000000800 */
[----:B------:R-:W-:Y:S01]  /*3210*/  FADD.FTZ R143, R36, -R224 ;  /* 0x800000e0248f7221 */ /* 0x000fe20000010000 */
[----:B------:R-:W-:Y:S01]  /*3220*/  FMUL.FTZ R148, R21, R148 ;  /* 0x0000009415947220 */ /* 0x000fe20000410000 */
[----:B------:R-:W-:Y:S01]  /*3230*/  SHFL.IDX PT, R36, R13, R139, 0x1f ;  /* 0x00001f8b0d247589 */ /* 0x000fe200000e0000 */
[----:B------:R-:W-:Y:S01]  /*3240*/  FSEL R221, R109, -INF , P1 ;  /* 0xff8000006ddd7808 */ /* 0x000fe20000800000 */
[----:B------:R-:W-:Y:S01]  /*3250*/  FFMA.FTZ R97, -R97, R97, 1 ;  /* 0x3f80000061617423 */ /* 0x000fe20000010161 */
[----:B------:R-:W-:Y:S01]  /*3260*/  FMUL.FTZ R141, R19, R141 ;  /* 0x0000008d138d7220 */ /* 0x000fe20000410000 */
[----:B------:R-:W-:Y:S01]  /*3270*/  FFMA.FTZ R99, -R99, R99, 1 ;  /* 0x3f80000063637423 */ /* 0x000fe20000010163 */
[----:B------:R-:W-:Y:S01]  /*3280*/  FFMA.FTZ R101, -R101, R101, 1 ;  /* 0x3f80000065657423 */ /* 0x000fe20000010165 */
[----:B-1----:R-:W1:Y:S01]  /*3290*/  SHFL.IDX PT, R219, R13, R138, 0x1f ;  /* 0x00001f8a0ddb7589 */ /* 0x002e6200000e0000 */
[----:B------:R-:W-:Y:S01]  /*32a0*/  FFMA.FTZ R221, R221, UR37, -R230 ;  /* 0x00000025dddd7c23 */ /* 0x000fe200080108e6 */
[--C-:B----4-:R-:W-:Y:S01]  /*32b0*/  FADD.FTZ R145, R37, -R34.reuse ;  /* 0x8000002225917221 */ /* 0x110fe20000010000 */
[----:B------:R-:W-:Y:S01]  /*32c0*/  FMUL.FTZ R37, R119, R220 ;  /* 0x000000dc77257220 */ /* 0x000fe20000410000 */
[----:B------:R-:W-:Y:S01]  /*32d0*/  FADD.FTZ R39, R39, -R34 ;  /* 0x8000002227277221 */ /* 0x000fe20000010000 */
[----:B------:R-:W4:Y:S01]  /*32e0*/  SHFL.IDX PT, R220, R13, R137, 0x1f ;  /* 0x00001f890ddc7589 */ /* 0x000f2200000e0000 */
[----:B------:R-:W-:Y:S01]  /*32f0*/  FMUL.FTZ R34, R35, R88 ;  /* 0x0000005823227220 */ /* 0x000fe20000410000 */
[----:B------:R-:W-:Y:S01]  /*3300*/  FFMA.FTZ R88, -R89, R89, 1 ;  /* 0x3f80000059587423 */ /* 0x000fe20000010159 */
[----:B------:R-:W-:Y:S01]  /*3310*/  FMUL.FTZ R89, R132, R144 ;  /* 0x0000009084597220 */ /* 0x000fe20000410000 */
[----:B------:R-:W-:Y:S01]  /*3320*/  FMUL.FTZ R33, R33, R37 ;  /* 0x0000002521217220 */ /* 0x000fe20000410000 */
[----:B------:R3:W-:Y:S01]  /*3330*/  LDS R144, [R18+0x400] ;  /* 0x0004000012907984 */ /* 0x0007e20000000800 */
[----:B------:R-:W-:Y:S01]  /*3340*/  FFMA.FTZ R37, -R90, R90, 1 ;  /* 0x3f8000005a257423 */ /* 0x000fe2000001015a */
[----:B------:R-:W-:Y:S01]  /*3350*/  FFMA.FTZ R35, -R23, R23, 1 ;  /* 0x3f80000017237423 */ /* 0x000fe20000010117 */
[----:B------:R-:W-:Y:S01]  /*3360*/  FMUL.FTZ R88, R88, R150 ;  /* 0x0000009658587220 */ /* 0x000fe20000410000 */
[----:B------:R1:W4:Y:S01]  /*3370*/  SHFL.IDX PT, R90, R13, R140, 0x1f ;  /* 0x00001f8c0d5a7589 */ /* 0x00032200000e0000 */
[----:B------:R-:W-:Y:S01]  /*3380*/  FSEL R150, R116, -INF , P1 ;  /* 0xff80000074967808 */ /* 0x000fe20000800000 */
[----:B------:R-:W-:Y:S01]  /*3390*/  FMUL.FTZ R89, R35, R89 ;  /* 0x0000005923597220 */ /* 0x000fe20000410000 */
[----:B------:R-:W-:Y:S01]  /*33a0*/  FMUL.FTZ R35, R37, R151 ;  /* 0x0000009725237220 */ /* 0x000fe20000410000 */
[----:B------:R-:W-:Y:S01]  /*33b0*/  FSEL R151, R113, -INF , P1 ;  /* 0xff80000071977808 */ /* 0x000fe20000800000 */
[----:B---3--:R3:W-:Y:S01]  /*33c0*/  MUFU.EX2 R18, R32 ;  /* 0x0000002000127308 */ /* 0x0087e20000000800 */
[----:B------:R-:W-:Y:S01]  /*33d0*/  FSEL R37, R112, -INF , P1 ;  /* 0xff80000070257808 */ /* 0x000fe20000800000 */
[----:B------:R-:W-:Y:S01]  /*33e0*/  FMUL.FTZ R145, R27, R145 ;  /* 0x000000911b917220 */ /* 0x000fe20000410000 */
[----:B------:R-:W-:Y:S01]  /*33f0*/  FMUL.FTZ R97, R97, R141 ;  /* 0x0000008d61617220 */ /* 0x000fe20000410000 */
[----:B------:R-:W-:Y:S01]  /*3400*/  FMUL.FTZ R141, R26, R39 ;  /* 0x000000271a8d7220 */ /* 0x000fe20000410000 */
[--C-:B-1----:R-:W-:Y:S01]  /*3410*/  FFMA.FTZ R150, R150, UR37, -R219.reuse ;  /* 0x0000002596967c23 */ /* 0x102fe200080108db */
[----:B------:R-:W-:Y:S01]  /*3420*/  FFMA.FTZ R37, R37, UR37, -R36 ;  /* 0x0000002525257c23 */ /* 0x000fe20008010824 */
[----:B------:R-:W-:Y:S01]  /*3430*/  FMUL.FTZ R143, R24, R143 ;  /* 0x0000008f188f7220 */ /* 0x000fe20000410000 */
[----:B------:R1:W-:Y:S01]  /*3440*/  MUFU.EX2 R13, R222 ;  /* 0x000000de000d7308 */ /* 0x0003e20000000800 */
[----:B---3--:R-:W-:Y:S01]  /*3450*/  FSEL R32, R114, -INF , P2 ;  /* 0xff80000072207808 */ /* 0x008fe20001000000 */
[----:B------:R-:W-:Y:S01]  /*3460*/  FFMA.FTZ R102, -R102, R102, 1 ;  /* 0x3f80000066667423 */ /* 0x000fe20000010166 */
[----:B------:R-:W-:Y:S01]  /*3470*/  FFMA.FTZ R104, -R104, R104, 1 ;  /* 0x3f80000068687423 */ /* 0x000fe20000010168 */
[----:B------:R-:W-:Y:S01]  /*3480*/  FSEL R30, R107, -INF , P2 ;  /* 0xff8000006b1e7808 */ /* 0x000fe20001000000 */
[----:B------:R-:W-:Y:S01]  /*3490*/  FFMA.FTZ R103, -R103, R103, 1 ;  /* 0x3f80000067677423 */ /* 0x000fe20000010167 */
[----:B------:R-:W-:Y:S01]  /*34a0*/  FFMA.FTZ R32, R32, UR37, -R219 ;  /* 0x0000002520207c23 */ /* 0x000fe200080108db */
[----:B------:R-:W-:Y:S01]  /*34b0*/  FSEL R29, R108, -INF , P1 ;  /* 0xff8000006c1d7808 */ /* 0x000fe20000800000 */
[----:B------:R3:W3:Y:S01]  /*34c0*/  MUFU.EX2 R23, R223 ;  /* 0x000000df00177308 */ /* 0x0006e20000000800 */
[----:B-1----:R-:W-:Y:S01]  /*34d0*/  FSEL R222, R111, -INF , P2 ;  /* 0xff8000006fde7808 */ /* 0x002fe20001000000 */
[----:B------:R-:W-:Y:S01]  /*34e0*/  FFMA.FTZ R30, R30, UR37, -R230 ;  /* 0x000000251e1e7c23 */ /* 0x000fe200080108e6 */
[----:B------:R-:W-:Y:S01]  /*34f0*/  FSEL R230, R118, -INF , P2 ;  /* 0xff80000076e67808 */ /* 0x000fe20001000000 */
[----:B------:R-:W-:Y:S01]  /*3500*/  FFMA.FTZ R29, R29, UR37, -R225 ;  /* 0x000000251d1d7c23 */ /* 0x000fe200080108e1 */
[----:B------:R-:W-:Y:S01]  /*3510*/  FFMA.FTZ R109, -R109, R109, 1 ;  /* 0x3f8000006d6d7423 */ /* 0x000fe2000001016d */
[--C-:B----4-:R-:W-:Y:S01]  /*3520*/  FFMA.FTZ R222, R222, UR37, -R220.reuse ;  /* 0x00000025dede7c23 */ /* 0x110fe200080108dc */
[----:B------:R-:W-:Y:S01]  /*3530*/  FFMA.FTZ R220, R151, UR37, -R220 ;  /* 0x0000002597dc7c23 */ /* 0x000fe200080108dc */
[----:B------:R-:W-:Y:S01]  /*3540*/  FSEL R151, R115, -INF , P2 ;  /* 0xff80000073977808 */ /* 0x000fe20001000000 */
[----:B------:R-:W-:Y:S01]  /*3550*/  MUFU.EX2 R30, R30 ;  /* 0x0000001e001e7308 */ /* 0x000fe20000000800 */
[----:B---3--:R-:W-:Y:S01]  /*3560*/  FSEL R223, R110, -INF , P2 ;  /* 0xff8000006edf7808 */ /* 0x008fe20001000000 */
[----:B------:R-:W-:Y:S01]  /*3570*/  SHFL.IDX PT, R225, R14, R130, 0x1f ;  /* 0x00001f820ee17589 */ /* 0x000fe200000e0000 */
[----:B------:R-:W-:Y:S01]  /*3580*/  FFMA.FTZ R106, -R106, R106, 1 ;  /* 0x3f8000006a6a7423 */ /* 0x000fe2000001016a */
[----:B------:R-:W-:Y:S01]  /*3590*/  FFMA.FTZ R219, R151, UR37, -R90 ;  /* 0x0000002597db7c23 */ /* 0x000fe2000801085a */
[----:B------:R-:W-:Y:S01]  /*35a0*/  FSEL R151, R117, -INF , P1 ;  /* 0xff80000075977808 */ /* 0x000fe20000800000 */
[----:B------:R-:W-:Y:S01]  /*35b0*/  FFMA.FTZ R223, R223, UR37, -R36 ;  /* 0x00000025dfdf7c23 */ /* 0x000fe20008010824 */
[----:B------:R-:W-:Y:S01]  /*35c0*/  FFMA.FTZ R36, -R91, R91, 1 ;  /* 0x3f8000005b247423 */ /* 0x000fe2000001015b */
[----:B------:R-:W-:Y:S01]  /*35d0*/  FMUL.FTZ R91, R121, R147 ;  /* 0x00000093795b7220 */ /* 0x000fe20000410000 */
[----:B------:R-:W1:Y:S01]  /*35e0*/  SHFL.IDX PT, R224, R144, R138, 0x1f ;  /* 0x00001f8a90e07589 */ /* 0x000e6200000e0000 */
[----:B------:R-:W-:Y:S01]  /*35f0*/  FFMA.FTZ R151, R151, UR37, -R90 ;  /* 0x0000002597977c23 */ /* 0x000fe2000801085a */
[----:B------:R-:W-:Y:S01]  /*3600*/  FMUL.FTZ R90, R93, R31 ;  /* 0x0000001f5d5a7220 */ /* 0x000fe20000410000 */
[----:B------:R-:W-:Y:S01]  /*3610*/  FFMA.FTZ R93, -R96, R96, 1 ;  /* 0x3f800000605d7423 */ /* 0x000fe20000010160 */
[----:B------:R-:W-:Y:S01]  /*3620*/  FMUL.FTZ R96, R124, R142 ;  /* 0x0000008e7c607220 */ /* 0x000fe20000410000 */
[----:B------:R-:W-:Y:S01]  /*3630*/  FMUL.FTZ R91, R92, R91 ;  /* 0x0000005b5c5b7220 */ /* 0x000fe20000410000 */
[----:B------:R-:W3:Y:S01]  /*3640*/  SHFL.IDX PT, R142, R144, R11, 0x1f ;  /* 0x00001f0b908e7589 */ /* 0x000ee200000e0000 */
[----:B------:R-:W-:Y:S01]  /*3650*/  FMUL.FTZ R93, R93, R146 ;  /* 0x000000925d5d7220 */ /* 0x000fe20000410000 */
[----:B------:R-:W-:Y:S01]  /*3660*/  FMUL.FTZ R96, R94, R96 ;  /* 0x000000605e607220 */ /* 0x000fe20000410000 */
[----:B------:R-:W-:Y:S01]  /*3670*/  FMUL.FTZ R94, R95, R148 ;  /* 0x000000945f5e7220 */ /* 0x000fe20000410000 */
[----:B------:R-:W4:Y:S01]  /*3680*/  SHFL.IDX PT, R146, R144, R134, 0x1f ;  /* 0x00001f8690927589 */ /* 0x000f2200000e0000 */
[----:B------:R-:W-:Y:S01]  /*3690*/  FMUL.FTZ R92, R36, R149 ;  /* 0x00000095245c7220 */ /* 0x000fe20000410000 */
[----:B------:R-:W-:Y:S01]  /*36a0*/  FFMA.FTZ R95, -R98, R98, 1 ;  /* 0x3f800000625f7423 */ /* 0x000fe20000010162 */
[----:B------:R-:W-:Y:S01]  /*36b0*/  FFMA.FTZ R98, -R100, R100, 1 ;  /* 0x3f80000064627423 */ /* 0x000fe20000010164 */
[----:B------:R-:W4:Y:S01]  /*36c0*/  SHFL.IDX PT, R147, R144, R130, 0x1f ;  /* 0x00001f8290937589 */ /* 0x000f2200000e0000 */
[----:B------:R-:W-:Y:S01]  /*36d0*/  FMUL.FTZ R100, R25, R38 ;  /* 0x0000002619647220 */ /* 0x000fe20000410000 */
[----:B------:R1:W-:Y:S01]  /*36e0*/  MUFU.EX2 R36, R223 ;  /* 0x000000df00247308 */ /* 0x0003e20000000800 */
[----:B------:R-:W-:Y:S01]  /*36f0*/  FMUL.FTZ R95, R95, R143 ;  /* 0x0000008f5f5f7220 */ /* 0x000fe20000410000 */
[----:B------:R-:W4:Y:S01]  /*3700*/  SHFL.IDX PT, R148, R144, R133, 0x1f ;  /* 0x00001f8590947589 */ /* 0x000f2200000e0000 */
[----:B------:R-:W-:Y:S01]  /*3710*/  FMUL.FTZ R98, R98, R100 ;  /* 0x0000006462627220 */ /* 0x000fe20000410000 */
[----:B------:R-:W-:Y:S01]  /*3720*/  FMUL.FTZ R100, R99, R145 ;  /* 0x0000009163647220 */ /* 0x000fe20000410000 */
[----:B------:R-:W-:Y:S01]  /*3730*/  FMUL.FTZ R99, R101, R141 ;  /* 0x0000008d65637220 */ /* 0x000fe20000410000 */
[----:B------:R-:W4:Y:S01]  /*3740*/  SHFL.IDX PT, R149, R144, R139, 0x1f ;  /* 0x00001f8b90957589 */ /* 0x000f2200000e0000 */
[----:B------:R-:W-:Y:S01]  /*3750*/  FFMA.FTZ R108, -R108, R108, 1 ;  /* 0x3f8000006c6c7423 */ /* 0x000fe2000001016c */
[----:B------:R4:W-:Y:S01]  /*3760*/  MUFU.EX2 R31, R221 ;  /* 0x000000dd001f7308 */ /* 0x0009e20000000800 */
[----:B-1----:R-:W-:Y:S01]  /*3770*/  FADD.FTZ R54, R54, -R224 ;  /* 0x800000e036367221 */ /* 0x002fe20000010000 */
[----:B------:R-:W1:Y:S01]  /*3780*/  SHFL.IDX PT, R223, R14, R11, 0x1f ;  /* 0x00001f0b0edf7589 */ /* 0x000e6200000e0000 */
[----:B------:R-:W-:Y:S01]  /*3790*/  FFMA.FTZ R111, -R111, R111, 1 ;  /* 0x3f8000006f6f7423 */ /* 0x000fe2000001016f */
[----:B------:R-:W-:Y:S01]  /*37a0*/  FFMA.FTZ R110, -R110, R110, 1 ;  /* 0x3f8000006e6e7423 */ /* 0x000fe2000001016e */
[----:B------:R-:W-:Y:S01]  /*37b0*/  FFMA.FTZ R116, -R116, R116, 1 ;  /* 0x3f80000074747423 */ /* 0x000fe20000010174 */
[--C-:B---3--:R-:W-:Y:S01]  /*37c0*/  FADD.FTZ R141, R40, -R142.reuse ;  /* 0x8000008e288d7221 */ /* 0x108fe20000010000 */
[----:B------:R-:W-:Y:S01]  /*37d0*/  FADD.FTZ R101, R42, -R142 ;  /* 0x8000008e2a657221 */ /* 0x000fe20000010000 */
[----:B------:R3:W-:Y:S01]  /*37e0*/  MUFU.EX2 R40, R32 ;  /* 0x0000002000287308 */ /* 0x0007e20000000800 */
[----:B----4-:R-:W4:Y:S01]  /*37f0*/  SHFL.IDX PT, R221, R14, R134, 0x1f ;  /* 0x00001f860edd7589 */ /* 0x010f2200000e0000 */
[----:B------:R-:W-:Y:S01]  /*3800*/  FADD.FTZ R145, R44, -R146 ;  /* 0x800000922c917221 */ /* 0x000fe20000010000 */
[----:B------:R-:W-:Y:S01]  /*3810*/  FMUL.FTZ R141, R28, R141 ;  /* 0x0000008d1c8d7220 */ /* 0x000fe20000410000 */
[----:B------:R-:W-:Y:S01]  /*3820*/  FMUL.FTZ R101, R22, R101 ;  /* 0x0000006516657220 */ /* 0x000fe20000410000 */
[----:B------:R-:W4:Y:S01]  /*3830*/  SHFL.IDX PT, R44, R144, R137, 0x1f ;  /* 0x00001f89902c7589 */ /* 0x000f2200000e0000 */
[--C-:B------:R-:W-:Y:S01]  /*3840*/  FADD.FTZ R142, R41, -R147.reuse ;  /* 0x80000093298e7221 */ /* 0x100fe20000010000 */
[----:B------:R-:W-:Y:S01]  /*3850*/  FADD.FTZ R143, R43, -R147 ;  /* 0x800000932b8f7221 */ /* 0x000fe20000010000 */
[----:B------:R1:W-:Y:S01]  /*3860*/  MUFU.EX2 R39, R220 ;  /* 0x000000dc00277308 */ /* 0x0003e20000000800 */
[----:B------:R-:W-:Y:S01]  /*3870*/  FMUL.FTZ R141, R102, R141 ;  /* 0x0000008d668d7220 */ /* 0x000fe20000410000 */
[--C-:B------:R-:W-:Y:S01]  /*3880*/  FADD.FTZ R147, R45, -R148.reuse ;  /* 0x800000942d937221 */ /* 0x100fe20000010000 */
[----:B---3--:R-:W-:Y:S01]  /*3890*/  FADD.FTZ R32, R47, -R148 ;  /* 0x800000942f207221 */ /* 0x008fe20000010000 */
[----:B------:R-:W-:Y:S01]  /*38a0*/  FMUL.FTZ R102, R23, R142 ;  /* 0x0000008e17667220 */ /* 0x000fe20000410000 */
[----:B------:R-:W-:Y:S01]  /*38b0*/  FMUL.FTZ R142, R104, R101 ;  /* 0x00000065688e7220 */ /* 0x000fe20000410000 */
[--C-:B------:R-:W-:Y:S01]  /*38c0*/  FADD.FTZ R148, R48, -R149.reuse ;  /* 0x8000009530947221 */ /* 0x100fe20000010000 */
[----:B------:R-:W-:Y:S01]  /*38d0*/  FADD.FTZ R149, R50, -R149 ;  /* 0x8000009532957221 */ /* 0x000fe20000010000 */
[----:B------:R3:W4:Y:S01]  /*38e0*/  MUFU.EX2 R38, R222 ;  /* 0x000000de00267308 */ /* 0x0007220000000800 */
[----:B------:R-:W4:Y:S01]  /*38f0*/  SHFL.IDX PT, R50, R14, R133, 0x1f ;  /* 0x00001f850e327589 */ /* 0x000f2200000e0000 */
[----:B------:R-:W-:Y:S01]  /*3900*/  FSEL R45, R217, -INF , P1 ;  /* 0xff800000d92d7808 */ /* 0x000fe20000800000 */
[--C-:B-1----:R-:W-:Y:S01]  /*3910*/  FFMA.FTZ R230, R230, UR37, -R223.reuse ;  /* 0x00000025e6e67c23 */ /* 0x102fe200080108df */
[----:B------:R-:W-:Y:S01]  /*3920*/  FSEL R41, R227, -INF , P2 ;  /* 0xff800000e3297808 */ /* 0x000fe20001000000 */
[----:B------:R-:W1:Y:S01]  /*3930*/  SHFL.IDX PT, R220, R14, R139, 0x1f ;  /* 0x00001f8b0edc7589 */ /* 0x000e6200000e0000 */
[----:B------:R-:W-:Y:S01]  /*3940*/  FSEL R48, R126, -INF , P1 ;  /* 0xff8000007e307808 */ /* 0x000fe20000800000 */
[----:B------:R-:W-:Y:S01]  /*3950*/  FFMA.FTZ R45, R45, UR37, -R223 ;  /* 0x000000252d2d7c23 */ /* 0x000fe200080108df */
[----:B------:R4:W1:Y:S01]  /*3960*/  MUFU.EX2 R42, R150 ;  /* 0x00000096002a7308 */ /* 0x0008620000000800 */
[----:B---3--:R-:W3:Y:S01]  /*3970*/  SHFL.IDX PT, R222, R144, R140, 0x1f ;  /* 0x00001f8c90de7589 */ /* 0x008ee200000e0000 */
[--C-:B----4-:R-:W-:Y:S01]  /*3980*/  FFMA.FTZ R223, R41, UR37, -R221.reuse ;  /* 0x0000002529df7c23 */ /* 0x110fe200080108dd */
[----:B------:R-:W-:Y:S01]  /*3990*/  FFMA.FTZ R48, R48, UR37, -R221 ;  /* 0x0000002530307c23 */ /* 0x000fe200080108dd */
[----:B------:R-:W-:Y:S01]  /*39a0*/  FADD.FTZ R146, R46, -R146 ;  /* 0x800000922e927221 */ /* 0x000fe20000010000 */
[----:B------:R-:W-:Y:S01]  /*39b0*/  LDS R101, [R17+0x400] ;  /* 0x0004000011657984 */ /* 0x000fe20000000800 */
[--C-:B------:R-:W-:Y:S01]  /*39c0*/  FADD.FTZ R221, R51, -R44.reuse ;  /* 0x8000002c33dd7221 */ /* 0x100fe20000010000 */
[----:B------:R-:W-:Y:S01]  /*39d0*/  FSEL R51, R127, -INF , P1 ;  /* 0xff8000007f337808 */ /* 0x000fe20000800000 */
[----:B------:R4:W3:Y:S01]  /*39e0*/  MUFU.EX2 R43, R219 ;  /* 0x000000db002b7308 */ /* 0x0008e20000000800 */
[----:B------:R-:W3:Y:S01]  /*39f0*/  SHFL.IDX PT, R144, R14, R137, 0x1f ;  /* 0x00001f890e907589 */ /* 0x000ee200000e0000 */
[----:B------:R-:W-:Y:S01]  /*3a00*/  FADD.FTZ R150, R49, -R44 ;  /* 0x8000002c31967221 */ /* 0x000fe20000010000 */
[----:B------:R-:W-:Y:S01]  /*3a10*/  FSEL R49, R236, -INF , P1 ;  /* 0xff800000ec317808 */ /* 0x000fe20000800000 */
[----:B------:R-:W-:Y:S01]  /*3a20*/  FFMA.FTZ R104, -R107, R107, 1 ;  /* 0x3f8000006b687423 */ /* 0x000fe2000001016b */
[----:B------:R-:W-:Y:S01]  /*3a30*/  FMUL.FTZ R145, R18, R145 ;  /* 0x0000009112917220 */ /* 0x000fe20000410000 */
[----:B------:R-:W-:Y:S01]  /*3a40*/  SHFL.IDX PT, R107, R20, R130, 0x1f ;  /* 0x00001f82146b7589 */ /* 0x000fe200000e0000 */
[----:B------:R-:W-:Y:S01]  /*3a50*/  FMUL.FTZ R150, R38, R150 ;  /* 0x0000009626967220 */ /* 0x000fe20000410000 */
[----:B------:R1:W-:Y:S01]  /*3a60*/  MUFU.EX2 R41, R151 ;  /* 0x0000009700297308 */ /* 0x0003e20000000800 */
[----:B----4-:R-:W-:Y:S01]  /*3a70*/  FSEL R219, R226, -INF , P2 ;  /* 0xff800000e2db7808 */ /* 0x010fe20001000000 */
[----:B------:R-:W-:Y:S01]  /*3a80*/  FFMA.FTZ R49, R49, UR37, -R50 ;  /* 0x0000002531317c23 */ /* 0x000fe20008010832 */
[----:B------:R-:W-:Y:S01]  /*3a90*/  FMUL.FTZ R150, R111, R150 ;  /* 0x000000966f967220 */ /* 0x000fe20000410000 */
[----:B------:R-:W-:Y:S01]  /*3aa0*/  FSEL R46, R216, -INF , P2 ;  /* 0xff800000d82e7808 */ /* 0x000fe20001000000 */
[----:B-1----:R-:W-:Y:S01]  /*3ab0*/  FFMA.FTZ R51, R51, UR37, -R220 ;  /* 0x0000002533337c23 */ /* 0x002fe200080108dc */
[----:B------:R-:W-:Y:S01]  /*3ac0*/  FFMA.FTZ R219, R219, UR37, -R50 ;  /* 0x00000025dbdb7c23 */ /* 0x000fe20008010832 */
[----:B------:R-:W-:Y:S01]  /*3ad0*/  FSEL R47, R218, -INF , P1 ;  /* 0xff800000da2f7808 */ /* 0x000fe20000800000 */
[----:B------:R-:W1:Y:S01]  /*3ae0*/  MUFU.EX2 R29, R29 ;  /* 0x0000001d001d7308 */ /* 0x000e620000000800 */
[----:B------:R-:W-:Y:S01]  /*3af0*/  FADD.FTZ R151, R52, -R224 ;  /* 0x800000e034977221 */ /* 0x000fe20000010000 */
[----:B------:R-:W-:Y:S01]  /*3b00*/  FSEL R52, R231, -INF , P2 ;  /* 0xff800000e7347808 */ /* 0x000fe20001000000 */
[----:B------:R-:W-:Y:S01]  /*3b10*/  FMUL.FTZ R148, R36, R148 ;  /* 0x0000009424947220 */ /* 0x000fe20000410000 */
[----:B------:R-:W-:Y:S01]  /*3b20*/  FMUL.FTZ R54, R42, R54 ;  /* 0x000000362a367220 */ /* 0x000fe20000410000 */
[--C-:B------:R-:W-:Y:S01]  /*3b30*/  FFMA.FTZ R46, R46, UR37, -R225.reuse ;  /* 0x000000252e2e7c23 */ /* 0x100fe200080108e1 */
[----:B------:R-:W-:Y:S01]  /*3b40*/  FFMA.FTZ R47, R47, UR37, -R225 ;  /* 0x000000252f2f7c23 */ /* 0x000fe200080108e1 */
[----:B------:R-:W-:Y:S01]  /*3b50*/  FFMA.FTZ R50, R52, UR37, -R220 ;  /* 0x0000002534327c23 */ /* 0x000fe200080108dc */
[--C-:B---3--:R-:W-:Y:S01]  /*3b60*/  FADD.FTZ R220, R53, -R222.reuse ;  /* 0x800000de35dc7221 */ /* 0x108fe20000010000 */
[----:B------:R-:W3:Y:S01]  /*3b70*/  MUFU.EX2 R37, R37 ;  /* 0x0000002500257308 */ /* 0x000ee20000000800 */
[----:B------:R-:W-:Y:S01]  /*3b80*/  FSEL R53, R235, -INF , P1 ;  /* 0xff800000eb357808 */ /* 0x000fe20000800000 */
[----:B------:R-:W-:Y:S01]  /*3b90*/  FADD.FTZ R222, R55, -R222 ;  /* 0x800000de37de7221 */ /* 0x000fe20000010000 */
[----:B------:R-:W-:Y:S01]  /*3ba0*/  FMUL.FTZ R220, R43, R220 ;  /* 0x000000dc2bdc7220 */ /* 0x000fe20000410000 */
[----:B------:R-:W-:Y:S01]  /*3bb0*/  SHFL.IDX PT, R55, R14, R138, 0x1f ;  /* 0x00001f8a0e377589 */ /* 0x000fe200000e0000 */
[----:B------:R-:W-:Y:S01]  /*3bc0*/  FMUL.FTZ R148, R110, R148 ;  /* 0x000000946e947220 */ /* 0x000fe20000410000 */
[----:B------:R-:W-:Y:S01]  /*3bd0*/  FFMA.FTZ R53, R53, UR37, -R144 ;  /* 0x0000002535357c23 */ /* 0x000fe20008010890 */
[----:B------:R-:W-:Y:S01]  /*3be0*/  FFMA.FTZ R114, -R114, R114, 1 ;  /* 0x3f80000072727423 */ /* 0x000fe20000010172 */
[----:B-1----:R-:W-:Y:S01]  /*3bf0*/  FMUL.FTZ R146, R29, R146 ;  /* 0x000000921d927220 */ /* 0x002fe20000410000 */
[----:B------:R-:W-:Y:S01]  /*3c00*/  MUFU.EX2 R17, R48 ;  /* 0x0000003000117308 */ /* 0x000fe20000000800 */
[----:B------:R-:W-:Y:S01]  /*3c10*/  FFMA.FTZ R117, -R117, R117, 1 ;  /* 0x3f80000075757423 */ /* 0x000fe20000010175 */
[----:B------:R-:W-:Y:S01]  /*3c20*/  FMUL.FTZ R151, R40, R151 ;  /* 0x0000009728977220 */ /* 0x000fe20000410000 */
[----:B------:R-:W1:Y:S01]  /*3c30*/  SHFL.IDX PT, R111, R101, R134, 0x1f ;  /* 0x00001f86656f7589 */ /* 0x000e6200000e0000 */
[----:B------:R-:W-:Y:S01]  /*3c40*/  FMUL.FTZ R222, R41, R222 ;  /* 0x000000de29de7220 */ /* 0x000fe20000410000 */
[----:B------:R-:W-:Y:S01]  /*3c50*/  FMUL.FTZ R221, R39, R221 ;  /* 0x000000dd27dd7220 */ /* 0x000fe20000410000 */
[----:B------:R-:W-:Y:S01]  /*3c60*/  FMUL.FTZ R151, R114, R151 ;  /* 0x0000009772977220 */ /* 0x000fe20000410000 */
[----:B------:R-:W-:Y:S01]  /*3c70*/  SHFL.IDX PT, R110, R101, R138, 0x1f ;  /* 0x00001f8a656e7589 */ /* 0x000fe200000e0000 */
[----:B---3--:R-:W-:Y:S01]  /*3c80*/  FMUL.FTZ R224, R37, R149 ;  /* 0x0000009525e07220 */ /* 0x008fe20000410000 */
[----:B------:R3:W-:Y:S01]  /*3c90*/  MUFU.EX2 R48, R219 ;  /* 0x000000db00307308 */ /* 0x0007e20000000800 */
[----:B------:R-:W-:Y:S01]  /*3ca0*/  FMUL.FTZ R114, R117, R222 ;  /* 0x000000de75727220 */ /* 0x000fe20000410000 */
[----:B------:R-:W-:Y:S01]  /*3cb0*/  FFMA.FTZ R113, -R113, R113, 1 ;  /* 0x3f80000071717423 */ /* 0x000fe20000010171 */
[----:B------:R-:W-:Y:S01]  /*3cc0*/  SHFL.IDX PT, R117, R20, R137, 0x1f ;  /* 0x00001f8914757589 */ /* 0x000fe200000e0000 */
[----:B------:R-:W-:Y:S01]  /*3cd0*/  FFMA.FTZ R218, -R218, R218, 1 ;  /* 0x3f800000dada7423 */ /* 0x000fe200000101da */
[----:B------:R-:W-:Y:S01]  /*3ce0*/  FFMA.FTZ R235, -R235, R235, 1 ;  /* 0x3f800000ebeb7423 */ /* 0x000fe200000101eb */
[----:B------:R-:W-:Y:S01]  /*3cf0*/  FMUL.FTZ R113, R113, R221 ;  /* 0x000000dd71717220 */ /* 0x000fe20000410000 */
[----:B------:R-:W-:Y:S01]  /*3d00*/  FFMA.FTZ R112, -R112, R112, 1 ;  /* 0x3f80000070707423 */ /* 0x000fe20000010170 */
[----:B------:R4:W-:Y:S01]  /*3d10*/  MUFU.EX2 R44, R230 ;  /* 0x000000e6002c7308 */ /* 0x0009e20000000800 */
[----:B---3--:R-:W-:Y:S01]  /*3d20*/  FSEL R219, R152, -INF , P2 ;  /* 0xff80000098db7808 */ /* 0x008fe20001000000 */
[----:B------:R-:W3:Y:S01]  /*3d30*/  SHFL.IDX PT, R221, R101, R139, 0x1f ;  /* 0x00001f8b65dd7589 */ /* 0x000ee200000e0000 */
[----:B------:R-:W-:Y:S01]  /*3d40*/  FMUL.FTZ R112, R112, R224 ;  /* 0x000000e070707220 */ /* 0x000fe20000410000 */
[----:B------:R-:W-:Y:S01]  /*3d50*/  FSEL R224, R6, -INF , P2 ;  /* 0xff80000006e07808 */ /* 0x000fe20001000000 */
[----:B------:R-:W-:-:S03]  /*3d60*/  FFMA.FTZ R231, -R231, R231, 1 ;  /* 0x3f800000e7e77423 */ /* 0x000fc600000101e7 */
[----:B------:R-:W-:Y:S01]  /*3d70*/  MUFU.EX2 R49, R49 ;  /* 0x0000003100317308 */ /* 0x000fe20000000800 */
[----:B----4-:R-:W4:Y:S01]  /*3d80*/  SHFL.IDX PT, R230, R20, R134, 0x1f ;  /* 0x00001f8614e67589 */ /* 0x010f2200000e0000 */
[----:B-1----:R-:W-:-:S06]  /*3d90*/  FADD.FTZ R60, R60, -R111 ;  /* 0x8000006f3c3c7221 */ /* 0x002fcc0000010000 */
[----:B------:R-:W-:Y:S08]  /*3da0*/  MUFU.EX2 R45, R45 ;  /* 0x0000002d002d7308 */ /* 0x000ff00000000800 */
[----:B------:R-:W-:Y:S01]  /*3db0*/  MUFU.EX2 R47, R47 ;  /* 0x0000002f002f7308 */ /* 0x000fe20000000800 */
[--C-:B---3--:R-:W-:Y:S01]  /*3dc0*/  FADD.FTZ R64, R64, -R221.reuse ;  /* 0x800000dd40407221 */ /* 0x108fe20000010000 */
[----:B------:R-:W-:Y:S01]  /*3dd0*/  FADD.FTZ R221, R66, -R221 ;  /* 0x800000dd42dd7221 */ /* 0x000fe20000010000 */
[----:B------:R-:W-:-:S05]  /*3de0*/  FSEL R66, R228, -INF , P1 ;  /* 0xff800000e4427808 */ /* 0x000fca0000800000 */
[----:B------:R-:W-:Y:S01]  /*3df0*/  MUFU.EX2 R53, R53 ;  /* 0x0000003500357308 */ /* 0x000fe20000000800 */
[----:B----4-:R-:W-:-:S07]  /*3e00*/  FFMA.FTZ R224, R224, UR37, -R230 ;  /* 0x00000025e0e07c23 */ /* 0x010fce00080108e6 */
[----:B------:R-:W-:Y:S08]  /*3e10*/  MUFU.EX2 R46, R46 ;  /* 0x0000002e002e7308 */ /* 0x000ff00000000800 */
[----:B------:R-:W1:Y:S08]  /*3e20*/  MUFU.EX2 R51, R51 ;  /* 0x0000003300337308 */ /* 0x000e700000000800 */
[----:B------:R-:W3:Y:S01]  /*3e30*/  MUFU.EX2 R50, R50 ;  /* 0x0000003200327308 */ /* 0x000ee20000000800 */
[----:B-1----:R-:W-:Y:S01]  /*3e40*/  FMUL.FTZ R221, R51, R221 ;  /* 0x000000dd33dd7220 */ /* 0x002fe20000410000 */
[----:B---3--:R-:W-:-:S04]  /*3e50*/  FMUL.FTZ R64, R50, R64 ;  /* 0x0000004032407220 */ /* 0x008fc80000410000 */
[----:B------:R-:W-:Y:S01]  /*3e60*/  FMUL.FTZ R64, R231, R64 ;  /* 0x00000040e7407220 */ /* 0x000fe20000410000 */
[----:B--2---:R-:W-:-:S05]  /*3e70*/  FSEL R52, R233, -INF , P2 ;  /* 0xff800000e9347808 */ /* 0x004fca0001000000 */
[----:B------:R-:W-:Y:S01]  /*3e80*/  FFMA.FTZ R52, R52, UR37, -R144 ;  /* 0x0000002534347c23 */ /* 0x000fe20008010890 */
[----:B------:R-:W-:Y:S01]  /*3e90*/  FFMA.FTZ R144, -R105, R105, 1 ;  /* 0x3f80000069907423 */ /* 0x000fe20000010169 */
[----:B------:R-:W-:Y:S01]  /*3ea0*/  FMUL.FTZ R105, R13, R143 ;  /* 0x0000008f0d697220 */ /* 0x000fe20000410000 */
[----:B------:R-:W-:Y:S02]  /*3eb0*/  FMUL.FTZ R143, R103, R102 ;  /* 0x00000066678f7220 */ /* 0x000fe40000410000 */
[----:B------:R1:W2:Y:S01]  /*3ec0*/  SHFL.IDX PT, R102, R14, R140, 0x1f ;  /* 0x00001f8c0e667589 */ /* 0x0002a200000e0000 */
[----:B------:R-:W-:Y:S01]  /*3ed0*/  FMUL.FTZ R144, R144, R105 ;  /* 0x0000006990907220 */ /* 0x000fe20000410000 */
[----:B------:R-:W-:Y:S01]  /*3ee0*/  FMUL.FTZ R105, R30, R147 ;  /* 0x000000931e697220 */ /* 0x000fe20000410000 */
[----:B------:R-:W-:Y:S01]  /*3ef0*/  FMUL.FTZ R147, R106, R145 ;  /* 0x000000916a937220 */ /* 0x000fe20000410000 */
[----:B------:R-:W3:Y:S01]  /*3f00*/  SHFL.IDX PT, R103, R20, R11, 0x1f ;  /* 0x00001f0b14677589 */ /* 0x000ee200000e0000 */
[----:B------:R-:W-:Y:S01]  /*3f10*/  FMUL.FTZ R145, R108, R146 ;  /* 0x000000926c917220 */ /* 0x000fe20000410000 */
[----:B------:R-:W-:Y:S01]  /*3f20*/  FMUL.FTZ R146, R104, R105 ;  /* 0x0000006968927220 */ /* 0x000fe20000410000 */
[----:B------:R-:W-:Y:S01]  /*3f30*/  FSEL R105, R155, -INF , P2 ;  /* 0xff8000009b697808 */ /* 0x000fe20001000000 */
[----:B------:R-:W-:Y:S01]  /*3f40*/  MUFU.EX2 R52, R52 ;  /* 0x0000003400347308 */ /* 0x000fe20000000800 */
[----:B------:R-:W-:-:S02]  /*3f50*/  FSEL R108, R154, -INF , P1 ;  /* 0xff8000009a6c7808 */ /* 0x000fc40000800000 */
[----:B------:R-:W-:Y:S01]  /*3f60*/  FSEL R106, R153, -INF , P2 ;  /* 0xff800000996a7808 */ /* 0x000fe20001000000 */
[--C-:B------:R-:W-:Y:S01]  /*3f70*/  FFMA.FTZ R105, R105, UR37, -R55.reuse ;  /* 0x0000002569697c23 */ /* 0x100fe20008010837 */
[----:B------:R-:W-:Y:S01]  /*3f80*/  FSEL R104, R234, -INF , P1 ;  /* 0xff800000ea687808 */ /* 0x000fe20000800000 */
[----:B------:R-:W-:Y:S01]  /*3f90*/  FFMA.FTZ R55, R108, UR37, -R55 ;  /* 0x000000256c377c23 */ /* 0x000fe20008010837 */
[----:B------:R-:W-:Y:S01]  /*3fa0*/  FSEL R108, R10, -INF , P1 ;  /* 0xff8000000a6c7808 */ /* 0x000fe20000800000 */
[----:B-1----:R1:W4:Y:S01]  /*3fb0*/  MUFU.EX2 R14, R223 ;  /* 0x000000df000e7308 */ /* 0x0023220000000800 */
[--C-:B--2---:R-:W-:Y:S01]  /*3fc0*/  FFMA.FTZ R106, R106, UR37, -R102.reuse ;  /* 0x000000256a6a7c23 */ /* 0x104fe20008010866 */
[----:B-1----:R-:W-:Y:S01]  /*3fd0*/  FMUL.FTZ R223, R31, R32 ;  /* 0x000000201fdf7220 */ /* 0x002fe20000410000 */
[----:B------:R-:W-:Y:S01]  /*3fe0*/  FFMA.FTZ R102, R104, UR37, -R102 ;  /* 0x0000002568667c23 */ /* 0x000fe20008010866 */
[----:B------:R-:W-:Y:S01]  /*3ff0*/  FSEL R104, R8, -INF , P2 ;  /* 0xff80000008687808 */ /* 0x000fe20001000000 */
[--C-:B---3--:R-:W-:Y:S01]  /*4000*/  FFMA.FTZ R219, R219, UR37, -R103.reuse ;  /* 0x00000025dbdb7c23 */ /* 0x108fe20008010867 */
[----:B------:R-:W-:Y:S01]  /*4010*/  FMUL.FTZ R149, R109, R223 ;  /* 0x000000df6d957220 */ /* 0x000fe20000410000 */
[----:B------:R-:W-:Y:S01]  /*4020*/  FFMA.FTZ R103, R108, UR37, -R103 ;  /* 0x000000256c677c23 */ /* 0x000fe20008010867 */
[----:B------:R-:W1:Y:S01]  /*4030*/  SHFL.IDX PT, R109, R101, R11, 0x1f ;  /* 0x00001f0b656d7589 */ /* 0x000e6200000e0000 */
[----:B------:R-:W-:Y:S01]  /*4040*/  FSEL R108, R7, -INF , P1 ;  /* 0xff800000076c7808 */ /* 0x000fe20000800000 */
[--C-:B------:R-:W-:Y:S01]  /*4050*/  FFMA.FTZ R104, R104, UR37, -R107.reuse ;  /* 0x0000002568687c23 */ /* 0x100fe2000801086b */
[----:B------:R-:W-:Y:S01]  /*4060*/  MUFU.EX2 R55, R55 ;  /* 0x0000003700377308 */ /* 0x000fe20000000800 */
[----:B------:R-:W2:Y:S01]  /*4070*/  SHFL.IDX PT, R223, R101, R130, 0x1f ;  /* 0x00001f8265df7589 */ /* 0x000ea200000e0000 */
[----:B----4-:R-:W-:Y:S01]  /*4080*/  FMUL.FTZ R60, R14, R60 ;  /* 0x0000003c0e3c7220 */ /* 0x010fe20000410000 */
[----:B------:R-:W-:Y:S01]  /*4090*/  FFMA.FTZ R32, R108, UR37, -R107 ;  /* 0x000000256c207c23 */ /* 0x000fe2000801086b */
[----:B------:R-:W-:Y:S01]  /*40a0*/  FFMA.FTZ R108, -R115, R115, 1 ;  /* 0x3f800000736c7423 */ /* 0x000fe20000010173 */
[----:B------:R-:W3:Y:S01]  /*40b0*/  SHFL.IDX PT, R107, R101, R133, 0x1f ;  /* 0x00001f85656b7589 */ /* 0x000ee200000e0000 */
[----:B------:R-:W-:-:S02]  /*40c0*/  FMUL.FTZ R115, R116, R54 ;  /* 0x0000003674737220 */ /* 0x000fc40000410000 */
[----:B------:R-:W-:Y:S01]  /*40d0*/  FMUL.FTZ R116, R108, R220 ;  /* 0x000000dc6c747220 */ /* 0x000fe20000410000 */
[----:B------:R2:W4:Y:S01]  /*40e0*/  MUFU.EX2 R54, R105 ;  /* 0x0000006900367308 */ /* 0x0005220000000800 */
[----:B------:R-:W4:Y:S04]  /*40f0*/  SHFL.IDX PT, R108, R20, R133, 0x1f ;  /* 0x00001f85146c7589 */ /* 0x000f2800000e0000 */
[----:B------:R-:W-:Y:S03]  /*4100*/  SHFL.IDX PT, R220, R101, R140, 0x1f ;  /* 0x00001f8c65dc7589 */ /* 0x000fe600000e0000 */
[----:B------:R-:W-:Y:S01]  /*4110*/  MUFU.EX2 R104, R104 ;  /* 0x0000006800687308 */ /* 0x000fe20000000800 */
[--C-:B-1----:R-:W-:Y:S01]  /*4120*/  FADD.FTZ R225, R56, -R109.reuse ;  /* 0x8000006d38e17221 */ /* 0x102fe20000010000 */
[----:B------:R-:W-:Y:S01]  /*4130*/  FADD.FTZ R58, R58, -R109 ;  /* 0x8000006d3a3a7221 */ /* 0x000fe20000010000 */
[----:B------:R-:W-:Y:S01]  /*4140*/  FSEL R56, R4, -INF , P1 ;  /* 0xff80000004387808 */ /* 0x000fe20000800000 */
[----:B------:R1:W4:Y:S01]  /*4150*/  SHFL.IDX PT, R109, R101, R137, 0x1f ;  /* 0x00001f89656d7589 */ /* 0x00032200000e0000 */
[--C-:B--2---:R-:W-:Y:S01]  /*4160*/  FADD.FTZ R105, R57, -R223.reuse ;  /* 0x800000df39697221 */ /* 0x104fe20000010000 */
[----:B------:R-:W-:Y:S01]  /*4170*/  FADD.FTZ R223, R59, -R223 ;  /* 0x800000df3bdf7221 */ /* 0x000fe20000010000 */
[----:B------:R-:W-:Y:S01]  /*4180*/  FADD.FTZ R59, R62, -R111 ;  /* 0x8000006f3e3b7221 */ /* 0x000fe20000010000 */
[--C-:B------:R-:W-:Y:S01]  /*4190*/  FADD.FTZ R62, R68, -R110.reuse ;  /* 0x8000006e443e7221 */ /* 0x100fe20000010000 */
[----:B------:R-:W2:Y:S01]  /*41a0*/  SHFL.IDX PT, R111, R20, R139, 0x1f ;  /* 0x00001f8b146f7589 */ /* 0x000ea200000e0000 */
[--C-:B---3--:R-:W-:Y:S01]  /*41b0*/  FADD.FTZ R222, R61, -R107.reuse ;  /* 0x8000006b3dde7221 */ /* 0x108fe20000010000 */
[----:B------:R-:W-:Y:S01]  /*41c0*/  FADD.FTZ R57, R63, -R107 ;  /* 0x8000006b3f397221 */ /* 0x000fe20000010000 */
[----:B------:R-:W-:Y:S01]  /*41d0*/  FSEL R107, R3, -INF , P2 ;  /* 0xff800000036b7808 */ /* 0x000fe20001000000 */
[----:B------:R-:W-:Y:S01]  /*41e0*/  FADD.FTZ R63, R70, -R110 ;  /* 0x8000006e463f7221 */ /* 0x000fe20000010000 */
[----:B-1----:R1:W3:Y:S01]  /*41f0*/  MUFU.EX2 R101, R106 ;  /* 0x0000006a00657308 */ /* 0x0022e20000000800 */
[----:B------:R-:W-:Y:S01]  /*4200*/  FSEL R61, R0, -INF , P1 ;  /* 0xff800000003d7808 */ /* 0x000fe20000800000 */
[----:B------:R-:W-:Y:S01]  /*4210*/  FMUL.FTZ R225, R44, R225 ;  /* 0x000000e12ce17220 */ /* 0x000fe20000410000 */
[----:B------:R-:W-:Y:S01]  /*4220*/  FSEL R110, R229, -INF , P1 ;  /* 0xff800000e56e7808 */ /* 0x000fe20000800000 */
[--C-:B----4-:R-:W-:Y:S01]  /*4230*/  FFMA.FTZ R107, R107, UR37, -R108.reuse ;  /* 0x000000256b6b7c23 */ /* 0x110fe2000801086c */
[----:B------:R-:W-:Y:S01]  /*4240*/  FSEL R68, R232, -INF , P2 ;  /* 0xff800000e8447808 */ /* 0x000fe20001000000 */
[----:B------:R-:W-:Y:S01]  /*4250*/  FFMA.FTZ R108, R61, UR37, -R108 ;  /* 0x000000253d6c7c23 */ /* 0x000fe2000801086c */
[----:B------:R-:W-:Y:S01]  /*4260*/  FSEL R70, R129, -INF , P2 ;  /* 0xff80000081467808 */ /* 0x000fe20001000000 */
[----:B------:R-:W4:Y:S01]  /*4270*/  SHFL.IDX PT, R61, R20, R138, 0x1f ;  /* 0x00001f8a143d7589 */ /* 0x000f2200000e0000 */
[----:B-1----:R-:W-:Y:S01]  /*4280*/  FFMA.FTZ R106, R56, UR37, -R230 ;  /* 0x00000025386a7c23 */ /* 0x002fe200080108e6 */
[----:B------:R-:W-:Y:S01]  /*4290*/  FMUL.FTZ R57, R49, R57 ;  /* 0x0000003931397220 */ /* 0x000fe20000410000 */
[----:B------:R-:W-:Y:S01]  /*42a0*/  FMUL.FTZ R58, R45, R58 ;  /* 0x0000003a2d3a7220 */ /* 0x000fe20000410000 */
[----:B------:R-:W-:Y:S01]  /*42b0*/  FMUL.FTZ R223, R47, R223 ;  /* 0x000000df2fdf7220 */ /* 0x000fe20000410000 */
[----:B------:R-:W-:Y:S01]  /*42c0*/  FMUL.FTZ R62, R54, R62 ;  /* 0x0000003e363e7220 */ /* 0x000fe20000410000 */
[--C-:B------:R-:W-:Y:S01]  /*42d0*/  FADD.FTZ R56, R65, -R109.reuse ;  /* 0x8000006d41387221 */ /* 0x100fe20000010000 */
[----:B------:R-:W-:Y:S01]  /*42e0*/  FADD.FTZ R109, R67, -R109 ;  /* 0x8000006d436d7221 */ /* 0x000fe20000010000 */
[----:B------:R-:W-:Y:S01]  /*42f0*/  FSEL R67, R237, -INF , P2 ;  /* 0xff800000ed437808 */ /* 0x000fe20001000000 */
[----:B------:R1:W3:Y:S01]  /*4300*/  SHFL.IDX PT, R65, R20, R140, 0x1f ;  /* 0x00001f8c14417589 */ /* 0x0002e200000e0000 */
[----:B------:R-:W-:Y:S01]  /*4310*/  FMUL.FTZ R56, R52, R56 ;  /* 0x0000003834387220 */ /* 0x000fe20000410000 */
[----:B--2---:R-:W-:Y:S01]  /*4320*/  FFMA.FTZ R110, R110, UR37, -R111 ;  /* 0x000000256e6e7c23 */ /* 0x004fe2000801086f */
[----:B------:R-:W-:Y:S01]  /*4330*/  FMUL.FTZ R109, R53, R109 ;  /* 0x0000006d356d7220 */ /* 0x000fe20000410000 */
[----:B------:R-:W-:Y:S01]  /*4340*/  FMUL.FTZ R63, R55, R63 ;  /* 0x0000003f373f7220 */ /* 0x000fe20000410000 */
[----:B------:R-:W-:Y:S01]  /*4350*/  MUFU.EX2 R102, R102 ;  /* 0x0000006600667308 */ /* 0x000fe20000000800 */
[----:B------:R-:W-:Y:S01]  /*4360*/  FMUL.FTZ R105, R46, R105 ;  /* 0x000000692e697220 */ /* 0x000fe20000410000 */
[----:B------:R-:W-:-:S06]  /*4370*/  FMUL.FTZ R222, R48, R222 ;  /* 0x000000de30de7220 */ /* 0x000fcc0000410000 */
[----:B-1----:R1:W2:Y:S08]  /*4380*/  MUFU.EX2 R20, R219 ;  /* 0x000000db00147308 */ /* 0x0022b00000000800 */
[----:B------:R-:W2:Y:S01]  /*4390*/  MUFU.EX2 R106, R106 ;  /* 0x0000006a006a7308 */ /* 0x000ea20000000800 */
[----:B-1----:R-:W-:Y:S01]  /*43a0*/  FFMA.FTZ R219, R67, UR37, -R111 ;  /* 0x0000002543db7c23 */ /* 0x002fe2000801086f */
[--C-:B------:R-:W-:Y:S01]  /*43b0*/  FFMA.FTZ R111, R68, UR37, -R117.reuse ;  /* 0x00000025446f7c23 */ /* 0x100fe20008010875 */
[----:B------:R-:W-:Y:S01]  /*43c0*/  FFMA.FTZ R68, -R118, R118, 1 ;  /* 0x3f80000076447423 */ /* 0x000fe20000010176 */
[----:B------:R-:W-:Y:S01]  /*43d0*/  FFMA.FTZ R117, R66, UR37, -R117 ;  /* 0x0000002542757c23 */ /* 0x000fe20008010875 */
[--C-:B------:R-:W-:Y:S01]  /*43e0*/  FADD.FTZ R66, R69, -R220.reuse ;  /* 0x800000dc45427221 */ /* 0x100fe20000010000 */
[----:B------:R-:W-:Y:S01]  /*43f0*/  FSEL R69, R128, -INF , P2 ;  /* 0xff80000080457808 */ /* 0x000fe20001000000 */
[----:B------:R-:W-:Y:S01]  /*4400*/  FMUL.FTZ R68, R68, R225 ;  /* 0x000000e144447220 */ /* 0x000fe20000410000 */
[----:B------:R-:W-:Y:S01]  /*4410*/  FSEL R67, R131, -INF , P1 ;  /* 0xff80000083437808 */ /* 0x000fe20000800000 */
[----:B------:R1:W2:Y:S01]  /*4420*/  LDS R225, [R16+0x400] ;  /* 0x0004000010e17984 */ /* 0x0002a20000000800 */
[----:B------:R-:W-:Y:S01]  /*4430*/  FADD.FTZ R220, R71, -R220 ;  /* 0x800000dc47dc7221 */ /* 0x000fe20000010000 */
[--C-:B----4-:R-:W-:Y:S01]  /*4440*/  FFMA.FTZ R118, R69, UR37, -R61.reuse ;  /* 0x0000002545767c23 */ /* 0x110fe2000801083d */
[----:B------:R-:W-:Y:S01]  /*4450*/  FFMA.FTZ R71, -R126, R126, 1 ;  /* 0x3f8000007e477423 */ /* 0x000fe2000001017e */
[----:B------:R-:W-:Y:S01]  /*4460*/  FFMA.FTZ R67, R67, UR37, -R61 ;  /* 0x0000002543437c23 */ /* 0x000fe2000801083d */
[----:B------:R-:W-:Y:S01]  /*4470*/  FFMA.FTZ R61, -R216, R216, 1 ;  /* 0x3f800000d83d7423 */ /* 0x000fe200000101d8 */
[----:B---3--:R-:W-:Y:S01]  /*4480*/  FFMA.FTZ R216, R70, UR37, -R65 ;  /* 0x0000002546d87c23 */ /* 0x008fe20008010841 */
[----:B------:R-:W-:Y:S01]  /*4490*/  FSEL R70, R136, -INF , P1 ;  /* 0xff80000088467808 */ /* 0x000fe20000800000 */
[----:B-1----:R1:W-:Y:S01]  /*44a0*/  MUFU.EX2 R16, R32 ;  /* 0x0000002000107308 */ /* 0x0023e20000000800 */
[----:B------:R-:W-:Y:S01]  /*44b0*/  FFMA.FTZ R69, -R217, R217, 1 ;  /* 0x3f800000d9457423 */ /* 0x000fe200000101d9 */
[----:B------:R-:W-:Y:S01]  /*44c0*/  FFMA.FTZ R126, -R155, R155, 1 ;  /* 0x3f8000009b7e7423 */ /* 0x000fe2000001019b */
[----:B------:R-:W-:Y:S01]  /*44d0*/  FMUL.FTZ R61, R61, R105 ;  /* 0x000000693d3d7220 */ /* 0x000fe20000410000 */
[----:B------:R3:W5:Y:S01]  /*44e0*/  LDL.LU R155, [R1+0x4c] ;  /* 0x00004c00019b7983 */ /* 0x0007620000300800 */
[----:B------:R-:W-:Y:S01]  /*44f0*/  FMUL.FTZ R69, R69, R58 ;  /* 0x0000003a45457220 */ /* 0x000fe20000410000 */
[----:B------:R-:W-:-:S02]  /*4500*/  FMUL.FTZ R58, R218, R223 ;  /* 0x000000dfda3a7220 */ /* 0x000fc40000410000 */
[----:B------:R-:W4:Y:S01]  /*4510*/  MUFU.EX2 R108, R108 ;  /* 0x0000006c006c7308 */ /* 0x000f220000000800 */
[----:B-1----:R-:W-:Y:S01]  /*4520*/  FFMA.FTZ R32, R70, UR37, -R65 ;  /* 0x0000002546207c23 */ /* 0x002fe20008010841 */
[----:B------:R-:W-:Y:S01]  /*4530*/  FMUL.FTZ R65, R17, R59 ;  /* 0x0000003b11417220 */ /* 0x000fe20000410000 */
[----:B------:R-:W-:-:S05]  /*4540*/  FFMA.FTZ R70, -R227, R227, 1 ;  /* 0x3f800000e3467423 */ /* 0x000fca00000101e3 */
[----:B------:R-:W-:Y:S01]  /*4550*/  MUFU.EX2 R103, R103 ;  /* 0x0000006700677308 */ /* 0x000fe20000000800 */
[----:B------:R-:W-:Y:S01]  /*4560*/  FMUL.FTZ R71, R71, R65 ;  /* 0x0000004147477220 */ /* 0x000fe20000410000 */
[----:B------:R-:W-:Y:S01]  /*4570*/  FFMA.FTZ R65, -R127, R127, 1 ;  /* 0x3f8000007f417423 */ /* 0x000fe2000001017f */
[----:B------:R-:W-:Y:S01]  /*4580*/  FMUL.FTZ R70, R70, R60 ;  /* 0x0000003c46467220 */ /* 0x000fe20000410000 */
[----:B------:R-:W-:-:S04]  /*4590*/  FFMA.FTZ R60, -R236, R236, 1 ;  /* 0x3f800000ec3c7423 */ /* 0x000fc800000101ec */
[----:B------:R-:W-:Y:S01]  /*45a0*/  MUFU.EX2 R107, R107 ;  /* 0x0000006b006b7308 */ /* 0x000fe20000000800 */
[----:B------:R-:W-:Y:S01]  /*45b0*/  FMUL.FTZ R60, R60, R57 ;  /* 0x000000393c3c7220 */ /* 0x000fe20000410000 */
[----:B------:R-:W-:Y:S01]  /*45c0*/  FFMA.FTZ R57, -R233, R233, 1 ;  /* 0x3f800000e9397423 */ /* 0x000fe200000101e9 */
[----:B--2---:R-:W1:Y:S03]  /*45d0*/  SHFL.IDX PT, R130, R225, R130, 0x1f ;  /* 0x00001f82e1827589 */ /* 0x004e6600000e0000 */
[----:B------:R-:W-:Y:S01]  /*45e0*/  FMUL.FTZ R57, R57, R56 ;  /* 0x0000003839397220 */ /* 0x000fe20000410000 */
[----:B------:R-:W2:Y:S04]  /*45f0*/  SHFL.IDX PT, R137, R225, R137, 0x1f ;  /* 0x00001f89e1897589 */ /* 0x000ea800000e0000 */
[----:B------:R-:W3:Y:S04]  /*4600*/  SHFL.IDX PT, R139, R225, R139, 0x1f ;  /* 0x00001f8be18b7589 */ /* 0x000ee800000e0000 */
[----:B------:R-:W-:Y:S04]  /*4610*/  SHFL.IDX PT, R138, R225, R138, 0x1f ;  /* 0x00001f8ae18a7589 */ /* 0x000fe800000e0000 */
[----:B------:R-:W-:Y:S01]  /*4620*/  SHFL.IDX PT, R140, R225, R140, 0x1f ;  /* 0x00001f8ce18c7589 */ /* 0x000fe200000e0000 */
[----:B------:R-:W-:Y:S01]  /*4630*/  FFMA.FTZ R217, -R154, R154, 1 ;  /* 0x3f8000009ad97423 */ /* 0x000fe2000001019a */
[----:B------:R-:W-:Y:S01]  /*4640*/  FMUL.FTZ R56, R235, R109 ;  /* 0x0000006deb387220 */ /* 0x000fe20000410000 */
[----:B------:R-:W-:Y:S01]  /*4650*/  FFMA.FTZ R218, -R153, R153, 1 ;  /* 0x3f80000099da7423 */ /* 0x000fe20000010199 */
[----:B------:R-:W4:Y:S01]  /*4660*/  SHFL.IDX PT, R127, R225, R11, 0x1f ;  /* 0x00001f0be17f7589 */ /* 0x000f2200000e0000 */
[----:B------:R3:W-:Y:S01]  /*4670*/  MUFU.EX2 R109, R219 ;  /* 0x000000db006d7308 */ /* 0x0007e20000000800 */
[----:B------:R-:W-:-:S02]  /*4680*/  FFMA.FTZ R59, -R226, R226, 1 ;  /* 0x3f800000e23b7423 */ /* 0x000fc400000101e2 */
[----:B------:R-:W4:Y:S01]  /*4690*/  SHFL.IDX PT, R133, R225, R133, 0x1f ;  /* 0x00001f85e1857589 */ /* 0x000f2200000e0000 */
[----:B-1----:R-:W-:-:S03]  /*46a0*/  FADD.FTZ R73, R73, -R130 ;  /* 0x8000008249497221 */ /* 0x002fc60000010000 */
[----:B------:R-:W1:Y:S01]  /*46b0*/  SHFL.IDX PT, R134, R225, R134, 0x1f ;  /* 0x00001f86e1867589 */ /* 0x000e6200000e0000 */
[--C-:B--2---:R-:W-:Y:S01]  /*46c0*/  FADD.FTZ R81, R81, -R137.reuse ;  /* 0x8000008951517221 */ /* 0x104fe20000010000 */
[----:B------:R-:W-:Y:S01]  /*46d0*/  FADD.FTZ R83, R83, -R137 ;  /* 0x8000008953537221 */ /* 0x000fe20000010000 */
[----:B------:R-:W-:Y:S01]  /*46e0*/  MUFU.EX2 R110, R110 ;  /* 0x0000006e006e7308 */ /* 0x000fe20000000800 */
[----:B------:R2:W5:Y:S01]  /*46f0*/  LDL.LU R154, [R1+0x48] ;  /* 0x00004800019a7983 */ /* 0x0005620000300800 */
[----:B---3--:R-:W-:Y:S01]  /*4700*/  FMUL.FTZ R219, R101, R66 ;  /* 0x0000004265db7220 */ /* 0x008fe20000410000 */
[--C-:B------:R-:W-:Y:S01]  /*4710*/  FADD.FTZ R80, R80, -R139.reuse ;  /* 0x8000008b50507221 */ /* 0x100fe20000010000 */
[----:B------:R-:W-:Y:S01]  /*4720*/  FADD.FTZ R82, R82, -R139 ;  /* 0x8000008b52527221 */ /* 0x000fe20000010000 */
[----:B------:R2:W5:Y:S03]  /*4730*/  LDL.LU R153, [R1+0x44] ;  /* 0x0000440001997983 */ /* 0x0005660000300800 */
[----:B------:R-:W-:Y:S08]  /*4740*/  MUFU.EX2 R111, R111 ;  /* 0x0000006f006f7308 */ /* 0x000ff00000000800 */
[----:B------:R-:W-:Y:S01]  /*4750*/  MUFU.EX2 R117, R117 ;  /* 0x0000007500757308 */ /* 0x000fe20000000800 */
[--C-:B----4-:R-:W-:Y:S01]  /*4760*/  FADD.FTZ R72, R72, -R127.reuse ;  /* 0x8000007f48487221 */ /* 0x110fe20000010000 */
[----:B------:R-:W-:Y:S01]  /*4770*/  FADD.FTZ R74, R74, -R127 ;  /* 0x8000007f4a4a7221 */ /* 0x000fe20000010000 */
[----:B------:R-:W-:Y:S01]  /*4780*/  FFMA.FTZ R127, -R152, R152, 1 ;  /* 0x3f800000987f7423 */ /* 0x000fe20000010198 */
[--C-:B------:R-:W-:Y:S01]  /*4790*/  FADD.FTZ R84, R84, -R138.reuse ;  /* 0x8000008a54547221 */ /* 0x100fe20000010000 */
[----:B------:R-:W-:Y:S01]  /*47a0*/  FMUL.FTZ R72, R20, R72 ;  /* 0x0000004814487220 */ /* 0x000fe20000410000 */
[----:B------:R2:W5:Y:S01]  /*47b0*/  LDL.LU R152, [R1+0x40] ;  /* 0x0000400001987983 */ /* 0x0005620000300800 */
[----:B------:R-:W-:Y:S01]  /*47c0*/  FFMA.FTZ R137, -R10, R10, 1 ;  /* 0x3f8000000a897423 */ /* 0x000fe2000001010a */
[----:B------:R-:W-:Y:S01]  /*47d0*/  FMUL.FTZ R66, R126, R62 ;  /* 0x0000003e7e427220 */ /* 0x000fe20000410000 */
[----:B------:R-:W-:Y:S01]  /*47e0*/  FMUL.FTZ R127, R127, R72 ;  /* 0x000000487f7f7220 */ /* 0x000fe20000410000 */
[----:B------:R-:W-:Y:S01]  /*47f0*/  FADD.FTZ R86, R86, -R138 ;  /* 0x8000008a56567221 */ /* 0x000fe20000010000 */
[----:B------:R2:W5:Y:S01]  /*4800*/  LDL.LU R10, [R1+0x3c] ;  /* 0x00003c00010a7983 */ /* 0x0005620000300800 */
[----:B------:R-:W-:Y:S01]  /*4810*/  FFMA.FTZ R139, -R8, R8, 1 ;  /* 0x3f800000088b7423 */ /* 0x000fe20000010108 */
[----:B------:R-:W-:Y:S01]  /*4820*/  FMUL.FTZ R72, R104, R73 ;  /* 0x0000004968487220 */ /* 0x000fe20000410000 */
[----:B------:R-:W-:Y:S01]  /*4830*/  FMUL.FTZ R62, R217, R63 ;  /* 0x0000003fd93e7220 */ /* 0x000fe20000410000 */
[----:B------:R2:W5:Y:S01]  /*4840*/  LDL.LU R8, [R1+0x38] ;  /* 0x0000380001087983 */ /* 0x0005620000300800 */
[----:B------:R-:W-:Y:S01]  /*4850*/  FFMA.FTZ R138, -R7, R7, 1 ;  /* 0x3f800000078a7423 */ /* 0x000fe20000010107 */
[--C-:B------:R-:W-:Y:S01]  /*4860*/  FADD.FTZ R85, R85, -R140.reuse ;  /* 0x8000008c55557221 */ /* 0x100fe20000010000 */
[----:B------:R-:W-:Y:S01]  /*4870*/  FADD.FTZ R87, R87, -R140 ;  /* 0x8000008c57577221 */ /* 0x000fe20000010000 */
[----:B------:R2:W5:Y:S01]  /*4880*/  LDL.LU R7, [R1+0x34] ;  /* 0x0000340001077983 */ /* 0x0005620000300800 */
[----:B------:R-:W-:Y:S01]  /*4890*/  FFMA.FTZ R217, -R6, R6, 1 ;  /* 0x3f80000006d97423 */ /* 0x000fe20000010106 */
[----:B------:R-:W-:Y:S01]  /*48a0*/  FMUL.FTZ R126, R218, R219 ;  /* 0x000000dbda7e7220 */ /* 0x000fe20000410000 */
[----:B------:R-:W-:Y:S01]  /*48b0*/  FFMA.FTZ R140, -R4, R4, 1 ;  /* 0x3f800000048c7423 */ /* 0x000fe20000010104 */
[----:B------:R2:W5:Y:S01]  /*48c0*/  LDL.LU R6, [R1+0x30] ;  /* 0x0000300001067983 */ /* 0x0005620000300800 */
[----:B------:R-:W-:Y:S01]  /*48d0*/  FMUL.FTZ R139, R139, R72 ;  /* 0x000000488b8b7220 */ /* 0x000fe20000410000 */
[----:B------:R-:W-:Y:S01]  /*48e0*/  FFMA.FTZ R218, -R3, R3, 1 ;  /* 0x3f80000003da7423 */ /* 0x000fe20000010103 */
[----:B------:R-:W-:Y:S01]  /*48f0*/  FFMA.FTZ R72, -R0, R0, 1 ;  /* 0x3f80000000487423 */ /* 0x000fe20000010100 */
[----:B------:R2:W5:Y:S01]  /*4900*/  LDL.LU R4, [R1+0x2c] ;  /* 0x00002c0001047983 */ /* 0x0005620000300800 */
[----:B------:R-:W-:Y:S01]  /*4910*/  MUFU.EX2 R105, R224 ;  /* 0x000000e000697308 */ /* 0x000fe20000000800 */
[----:B------:R-:W-:Y:S01]  /*4920*/  FADD.FTZ R75, R75, -R130 ;  /* 0x800000824b4b7221 */ /* 0x000fe20000010000 */
[----:B------:R-:W-:Y:S01]  /*4930*/  FFMA.FTZ R234, -R234, R234, 1 ;  /* 0x3f800000eaea7423 */ /* 0x000fe200000101ea */
[----:B------:R2:W5:Y:S01]  /*4940*/  LDL.LU R3, [R1+0x28] ;  /* 0x0000280001037983 */ /* 0x0005620000300800 */
[----:B------:R-:W-:Y:S01]  /*4950*/  FMUL.FTZ R220, R102, R220 ;  /* 0x000000dc66dc7220 */ /* 0x000fe20000410000 */
[----:B------:R-:W-:Y:S01]  /*4960*/  FMUL.FTZ R59, R59, R222 ;  /* 0x000000de3b3b7220 */ /* 0x000fe20000410000 */
[----:B------:R-:W-:Y:S01]  /*4970*/  FMUL.FTZ R65, R65, R221 ;  /* 0x000000dd41417220 */ /* 0x000fe20000410000 */
[----:B------:R2:W5:Y:S04]  /*4980*/  LDL.LU R0, [R1+0x24] ;  /* 0x0000240001007983 */ /* 0x0005680000300800 */
[----:B------:R-:W3:Y:S01]  /*4990*/  LDL R223, [R1+0xc] ;  /* 0x00000c0001df7983 */ /* 0x000ee20000100800 */
[--C-:B------:R-:W-:Y:S01]  /*49a0*/  FADD.FTZ R77, R77, -R133.reuse ;  /* 0x800000854d4d7221 */ /* 0x100fe20000010000 */
[----:B------:R-:W-:-:S02]  /*49b0*/  FADD.FTZ R79, R79, -R133 ;  /* 0x800000854f4f7221 */ /* 0x000fc40000010000 */
[----:B------:R-:W4:Y:S01]  /*49c0*/  MUFU.EX2 R133, R216 ;  /* 0x000000d800857308 */ /* 0x000f220000000800 */
[--C-:B-1----:R-:W-:Y:S01]  /*49d0*/  FADD.FTZ R76, R76, -R134.reuse ;  /* 0x800000864c4c7221 */ /* 0x102fe20000010000 */
[----:B------:R-:W-:-:S06]  /*49e0*/  FADD.FTZ R78, R78, -R134 ;  /* 0x800000864e4e7221 */ /* 0x000fcc0000010000 */
[----:B------:R-:W1:Y:S08]  /*49f0*/  MUFU.EX2 R118, R118 ;  /* 0x0000007600767308 */ /* 0x000e700000000800 */
[----:B------:R2:W1:Y:S08]  /*4a00*/  MUFU.EX2 R130, R67 ;  /* 0x0000004300827308 */ /* 0x0004700000000800 */
[----:B------:R1:W1:Y:S01]  /*4a10*/  MUFU.EX2 R134, R32 ;  /* 0x0000002000867308 */ /* 0x0002620000000800 */
[----:B------:R-:W-:Y:S01]  /*4a20*/  FMUL.FTZ R73, R106, R78 ;  /* 0x0000004e6a497220 */ /* 0x000fe20000410000 */
[----:B------:R-:W-:Y:S01]  /*4a30*/  FMUL.FTZ R79, R108, R79 ;  /* 0x0000004f6c4f7220 */ /* 0x000fe20000410000 */
[----:B--2---:R-:W-:Y:S01]  /*4a40*/  FFMA.FTZ R67, -R136, R136, 1 ;  /* 0x3f80000088437423 */ /* 0x004fe20000010188 */
[----:B----4-:R-:W-:Y:S01]  /*4a50*/  FMUL.FTZ R136, R133, R85 ;  /* 0x0000005585887220 */ /* 0x010fe20000410000 */
[----:B------:R-:W-:Y:S01]  /*4a60*/  FMUL.FTZ R63, R234, R220 ;  /* 0x000000dcea3f7220 */ /* 0x000fe20000410000 */
[----:B------:R-:W-:Y:S01]  /*4a70*/  F2FP.F16.F32.PACK_AB R85, R88, R33 ;  /* 0x000000215855723e */ /* 0x000fe200000000ff */
[----:B------:R-:W-:Y:S01]  /*4a80*/  FFMA.FTZ R221, -R237, R237, 1 ;  /* 0x3f800000eddd7423 */ /* 0x000fe200000101ed */
[----:B------:R-:W-:Y:S01]  /*4a90*/  FFMA.FTZ R219, -R229, R229, 1 ;  /* 0x3f800000e5db7423 */ /* 0x000fe200000101e5 */
[----:B------:R-:W-:Y:S01]  /*4aa0*/  FFMA.FTZ R222, -R232, R232, 1 ;  /* 0x3f800000e8de7423 */ /* 0x000fe200000101e8 */
[----:B------:R-:W-:Y:S01]  /*4ab0*/  FFMA.FTZ R220, -R228, R228, 1 ;  /* 0x3f800000e4dc7423 */ /* 0x000fe200000101e4 */
[----:B------:R-:W-:Y:S01]  /*4ac0*/  FMUL.FTZ R80, R109, R80 ;  /* 0x000000506d507220 */ /* 0x000fe20000410000 */
[----:B------:R-:W-:Y:S01]  /*4ad0*/  FMUL.FTZ R82, R110, R82 ;  /* 0x000000526e527220 */ /* 0x000fe20000410000 */
[----:B------:R-:W-:Y:S01]  /*4ae0*/  FMUL.FTZ R81, R111, R81 ;  /* 0x000000516f517220 */ /* 0x000fe20000410000 */
[----:B------:R-:W-:Y:S01]  /*4af0*/  FMUL.FTZ R83, R117, R83 ;  /* 0x0000005375537220 */ /* 0x000fe20000410000 */
[----:B-1----:R-:W-:Y:S01]  /*4b00*/  FFMA.FTZ R32, -R131, R131, 1 ;  /* 0x3f80000083207423 */ /* 0x002fe20000010183 */
[----:B------:R-:W-:Y:S01]  /*4b10*/  FMUL.FTZ R74, R103, R74 ;  /* 0x0000004a674a7220 */ /* 0x000fe20000410000 */
[----:B------:R-:W-:Y:S01]  /*4b20*/  FMUL.FTZ R75, R16, R75 ;  /* 0x0000004b104b7220 */ /* 0x000fe20000410000 */
[----:B------:R-:W-:Y:S01]  /*4b30*/  FMUL.FTZ R76, R105, R76 ;  /* 0x0000004c694c7220 */ /* 0x000fe20000410000 */
[----:B------:R-:W-:Y:S01]  /*4b40*/  FMUL.FTZ R77, R107, R77 ;  /* 0x0000004d6b4d7220 */ /* 0x000fe20000410000 */
[----:B------:R-:W-:Y:S01]  /*4b50*/  FMUL.FTZ R140, R140, R73 ;  /* 0x000000498c8c7220 */ /* 0x000fe20000410000 */
[----:B------:R-:W-:Y:S01]  /*4b60*/  FMUL.FTZ R216, R72, R79 ;  /* 0x0000004f48d87220 */ /* 0x000fe20000410000 */
[----:B------:R-:W-:Y:S01]  /*4b70*/  FFMA.FTZ R128, -R128, R128, 1 ;  /* 0x3f80000080807423 */ /* 0x000fe20000010180 */
[----:B------:R-:W-:Y:S01]  /*4b80*/  FFMA.FTZ R129, -R129, R129, 1 ;  /* 0x3f80000081817423 */ /* 0x000fe20000010181 */
        /* <DEDUP_REMOVED lines=49> */
[----:B------:R-:W-:Y:S01]  /*4ea0*/  UMOV UR6, UR4 ;  /* 0x0000000400067c82 */ /* 0x000fe20008000000 */
[----:B------:R-:W-:Y:S01]  /*4eb0*/  UMOV UR7, 0x40000040 ;  /* 0x4000004000077882 */ /* 0x000fe20000000000 */
[----:B------:R-:W-:Y:S02]  /*4ec0*/  F2FP.F16.F32.PACK_AB R124, R21, R124 ;  /* 0x0000007c157c723e */ /* 0x000fe400000000ff */
[----:B------:R-:W-:-:S02]  /*4ed0*/  F2FP.F16.F32.PACK_AB R125, R19, R125 ;  /* 0x0000007d137d723e */ /* 0x000fc400000000ff */
[----:B------:R-:W-:Y:S02]  /*4ee0*/  F2FP.F16.F32.PACK_AB R126, R27, R24 ;  /* 0x000000181b7e723e */ /* 0x000fe400000000ff */
[----:B------:R-:W-:Y:S02]  /*4ef0*/  F2FP.F16.F32.PACK_AB R127, R26, R25 ;  /* 0x000000191a7f723e */ /* 0x000fe400000000ff */
[----:B------:R-:W-:Y:S02]  /*4f00*/  F2FP.F16.F32.PACK_AB R24, R23, R28 ;  /* 0x0000001c1718723e */ /* 0x000fe400000000ff */
[----:B------:R-:W-:Y:S01]  /*4f10*/  F2FP.F16.F32.PACK_AB R25, R13, R22 ;  /* 0x000000160d19723e */ /* 0x000fe200000000ff */
[----:B---3--:R-:W-:-:S04]  /*4f20*/  IMAD R33, R5, 0x4000, R223 ;  /* 0x0000400005217824 */ /* 0x008fc800078e02df */
[----:B------:R-:W-:Y:S01]  /*4f30*/  IMAD R88, R33, 0x2, R2 ;  /* 0x0000000221587824 */ /* 0x000fe200078e0202 */
[----:B------:R-:W-:-:S04]  /*4f40*/  F2FP.F16.F32.PACK_AB R33, R120, R119 ;  /* 0x000000777821723e */ /* 0x000fc800000000ff */
[----:B------:R1:W-:Y:S04]  /*4f50*/  STSM.16.MT88.4 [R88+0x20c00], R84 ;  /* 0x020c005458007844 */ /* 0x0003e80000004200 */
[----:B------:R1:W-:Y:S04]  /*4f60*/  STSM.16.MT88.4 [R88+0x21400], R80 ;  /* 0x0214005058007844 */ /* 0x0003e80000004200 */
[----:B------:R1:W-:Y:S04]  /*4f70*/  STSM.16.MT88.4 [R88+0x21c00], R76 ;  /* 0x021c004c58007844 */ /* 0x0003e80000004200 */
[----:B------:R1:W-:Y:S04]  /*4f80*/  STSM.16.MT88.4 [R88+0x22400], R72 ;  /* 0x0224004858007844 */ /* 0x0003e80000004200 */
[----:B------:R1:W-:Y:S04]  /*4f90*/  STSM.16.MT88.4 [R88+0x22c00], R68 ;  /* 0x022c004458007844 */ /* 0x0003e80000004200 */
[----:B------:R1:W-:Y:S04]  /*4fa0*/  STSM.16.MT88.4 [R88+0x23400], R64 ;  /* 0x0234004058007844 */ /* 0x0003e80000004200 */
[----:B------:R1:W-:Y:S04]  /*4fb0*/  STSM.16.MT88.4 [R88+0x23c00], R60 ;  /* 0x023c003c58007844 */ /* 0x0003e80000004200 */
[----:B------:R1:W-:Y:S01]  /*4fc0*/  STSM.16.MT88.4 [R88+0x24400], R56 ;  /* 0x0244003858007844 */ /* 0x0003e20000004200 */
[----:B------:R-:W-:-:S06]  /*4fd0*/  WARPGROUP.ARRIVE ;  /* 0x00000000000079c5 */ /* 0x000fcc0000000000 */
[----:B------:R-:W-:Y:S01]  /*4fe0*/  HGMMA.64x64x16.F32 R184, R32, gdesc[UR4].tnspB, R184, gsb0 ;  /* 0x40e0000420b87df0 */ /* 0x000fe200080008b8 */
[----:B------:R-:W-:Y:S01]  /*4ff0*/  UIADD3 UR6, UR4, 0x80, URZ ;  /* 0x0000008004067890 */ /* 0x000fe2000fffe03f */
[----:B------:R-:W-:Y:S01]  /*5000*/  UMOV UR7, 0x40000040 ;  /* 0x4000004000077882 */ /* 0x000fe20000000000 */
[----:B------:R-:W-:Y:S02]  /*5010*/  F2FP.F16.F32.PACK_AB R26, R30, R18 ;  /* 0x000000121e1a723e */ /* 0x000fe400000000ff */
[----:B------:R-:W-:Y:S01]  /*5020*/  F2FP.F16.F32.PACK_AB R27, R31, R29 ;  /* 0x0000001d1f1b723e */ /* 0x000fe200000000ff */
[----:B------:R-:W-:Y:S02]  /*5030*/  WARPGROUP.DEPBAR.LE gsb0, 0x0 ;  /* 0x00008000000079c5 */ /* 0x000fe40000010000 */
[----:B------:R-:W-:-:S06]  /*5040*/  WARPGROUP.ARRIVE ;  /* 0x00000000000079c5 */ /* 0x000fcc0000000000 */
[----:B------:R-:W-:Y:S01]  /*5050*/  HGMMA.64x64x16.F32 R184, R124, gdesc[UR4].tnspB, R184, gsb0 ;  /* 0x40e000047cb87df0 */ /* 0x000fe200080008b8 */
[----:B------:R-:W-:Y:S01]  /*5060*/  UIADD3 UR6, UR4, 0x100, URZ ;  /* 0x0000010004067890 */ /* 0x000fe2000fffe03f */
[----:B------:R-:W-:Y:S01]  /*5070*/  UMOV UR7, 0x40000040 ;  /* 0x4000004000077882 */ /* 0x000fe20000000000 */
[----:B------:R-:W-:Y:S02]  /*5080*/  F2FP.F16.F32.PACK_AB R36, R38, R36 ;  /* 0x000000242624723e */ /* 0x000fe400000000ff */
[----:B------:R-:W-:Y:S02]  /*5090*/  F2FP.F16.F32.PACK_AB R37, R39, R37 ;  /* 0x000000252725723e */ /* 0x000fe400000000ff */
[----:B------:R-:W-:Y:S01]  /*50a0*/  F2FP.F16.F32.PACK_AB R38, R43, R40 ;  /* 0x000000282b26723e */ /* 0x000fe200000000ff */
[----:B------:R-:W-:Y:S02]  /*50b0*/  WARPGROUP.DEPBAR.LE gsb0, 0x0 ;  /* 0x00008000000079c5 */ /* 0x000fe40000010000 */
[----:B------:R-:W-:-:S06]  /*50c0*/  WARPGROUP.ARRIVE ;  /* 0x00000000000079c5 */ /* 0x000fcc0000000000 */
[----:B------:R-:W-:Y:S01]  /*50d0*/  HGMMA.64x64x16.F32 R184, R24, gdesc[UR4].tnspB, R184, gsb0 ;  /* 0x40e0000418b87df0 */ /* 0x000fe200080008b8 */
[----:B------:R-:W-:Y:S01]  /*50e0*/  F2FP.F16.F32.PACK_AB R39, R41, R42 ;  /* 0x0000002a2927723e */ /* 0x000fe200000000ff */
[----:B------:R-:W-:Y:S01]  /*50f0*/  UIADD3 UR6, UR4, 0x180, URZ ;  /* 0x0000018004067890 */ /* 0x000fe2000fffe03f */
        /* <DEDUP_REMOVED lines=28> */
[----:B------:R-:W-:Y:S01]  /*52c0*/  F2FP.F16.F32.PACK_AB R116, R111, R109 ;  /* 0x0000006d6f74723e */ /* 0x000fe200000000ff */
[----:B------:R-:W-:Y:S01]  /*52d0*/  UIADD3 UR4, UR4, 0x380, URZ ;  /* 0x0000038004047890 */ /* 0x000fe2000fffe03f */
[----:B------:R-:W-:Y:S01]  /*52e0*/  F2FP.F16.F32.PACK_AB R117, R117, R110 ;  /* 0x0000006e7575723e */ /* 0x000fe200000000ff */
[----:B------:R-:W-:Y:S02]  /*52f0*/  WARPGROUP.DEPBAR.LE gsb0, 0x0 ;  /* 0x00008000000079c5 */ /* 0x000fe40000010000 */
[----:B------:R-:W-:-:S06]  /*5300*/  WARPGROUP.ARRIVE ;  /* 0x00000000000079c5 */ /* 0x000fcc0000000000 */
[----:B------:R-:W-:Y:S01]  /*5310*/  HGMMA.64x64x16.F32 R184, R24, gdesc[UR4].tnspB, R184, gsb0 ;  /* 0x40e0000418b87df0 */ /* 0x000fe200080008b8 */
[----:B------:R-:W-:Y:S02]  /*5320*/  F2FP.F16.F32.PACK_AB R118, R133, R118 ;  /* 0x000000768576723e */ /* 0x000fe400000000ff */
[----:B------:R-:W-:Y:S01]  /*5330*/  F2FP.F16.F32.PACK_AB R119, R134, R130 ;  /* 0x000000828677723e */ /* 0x000fe200000000ff */
[----:B------:R-:W-:Y:S01]  /*5340*/  UMOV UR6, UR4 ;  /* 0x0000000400067c82 */ /* 0x000fe20008000000 */
[----:B------:R-:W-:Y:S01]  /*5350*/  UMOV UR7, 0x40000040 ;  /* 0x4000004000077882 */ /* 0x000fe20000000000 */
[----:B------:R-:W-:Y:S02]  /*5360*/  WARPGROUP.DEPBAR.LE gsb0, 0x0 ;  /* 0x00008000000079c5 */ /* 0x000fe40000010000 */
[----:B------:R-:W-:-:S06]  /*5370*/  WARPGROUP.ARRIVE ;  /* 0x00000000000079c5 */ /* 0x000fcc0000000000 */
[----:B------:R-:W-:Y:S01]  /*5380*/  HGMMA.64x64x16.F32 R184, R116, gdesc[UR4].tnspB, R184, gsb0 ;  /* 0x40e0000474b87df0 */ /* 0x000fe200080008b8 */
[----:B------:R-:W-:-:S05]  /*5390*/  IADD3 R89, R2, 0x20c00, RZ ;  /* 0x00020c0002597810 */ /* 0x000fca0007ffe0ff */
[----:B------:R-:W-:-:S05]  /*53a0*/  IMAD R13, R12, 0x2000, R89 ;  /* 0x000020000c0d7824 */ /* 0x000fca00078e0259 */
[----:B------:R-:W-:-:S04]  /*53b0*/  SHF.R.U32.HI R13, RZ, 0x4, R13 ;  /* 0x00000004ff0d7819 */ /* 0x000fc8000001160d */
[----:B------:R-:W-:Y:S02]  /*53c0*/  LOP3.LUT R13, R13, 0x3fff, RZ, 0xc0, !PT ;  /* 0x00003fff0d0d7812 */ /* 0x000fe400078ec0ff */
[----:B------:R-:W-:Y:S02]  /*53d0*/  R2UR UR5, R2 ;  /* 0x00000000020572ca */ /* 0x000fe400000e0000 */
[----:B------:R-:W-:-:S05]  /*53e0*/  LOP3.LUT R14, R13, 0x10000, RZ, 0xfc, !PT ;  /* 0x000100000d0e7812 */ /* 0x000fca00078efcff */
[----:B------:R-:W-:-:S05]  /*53f0*/  IMAD R14, R5, 0x800, R14 ;  /* 0x00000800050e7824 */ /* 0x000fca00078e020e */
[----:B------:R-:W-:Y:S01]  /*5400*/  R2UR UR8, R14 ;  /* 0x000000000e0872ca */ /* 0x000fe200000e0000 */
[----:B------:R-:W-:Y:S01]  /*5410*/  USHF.R.U32.HI UR5, URZ, 0x4, UR5 ;  /* 0x000000043f057899 */ /* 0x000fe20008011605 */
[----:B------:R-:W-:Y:S02]  /*5420*/  WARPGROUP.DEPBAR.LE gsb0, 0x0 ;  /* 0x00008000000079c5 */ /* 0x000fe40000010000 */
[----:B------:R2:W-:Y:S06]  /*5430*/  MEMBAR.ALL.CTA ;  /* 0x0000000000007992 */ /* 0x0005ec0000008000 */
[----:B--2---:R-:W2:Y:S01]  /*5440*/  FENCE.VIEW.ASYNC.S ;  /* 0x00000000000073c6 */ /* 0x004ea20000000000 */
[----:B------:R-:W-:Y:S01]  /*5450*/  ULOP3.LUT UR9, UR5, 0x3fff, URZ, 0xc0, !UPT ;  /* 0x00003fff05097892 */ /* 0x000fe2000f8ec03f */
[----:B--2---:R-:W-:Y:S06]  /*5460*/  BAR.SYNC.DEFER_BLOCKING 0x9, 0x100 ;  /* 0x0244000000007b1d */ /* 0x004fec0000010000 */
        /* <DEDUP_REMOVED lines=56> */
[----:B-1----:R-:W-:Y:S05]  /*57f0*/  @!P0 BRA `(.L_x_495) ;  /* 0x0000000000048947 */ /* 0x002fea0003800000 */
[----:B------:R-:W-:Y:S01]  /*5800*/  BPT.TRAP 0x1 ;  /* 0x000000040000795c */ /* 0x000fe20000300000 */
.L_x_495:
        /* <DEDUP_REMOVED lines=68> */
.L_x_496:
[----:B-1----:R-:W2:Y:S01]  /*5c50*/  LDL R0, [R1+0x8] ;  /* 0x0000080001007983 */ /* 0x002ea20000100800 */
[----:B------:R-:W-:Y:S01]  /*5c60*/  VIADD R7, R7, 0x1 ;  /* 0x0000000107077836 */ /* 0x000fe20000000000 */
[----:B------:R-:W-:Y:S01]  /*5c70*/  IADD3 R5, R5, 0x1, RZ ;  /* 0x0000000105057810 */ /* 0x000fe20007ffe0ff */
[----:B------:R-:W-:-:S03]  /*5c80*/  VIADD R3, R3, 0x30c20 ;  /* 0x00030c2003037836 */ /* 0x000fc60000000000 */
[C---:B------:R-:W-:Y:S02]  /*5c90*/  ISETP.NE.AND P0, PT, R5.reuse, 0x2, PT ;  /* 0x000000020500780c */ /* 0x040fe40003f05270 */
[----:B------:R-:W-:Y:S02]  /*5ca0*/  PRMT R3, RZ, 0x654, R3 ;  /* 0x00000654ff037816 */ /* 0x000fe40000000003 */
[----:B------:R-:W-:Y:S02]  /*5cb0*/  SEL R5, R5, RZ, P0 ;  /* 0x000000ff05057207 */ /* 0x000fe40000000000 */
[----:B------:R1:W-:Y:S02]  /*5cc0*/  SYNCS.ARRIVE.TRANS64.RED.A1T0 RZ, [R3+URZ], RZ ;  /* 0x000000ff03ff79a7 */ /* 0x0003e4000810043f */
[----:B-1----:R-:W-:-:S04]  /*5cd0*/  SEL R3, RZ, 0x1, P0 ;  /* 0x00000001ff037807 */ /* 0x002fc80000000000 */
[----:B------:R-:W-:Y:S02]  /*5ce0*/  LOP3.LUT R6, R6, R3, RZ, 0x3c, !PT ;  /* 0x0000000306067212 */ /* 0x000fe400078e3cff */
[----:B--2---:R-:W-:-:S13]  /*5cf0*/  ISETP.GE.AND P1, PT, R7, R0, PT ;  /* 0x000000000700720c */ /* 0x004fda0003f26270 */
[----:B------:R-:W-:Y:S05]  /*5d00*/  @!P1 BRA `(.L_x_497) ;  /* 0xffffffbc00509947 */ /* 0x000fea000383ffff */
[----:B------:R-:W-:Y:S01]  /*5d10*/  ULDC UR4, c[0x0][0x740] ;  /* 0x0001d00000047ab9 */ /* 0x000fe20000000800 */
[----:B------:R-:W-:Y:S01]  /*5d20*/  PLOP3.LUT P0, PT, PT, PT, PT, 0x8, 0x0 ;  /* 0x000000000000781c */ /* 0x000fe20003f0e170 */
        /* <DEDUP_REMOVED lines=31> */
[----:B------:R-:W-:-:S07]  /*5f20*/  FMUL.FTZ R183, R183, UR4 ;  /* 0x00000004b7b77c20 */ /* 0x000fce0008410000 */
.L_x_479:
[----:B------:R-:W-:Y:S05]  /*5f30*/  @P0 BRA `(.L_x_498) ;  /* 0x0000001000900947 */ /* 0x000fea0003800000 */
[----:B------:R-:W2:Y:S01]  /*5f40*/  LDL R25, [R1+0x20] ;  /* 0x0000200001197983 */ /* 0x000ea20000100800 */
[----:B------:R-:W3:Y:S01]  /*5f50*/  S2UR UR5, SR_CgaCtaId ;  /* 0x00000000000579c3 */ /* 0x000ee20000008800 */
[----:B------:R-:W-:Y:S01]  /*5f60*/  UMOV UR4, 0x400 ;  /* 0x0000040000047882 */ /* 0x000fe20000000000 */
[----:B------:R-:W-:Y:S01]  /*5f70*/  F2FP.F16.F32.PACK_AB R184, R185, R184 ;  /* 0x000000b8b9b8723e */ /* 0x000fe200000000ff */
[----:B------:R-:W4:Y:S01]  /*5f80*/  S2R R0, SR_TID.X ;  /* 0x0000000000007919 */ /* 0x000f220000002100 */
[----:B------:R-:W-:Y:S02]  /*5f90*/  F2FP.F16.F32.PACK_AB R185, R187, R186 ;  /* 0x000000babbb9723e */ /* 0x000fe400000000ff */
[----:B------:R-:W-:Y:S02]  /*5fa0*/  F2FP.F16.F32.PACK_AB R192, R193, R192 ;  /* 0x000000c0c1c0723e */ /* 0x000fe400000000ff */
[----:B------:R-:W1:Y:S01]  /*5fb0*/  LDC.64 R8, c[0x0][0x870] ;  /* 0x00021c00ff087b82 */ /* 0x000e620000000a00 */
        /* <DEDUP_REMOVED lines=8> */
[----:B---3--:R-:W-:Y:S01]  /*6040*/  ULEA UR4, UR5, UR4, 0x18 ;  /* 0x0000000405047291 */ /* 0x008fe2000f8ec03f */
[----:B------:R-:W-:Y:S02]  /*6050*/  F2FP.F16.F32.PACK_AB R194, R197, R196 ;  /* 0x000000c4c5c2723e */ /* 0x000fe400000000ff */
[----:B------:R-:W-:Y:S01]  /*6060*/  F2FP.F16.F32.PACK_AB R176, R177, R176 ;  /* 0x000000b0b1b0723e */ /* 0x000fe200000000ff */
[----:B------:R-:W-:Y:S01]  /*6070*/  BAR.SYNC.DEFER_BLOCKING 0x1, 0x100 ;  /* 0x0044000000007b1d */ /* 0x000fe20000010000 */
[----:B------:R-:W-:Y:S02]  /*6080*/  F2FP.F16.F32.PACK_AB R195, R199, R198 ;  /* 0x000000c6c7c3723e */ /* 0x000fe400000000ff */
[----:B------:R-:W-:Y:S02]  /*6090*/  F2FP.F16.F32.PACK_AB R201, R203, R202 ;  /* 0x000000cacbc9723e */ /* 0x000fe400000000ff */
[----:B------:R-:W-:-:S03]  /*60a0*/  F2FP.F16.F32.PACK_AB R202, R205, R204 ;  /* 0x000000cccdca723e */ /* 0x000fc600000000ff */
[----:B------:R-:W3:Y:S01]  /*60b0*/  LDC.64 R22, c[0x0][0x850] ;  /* 0x00021400ff167b82 */ /* 0x000ee20000000a00 */
[----:B----4-:R-:W-:Y:S01]  /*60c0*/  VIADD R11, R0, 0xffffff80 ;  /* 0xffffff80000b7836 */ /* 0x010fe20000000000 */
[----:B------:R-:W-:Y:S02]  /*60d0*/  F2FP.F16.F32.PACK_AB R203, R207, R206 ;  /* 0x000000cecfcb723e */ /* 0x000fe400000000ff */
[----:B------:R-:W-:Y:S02]  /*60e0*/  F2FP.F16.F32.PACK_AB R209, R211, R210 ;  /* 0x000000d2d3d1723e */ /* 0x000fe400000000ff */
[----:B------:R-:W-:Y:S02]  /*60f0*/  SHF.R.S32.HI R10, RZ, 0x1f, R11 ;  /* 0x0000001fff0a7819 */ /* 0x000fe4000001140b */
[----:B------:R-:W-:Y:S02]  /*6100*/  F2FP.F16.F32.PACK_AB R210, R213, R212 ;  /* 0x000000d4d5d2723e */ /* 0x000fe400000000ff */
[----:B------:R-:W-:-:S02]  /*6110*/  LEA.HI R7, R10, R11, RZ, 0x4 ;  /* 0x0000000b0a077211 */ /* 0x000fc400078f20ff */
[----:B------:R-:W-:Y:S02]  /*6120*/  LEA.HI R4, R10, R11, RZ, 0x5 ;  /* 0x0000000b0a047211 */ /* 0x000fe400078f28ff */
[----:B------:R-:W-:Y:S02]  /*6130*/  LOP3.LUT R0, R7, 0xfffffff0, RZ, 0xc0, !PT ;  /* 0xfffffff007007812 */ /* 0x000fe400078ec0ff */
[----:B------:R-:W-:Y:S02]  /*6140*/  SHF.R.U32.HI R7, RZ, 0x1, R7 ;  /* 0x00000001ff077819 */ /* 0x000fe40000011607 */
[----:B------:R-:W-:Y:S01]  /*6150*/  F2FP.F16.F32.PACK_AB R211, R215, R214 ;  /* 0x000000d6d7d3723e */ /* 0x000fe200000000ff */
[----:B------:R-:W-:Y:S01]  /*6160*/  IMAD.IADD R0, R11, 0x1, -R0 ;  /* 0x000000010b007824 */ /* 0x000fe200078e0a00 */
[----:B------:R-:W-:Y:S02]  /*6170*/  F2FP.F16.F32.PACK_AB R153, R155, R154 ;  /* 0x0000009a9b99723e */ /* 0x000fe400000000ff */
[----:B------:R-:W-:-:S02]  /*6180*/  F2FP.F16.F32.PACK_AB R154, R157, R156 ;  /* 0x0000009c9d9a723e */ /* 0x000fc400000000ff */
[----:B-1----:R-:W-:Y:S02]  /*6190*/  SHF.R.S32.HI R3, RZ, 0x1f, R0 ;  /* 0x0000001fff037819 */ /* 0x002fe40000011400 */
[----:B------:R-:W-:Y:S02]  /*61a0*/  F2FP.F16.F32.PACK_AB R155, R159, R158 ;  /* 0x0000009e9f9b723e */ /* 0x000fe400000000ff */
[----:B------:R-:W-:Y:S02]  /*61b0*/  LEA.HI R3, R3, R0, RZ, 0x3 ;  /* 0x0000000003037211 */ /* 0x000fe400078f18ff */
[----:B------:R-:W-:Y:S02]  /*61c0*/  F2FP.F16.F32.PACK_AB R161, R163, R162 ;  /* 0x000000a2a3a1723e */ /* 0x000fe400000000ff */
[C---:B------:R-:W-:Y:S01]  /*61d0*/  LOP3.LUT R5, R3.reuse, 0xfffffff8, RZ, 0xc0, !PT ;  /* 0xfffffff803057812 */ /* 0x040fe200078ec0ff */
[----:B------:R-:W-:Y:S01]  /*61e0*/  IMAD.SHL.U32 R3, R3, 0x40, RZ ;  /* 0x0000004003037824 */ /* 0x000fe200078e00ff */
[----:B------:R-:W-:-:S02]  /*61f0*/  F2FP.F16.F32.PACK_AB R162, R165, R164 ;  /* 0x000000a4a5a2723e */ /* 0x000fc400000000ff */
[----:B------:R-:W-:Y:S02]  /*6200*/  IADD3 R5, R0, -R5, RZ ;  /* 0x8000000500057210 */ /* 0x000fe40007ffe0ff */
[----:B------:R-:W-:Y:S02]  /*6210*/  LOP3.LUT R3, R3, 0x7ffffe00, RZ, 0xc0, !PT ;  /* 0x7ffffe0003037812 */ /* 0x000fe400078ec0ff */
[C---:B------:R-:W-:Y:S01]  /*6220*/  R2P PR, R5.reuse, 0x6 ;  /* 0x0000000605007804 */ /* 0x040fe20000000000 */
[----:B------:R-:W-:Y:S01]  /*6230*/  IMAD.SHL.U32 R0, R5, 0x40, RZ ;  /* 0x0000004005007824 */ /* 0x000fe200078e00ff */
[----:B------:R-:W-:Y:S01]  /*6240*/  ISETP.NE.U32.AND P4, PT, R8, RZ, PT ;  /* 0x000000ff0800720c */ /* 0x000fe20003f85070 */
[----:B------:R-:W-:Y:S01]  /*6250*/  IMAD.MOV.U32 R5, RZ, RZ, 0x20 ;  /* 0x00000020ff057424 */ /* 0x000fe200078e00ff */
[----:B------:R-:W-:Y:S02]  /*6260*/  F2FP.F16.F32.PACK_AB R163, R167, R166 ;  /* 0x000000a6a7a3723e */ /* 0x000fe400000000ff */
[----:B------:R-:W-:-:S02]  /*6270*/  LOP3.LUT R0, R0, 0x1c0, RZ, 0xc0, !PT ;  /* 0x000001c000007812 */ /* 0x000fc400078ec0ff */
[----:B------:R-:W-:Y:S02]  /*6280*/  SEL R5, R5, 0xffffffe0, !P1 ;  /* 0xffffffe005057807 */ /* 0x000fe40004800000 */
[----:B------:R-:W-:Y:S02]  /*6290*/  LOP3.LUT R7, R0, 0x8, R7, 0xf8, !PT ;  /* 0x0000000800077812 */ /* 0x000fe400078ef807 */
[----:B------:R-:W-:Y:S01]  /*62a0*/  SHF.R.U32.HI R2, RZ, 0x3, R0 ;  /* 0x00000003ff027819 */ /* 0x000fe20000011600 */
[----:B------:R-:W-:Y:S01]  /*62b0*/  IMAD.SHL.U32 R0, R4, 0x20, RZ ;  /* 0x0000002004007824 */ /* 0x000fe200078e00ff */
[----:B------:R-:W-:Y:S02]  /*62c0*/  F2FP.F16.F32.PACK_AB R169, R171, R170 ;  /* 0x000000aaaba9723e */ /* 0x000fe400000000ff */
[----:B------:R-:W-:Y:S02]  /*62d0*/  LOP3.LUT R2, R7, R2, RZ, 0x3c, !PT ;  /* 0x0000000207027212 */ /* 0x000fe400078e3cff */
[----:B------:R-:W-:-:S02]  /*62e0*/  LOP3.LUT R0, R0, 0x7ffffc00, RZ, 0xc0, !PT ;  /* 0x7ffffc0000007812 */ /* 0x000fc400078ec0ff */
[----:B------:R-:W-:Y:S02]  /*62f0*/  F2FP.F16.F32.PACK_AB R170, R173, R172 ;  /* 0x000000acadaa723e */ /* 0x000fe400000000ff */
[----:B------:R-:W-:Y:S02]  /*6300*/  IADD3 R0, R2, R3, R0 ;  /* 0x0000000302007210 */ /* 0x000fe40007ffe000 */
[----:B------:R-:W-:Y:S02]  /*6310*/  MOV R3, 0x40 ;  /* 0x0000004000037802 */ /* 0x000fe40000000f00 */
[----:B------:R-:W-:Y:S02]  /*6320*/  LEA R0, R0, UR4, 0x1 ;  /* 0x0000000400007c11 */ /* 0x000fe4000f8e08ff */
[----:B------:R-:W-:Y:S02]  /*6330*/  SEL R3, R3, 0xffffffc0, !P2 ;  /* 0xffffffc003037807 */ /* 0x000fe40005000000 */
[--C-:B------:R-:W-:Y:S01]  /*6340*/  IADD3 R6, R5, 0x4000, R0.reuse ;  /* 0x0000400005067810 */ /* 0x100fe20007ffe000 */
[----:B------:R-:W-:Y:S01]  /*6350*/  STSM.16.M88.4 [R0+0x4000], R184 ;  /* 0x004000b800007844 */ /* 0x000fe20000000200 */
[----:B------:R-:W-:-:S02]  /*6360*/  IADD3 R8, R3, 0x4000, R0 ;  /* 0x0000400003087810 */ /* 0x000fc40007ffe000 */
[----:B------:R-:W-:Y:S01]  /*6370*/  F2FP.F16.F32.PACK_AB R171, R175, R174 ;  /* 0x000000aeafab723e */ /* 0x000fe200000000ff */
[----:B------:R-:W-:Y:S01]  /*6380*/  STSM.16.M88.4 [R6], R192 ;  /* 0x000000c006007844 */ /* 0x000fe20000000200 */
[----:B------:R-:W-:Y:S01]  /*6390*/  F2FP.F16.F32.PACK_AB R177, R179, R178 ;  /* 0x000000b2b3b1723e */ /* 0x000fe200000000ff */
[----:B------:R-:W-:Y:S01]  /*63a0*/  IMAD.IADD R7, R5, 0x1, R8 ;  /* 0x0000000105077824 */ /* 0x000fe200078e0208 */
[----:B------:R-:W-:Y:S01]  /*63b0*/  F2FP.F16.F32.PACK_AB R178, R181, R180 ;  /* 0x000000b4b5b2723e */ /* 0x000fe200000000ff */
[----:B------:R-:W-:Y:S01]  /*63c0*/  STSM.16.M88.4 [R8], R200 ;  /* 0x000000c808007844 */ /* 0x000fe20000000200 */
[----:B------:R-:W-:Y:S01]  /*63d0*/  F2FP.F16.F32.PACK_AB R179, R183, R182 ;  /* 0x000000b6b7b3723e */ /* 0x000fe200000000ff */
[----:B------:R-:W2:Y:S01]  /*63e0*/  LDC.64 R2, c[0x0][0x870] ;  /* 0x00021c00ff027b82 */ /* 0x000ea20000000a00 */
[----:B------:R-:W-:Y:S01]  /*63f0*/  ISETP.NE.AND.EX P4, PT, R9, RZ, PT, P4 ;  /* 0x000000ff0900720c */ /* 0x000fe20003f85340 */
[----:B------:R-:W-:Y:S04]  /*6400*/  STSM.16.M88.4 [R7], R208 ;  /* 0x000000d007007844 */ /* 0x000fe80000000200 */
[----:B------:R1:W-:Y:S04]  /*6410*/  STSM.16.M88.4 [R0], R152 ;  /* 0x0000009800007844 */ /* 0x0003e80000000200 */
[----:B------:R4:W-:Y:S04]  /*6420*/  STSM.16.M88.4 [R6+-0x4000], R160 ;  /* 0xffc000a006007844 */ /* 0x0009e80000000200 */
[----:B------:R-:W-:Y:S04]  /*6430*/  STSM.16.M88.4 [R8+-0x4000], R168 ;  /* 0xffc000a808007844 */ /* 0x000fe80000000200 */
[----:B------:R3:W-:Y:S01]  /*6440*/  STSM.16.M88.4 [R7+-0x4000], R176 ;  /* 0xffc000b007007844 */ /* 0x0007e20000000200 */
[----:B--2---:R-:W-:Y:S01]  /*6450*/  IMAD.WIDE R4, R25, 0x4, R2 ;  /* 0x0000000419047825 */ /* 0x004fe200078e0202 */
[----:B------:R-:W-:Y:S08]  /*6460*/  BAR.SYNC.DEFER_BLOCKING 0x1, 0x100 ;  /* 0x0044000000007b1d */ /* 0x000ff00000010000 */
[----:B------:R-:W2:Y:S01]  /*6470*/  LDC.64 R2, c[0x0][0x878] ;  /* 0x00021e00ff027b82 */ /* 0x000ea20000000a00 */
[----:B------:R-:W3:Y:S01]  /*6480*/  @P4 LDG.E R9, desc[UR38][R4.64] ;  /* 0x0000002604094981 */ /* 0x000ee2000c1e1900 */
[----:B------:R-:W-:Y:S01]  /*6490*/  ULDC UR5, c[0x0][0x808] ;  /* 0x0002020000057ab9 */ /* 0x000fe20000000800 */
[----:B------:R-:W-:Y:S01]  /*64a0*/  LEA.HI R19, R10, R11, RZ, 0x3 ;  /* 0x0000000b0a137211 */ /* 0x000fe200078f18ff */
[----:B-1----:R-:W-:Y:S01]  /*64b0*/  IMAD.U32 R0, RZ, RZ, UR5 ;  /* 0x00000005ff007e24 */ /* 0x002fe2000f8e00ff */
[----:B--2---:R-:W-:-:S04]  /*64c0*/  ISETP.NE.U32.AND P0, PT, R2, RZ, PT ;  /* 0x000000ff0200720c */ /* 0x004fc80003f05070 */
[----:B------:R-:W-:-:S13]  /*64d0*/  ISETP.NE.AND.EX P0, PT, R3, RZ, PT, P0 ;  /* 0x000000ff0300720c */ /* 0x000fda0003f05300 */
[----:B------:R-:W1:Y:S01]  /*64e0*/  @P0 LDC.64 R2, c[0x0][0x878] ;  /* 0x00021e00ff020b82 */ /* 0x000e620000000a00 */
[----:B----4-:R-:W-:Y:S02]  /*64f0*/  LOP3.LUT R6, R19, 0x1ffffff8, RZ, 0xc0, !PT ;  /* 0x1ffffff813067812 */ /* 0x010fe400078ec0ff */
[----:B------:R-:W-:-:S05]  /*6500*/  SHF.R.S32.HI R19, RZ, 0x3, R19 ;  /* 0x00000003ff137819 */ /* 0x000fca0000011413 */
[----:B------:R-:W2:Y:S01]  /*6510*/  S2UR UR5, SR_CTAID.Y ;  /* 0x00000000000579c3 */ /* 0x000ea20000002600 */
[----:B------:R-:W4:Y:S01]  /*6520*/  S2R R27, SR_CTAID.X ;  /* 0x00000000001b7919 */ /* 0x000f220000002500 */
[----:B------:R-:W-:Y:S01]  /*6530*/  IADD3 R6, R11, -R6, RZ ;  /* 0x800000060b067210 */ /* 0x000fe20007ffe0ff */
[----:B---3--:R-:W-:-:S04]  /*6540*/  IMAD.SHL.U32 R7, R19, 0x40, RZ ;  /* 0x0000004013077824 */ /* 0x008fc800078e00ff */
[----:B------:R-:W-:Y:S01]  /*6550*/  IMAD.SHL.U32 R20, R6, 0x8, RZ ;  /* 0x0000000806147824 */ /* 0x000fe200078e00ff */
[----:B------:R-:W-:Y:S01]  /*6560*/  LOP3.LUT R7, R7, 0x1c0, RZ, 0xc0, !PT ;  /* 0x000001c007077812 */ /* 0x000fe200078ec0ff */
[----:B-1----:R-:W-:-:S05]  /*6570*/  @P0 IMAD.WIDE R2, R25, 0x4, R2 ;  /* 0x0000000419020825 */ /* 0x002fca00078e0202 */
[----:B------:R1:W5:Y:S01]  /*6580*/  @P0 LDG.E R0, desc[UR38][R2.64] ;  /* 0x0000002602000981 */ /* 0x000362000c1e1900 */
[----:B--2---:R-:W-:Y:S01]  /*6590*/  USHF.R.S32.HI UR6, URZ, 0x1f, UR5 ;  /* 0x0000001f3f067899 */ /* 0x004fe20008011405 */
[----:B-1----:R-:W-:Y:S02]  /*65a0*/  LEA.HI R3, R10, R11, RZ, 0x6 ;  /* 0x0000000b0a037211 */ /* 0x002fe400078f30ff */
[----:B------:R-:W-:Y:S02]  /*65b0*/  LOP3.LUT R2, R7, 0x38, R20, 0xf8, !PT ;  /* 0x0000003807027812 */ /* 0x000fe400078ef814 */
[----:B------:R-:W-:Y:S01]  /*65c0*/  SHF.R.U32.HI R7, RZ, 0x3, R7 ;  /* 0x00000003ff077819 */ /* 0x000fe20000011607 */
[----:B------:R-:W-:-:S03]  /*65d0*/  IMAD.SHL.U32 R3, R3, 0x8, RZ ;  /* 0x0000000803037824 */ /* 0x000fc600078e00ff */
[----:B------:R-:W-:-:S04]  /*65e0*/  LOP3.LUT R2, R2, R7, RZ, 0x3c, !PT ;  /* 0x0000000702027212 */ /* 0x000fc800078e3cff */
[----:B------:R-:W-:Y:S02]  /*65f0*/  LOP3.LUT R6, R2, 0x7ffffe00, R3, 0xf8, !PT ;  /* 0x7ffffe0002067812 */ /* 0x000fe400078ef803 */
[----:B------:R-:W-:Y:S02]  /*6600*/  CS2R R2, SRZ ;  /* 0x0000000000027805 */ /* 0x000fe4000001ff00 */
[----:B------:R-:W-:Y:S01]  /*6610*/  @P4 SHF.R.S32.HI R8, RZ, 0x1f, R9 ;  /* 0x0000001fff084819 */ /* 0x000fe20000011409 */
[----:B----4-:R-:W-:Y:S06]  /*6620*/  @P0 BRA `(.L_x_499) ;  /* 0x0000000000100947 */ /* 0x010fec0003800000 */
[----:B------:R-:W-:Y:S05]  /*6630*/  @!P4 BRA `(.L_x_499) ;  /* 0x00000000000cc947 */ /* 0x000fea0003800000 */
[----:B------:R-:W2:Y:S04]  /*6640*/  LDG.E R7, desc[UR38][R4.64] ;  /* 0x0000002604077981 */ /* 0x000ea8000c1e1900 */
[----:B-----5:R-:W2:Y:S02]  /*6650*/  LDG.E R0, desc[UR38][R4.64+0x4] ;  /* 0x0000042604007981 */ /* 0x020ea4000c1e1900 */
[----:B--2---:R-:W-:-:S07]  /*6660*/  IADD3 R0, -R7, R0, RZ ;  /* 0x0000000007007210 */ /* 0x004fce0007ffe1ff */
.L_x_499:
[----:B------:R-:W-:Y:S01]  /*6670*/  LEA R30, R6, UR4, 0x1 ;  /* 0x00000004061e7c11 */ /* 0x000fe2000f8e08ff */
[----:B------:R-:W-:Y:S01]  /*6680*/  @P4 IMAD.MOV.U32 R2, RZ, RZ, R9 ;  /* 0x000000ffff024224 */ /* 0x000fe200078e0009 */
[----:B------:R-:W1:Y:S01]  /*6690*/  LDC.64 R34, c[0x0][0x820] ;  /* 0x00020800ff227b82 */ /* 0x000e620000000a00 */
[----:B------:R-:W-:Y:S01]  /*66a0*/  @P4 IMAD.MOV.U32 R3, RZ, RZ, R8 ;  /* 0x000000ffff034224 */ /* 0x000fe200078e0008 */
[----:B------:R-:W-:Y:S01]  /*66b0*/  SHF.R.S32.HI R21, RZ, 0x1f, R20 ;  /* 0x0000001fff157819 */ /* 0x000fe20000011414 */
[----:B------:R2:W3:Y:S01]  /*66c0*/  LDS.128 R12, [R30+0x1000] ;  /* 0x001000001e0c7984 */ /* 0x0004e20000000c00 */
[----:B-----5:R-:W-:Y:S01]  /*66d0*/  IMAD R0, R27, -0x80, R0 ;  /* 0xffffff801b007824 */ /* 0x020fe200078e0200 */
[----:B------:R-:W-:Y:S01]  /*66e0*/  ULDC UR4, c[0x0][0x83c] ;  /* 0x00020f0000047ab9 */ /* 0x000fe20000000800 */
[----:B------:R-:W-:Y:S01]  /*66f0*/  IMAD R18, R22, UR6, RZ ;  /* 0x0000000616127c24 */ /* 0x000fe2000f8e02ff */
[----:B------:R2:W4:Y:S01]  /*6700*/  LDS.128 R8, [R30+0x2000] ;  /* 0x002000001e087984 */ /* 0x0005220000000c00 */
[----:B------:R-:W-:Y:S01]  /*6710*/  VIADD R16, R19, 0x20 ;  /* 0x0000002013107836 */ /* 0x000fe20000000000 */
[----:B------:R-:W-:Y:S01]  /*6720*/  VIMNMX R24, R0, 0x80, PT ;  /* 0x0000008000187848 */ /* 0x000fe20003fe0100 */
[----:B------:R-:W-:Y:S01]  /*6730*/  IMAD R23, R23, UR5, R18 ;  /* 0x0000000517177c24 */ /* 0x000fe2000f8e0212 */
[----:B------:R2:W1:Y:S01]  /*6740*/  LDS.128 R4, [R30+0x3000] ;  /* 0x003000001e047984 */ /* 0x0004620000000c00 */
[----:B------:R-:W-:Y:S01]  /*6750*/  SHF.R.S32.HI R18, RZ, 0x1f, R25 ;  /* 0x0000001fff127819 */ /* 0x000fe20000011419 */
[----:B------:R-:W-:Y:S01]  /*6760*/  ULDC.64 UR8, c[0x0][0x858] ;  /* 0x0002160000087ab9 */ /* 0x000fe20000000a00 */
[-C--:B------:R-:W-:Y:S01]  /*6770*/  ISETP.GE.AND P3, PT, R19, R24.reuse, PT ;  /* 0x000000181300720c */ /* 0x080fe20003f66270 */
[----:B------:R-:W-:Y:S01]  /*6780*/  BSSY B0, `(.L_x_500) ;  /* 0x0000020000007945 */ /* 0x000fe20003800000 */
[----:B------:R-:W-:Y:S01]  /*6790*/  ISETP.GE.AND P2, PT, R16, R24, PT ;  /* 0x000000181000720c */ /* 0x000fe20003f46270 */
[----:B------:R-:W-:Y:S01]  /*67a0*/  IMAD.WIDE.U32 R16, R22, UR5, R20 ;  /* 0x0000000516107c25 */ /* 0x000fe2000f8e0014 */
[----:B------:R-:W-:-:S02]  /*67b0*/  ISETP.GE.OR P6, PT, R20, UR4, P3 ;  /* 0x0000000414007c0c */ /* 0x000fc40009fc6670 */
[----:B------:R-:W-:Y:S01]  /*67c0*/  IADD3 R0, R19, 0x40, RZ ;  /* 0x0000004013007810 */ /* 0x000fe20007ffe0ff */
[----:B------:R-:W-:Y:S01]  /*67d0*/  IMAD.IADD R17, R17, 0x1, R23 ;  /* 0x0000000111117824 */ /* 0x000fe200078e0217 */
[----:B------:R-:W-:Y:S02]  /*67e0*/  SEL R36, R18, RZ, !P4 ;  /* 0x000000ff12247207 */ /* 0x000fe40006000000 */
[----:B------:R-:W-:Y:S02]  /*67f0*/  IADD3 R2, P0, R19, R2, RZ ;  /* 0x0000000213027210 */ /* 0x000fe40007f1e0ff */
[-C--:B------:R-:W-:Y:S01]  /*6800*/  ISETP.GE.AND P1, PT, R0, R24.reuse, PT ;  /* 0x000000180000720c */ /* 0x080fe20003f26270 */
[----:B------:R-:W-:Y:S01]  /*6810*/  IMAD R0, R36, UR8, RZ ;  /* 0x0000000824007c24 */ /* 0x000fe2000f8e02ff */
[----:B------:R-:W-:Y:S02]  /*6820*/  SEL R33, R25, RZ, !P4 ;  /* 0x000000ff19217207 */ /* 0x000fe40006000000 */
[C---:B------:R-:W-:Y:S01]  /*6830*/  LEA.HI.X.SX32 R3, R19.reuse, R3, 0x1, P0 ;  /* 0x0000000313037211 */ /* 0x040fe200000f0eff */
[----:B------:R-:W-:Y:S01]  /*6840*/  VIADD R19, R19, 0x60 ;  /* 0x0000006013137836 */ /* 0x000fe20000000000 */
[C---:B------:R-:W-:Y:S01]  /*6850*/  ISETP.GE.OR P5, PT, R20.reuse, UR4, P2 ;  /* 0x0000000414007c0c */ /* 0x040fe200097a6670 */
[C---:B------:R-:W-:Y:S01]  /*6860*/  IMAD R23, R33.reuse, UR9, R0 ;  /* 0x0000000921177c24 */ /* 0x040fe2000f8e0200 */
[----:B------:R-:W-:Y:S01]  /*6870*/  ISETP.GE.OR P4, PT, R20, UR4, P1 ;  /* 0x0000000414007c0c */ /* 0x000fe20008f86670 */
[----:B------:R-:W-:Y:S01]  /*6880*/  IMAD.WIDE.U32 R28, R33, UR8, R16 ;  /* 0x00000008211c7c25 */ /* 0x000fe2000f8e0010 */
[----:B------:R-:W-:-:S03]  /*6890*/  ISETP.GE.AND P0, PT, R19, R24, PT ;  /* 0x000000181300720c */ /* 0x000fc60003f06270 */
[----:B------:R-:W-:-:S04]  /*68a0*/  IMAD.WIDE R26, R27, 0x80, R2 ;  /* 0x000000801b1a7825 */ /* 0x000fc800078e0202 */
[----:B------:R-:W-:Y:S01]  /*68b0*/  IMAD.IADD R23, R29, 0x1, R23 ;  /* 0x000000011d177824 */ /* 0x000fe200078e0217 */
[----:B--23--:R-:W-:Y:S06]  /*68c0*/  @P6 BRA `(.L_x_501) ;  /* 0x00000000002c6947 */ /* 0x00cfec0003800000 */
[----:B------:R-:W2:Y:S01]  /*68d0*/  LDS.128 R16, [R30+0x4000] ;  /* 0x004000001e107984 */ /* 0x000ea20000000c00 */
[----:B------:R-:W-:Y:S01]  /*68e0*/  ULDC.64 UR8, c[0x0][0x848] ;  /* 0x0002120000087ab9 */ /* 0x000fe20000000a00 */
[----:B------:R-:W-:Y:S01]  /*68f0*/  MOV R22, R28 ;  /* 0x0000001c00167202 */ /* 0x000fe20000000f00 */
[----:B------:R-:W-:-:S04]  /*6900*/  IMAD R25, R27, UR8, RZ ;  /* 0x000000081b197c24 */ /* 0x000fc8000f8e02ff */
[----:B------:R-:W-:-:S04]  /*6910*/  IMAD.WIDE.U32 R2, R26, UR8, R22 ;  /* 0x000000081a027c25 */ /* 0x000fc8000f8e0016 */
[----:B------:R-:W-:Y:S01]  /*6920*/  IMAD R25, R26, UR9, R25 ;  /* 0x000000091a197c24 */ /* 0x000fe2000f8e0219 */
[----:B------:R-:W-:Y:S02]  /*6930*/  ULDC.64 UR8, c[0x0][0x830] ;  /* 0x00020c0000087ab9 */ /* 0x000fe40000000a00 */
[----:B------:R-:W-:Y:S01]  /*6940*/  LEA R24, P6, R2, UR8, 0x1 ;  /* 0x0000000802187c11 */ /* 0x000fe2000f8c08ff */
[----:B------:R-:W-:-:S05]  /*6950*/  IMAD.IADD R3, R3, 0x1, R25 ;  /* 0x0000000103037824 */ /* 0x000fca00078e0219 */
[----:B------:R-:W-:-:S05]  /*6960*/  LEA.HI.X R25, R2, UR9, R3, 0x1, P6 ;  /* 0x0000000902197c11 */ /* 0x000fca000b0f0c03 */
[----:B--2---:R2:W-:Y:S02]  /*6970*/  STG.E.128 desc[UR38][R24.64], R16 ;  /* 0x0000001018007986 */ /* 0x0045e4000c101d26 */
.L_x_501:
[----:B------:R-:W-:Y:S05]  /*6980*/  BSYNC B0 ;  /* 0x0000000000007941 */ /* 0x000fea0003800000 */
.L_x_500:
[----:B--2---:R2:W3:Y:S01]  /*6990*/  LDS.128 R16, [R30+0x5000] ;  /* 0x005000001e107984 */ /* 0x0044e20000000c00 */
[----:B------:R-:W-:Y:S01]  /*69a0*/  BSSY B0, `(.L_x_502) ;  /* 0x0000010000007945 */ /* 0x000fe20003800000 */
[----:B------:R-:W-:-:S03]  /*69b0*/  ISETP.GE.OR P6, PT, R20, UR4, P0 ;  /* 0x0000000414007c0c */ /* 0x000fc600087c6670 */
[----:B------:R-:W-:Y:S10]  /*69c0*/  @P5 BRA `(.L_x_503) ;  /* 0x0000000000345947 */ /* 0x000ff40003800000 */
[----:B------:R-:W-:Y:S01]  /*69d0*/  IADD3 R25, P5, R26, 0x20, RZ ;  /* 0x000000201a197810 */ /* 0x000fe20007fbe0ff */
[----:B------:R-:W-:Y:S01]  /*69e0*/  ULDC.64 UR8, c[0x0][0x848] ;  /* 0x0002120000087ab9 */ /* 0x000fe20000000a00 */
[----:B------:R-:W-:Y:S01]  /*69f0*/  MOV R3, R23 ;  /* 0x0000001700037202 */ /* 0x000fe20000000f00 */
[----:B------:R-:W-:Y:S02]  /*6a00*/  IMAD.MOV.U32 R2, RZ, RZ, R28 ;  /* 0x000000ffff027224 */ /* 0x000fe400078e001c */
[----:B------:R-:W-:Y:S02]  /*6a10*/  IMAD.X R0, RZ, RZ, R27, P5 ;  /* 0x000000ffff007224 */ /* 0x000fe400028e061b */
[----:B------:R-:W-:-:S04]  /*6a20*/  IMAD.WIDE.U32 R2, R25, UR8, R2 ;  /* 0x0000000819027c25 */ /* 0x000fc8000f8e0002 */
[----:B------:R-:W-:-:S04]  /*6a30*/  IMAD R0, R0, UR8, RZ ;  /* 0x0000000800007c24 */ /* 0x000fc8000f8e02ff */
[----:B------:R-:W-:Y:S01]  /*6a40*/  IMAD R25, R25, UR9, R0 ;  /* 0x0000000919197c24 */ /* 0x000fe2000f8e0200 */
[----:B------:R-:W-:Y:S02]  /*6a50*/  ULDC.64 UR8, c[0x0][0x830] ;  /* 0x00020c0000087ab9 */ /* 0x000fe40000000a00 */
[----:B------:R-:W-:Y:S01]  /*6a60*/  LEA R24, P5, R2, UR8, 0x1 ;  /* 0x0000000802187c11 */ /* 0x000fe2000f8a08ff */
[----:B------:R-:W-:-:S05]  /*6a70*/  IMAD.IADD R3, R3, 0x1, R25 ;  /* 0x0000000103037824 */ /* 0x000fca00078e0219 */
[----:B------:R-:W-:-:S05]  /*6a80*/  LEA.HI.X R25, R2, UR9, R3, 0x1, P5 ;  /* 0x0000000902197c11 */ /* 0x000fca000a8f0c03 */
[----:B---3--:R3:W-:Y:S02]  /*6a90*/  STG.E.128 desc[UR38][R24.64], R16 ;  /* 0x0000001018007986 */ /* 0x0087e4000c101d26 */
.L_x_503:
[----:B------:R-:W-:Y:S05]  /*6aa0*/  BSYNC B0 ;  /* 0x0000000000007941 */ /* 0x000fea0003800000 */
.L_x_502:
[----:B---3--:R3:W2:Y:S01]  /*6ab0*/  LDS.128 R16, [R30+0x6000] ;  /* 0x006000001e107984 */ /* 0x0086a20000000c00 */
[----:B------:R-:W-:Y:S01]  /*6ac0*/  BSSY B0, `(.L_x_504) ;  /* 0x0000010000007945 */ /* 0x000fe20003800000 */
[----:B-1----:R-:W-:-:S03]  /*6ad0*/  IMAD R32, R34, UR6, RZ ;  /* 0x0000000622207c24 */ /* 0x002fc6000f8e02ff */
[----:B------:R-:W-:Y:S05]  /*6ae0*/  @P4 BRA `(.L_x_505) ;  /* 0x0000000000344947 */ /* 0x000fea0003800000 */
        /* <DEDUP_REMOVED lines=12> */
[----:B--2---:R1:W-:Y:S02]  /*6bb0*/  STG.E.128 desc[UR38][R24.64], R16 ;  /* 0x0000001018007986 */ /* 0x0043e4000c101d26 */
.L_x_505:
[----:B------:R-:W-:Y:S05]  /*6bc0*/  BSYNC B0 ;  /* 0x0000000000007941 */ /* 0x000fea0003800000 */
.L_x_504:
[----:B-12---:R1:W2:Y:S01]  /*6bd0*/  LDS.128 R16, [R30+0x7000] ;  /* 0x007000001e107984 */ /* 0x0062a20000000c00 */
[----:B------:R-:W-:Y:S01]  /*6be0*/  BSSY B0, `(.L_x_506) ;  /* 0x0000011000007945 */ /* 0x000fe20003800000 */
[----:B------:R-:W-:Y:S02]  /*6bf0*/  IMAD R31, R35, UR5, R32 ;  /* 0x00000005231f7c24 */ /* 0x000fe4000f8e0220 */
[----:B------:R-:W-:Y:S01]  /*6c00*/  IMAD.WIDE.U32 R24, R34, UR5, R20 ;  /* 0x0000000522187c25 */ /* 0x000fe2000f8e0014 */
[----:B------:R-:W-:Y:S06]  /*6c10*/  @P6 BRA `(.L_x_507) ;  /* 0x0000000000346947 */ /* 0x000fec0003800000 */
        /* <DEDUP_REMOVED lines=13> */
.L_x_507:
[----:B------:R-:W-:Y:S05]  /*6cf0*/  BSYNC B0 ;  /* 0x0000000000007941 */ /* 0x000fea0003800000 */
.L_x_506:
[----:B--2---:R2:W1:Y:S01]  /*6d00*/  LDS.128 R16, [R30] ;  /* 0x000000001e107984 */ /* 0x0044620000000c00 */
[----:B------:R-:W-:Y:S01]  /*6d10*/  ULDC UR6, c[0x0][0x80c] ;  /* 0x0002030000067ab9 */ /* 0x000fe20000000800 */
[----:B------:R-:W-:Y:S01]  /*6d20*/  ULDC.64 UR4, c[0x0][0x828] ;  /* 0x00020a0000047ab9 */ /* 0x000fe20000000a00 */
[----:B------:R-:W-:Y:S01]  /*6d30*/  ISETP.GE.OR P3, PT, R20, UR6, P3 ;  /* 0x0000000614007c0c */ /* 0x000fe20009f66670 */
[----:B------:R-:W-:Y:S01]  /*6d40*/  IMAD.IADD R25, R25, 0x1, R31 ;  /* 0x0000000119197824 */ /* 0x000fe200078e021f */
[----:B------:R-:W-:Y:S01]  /*6d50*/  BSSY B0, `(.L_x_508) ;  /* 0x0000013000007945 */ /* 0x000fe20003800000 */
[----:B------:R-:W-:Y:S01]  /*6d60*/  IMAD R0, R36, UR4, RZ ;  /* 0x0000000424007c24 */ /* 0x000fe2000f8e02ff */
[C---:B------:R-:W-:Y:S01]  /*6d70*/  ISETP.GE.OR P2, PT, R20.reuse, UR6, P2 ;  /* 0x0000000614007c0c */ /* 0x040fe20009746670 */
[C---:B------:R-:W-:Y:S01]  /*6d80*/  IMAD.WIDE.U32 R24, R33.reuse, UR4, R24 ;  /* 0x0000000421187c25 */ /* 0x040fe2000f8e0018 */
[C---:B------:R-:W-:Y:S02]  /*6d90*/  ISETP.GE.OR P1, PT, R20.reuse, UR6, P1 ;  /* 0x0000000614007c0c */ /* 0x040fe40008f26670 */
[----:B------:R-:W-:Y:S01]  /*6da0*/  ISETP.GE.OR P0, PT, R20, UR6, P0 ;  /* 0x0000000614007c0c */ /* 0x000fe20008706670 */
[----:B------:R-:W-:-:S04]  /*6db0*/  IMAD R21, R33, UR5, R0 ;  /* 0x0000000521157c24 */ /* 0x000fc8000f8e0200 */
[----:B------:R-:W-:Y:S01]  /*6dc0*/  IMAD.IADD R21, R25, 0x1, R21 ;  /* 0x0000000119157824 */ /* 0x000fe200078e0215 */
[----:B------:R-:W-:Y:S07]  /*6dd0*/  @P3 BRA `(.L_x_509) ;  /* 0x0000000000283947 */ /* 0x000fee0003800000 */
        /* <DEDUP_REMOVED lines=9> */
[----:B-1----:R1:W-:Y:S02]  /*6e70*/  STG.E.128 desc[UR38][R22.64], R16 ;  /* 0x0000001016007986 */ /* 0x0023e4000c101d26 */
.L_x_509:
[----:B------:R-:W-:Y:S05]  /*6e80*/  BSYNC B0 ;  /* 0x0000000000007941 */ /* 0x000fea0003800000 */
.L_x_508:
[----:B------:R-:W-:Y:S04]  /*6e90*/  BSSY B0, `(.L_x_510) ;  /* 0x000000f000007945 */ /* 0x000fe80003800000 */
[----:B------:R-:W-:Y:S05]  /*6ea0*/  @P2 BRA `(.L_x_511) ;  /* 0x0000000000342947 */ /* 0x000fea0003800000 */
[----:B-1----:R-:W-:Y:S01]  /*6eb0*/  IADD3 R17, P2, R26, 0x20, RZ ;  /* 0x000000201a117810 */ /* 0x002fe20007f5e0ff */
        /* <DEDUP_REMOVED lines=11> */
[----:B------:R1:W-:Y:S02]  /*6f70*/  STG.E.128 desc[UR38][R16.64], R12 ;  /* 0x0000000c10007986 */ /* 0x0003e4000c101d26 */
.L_x_511:
[----:B------:R-:W-:Y:S05]  /*6f80*/  BSYNC B0 ;  /* 0x0000000000007941 */ /* 0x000fea0003800000 */
.L_x_510:
        /* <DEDUP_REMOVED lines=14> */
[----:B----4-:R1:W-:Y:S02]  /*7070*/  STG.E.128 desc[UR38][R12.64], R8 ;  /* 0x000000080c007986 */ /* 0x0103e4000c101d26 */
.L_x_513:
[----:B------:R-:W-:Y:S05]  /*7080*/  BSYNC B0 ;  /* 0x0000000000007941 */ /* 0x000fea0003800000 */
.L_x_512:
[----:B------:R-:W-:Y:S05]  /*7090*/  @P0 BRA `(.L_x_474) ;  /* 0x0000003800d40947 */ /* 0x000fea0003800000 */
[----:B-1--4-:R-:W-:Y:S01]  /*70a0*/  IADD3 R9, P0, R26, 0x60, RZ ;  /* 0x000000601a097810 */ /* 0x012fe20007f1e0ff */
        /* <DEDUP_REMOVED lines=11> */
[----:B------:R1:W-:Y:S01]  /*7160*/  STG.E.128 desc[UR38][R8.64], R4 ;  /* 0x0000000408007986 */ /* 0x0003e2000c101d26 */
[----:B------:R-:W-:Y:S05]  /*7170*/  BRA `(.L_x_474) ;  /* 0x00000038009c7947 */ /* 0x000fea0003800000 */
.L_x_498:
[----:B------:R-:W2:Y:S01]  /*7180*/  LDL R18, [R1+0x20] ;  /* 0x0000200001127983 */ /* 0x000ea20000100800 */
[----:B------:R-:W3:Y:S08]  /*7190*/  LDC.64 R4, c[0x0][0x870] ;  /* 0x00021c00ff047b82 */ /* 0x000ef00000000a00 */
[----:B-1----:R-:W2:Y:S01]  /*71a0*/  LDC.64 R2, c[0x0][0x870] ;  /* 0x00021c00ff027b82 */ /* 0x002ea20000000a00 */
[----:B------:R-:W-:Y:S01]  /*71b0*/  ULDC UR4, c[0x0][0x808] ;  /* 0x0002020000047ab9 */ /* 0x000fe20000000800 */
[----:B------:R-:W1:Y:S06]  /*71c0*/  S2R R15, SR_CTAID.X ;  /* 0x00000000000f7919 */ /* 0x000e6c0000002500 */
[----:B------:R-:W4:Y:S01]  /*71d0*/  LDC.64 R16, c[0x0][0x820] ;  /* 0x00020800ff107b82 */ /* 0x000f220000000a00 */
[----:B---3--:R-:W-:-:S07]  /*71e0*/  ISETP.NE.U32.AND P4, PT, R4, RZ, PT ;  /* 0x000000ff0400720c */ /* 0x008fce0003f85070 */
[----:B------:R-:W3:Y:S01]  /*71f0*/  LDC.64 R20, c[0x0][0x850] ;  /* 0x00021400ff147b82 */ /* 0x000ee20000000a00 */
[----:B------:R-:W-:Y:S01]  /*7200*/  ISETP.NE.AND.EX P4, PT, R5, RZ, PT, P4 ;  /* 0x000000ff0500720c */ /* 0x000fe20003f85340 */
[----:B--2---:R-:W-:-:S06]  /*7210*/  IMAD.WIDE R4, R18, 0x4, R2 ;  /* 0x0000000412047825 */ /* 0x004fcc00078e0202 */
[----:B------:R-:W2:Y:S06]  /*7220*/  LDC.64 R2, c[0x0][0x878] ;  /* 0x00021e00ff027b82 */ /* 0x000eac0000000a00 */
[----:B------:R-:W3:Y:S01]  /*7230*/  @P4 LDG.E R9, desc[UR38][R4.64] ;  /* 0x0000002604094981 */ /* 0x000ee2000c1e1900 */
[----:B------:R-:W-:Y:S01]  /*7240*/  IMAD.U32 R0, RZ, RZ, UR4 ;  /* 0x00000004ff007e24 */ /* 0x000fe2000f8e00ff */
[----:B--2---:R-:W-:-:S04]  /*7250*/  ISETP.NE.U32.AND P0, PT, R2, RZ, PT ;  /* 0x000000ff0200720c */ /* 0x004fc80003f05070 */
[----:B------:R-:W-:-:S13]  /*7260*/  ISETP.NE.AND.EX P0, PT, R3, RZ, PT, P0 ;  /* 0x000000ff0300720c */ /* 0x000fda0003f05300 */
[----:B------:R-:W2:Y:S02]  /*7270*/  @P0 LDC.64 R2, c[0x0][0x878] ;  /* 0x00021e00ff020b82 */ /* 0x000ea40000000a00 */
[----:B--2---:R-:W-:Y:S02]  /*7280*/  @P0 IMAD.WIDE R6, R18, 0x4, R2 ;  /* 0x0000000412060825 */ /* 0x004fe400078e0202 */
[----:B------:R-:W2:Y:S04]  /*7290*/  S2R R2, SR_TID.X ;  /* 0x0000000000027919 */ /* 0x000ea80000002100 */
[----:B------:R-:W1:Y:S01]  /*72a0*/  S2UR UR4, SR_CTAID.Y ;  /* 0x00000000000479c3 */ /* 0x000e620000002600 */
[----:B------:R4:W5:Y:S01]  /*72b0*/  @P0 LDG.E R0, desc[UR38][R6.64] ;  /* 0x0000002606000981 */ /* 0x000962000c1e1900 */
[----:B-1----:R-:W-:-:S06]  /*72c0*/  USHF.R.S32.HI UR5, URZ, 0x1f, UR4 ;  /* 0x0000001f3f057899 */ /* 0x002fcc0008011404 */
[----:B----4-:R-:W-:Y:S02]  /*72d0*/  IMAD R6, R16, UR5, RZ ;  /* 0x0000000510067c24 */ /* 0x010fe4000f8e02ff */
[----:B--2---:R-:W-:-:S05]  /*72e0*/  VIADD R8, R2, 0xffffff80 ;  /* 0xffffff8002087836 */ /* 0x004fca0000000000 */
[----:B------:R-:W-:-:S04]  /*72f0*/  SHF.R.S32.HI R3, RZ, 0x1f, R8 ;  /* 0x0000001fff037819 */ /* 0x000fc80000011408 */
[----:B------:R-:W-:Y:S02]  /*7300*/  LEA.HI R10, R3, R8, RZ, 0x3 ;  /* 0x00000008030a7211 */ /* 0x000fe400078f18ff */
[----:B------:R-:W-:Y:S02]  /*7310*/  CS2R R2, SRZ ;  /* 0x0000000000027805 */ /* 0x000fe4000001ff00 */
[----:B------:R-:W-:Y:S02]  /*7320*/  LOP3.LUT R11, R10, 0x1ffffff8, RZ, 0xc0, !PT ;  /* 0x1ffffff80a0b7812 */ /* 0x000fe400078ec0ff */
[----:B------:R-:W-:Y:S02]  /*7330*/  SHF.R.S32.HI R13, RZ, 0x3, R10 ;  /* 0x00000003ff0d7819 */ /* 0x000fe4000001140a */
[----:B------:R-:W-:-:S05]  /*7340*/  IADD3 R11, R8, -R11, RZ ;  /* 0x8000000b080b7210 */ /* 0x000fca0007ffe0ff */
[----:B------:R-:W-:-:S05]  /*7350*/  IMAD.SHL.U32 R10, R11, 0x8, RZ ;  /* 0x000000080b0a7824 */ /* 0x000fca00078e00ff */
[----:B------:R-:W-:Y:S01]  /*7360*/  SHF.R.S32.HI R11, RZ, 0x1f, R10 ;  /* 0x0000001fff0b7819 */ /* 0x000fe2000001140a */
[--C-:B---3--:R-:W-:Y:S01]  /*7370*/  @P4 IMAD.MOV.U32 R2, RZ, RZ, R9.reuse ;  /* 0x000000ffff024224 */ /* 0x108fe200078e0009 */
[----:B------:R-:W-:-:S04]  /*7380*/  @P4 SHF.R.S32.HI R3, RZ, 0x1f, R9 ;  /* 0x0000001fff034819 */ /* 0x000fc80000011409 */
[----:B------:R-:W-:-:S04]  /*7390*/  IADD3 R2, P1, R13, R2, RZ ;  /* 0x000000020d027210 */ /* 0x000fc80007f3e0ff */
[----:B------:R-:W-:Y:S01]  /*73a0*/  LEA.HI.X.SX32 R3, R13, R3, 0x1, P1 ;  /* 0x000000030d037211 */ /* 0x000fe200008f0eff */
[----:B------:R-:W-:Y:S08]  /*73b0*/  @P0 BRA `(.L_x_514) ;  /* 0x0000000000100947 */ /* 0x000ff00003800000 */
[----:B------:R-:W-:Y:S05]  /*73c0*/  @!P4 BRA `(.L_x_514) ;  /* 0x00000000000cc947 */ /* 0x000fea0003800000 */
[----:B------:R-:W2:Y:S04]  /*73d0*/  LDG.E R7, desc[UR38][R4.64] ;  /* 0x0000002604077981 */ /* 0x000ea8000c1e1900 */
[----:B-----5:R-:W2:Y:S02]  /*73e0*/  LDG.E R0, desc[UR38][R4.64+0x4] ;  /* 0x0000042604007981 */ /* 0x020ea4000c1e1900 */
[----:B--2---:R-:W-:-:S07]  /*73f0*/  IMAD.IADD R0, R0, 0x1, -R7 ;  /* 0x0000000100007824 */ /* 0x004fce00078e0a07 */
.L_x_514:
[----:B-----5:R-:W-:Y:S01]  /*7400*/  IMAD R0, R15, -0x80, R0 ;  /* 0xffffff800f007824 */ /* 0x020fe200078e0200 */
[----:B------:R-:W-:Y:S01]  /*7410*/  ULDC UR8, c[0x0][0x80c] ;  /* 0x0002030000087ab9 */ /* 0x000fe20000000800 */
[----:B------:R-:W-:Y:S01]  /*7420*/  IMAD R17, R17, UR4, R6 ;  /* 0x0000000411117c24 */ /* 0x000fe2000f8e0206 */
[----:B------:R-:W-:Y:S01]  /*7430*/  SHF.R.S32.HI R6, RZ, 0x1f, R18 ;  /* 0x0000001fff067819 */ /* 0x000fe20000011412 */
[C---:B------:R-:W-:Y:S01]  /*7440*/  VIADD R9, R13.reuse, 0x40 ;  /* 0x000000400d097836 */ /* 0x040fe20000000000 */
[CC--:B------:R-:W-:Y:S01]  /*7450*/  ISETP.GE.AND P3, PT, R13.reuse, R0.reuse, PT ;  /* 0x000000000d00720c */ /* 0x0c0fe20003f66270 */
[----:B------:R-:W-:Y:S01]  /*7460*/  IMAD.WIDE.U32 R4, R16, UR4, R10 ;  /* 0x0000000410047c25 */ /* 0x000fe2000f8e000a */
[C---:B------:R-:W-:Y:S01]  /*7470*/  IADD3 R7, R13.reuse, 0x20, RZ ;  /* 0x000000200d077810 */ /* 0x040fe20007ffe0ff */
[----:B------:R-:W-:Y:S01]  /*7480*/  ULDC.64 UR6, c[0x0][0x828] ;  /* 0x00020a0000067ab9 */ /* 0x000fe20000000a00 */
[----:B------:R-:W-:Y:S01]  /*7490*/  SEL R14, R6, RZ, !P4 ;  /* 0x000000ff060e7207 */ /* 0x000fe20006000000 */
[----:B------:R-:W-:Y:S01]  /*74a0*/  VIADD R13, R13, 0x60 ;  /* 0x000000600d0d7836 */ /* 0x000fe20000000000 */
[----:B------:R-:W-:Y:S01]  /*74b0*/  SEL R19, R18, RZ, !P4 ;  /* 0x000000ff12137207 */ /* 0x000fe20006000000 */
[----:B------:R-:W-:Y:S01]  /*74c0*/  IMAD.IADD R5, R5, 0x1, R17 ;  /* 0x0000000105057824 */ /* 0x000fe200078e0211 */
[----:B------:R-:W-:Y:S01]  /*74d0*/  ISETP.GE.OR P4, PT, R10, UR8, P3 ;  /* 0x000000080a007c0c */ /* 0x000fe20009f86670 */
[----:B------:R-:W-:Y:S01]  /*74e0*/  IMAD R12, R20, UR5, RZ ;  /* 0x00000005140c7c24 */ /* 0x000fe2000f8e02ff */
[-C--:B------:R-:W-:Y:S01]  /*74f0*/  ISETP.GE.AND P2, PT, R7, R0.reuse, PT ;  /* 0x000000000700720c */ /* 0x080fe20003f46270 */
[----:B------:R-:W-:Y:S01]  /*7500*/  ULDC UR9, c[0x0][0x83c] ;  /* 0x00020f0000097ab9 */ /* 0x000fe20000000800 */
[-C--:B------:R-:W-:Y:S01]  /*7510*/  ISETP.GE.AND P1, PT, R9, R0.reuse, PT ;  /* 0x000000000900720c */ /* 0x080fe20003f26270 */
[----:B------:R-:W-:Y:S01]  /*7520*/  IMAD.WIDE.U32 R8, R19, UR6, R4 ;  /* 0x0000000613087c25 */ /* 0x000fe2000f8e0004 */
[----:B------:R-:W-:Y:S01]  /*7530*/  ISETP.GE.AND P0, PT, R13, R0, PT ;  /* 0x000000000d00720c */ /* 0x000fe20003f06270 */
[----:B------:R-:W-:Y:S01]  /*7540*/  BSSY B0, `(.L_x_515) ;  /* 0x0000013000007945 */ /* 0x000fe20003800000 */
[----:B------:R-:W-:Y:S01]  /*7550*/  ISETP.GE.OR P6, PT, R10, UR8, P2 ;  /* 0x000000080a007c0c */ /* 0x000fe200097c6670 */
[----:B------:R-:W-:Y:S01]  /*7560*/  IMAD R0, R14, UR6, RZ ;  /* 0x000000060e007c24 */ /* 0x000fe2000f8e02ff */
[----:B------:R-:W-:Y:S01]  /*7570*/  ISETP.GE.OR P5, PT, R10, UR8, P1 ;  /* 0x000000080a007c0c */ /* 0x000fe20008fa6670 */
[----:B------:R-:W-:-:S04]  /*7580*/  IMAD.WIDE R6, R15, 0x80, R2 ;  /* 0x000000800f067825 */ /* 0x000fc800078e0202 */
[----:B------:R-:W-:Y:S02]  /*7590*/  IMAD R13, R19, UR7, R0 ;  /* 0x00000007130d7c24 */ /* 0x000fe4000f8e0200 */
[----:B------:R-:W-:-:S03]  /*75a0*/  IMAD R21, R21, UR4, R12 ;  /* 0x0000000415157c24 */ /* 0x000fc6000f8e020c */
[----:B------:R-:W-:Y:S01]  /*75b0*/  IADD3 R5, R9, R13, RZ ;  /* 0x0000000d09057210 */ /* 0x000fe20007ffe0ff */
[----:B------:R-:W-:Y:S06]  /*75c0*/  @P4 BRA `(.L_x_516) ;  /* 0x0000000000284947 */ /* 0x000fec0003800000 */
[----:B------:R-:W-:Y:S01]  /*75d0*/  ULDC.64 UR6, c[0x0][0x818] ;  /* 0x0002060000067ab9 */ /* 0x000fe20000000a00 */
[----:B------:R-:W-:Y:S02]  /*75e0*/  IMAD.MOV.U32 R4, RZ, RZ, R8 ;  /* 0x000000ffff047224 */ /* 0x000fe400078e0008 */
[----:B------:R-:W-:Y:S02]  /*75f0*/  IMAD R13, R7, UR6, RZ ;  /* 0x00000006070d7c24 */ /* 0x000fe4000f8e02ff */
[----:B------:R-:W-:-:S04]  /*7600*/  IMAD.WIDE.U32 R2, R6, UR6, R4 ;  /* 0x0000000606027c25 */ /* 0x000fc8000f8e0004 */
[----:B------:R-:W-:Y:S01]  /*7610*/  IMAD R13, R6, UR7, R13 ;  /* 0x00000007060d7c24 */ /* 0x000fe2000f8e020d */
[----:B------:R-:W-:Y:S02]  /*7620*/  ULDC.64 UR6, c[0x0][0x800] ;  /* 0x0002000000067ab9 */ /* 0x000fe40000000a00 */
[----:B------:R-:W-:Y:S01]  /*7630*/  LEA R12, P4, R2, UR6, 0x1 ;  /* 0x00000006020c7c11 */ /* 0x000fe2000f8808ff */
[----:B------:R-:W-:-:S05]  /*7640*/  IMAD.IADD R3, R3, 0x1, R13 ;  /* 0x0000000103037824 */ /* 0x000fca00078e020d */
[----:B------:R-:W-:-:S05]  /*7650*/  LEA.HI.X R13, R2, UR7, R3, 0x1, P4 ;  /* 0x00000007020d7c11 */ /* 0x000fca000a0f0c03 */
[----:B------:R1:W-:Y:S02]  /*7660*/  STG.E.128 desc[UR38][R12.64], RZ ;  /* 0x000000ff0c007986 */ /* 0x0003e4000c101d26 */
.L_x_516:
[----:B------:R-:W-:Y:S05]  /*7670*/  BSYNC B0 ;  /* 0x0000000000007941 */ /* 0x000fea0003800000 */
.L_x_515:
[----:B-1----:R-:W-:Y:S01]  /*7680*/  IMAD.WIDE.U32 R12, R20, UR4, R10 ;  /* 0x00000004140c7c25 */ /* 0x002fe2000f8e000a */
[----:B------:R-:W-:Y:S01]  /*7690*/  BSSY B0, `(.L_x_517) ;  /* 0x0000012000007945 */ /* 0x000fe20003800000 */
[C---:B------:R-:W-:Y:S02]  /*76a0*/  ISETP.GE.OR P4, PT, R10.reuse, UR8, P0 ;  /* 0x000000080a007c0c */ /* 0x040fe40008786670 */
[----:B------:R-:W-:Y:S01]  /*76b0*/  ISETP.GE.OR P3, PT, R10, UR9, P3 ;  /* 0x000000090a007c0c */ /* 0x000fe20009f66670 */
[----:B------:R-:W-:Y:S01]  /*76c0*/  IMAD.IADD R15, R13, 0x1, R21 ;  /* 0x000000010d0f7824 */ /* 0x000fe200078e0215 */
[----:B------:R-:W-:Y:S11]  /*76d0*/  @P6 BRA `(.L_x_518) ;  /* 0x0000000000346947 */ /* 0x000ff60003800000 */
[----:B------:R-:W-:Y:S01]  /*76e0*/  IADD3 R17, P6, R6, 0x20, RZ ;  /* 0x0000002006117810 */ /* 0x000fe20007fde0ff */
[----:B------:R-:W-:Y:S01]  /*76f0*/  ULDC.64 UR6, c[0x0][0x818] ;  /* 0x0002060000067ab9 */ /* 0x000fe20000000a00 */
[----:B------:R-:W-:Y:S02]  /*7700*/  IMAD.MOV.U32 R2, RZ, RZ, R8 ;  /* 0x000000ffff027224 */ /* 0x000fe400078e0008 */
[----:B------:R-:W-:Y:S01]  /*7710*/  IADD3.X R0, RZ, R7, RZ, P6, !PT ;  /* 0x00000007ff007210 */ /* 0x000fe200037fe4ff */
[----:B------:R-:W-:-:S04]  /*7720*/  IMAD.MOV.U32 R3, RZ, RZ, R5 ;  /* 0x000000ffff037224 */ /* 0x000fc800078e0005 */
        /* <DEDUP_REMOVED lines=8> */
.L_x_518:
[----:B------:R-:W-:Y:S05]  /*77b0*/  BSYNC B0 ;  /* 0x0000000000007941 */ /* 0x000fea0003800000 */
.L_x_517:
[----:B------:R-:W-:Y:S04]  /*77c0*/  BSSY B0, `(.L_x_519) ;  /* 0x000000f000007945 */ /* 0x000fe80003800000 */
[----:B------:R-:W-:Y:S05]  /*77d0*/  @P5 BRA `(.L_x_520) ;  /* 0x0000000000345947 */ /* 0x000fea0003800000 */
[----:B-1----:R-:W-:Y:S01]  /*77e0*/  IADD3 R17, P5, R6, 0x40, RZ ;  /* 0x0000004006117810 */ /* 0x002fe20007fbe0ff */
        /* <DEDUP_REMOVED lines=12> */
.L_x_520:
[----:B------:R-:W-:Y:S05]  /*78b0*/  BSYNC B0 ;  /* 0x0000000000007941 */ /* 0x000fea0003800000 */
.L_x_519:
[----:B------:R-:W-:Y:S04]  /*78c0*/  BSSY B0, `(.L_x_521) ;  /* 0x000000f000007945 */ /* 0x000fe80003800000 */
[----:B------:R-:W-:Y:S05]  /*78d0*/  @P4 BRA `(.L_x_522) ;  /* 0x0000000000344947 */ /* 0x000fea0003800000 */
        /* <DEDUP_REMOVED lines=13> */
.L_x_522:
[----:B------:R-:W-:Y:S05]  /*79b0*/  BSYNC B0 ;  /* 0x0000000000007941 */ /* 0x000fea0003800000 */
.L_x_521:
[----:B------:R-:W-:Y:S01]  /*79c0*/  ULDC.64 UR4, c[0x0][0x858] ;  /* 0x0002160000047ab9 */ /* 0x000fe20000000a00 */
[----:B------:R-:W-:Y:S01]  /*79d0*/  BSSY B0, `(.L_x_523) ;  /* 0x0000014000007945 */ /* 0x000fe20003800000 */
[----:B------:R-:W-:Y:S01]  /*79e0*/  IMAD R0, R14, UR4, RZ ;  /* 0x000000040e007c24 */ /* 0x000fe2000f8e02ff */
[----:B------:R-:W-:Y:S02]  /*79f0*/  MOV R14, R12 ;  /* 0x0000000c000e7202 */ /* 0x000fe40000000f00 */
[C---:B------:R-:W-:Y:S01]  /*7a00*/  ISETP.GE.OR P2, PT, R10.reuse, UR9, P2 ;  /* 0x000000090a007c0c */ /* 0x040fe20009746670 */
[C---:B---3--:R-:W-:Y:S01]  /*7a10*/  IMAD R5, R19.reuse, UR5, R0 ;  /* 0x0000000513057c24 */ /* 0x048fe2000f8e0200 */
[C---:B------:R-:W-:Y:S01]  /*7a20*/  ISETP.GE.OR P1, PT, R10.reuse, UR9, P1 ;  /* 0x000000090a007c0c */ /* 0x040fe20008f26670 */
[----:B------:R-:W-:Y:S01]  /*7a30*/  IMAD.WIDE.U32 R8, R19, UR4, R14 ;  /* 0x0000000413087c25 */ /* 0x000fe2000f8e000e */
[----:B------:R-:W-:-:S03]  /*7a40*/  ISETP.GE.OR P0, PT, R10, UR9, P0 ;  /* 0x000000090a007c0c */ /* 0x000fc60008706670 */
[----:B------:R-:W-:Y:S01]  /*7a50*/  IMAD.IADD R5, R9, 0x1, R5 ;  /* 0x0000000109057824 */ /* 0x000fe200078e0205 */
[----:B------:R-:W-:Y:S09]  /*7a60*/  @P3 BRA `(.L_x_524) ;  /* 0x0000000000283947 */ /* 0x000ff20003800000 */
        /* <DEDUP_REMOVED lines=10> */
.L_x_524:
[----:B------:R-:W-:Y:S05]  /*7b10*/  BSYNC B0 ;  /* 0x0000000000007941 */ /* 0x000fea0003800000 */
.L_x_523:
[----:B------:R-:W-:Y:S04]  /*7b20*/  BSSY B0, `(.L_x_525) ;  /* 0x000000f000007945 */ /* 0x000fe80003800000 */
[----:B------:R-:W-:Y:S05]  /*7b30*/  @P2 BRA `(.L_x_526) ;  /* 0x0000000000342947 */ /* 0x000fea0003800000 */
[----:B---3--:R-:W-:Y:S01]  /*7b40*/  IADD3 R11, P2, R6, 0x20, RZ ;  /* 0x00000020060b7810 */ /* 0x008fe20007f5e0ff */
        /* <DEDUP_REMOVED lines=12> */
.L_x_526:
[----:B------:R-:W-:Y:S05]  /*7c10*/  BSYNC B0 ;  /* 0x0000000000007941 */ /* 0x000fea0003800000 */
.L_x_525:
[----:B------:R-:W-:Y:S04]  /*7c20*/  BSSY B0, `(.L_x_527) ;  /* 0x000000f000007945 */ /* 0x000fe80003800000 */
[----:B------:R-:W-:Y:S05]  /*7c30*/  @P1 BRA `(.L_x_528) ;  /* 0x0000000000341947 */ /* 0x000fea0003800000 */
[----:B---34-:R-:W-:Y:S01]  /*7c40*/  IADD3 R11, P1, R6, 0x40, RZ ;  /* 0x00000040060b7810 */ /* 0x018fe20007f3e0ff */
        /* <DEDUP_REMOVED lines=12> */
.L_x_528:
[----:B------:R-:W-:Y:S05]  /*7d10*/  BSYNC B0 ;  /* 0x0000000000007941 */ /* 0x000fea0003800000 */
.L_x_527:
        /* <DEDUP_REMOVED lines=13> */
[----:B------:R1:W-:Y:S01]  /*7df0*/  STG.E.128 desc[UR38][R4.64], RZ ;  /* 0x000000ff04007986 */ /* 0x0003e2000c101d26 */
[----:B------:R-:W-:Y:S05]  /*7e00*/  BRA `(.L_x_474) ;  /* 0x0000002c00787947 */ /* 0x000fea0003800000 */
.L_x_469:
[----:B------:R-:W-:-:S08]  /*7e10*/  NOP ;  /* 0x0000000000007918 */ /* 0x000fd00000000000 */
[----:B---3--:R-:W1:-:S00]  /*7e20*/  USETMAXREG.DEALLOC.CTAPOOL 0x18 ;  /* 0x00000018000079c8 */ /* 0x008e4000080e0500 */
[----:B-1----:R-:W-:-:S06]  /*7e30*/  LOP3.LUT R0, R0, 0x3, RZ, 0xc0, !PT ;  /* 0x0000000300007812 */ /* 0x002fcc00078ec0ff */
[----:B------:R-:W1:Y:S02]  /*7e40*/  SHFL.IDX PT, R0, R0, RZ, 0x1f ;  /* 0x00001fff00007589 */ /* 0x000e6400000e0000 */
[----:B-1----:R-:W-:-:S13]  /*7e50*/  ISETP.NE.AND P0, PT, R0, RZ, PT ;  /* 0x000000ff0000720c */ /* 0x002fda0003f05270 */
[----:B------:R-:W-:Y:S05]  /*7e60*/  @!P0 BRA `(.L_x_529) ;  /* 0x0000000c00d48947 */ /* 0x000fea0003800000 */
[----:B------:R-:W-:-:S13]  /*7e70*/  ISETP.NE.AND P0, PT, R0, 0x1, PT ;  /* 0x000000010000780c */ /* 0x000fda0003f05270 */
[----:B------:R-:W-:Y:S05]  /*7e80*/  @P0 BRA `(.L_x_474) ;  /* 0x0000002c00580947 */ /* 0x000fea0003800000 */
[----:B------:R-:W-:Y:S01]  /*7e90*/  ULDC.64 UR4, c[0x0][0x8d8] ;  /* 0x0002360000047ab9 */ /* 0x000fe20000000a00 */
[----:B------:R-:W1:Y:S01]  /*7ea0*/  S2UR UR12, SR_CTAID.Z ;  /* 0x00000000000c79c3 */ /* 0x000e620000002700 */
[----:B------:R-:W-:-:S04]  /*7eb0*/  ISETP.NE.U32.AND P0, PT, RZ, UR4, PT ;  /* 0x00000004ff007c0c */ /* 0x000fc8000bf05070 */
[----:B------:R-:W-:-:S13]  /*7ec0*/  ISETP.NE.AND.EX P0, PT, RZ, UR5, PT, P0 ;  /* 0x00000005ff007c0c */ /* 0x000fda000bf05300 */
[----:B------:R-:W-:Y:S05]  /*7ed0*/  @!P0 BRA `(.L_x_530) ;  /* 0x00000000001c8947 */ /* 0x000fea0003800000 */
[----:B------:R-:W-:Y:S02]  /*7ee0*/  ULDC.64 UR4, c[0x0][0x8d8] ;  /* 0x0002360000047ab9 */ /* 0x000fe40000000a00 */
[----:B-1----:R-:W-:-:S06]  /*7ef0*/  UIMAD.WIDE UR4, UR12, 0x4, UR4 ;  /* 0x000000040c0478a5 */ /* 0x002fcc000f8e0204 */
[----:B------:R-:W-:Y:S01]  /*7f00*/  MOV R2, UR4 ;  /* 0x0000000400027c02 */ /* 0x000fe20008000f00 */
[----:B------:R-:W-:-:S05]  /*7f10*/  IMAD.U32 R3, RZ, RZ, UR5 ;  /* 0x00000005ff037e24 */ /* 0x000fca000f8e00ff */
[----:B------:R-:W2:Y:S02]  /*7f20*/  LDG.E R2, desc[UR38][R2.64] ;  /* 0x0000002602027981 */ /* 0x000ea4000c1e1900 */
[----:B--2---:R-:W-:Y:S01]  /*7f30*/  R2UR UR5, R2 ;  /* 0x00000000020572ca */ /* 0x004fe200000e0000 */
[----:B------:R-:W-:-:S14]  /*7f40*/  BRA `(.L_x_531) ;  /* 0x0000000000387947 */ /* 0x000fdc0003800000 */
.L_x_530:
[----:B------:R-:W-:Y:S02]  /*7f50*/  ULDC.64 UR4, c[0x0][0x8d0] ;  /* 0x0002340000047ab9 */ /* 0x000fe40000000a00 */
[----:B------:R-:W-:-:S04]  /*7f60*/  ISETP.NE.U32.AND P0, PT, RZ, UR4, PT ;  /* 0x00000004ff007c0c */ /* 0x000fc8000bf05070 */
[----:B------:R-:W-:-:S13]  /*7f70*/  ISETP.NE.AND.EX P0, PT, RZ, UR5, PT, P0 ;  /* 0x00000005ff007c0c */ /* 0x000fda000bf05300 */
[----:B------:R-:W-:Y:S05]  /*7f80*/  @!P0 BRA `(.L_x_532) ;  /* 0x0000000000248947 */ /* 0x000fea0003800000 */
[----:B------:R-:W-:Y:S02]  /*7f90*/  ULDC.64 UR4, c[0x0][0x8d0] ;  /* 0x0002340000047ab9 */ /* 0x000fe40000000a00 */
[----:B-1----:R-:W-:-:S06]  /*7fa0*/  UIMAD.WIDE UR4, UR12, 0x4, UR4 ;  /* 0x000000040c0478a5 */ /* 0x002fcc000f8e0204 */
[----:B------:R-:W-:Y:S02]  /*7fb0*/  IMAD.U32 R2, RZ, RZ, UR4 ;  /* 0x00000004ff027e24 */ /* 0x000fe4000f8e00ff */
[----:B------:R-:W-:-:S05]  /*7fc0*/  IMAD.U32 R3, RZ, RZ, UR5 ;  /* 0x00000005ff037e24 */ /* 0x000fca000f8e00ff */
[----:B------:R-:W2:Y:S04]  /*7fd0*/  LDG.E R0, desc[UR38][R2.64] ;  /* 0x0000002602007981 */ /* 0x000ea8000c1e1900 */
[----:B------:R-:W2:Y:S02]  /*7fe0*/  LDG.E R5, desc[UR38][R2.64+0x4] ;  /* 0x0000042602057981 */ /* 0x000ea4000c1e1900 */
[----:B--2---:R-:W-:-:S04]  /*7ff0*/  IADD3 R0, -R0, R5, RZ ;  /* 0x0000000500007210 */ /* 0x004fc80007ffe1ff */
[----:B------:R-:W-:Y:S01]  /*8000*/  R2UR UR5, R0 ;  /* 0x00000000000572ca */ /* 0x000fe200000e0000 */
[----:B------:R-:W-:-:S14]  /*8010*/  BRA `(.L_x_531) ;  /* 0x0000000000047947 */ /* 0x000fdc0003800000 */
.L_x_532:
[----:B------:R-:W-:-:S05]  /*8020*/  ULDC UR5, c[0x0][0x8bc] ;  /* 0x00022f0000057ab9 */ /* 0x000fca0000000800 */
.L_x_531:
[----:B------:R-:W2:Y:S02]  /*8030*/  S2UR UR4, SR_CTAID.X ;  /* 0x00000000000479c3 */ /* 0x000ea40000002500 */
[----:B--2---:R-:W-:-:S04]  /*8040*/  USHF.L.U32 UR4, UR4, 0x7, URZ ;  /* 0x0000000704047899 */ /* 0x004fc8000800063f */
[----:B------:R-:W-:-:S04]  /*8050*/  UISETP.GE.AND UP0, UPT, UR4, UR5, UPT ;  /* 0x000000050400728c */ /* 0x000fc8000bf06270 */
[----:B-1----:R-:W-:-:S06]  /*8060*/  USEL UR12, UR12, 0xffffffff, !UP0 ;  /* 0xffffffff0c0c7887 */ /* 0x002fcc000c000000 */
[----:B------:R-:W-:-:S13]  /*8070*/  ISETP.LE.AND P0, PT, RZ, UR12, PT ;  /* 0x0000000cff007c0c */ /* 0x000fda000bf03270 */
[----:B------:R-:W-:Y:S05]  /*8080*/  @!P0 BRA `(.L_x_474) ;  /* 0x0000002800d88947 */ /* 0x000fea0003800000 */
[----:B------:R-:W-:Y:S02]  /*8090*/  ULDC.64 UR4, c[0x0][0x770] ;  /* 0x0001dc0000047ab9 */ /* 0x000fe40000000a00 */
[----:B------:R-:W-:-:S04]  /*80a0*/  UISETP.NE.U32.AND UP0, UPT, UR4, URZ, UPT ;  /* 0x0000003f0400728c */ /* 0x000fc8000bf05070 */
[----:B------:R-:W-:-:S03]  /*80b0*/  UISETP.NE.AND.EX UP0, UPT, UR5, URZ, UPT, UP0 ;  /* 0x0000003f0500728c */ /* 0x000fc6000bf05300 */
[----:B------:R-:W-:Y:S02]  /*80c0*/  ULDC.64 UR4, c[0x0][0x770] ;  /* 0x0001dc0000047ab9 */ /* 0x000fe40000000a00 */
[----:B------:R-:W-:Y:S01]  /*80d0*/  UIMAD.WIDE UR4, UR12, 0x4, UR4 ;  /* 0x000000040c0478a5 */ /* 0x000fe2000f8e0204 */
[----:B------:R-:W-:-:S05]  /*80e0*/  PLOP3.LUT P0, PT, PT, PT, UP0, 0x80, 0x0 ;  /* 0x000000000000781c */ /* 0x000fca0003f0f008 */
[----:B------:R-:W-:Y:S02]  /*80f0*/  IMAD.U32 R2, RZ, RZ, UR4 ;  /* 0x00000004ff027e24 */ /* 0x000fe4000f8e00ff */
[----:B------:R-:W-:Y:S01]  /*8100*/  IMAD.U32 R3, RZ, RZ, UR5 ;  /* 0x00000005ff037e24 */ /* 0x000fe2000f8e00ff */
[----:B------:R-:W-:-:S05]  /*8110*/  ULDC.64 UR4, c[0x0][0x780] ;  /* 0x0001e00000047ab9 */ /* 0x000fca0000000a00 */
[----:B------:R-:W2:Y:S01]  /*8120*/  @P0 LDG.E R6, desc[UR38][R2.64] ;  /* 0x0000002602060981 */ /* 0x000ea2000c1e1900 */
[----:B------:R-:W-:Y:S01]  /*8130*/  UISETP.NE.U32.AND UP1, UPT, UR4, URZ, UPT ;  /* 0x0000003f0400728c */ /* 0x000fe2000bf25070 */
[----:B------:R-:W-:-:S03]  /*8140*/  ULDC UR6, c[0x0][0x280] ;  /* 0x0000a00000067ab9 */ /* 0x000fc60000000800 */
[----:B------:R-:W-:Y:S01]  /*8150*/  UISETP.NE.AND.EX UP1, UPT, UR5, URZ, UPT, UP1 ;  /* 0x0000003f0500728c */ /* 0x000fe2000bf25310 */
[----:B------:R-:W-:-:S05]  /*8160*/  IMAD.U32 R0, RZ, RZ, UR6 ;  /* 0x00000006ff007e24 */ /* 0x000fca000f8e00ff */
[----:B------:R-:W-:-:S05]  /*8170*/  PLOP3.LUT P1, PT, PT, PT, UP1, 0x80, 0x0 ;  /* 0x000000000000781c */ /* 0x000fca0003f2f018 */
[----:B------:R-:W-:Y:S02]  /*8180*/  @UP1 ULDC.64 UR4, c[0x0][0x780] ;  /* 0x0001e00000041ab9 */ /* 0x000fe40000000a00 */
[----:B------:R-:W-:-:S06]  /*8190*/  @UP1 UIMAD.WIDE UR4, UR12, 0x4, UR4 ;  /* 0x000000040c0418a5 */ /* 0x000fcc000f8e0204 */
[----:B------:R-:W-:Y:S01]  /*81a0*/  MOV R4, UR4 ;  /* 0x0000000400047c02 */ /* 0x000fe20008000f00 */
[----:B------:R-:W-:-:S05]  /*81b0*/  IMAD.U32 R5, RZ, RZ, UR5 ;  /* 0x00000005ff057e24 */ /* 0x000fca000f8e00ff */
[----:B------:R1:W5:Y:S01]  /*81c0*/  @P1 LDG.E R0, desc[UR38][R4.64] ;  /* 0x0000002604001981 */ /* 0x000362000c1e1900 */
[----:B------:R-:W-:Y:S01]  /*81d0*/  PLOP3.LUT P2, PT, PT, PT, UP0, 0x80, 0x0 ;  /* 0x000000000000781c */ /* 0x000fe20003f4f008 */
[----:B------:R-:W3:Y:S02]  /*81e0*/  S2UR UR13, SR_CTAID.Y ;  /* 0x00000000000d79c3 */ /* 0x000ee40000002600 */
[----:B---3--:R-:W-:-:S10]  /*81f0*/  USHF.R.S32.HI UR7, URZ, 0x1f, UR13 ;  /* 0x0000001f3f077899 */ /* 0x008fd4000801140d */
[----:B--2---:R-:W-:-:S13]  /*8200*/  @P2 R2UR UR4, R6 ;  /* 0x00000000060422ca */ /* 0x004fda00000e0000 */
[----:B------:R-:W-:-:S04]  /*8210*/  @UP0 ULEA UR4, UR12, UR4, 0x7 ;  /* 0x000000040c040291 */ /* 0x000fc8000f8e383f */
[----:B------:R-:W-:-:S04]  /*8220*/  @UP0 USHF.R.S32.HI UR5, URZ, 0x1f, UR4 ;  /* 0x0000001f3f050899 */ /* 0x000fc80008011404 */
[----:B------:R-:W-:-:S04]  /*8230*/  @UP0 ULEA.HI UR5, UR5, UR4, URZ, 0x7 ;  /* 0x0000000405050291 */ /* 0x000fc8000f8f383f */
[----:B------:R-:W-:-:S04]  /*8240*/  @UP0 USHF.L.U32 UR5, UR5, 0x6, URZ ;  /* 0x0000000605050899 */ /* 0x000fc8000800063f */
[----:B------:R-:W-:Y:S01]  /*8250*/  @UP0 ULOP3.LUT UR6, UR5, 0xffffe000, URZ, 0xc0, !UPT ;  /* 0xffffe00005060892 */ /* 0x000fe2000f8ec03f */
[----:B-1----:R-:W-:Y:S11]  /*8260*/  @P1 BRA `(.L_x_533) ;  /* 0x0000000000101947 */ /* 0x002ff60003800000 */
[----:B------:R-:W-:Y:S05]  /*8270*/  @!P0 BRA `(.L_x_533) ;  /* 0x00000000000c8947 */ /* 0x000fea0003800000 */
[----:B------:R-:W2:Y:S04]  /*8280*/  LDG.E R5, desc[UR38][R2.64] ;  /* 0x0000002602057981 */ /* 0x000ea8000c1e1900 */
[----:B-----5:R-:W2:Y:S02]  /*8290*/  LDG.E R0, desc[UR38][R2.64+0x4] ;  /* 0x0000042602007981 */ /* 0x020ea4000c1e1900 */
[----:B--2---:R-:W-:-:S07]  /*82a0*/  IMAD.IADD R0, R0, 0x1, -R5 ;  /* 0x0000000100007824 */ /* 0x004fce00078e0a05 */
.L_x_533:
[----:B-----5:R-:W-:Y:S01]  /*82b0*/  ISETP.GE.AND P0, PT, R0, 0x1, PT ;  /* 0x000000010000780c */ /* 0x020fe20003f06270 */
[----:B------:R-:W-:Y:S01]  /*82c0*/  @UP0 USHF.R.S32.HI UR8, URZ, 0x1f, UR6 ;  /* 0x0000001f3f080899 */ /* 0x000fe20008011406 */
[----:B------:R-:W-:Y:S01]  /*82d0*/  UMOV UR4, URZ ;  /* 0x0000003f00047c82 */ /* 0x000fe20008000000 */
[----:B------:R-:W-:Y:S01]  /*82e0*/  UMOV UR5, URZ ;  /* 0x0000003f00057c82 */ /* 0x000fe20008000000 */
[----:B------:R-:W-:-:S04]  /*82f0*/  @UP0 UMOV UR4, UR6 ;  /* 0x0000000600040c82 */ /* 0x000fc80008000000 */
[----:B------:R-:W-:-:S05]  /*8300*/  @UP0 UMOV UR5, UR8 ;  /* 0x0000000800050c82 */ /* 0x000fca0008000000 */
[----:B------:R-:W-:Y:S05]  /*8310*/  @!P0 BRA `(.L_x_474) ;  /* 0x0000002800348947 */ /* 0x000fea0003800000 */
[----:B------:R-:W-:Y:S01]  /*8320*/  ULDC.64 UR8, c[0x0][0x2d8] ;  /* 0x0000b60000087ab9 */ /* 0x000fe20000000a00 */
[C---:B------:R-:W-:Y:S01]  /*8330*/  VIADD R2, R0.reuse, 0x7f ;  /* 0x0000007f00027836 */ /* 0x040fe20000000000 */
[----:B------:R-:W-:Y:S01]  /*8340*/  UIMAD UR7, UR7, UR8, URZ ;  /* 0x00000008070772a4 */ /* 0x000fe2000f8e023f */
[----:B------:R-:W-:Y:S01]  /*8350*/  ISETP.GE.AND P1, PT, R0, 0x81, PT ;  /* 0x000000810000780c */ /* 0x000fe20003f26270 */
[----:B------:R-:W-:Y:S02]  /*8360*/  USHF.R.S32.HI UR6, URZ, 0x1f, UR12 ;  /* 0x0000001f3f067899 */ /* 0x000fe4000801140c */
[----:B------:R-:W-:Y:S01]  /*8370*/  UIMAD.WIDE.U32 UR10, UR13, UR8, URZ ;  /* 0x000000080d0a72a5 */ /* 0x000fe2000f8e003f */
[----:B------:R-:W-:Y:S01]  /*8380*/  SHF.R.S32.HI R3, RZ, 0x1f, R2 ;  /* 0x0000001fff037819 */ /* 0x000fe20000011402 */
[----:B------:R-:W-:Y:S02]  /*8390*/  UIMAD UR7, UR13, UR9, UR7 ;  /* 0x000000090d0772a4 */ /* 0x000fe4000f8e0207 */
[----:B------:R-:W-:Y:S01]  /*83a0*/  UIADD3 UR8, UP1, UR4, UR10, URZ ;  /* 0x0000000a04087290 */ /* 0x000fe2000ff3e03f */
[----:B------:R-:W-:Y:S01]  /*83b0*/  LEA.HI R3, R3, R2, RZ, 0x7 ;  /* 0x0000000203037211 */ /* 0x000fe200078f38ff */
[----:B------:R-:W-:-:S02]  /*83c0*/  UIADD3 UR7, UR11, UR7, URZ ;  /* 0x000000070b077290 */ /* 0x000fc4000fffe03f */
[----:B------:R-:W-:Y:S01]  /*83d0*/  USEL UR6, UR6, URZ, !UP0 ;  /* 0x0000003f06067287 */ /* 0x000fe2000c000000 */
[----:B------:R-:W-:Y:S01]  /*83e0*/  SHF.R.S32.HI R3, RZ, 0x7, R3 ;  /* 0x00000007ff037819 */ /* 0x000fe20000011403 */
[----:B------:R-:W-:Y:S01]  /*83f0*/  ULDC.64 UR14, c[0x0][0x2e0] ;  /* 0x0000b800000e7ab9 */ /* 0x000fe20000000a00 */
[----:B------:R-:W-:Y:S02]  /*8400*/  USEL UR13, UR12, URZ, !UP0 ;  /* 0x0000003f0c0d7287 */ /* 0x000fe4000c000000 */
[----:B------:R-:W-:Y:S01]  /*8410*/  UIADD3.X UR9, UR5, UR7, URZ, UP1, !UPT ;  /* 0x0000000705097290 */ /* 0x000fe20008ffe43f */
[----:B------:R-:W-:Y:S01]  /*8420*/  VIMNMX R3, R3, 0x1, !PT ;  /* 0x0000000103037848 */ /* 0x000fe20007fe0100 */
[----:B------:R-:W-:Y:S02]  /*8430*/  UIMAD UR6, UR6, UR14, URZ ;  /* 0x0000000e060672a4 */ /* 0x000fe4000f8e023f */
[----:B------:R-:W-:Y:S01]  /*8440*/  UIMAD.WIDE.U32 UR8, UR13, UR14, UR8 ;  /* 0x0000000e0d0872a5 */ /* 0x000fe2000f8e0008 */
[----:B------:R-:W-:Y:S01]  /*8450*/  LOP3.LUT R2, R3, 0x1, RZ, 0xc0, !PT ;  /* 0x0000000103027812 */ /* 0x000fe200078ec0ff */
[----:B------:R-:W-:Y:S01]  /*8460*/  UIMAD UR12, UR13, UR15, UR6 ;  /* 0x0000000f0d0c72a4 */ /* 0x000fe2000f8e0206 */
[----:B------:R-:W-:-:S03]  /*8470*/  ELECT P0, URZ, PT ;  /* 0x00000000003f782f */ /* 0x000fc60003800000 */
[----:B------:R-:W-:Y:S01]  /*8480*/  UIADD3 UR19, UR9, UR12, URZ ;  /* 0x0000000c09137290 */ /* 0x000fe2000fffe03f */
[----:B------:R-:W-:Y:S01]  /*8490*/  UMOV UR6, URZ ;  /* 0x0000003f00067c82 */ /* 0x000fe20008000000 */
[----:B------:R-:W-:Y:S10]  /*84a0*/  @!P1 BRA `(.L_x_534) ;  /* 0x0000000400889947 */ /* 0x000ff40003800000 */
[----:B------:R-:W-:Y:S01]  /*84b0*/  UMOV UR6, UR10 ;  /* 0x0000000a00067c82 */ /* 0x000fe20008000000 */
[----:B------:R-:W-:Y:S01]  /*84c0*/  ULDC.64 UR10, c[0x0][0x2c0] ;  /* 0x0000b000000a7ab9 */ /* 0x000fe20000000a00 */
[----:B------:R-:W-:Y:S01]  /*84d0*/  UIMAD.WIDE.U32 UR6, UR13, UR14, UR6 ;  /* 0x0000000e0d0672a5 */ /* 0x000fe2000f8e0006 */
[----:B------:R-:W-:Y:S01]  /*84e0*/  IADD3 R0, R3, -R2, RZ ;  /* 0x8000000203007210 */ /* 0x000fe20007ffe0ff */
[----:B------:R-:W-:Y:S02]  /*84f0*/  ULDC.64 UR20, c[0x0][0x2c0] ;  /* 0x0000b00000147ab9 */ /* 0x000fe40000000a00 */
[----:B------:R-:W-:-:S04]  /*8500*/  UIADD3 UR15, UP0, UR4, UR6, URZ ;  /* 0x00000006040f7290 */ /* 0x000fc8000ff1e03f */
[----:B------:R-:W-:Y:S02]  /*8510*/  UIADD3.X UR4, UR5, UR12, UR7, UP0, !UPT ;  /* 0x0000000c05047290 */ /* 0x000fe400087fe407 */
[----:B------:R-:W-:Y:S01]  /*8520*/  ULEA UR14, UP0, UR15, UR10, 0x2 ;  /* 0x0000000a0f0e7291 */ /* 0x000fe2000f80103f */
[----:B------:R-:W-:-:S03]  /*8530*/  UMOV UR5, URZ ;  /* 0x0000003f00057c82 */ /* 0x000fc60008000000 */
[----:B------:R-:W-:Y:S02]  /*8540*/  ULEA.HI.X UR15, UR15, UR11, UR4, 0x2, UP0 ;  /* 0x0000000b0f0f7291 */ /* 0x000fe400080f1404 */
[----:B------:R-:W-:Y:S02]  /*8550*/  UIADD3 UR10, UP0, UR14, 0x4000, URZ ;  /* 0x000040000e0a7890 */ /* 0x000fe4000ff1e03f */
[----:B------:R-:W-:Y:S02]  /*8560*/  UIADD3 UR12, UP1, UR14, 0x8000, URZ ;  /* 0x000080000e0c7890 */ /* 0x000fe4000ff3e03f */
[----:B------:R-:W-:Y:S02]  /*8570*/  UIADD3 UR14, UP2, UR14, 0xc000, URZ ;  /* 0x0000c0000e0e7890 */ /* 0x000fe4000ff5e03f */
[----:B------:R-:W-:Y:S02]  /*8580*/  UIADD3.X UR11, URZ, UR15, URZ, UP0, !UPT ;  /* 0x0000000f3f0b7290 */ /* 0x000fe400087fe43f */
[----:B------:R-:W-:-:S02]  /*8590*/  UIADD3.X UR13, URZ, UR15, URZ, UP1, !UPT ;  /* 0x0000000f3f0d7290 */ /* 0x000fc40008ffe43f */
[----:B------:R-:W-:Y:S01]  /*85a0*/  UIADD3.X UR15, URZ, UR15, URZ, UP2, !UPT ;  /* 0x0000000f3f0f7290 */ /* 0x000fe200097fe43f */
[----:B------:R-:W-:-:S11]  /*85b0*/  UMOV UR4, URZ ;  /* 0x0000003f00047c82 */ /* 0x000fd60008000000 */
.L_x_547:
        /* <DEDUP_REMOVED lines=21> */
.L_x_536:
[----:B------:R-:W-:Y:S05]  /*8710*/  BSYNC B0 ;  /* 0x0000000000007941 */ /* 0x000fea0003800000 */
.L_x_535:
        /* <DEDUP_REMOVED lines=13> */
.L_x_538:
[----:B------:R-:W-:Y:S05]  /*87f0*/  BSYNC B0 ;  /* 0x0000000000007941 */ /* 0x000fea0003800000 */
.L_x_537:
[----:B------:R-:W-:Y:S06]  /*8800*/  BAR.ARV 0xa, 0xa0 ;  /* 0x0282800000007b1d */ /* 0x000fec0000002000 */
[----:B------:R-:W-:Y:S04]  /*8810*/  BSSY B0, `(.L_x_539) ;  /* 0x0000003000007945 */ /* 0x000fe80003800000 */
[----:B------:R-:W-:Y:S05]  /*8820*/  @!P0 BRA `(.L_x_540) ;  /* 0x0000000000048947 */ /* 0x000fea0003800000 */
[----:B------:R-:W-:-:S04]  /*8830*/  DEPBAR.LE SB0, 0x0 ;  /* 0x000080000000791a */ /* 0x000fc80000000000 */
.L_x_540:
[----:B------:R-:W-:Y:S05]  /*8840*/  BSYNC B0 ;  /* 0x0000000000007941 */ /* 0x000fea0003800000 */
.L_x_539:
        /* <DEDUP_REMOVED lines=13> */
.L_x_542:
[----:B------:R-:W-:Y:S05]  /*8920*/  BSYNC B0 ;  /* 0x0000000000007941 */ /* 0x000fea0003800000 */
.L_x_541:
        /* <DEDUP_REMOVED lines=13> */
.L_x_544:
[----:B------:R-:W-:Y:S05]  /*8a00*/  BSYNC B0 ;  /* 0x0000000000007941 */ /* 0x000fea0003800000 */
.L_x_543:
[----:B------:R-:W-:Y:S01]  /*8a10*/  VIADD R0, R0, 0xfffffffe ;  /* 0xfffffffe00007836 */ /* 0x000fe20000000000 */
[----:B------:R-:W-:Y:S06]  /*8a20*/  BAR.ARV 0xa, 0xa0 ;  /* 0x0282800000007b1d */ /* 0x000fec0000002000 */
[----:B------:R-:W-:Y:S01]  /*8a30*/  BSSY B0, `(.L_x_545) ;  /* 0x0000004000007945 */ /* 0x000fe20003800000 */
[----:B------:R-:W-:-:S03]  /*8a40*/  ISETP.NE.AND P1, PT, R0, RZ, PT ;  /* 0x000000ff0000720c */ /* 0x000fc60003f25270 */
[----:B------:R-:W-:Y:S10]  /*8a50*/  @!P0 BRA `(.L_x_546) ;  /* 0x0000000000048947 */ /* 0x000ff40003800000 */
[----:B------:R-:W-:-:S04]  /*8a60*/  DEPBAR.LE SB0, 0x0 ;  /* 0x000080000000791a */ /* 0x000fc80000000000 */
.L_x_546:
[----:B------:R-:W-:Y:S05]  /*8a70*/  BSYNC B0 ;  /* 0x0000000000007941 */ /* 0x000fea0003800000 */
.L_x_545:
[----:B------:R-:W-:Y:S06]  /*8a80*/  BAR.ARV 0xb, 0xa0 ;  /* 0x02c2800000007b1d */ /* 0x000fec0000002000 */
[----:B------:R-:W-:Y:S02]  /*8a90*/  UIADD3 UR5, UR5, 0x2, URZ ;  /* 0x0000000205057890 */ /* 0x000fe4000fffe03f */
[----:B------:R-:W-:Y:S01]  /*8aa0*/  UIADD3 UR4, UR4, 0x1, URZ ;  /* 0x0000000104047890 */ /* 0x000fe2000fffe03f */
[----:B------:R-:W-:Y:S11]  /*8ab0*/  @P1 BRA `(.L_x_547) ;  /* 0xfffffff800c01947 */ /* 0x000ff6000383ffff */
[----:B------:R-:W-:-:S12]  /*8ac0*/  USHF.L.U32 UR6, UR5, 0xd, URZ ;  /* 0x0000000d05067899 */ /* 0x000fd8000800063f */
.L_x_534:
        /* <DEDUP_REMOVED lines=10> */
[----:B------:R-:W-:Y:S01]  /*8b70*/  ULEA UR4, UP0, UR11, UR4, 0x2 ;  /* 0x000000040b047291 */ /* 0x000fe2000f80103f */
[----:B------:R-:W-:-:S03]  /*8b80*/  UMOV UR13, 0x14f00000 ;  /* 0x14f00000000d7882 */ /* 0x000fc60000000000 */
[----:B------:R-:W-:-:S03]  /*8b90*/  ULEA.HI.X UR5, UR11, UR5, UR12, 0x2, UP0 ;  /* 0x000000050b057291 */ /* 0x000fc600080f140c */
[----:B------:R-:W-:Y:S01]  /*8ba0*/  UMOV UR12, 0x0 ;  /* 0x00000000000c7882 */ /* 0x000fe20000000000 */
[----:B-1----:R-:W-:-:S03]  /*8bb0*/  ULEA UR7, UR10, UR7, 0x18 ;  /* 0x000000070a077291 */ /* 0x002fc6000f8ec03f */
[----:B------:R-:W-:Y:S01]  /*8bc0*/  UMOV UR10, 0x400 ;  /* 0x00000400000a7882 */ /* 0x000fe20000000000 */
[----:B------:R-:W-:-:S09]  /*8bd0*/  UIADD3 UR7, UR7, 0x8000, URZ ;  /* 0x0000800007077890 */ /* 0x000fd2000fffe03f */
[----:B------:R1:W-:Y:S02]  /*8be0*/  UBLKRED.G.S.ADD.F32.RN [UR4], [UR7], UR10, desc[UR12] ;  /* 0x00000c04070073bb */ /* 0x0003e400080a140a */
[----:B-1----:R0:W-:Y:S02]  /*8bf0*/  UTMACMDFLUSH ;  /* 0x00000000000079b7 */ /* 0x0021e40000000000 */
.L_x_549:
[----:B------:R-:W-:Y:S05]  /*8c00*/  BSYNC B0 ;  /* 0x0000000000007941 */ /* 0x000fea0003800000 */
.L_x_548:
[----:B------:R-:W-:Y:S06]  /*8c10*/  BAR.SYNC.DEFER_BLOCKING 0xe, 0xa0 ;  /* 0x0382800000007b1d */ /* 0x000fec0000010000 */
[----:B------:R-:W-:Y:S04]  /*8c20*/  BSSY B0, `(.L_x_550) ;  /* 0x0000012000007945 */ /* 0x000fe80003800000 */
[----:B------:R-:W-:Y:S05]  /*8c30*/  @!P0 BRA `(.L_x_551) ;  /* 0x0000000000408947 */ /* 0x000fea0003800000 */
[----:B------:R-:W1:Y:S01]  /*8c40*/  S2UR UR7, SR_CgaCtaId ;  /* 0x00000000000779c3 */ /* 0x000e620000008800 */
[----:B------:R-:W-:Y:S01]  /*8c50*/  UIADD3 UR4, UR6, 0x1000, URZ ;  /* 0x0000100006047890 */ /* 0x000fe2000fffe03f */
[----:B------:R-:W-:Y:S01]  /*8c60*/  UMOV UR5, 0x400 ;  /* 0x0000040000057882 */ /* 0x000fe20000000000 */
[----:B------:R-:W-:Y:S02]  /*8c70*/  ULDC.64 UR10, c[0x0][0x2c0] ;  /* 0x0000b000000a7ab9 */ /* 0x000fe40000000a00 */
[----:B------:R-:W-:Y:S01]  /*8c80*/  UIADD3 UR12, UP0, UR4, UR8, URZ ;  /* 0x00000008040c7290 */ /* 0x000fe2000ff1e03f */
[----:B------:R-:W-:Y:S01]  /*8c90*/  UMOV UR13, 0x14f00000 ;  /* 0x14f00000000d7882 */ /* 0x000fe20000000000 */
[----:B-1----:R-:W-:Y:S02]  /*8ca0*/  ULEA UR7, UR7, UR5, 0x18 ;  /* 0x0000000507077291 */ /* 0x002fe4000f8ec03f */
[----:B------:R-:W-:Y:S02]  /*8cb0*/  ULEA.HI.X.SX32 UR5, UR4, UR19, 0x1, UP0 ;  /* 0x0000001304057291 */ /* 0x000fe400080f0e3f */
[----:B------:R-:W-:-:S02]  /*8cc0*/  ULEA UR4, UP0, UR12, UR10, 0x2 ;  /* 0x0000000a0c047291 */ /* 0x000fc4000f80103f */
[----:B------:R-:W-:Y:S02]  /*8cd0*/  UIADD3 UR7, UR7, 0xc000, URZ ;  /* 0x0000c00007077890 */ /* 0x000fe4000fffe03f */
[----:B------:R-:W-:Y:S01]  /*8ce0*/  ULEA.HI.X UR5, UR12, UR11, UR5, 0x2, UP0 ;  /* 0x0000000b0c057291 */ /* 0x000fe200080f1405 */
[----:B------:R-:W-:Y:S02]  /*8cf0*/  UMOV UR10, 0x400 ;  /* 0x00000400000a7882 */ /* 0x000fe40000000000 */
[----:B------:R-:W-:-:S06]  /*8d00*/  UMOV UR12, 0x0 ;  /* 0x00000000000c7882 */ /* 0x000fcc0000000000 */
[----:B------:R1:W-:Y:S01]  /*8d10*/  UBLKRED.G.S.ADD.F32.RN [UR4], [UR7], UR10, desc[UR12] ;  /* 0x00000c04070073bb */ /* 0x0003e200080a140a */
[----:B------:R0:W-:Y:S01]  /*8d20*/  UTMACMDFLUSH ;  /* 0x00000000000079b7 */ /* 0x0001e20000000000 */
[----:B-1----:R-:W-:-:S04]  /*8d30*/  DEPBAR.LE SB0, 0x1 ;  /* 0x000080400000791a */ /* 0x002fc80000000000 */
.L_x_551:
[----:B------:R-:W-:Y:S05]  /*8d40*/  BSYNC B0 ;  /* 0x0000000000007941 */ /* 0x000fea0003800000 */
.L_x_550:
[----:B------:R-:W-:Y:S06]  /*8d50*/  BAR.ARV 0xa, 0xa0 ;  /* 0x0282800000007b1d */ /* 0x000fec0000002000 */
[----:B------:R-:W-:Y:S04]  /*8d60*/  BSSY B0, `(.L_x_552) ;  /* 0x0000003000007945 */ /* 0x000fe80003800000 */
[----:B------:R-:W-:Y:S05]  /*8d70*/  @!P0 BRA `(.L_x_553) ;  /* 0x0000000000048947 */ /* 0x000fea0003800000 */
[----:B------:R-:W-:-:S04]  /*8d80*/  DEPBAR.LE SB0, 0x0 ;  /* 0x000080000000791a */ /* 0x000fc80000000000 */
.L_x_553:
[----:B------:R-:W-:Y:S05]  /*8d90*/  BSYNC B0 ;  /* 0x0000000000007941 */ /* 0x000fea0003800000 */
.L_x_552:
[----:B------:R-:W-:Y:S06]  /*8da0*/  BAR.ARV 0xb, 0xa0 ;  /* 0x02c2800000007b1d */ /* 0x000fec0000002000 */
[----:B------:R-:W-:Y:S05]  /*8db0*/  BRA `(.L_x_474) ;  /* 0x0000001c008c7947 */ /* 0x000fea0003800000 */
.L_x_529:
[----:B------:R-:W-:Y:S01]  /*8dc0*/  ULDC.64 UR4, c[0x0][0x8d8] ;  /* 0x0002360000047ab9 */ /* 0x000fe20000000a00 */
[----:B------:R-:W1:Y:S01]  /*8dd0*/  S2R R7, SR_CTAID.Z ;  /* 0x0000000000077919 */ /* 0x000e620000002700 */
[----:B------:R-:W-:Y:S01]  /*8de0*/  ISETP.NE.U32.AND P0, PT, RZ, UR4, PT ;  /* 0x00000004ff007c0c */ /* 0x000fe2000bf05070 */
[----:B------:R-:W2:Y:S03]  /*8df0*/  S2UR UR20, SR_CTAID.Y ;  /* 0x00000000001479c3 */ /* 0x000ea60000002600 */
[----:B------:R-:W-:-:S13]  /*8e00*/  ISETP.NE.AND.EX P0, PT, RZ, UR5, PT, P0 ;  /* 0x00000005ff007c0c */ /* 0x000fda000bf05300 */
[----:B------:R-:W-:Y:S05]  /*8e10*/  @!P0 BRA `(.L_x_554) ;  /* 0x0000000000108947 */ /* 0x000fea0003800000 */
[----:B------:R-:W1:Y:S02]  /*8e20*/  LDC.64 R2, c[0x0][0x8d8] ;  /* 0x00023600ff027b82 */ /* 0x000e640000000a00 */
[----:B-1----:R-:W-:-:S05]  /*8e30*/  IMAD.WIDE R2, R7, 0x4, R2 ;  /* 0x0000000407027825 */ /* 0x002fca00078e0202 */
[----:B------:R1:W5:Y:S01]  /*8e40*/  LDG.E R5, desc[UR38][R2.64] ;  /* 0x0000002602057981 */ /* 0x000362000c1e1900 */
[----:B------:R-:W-:Y:S05]  /*8e50*/  BRA `(.L_x_555) ;  /* 0x00000000002c7947 */ /* 0x000fea0003800000 */
.L_x_554:
[----:B------:R-:W-:Y:S02]  /*8e60*/  ULDC.64 UR4, c[0x0][0x8d0] ;  /* 0x0002340000047ab9 */ /* 0x000fe40000000a00 */
[----:B------:R-:W-:-:S04]  /*8e70*/  ISETP.NE.U32.AND P0, PT, RZ, UR4, PT ;  /* 0x00000004ff007c0c */ /* 0x000fc8000bf05070 */
[----:B------:R-:W-:-:S13]  /*8e80*/  ISETP.NE.AND.EX P0, PT, RZ, UR5, PT, P0 ;  /* 0x00000005ff007c0c */ /* 0x000fda000bf05300 */
[----:B------:R-:W-:Y:S05]  /*8e90*/  @!P0 BRA `(.L_x_556) ;  /* 0x0000000000188947 */ /* 0x000fea0003800000 */
[----:B------:R-:W1:Y:S02]  /*8ea0*/  LDC.64 R2, c[0x0][0x8d0] ;  /* 0x00023400ff027b82 */ /* 0x000e640000000a00 */
[----:B-1----:R-:W-:-:S05]  /*8eb0*/  IMAD.WIDE R2, R7, 0x4, R2 ;  /* 0x0000000407027825 */ /* 0x002fca00078e0202 */
[----:B------:R-:W3:Y:S04]  /*8ec0*/  LDG.E R5, desc[UR38][R2.64] ;  /* 0x0000002602057981 */ /* 0x000ee8000c1e1900 */
[----:B------:R-:W3:Y:S02]  /*8ed0*/  LDG.E R0, desc[UR38][R2.64+0x4] ;  /* 0x0000042602007981 */ /* 0x000ee4000c1e1900 */
[----:B---3--:R-:W-:Y:S01]  /*8ee0*/  IMAD.IADD R5, R0, 0x1, -R5 ;  /* 0x0000000100057824 */ /* 0x008fe200078e0a05 */
[----:B------:R-:W-:Y:S06]  /*8ef0*/  BRA `(.L_x_555) ;  /* 0x0000000000047947 */ /* 0x000fec0003800000 */
.L_x_556:
[----:B------:R-:W3:Y:S02]  /*8f00*/  LDC R5, c[0x0][0x8bc] ;  /* 0x00022f00ff057b82 */ /* 0x000ee40000000800 */
.L_x_555:
[----:B------:R-:W4:Y:S01]  /*8f10*/  S2R R14, SR_CTAID.X ;  /* 0x00000000000e7919 */ /* 0x000f220000002500 */
[----:B------:R-:W-:Y:S02]  /*8f20*/  IMAD.MOV.U32 R0, RZ, RZ, 0x1 ;  /* 0x00000001ff007424 */ /* 0x000fe400078e00ff */
[----:B------:R-:W-:Y:S01]  /*8f30*/  IMAD.MOV.U32 R9, RZ, RZ, RZ ;  /* 0x000000ffff097224 */ /* 0x000fe200078e00ff */
[----:B----4-:R-:W-:-:S04]  /*8f40*/  SHF.L.U32 R14, R14, 0x7, RZ ;  /* 0x000000070e0e7819 */ /* 0x010fc800000006ff */
[----:B---3-5:R-:W-:-:S04]  /*8f50*/  ISETP.GE.AND P0, PT, R14, R5, PT ;  /* 0x000000050e00720c */ /* 0x028fc80003f06270 */
[----:B-1----:R-:W-:-:S04]  /*8f60*/  SEL R8, R7, 0xffffffff, !P0 ;  /* 0xffffffff07087807 */ /* 0x002fc80004000000 */
[----:B------:R-:W-:-:S13]  /*8f70*/  ISETP.GE.AND P0, PT, R8, RZ, PT ;  /* 0x000000ff0800720c */ /* 0x000fda0003f06270 */
[----:B------:R-:W-:Y:S05]  /*8f80*/  @!P0 BRA `(.L_x_557) ;  /* 0x0000001800848947 */ /* 0x000fea0003800000 */
[----:B------:R-:W1:Y:S08]  /*8f90*/  LDC.64 R10, c[0x0][0x770] ;  /* 0x0001dc00ff0a7b82 */ /* 0x000e700000000a00 */
[----:B------:R-:W3:Y:S08]  /*8fa0*/  LDC.64 R6, c[0x0][0x770] ;  /* 0x0001dc00ff067b82 */ /* 0x000ef00000000a00 */
[----:B------:R-:W4:Y:S01]  /*8fb0*/  LDC.64 R4, c[0x0][0x778] ;  /* 0x0001de00ff047b82 */ /* 0x000f220000000a00 */
[----:B-1----:R-:W-:-:S07]  /*8fc0*/  ISETP.NE.U32.AND P1, PT, R10, RZ, PT ;  /* 0x000000ff0a00720c */ /* 0x002fce0003f25070 */
[----:B------:R-:W1:Y:S01]  /*8fd0*/  LDC.64 R2, c[0x0][0x780] ;  /* 0x0001e000ff027b82 */ /* 0x000e620000000a00 */
[----:B------:R-:W-:Y:S01]  /*8fe0*/  ISETP.NE.AND.EX P1, PT, R11, RZ, PT, P1 ;  /* 0x000000ff0b00720c */ /* 0x000fe20003f25310 */
[----:B---3--:R-:W-:Y:S01]  /*8ff0*/  IMAD.WIDE R6, R8, 0x4, R6 ;  /* 0x0000000408067825 */ /* 0x008fe200078e0206 */
[----:B----4-:R-:W-:-:S11]  /*9000*/  ISETP.NE.U32.AND P0, PT, R4, RZ, PT ;  /* 0x000000ff0400720c */ /* 0x010fd60003f05070 */
[----:B------:R-:W3:Y:S01]  /*9010*/  @P1 LDG.E R9, desc[UR38][R6.64] ;  /* 0x0000002606091981 */ /* 0x000ee2000c1e1900 */
[----:B------:R-:W-:-:S03]  /*9020*/  ISETP.NE.AND.EX P0, PT, R5, RZ, PT, P0 ;  /* 0x000000ff0500720c */ /* 0x000fc60003f05300 */
[----:B------:R-:W4:Y:S01]  /*9030*/  @P1 LDG.E R15, desc[UR38][R6.64] ;  /* 0x00000026060f1981 */ /* 0x000f22000c1e1900 */
[----:B-1----:R-:W-:-:S04]  /*9040*/  ISETP.NE.U32.AND P2, PT, R2, RZ, PT ;  /* 0x000000ff0200720c */ /* 0x002fc80003f45070 */
[----:B------:R-:W-:-:S05]  /*9050*/  ISETP.NE.AND.EX P2, PT, R3, RZ, PT, P2 ;  /* 0x000000ff0300720c */ /* 0x000fca0003f45320 */
[----:B------:R-:W1:Y:S08]  /*9060*/  @P0 LDC.64 R2, c[0x0][0x778] ;  /* 0x0001de00ff020b82 */ /* 0x000e700000000a00 */
[----:B------:R-:W2:Y:S01]  /*9070*/  @P2 LDC.64 R12, c[0x0][0x780] ;  /* 0x0001e000ff0c2b82 */ /* 0x000ea20000000a00 */
[----:B------:R-:W-:Y:S01]  /*9080*/  MOV R5, RZ ;  /* 0x000000ff00057202 */ /* 0x000fe20000000f00 */
[----:B------:R-:W-:Y:S01]  /*9090*/  ULDC UR4, c[0x0][0x280] ;  /* 0x0000a00000047ab9 */ /* 0x000fe20000000800 */
[----:B-1----:R-:W-:-:S05]  /*90a0*/  @P0 IMAD.WIDE R2, R8, 0x4, R2 ;  /* 0x0000000408020825 */ /* 0x002fca00078e0202 */
[----:B------:R2:W5:Y:S01]  /*90b0*/  @P0 LDG.E R5, desc[UR38][R2.64] ;  /* 0x0000002602050981 */ /* 0x000562000c1e1900 */
[----:B------:R-:W-:Y:S02]  /*90c0*/  IMAD.U32 R4, RZ, RZ, UR4 ;  /* 0x00000004ff047e24 */ /* 0x000fe4000f8e00ff */
[----:B--2---:R-:W-:Y:S01]  /*90d0*/  @P2 IMAD.WIDE R2, R8, 0x4, R12 ;  /* 0x0000000408022825 */ /* 0x004fe200078e020c */
[----:B------:R-:W-:-:S04]  /*90e0*/  VOTEU.ANY UP0, P1 ;  /* 0x00000000003f7886 */ /* 0x000fc80000800100 */
[----:B------:R1:W5:Y:S02]  /*90f0*/  @P2 LDG.E R4, desc[UR38][R2.64] ;  /* 0x0000002602042981 */ /* 0x000364000c1e1900 */
[----:B-1----:R-:W-:Y:S01]  /*9100*/  CS2R R2, SRZ ;  /* 0x0000000000027805 */ /* 0x002fe2000001ff00 */
[----:B---3--:R-:W-:-:S05]  /*9110*/  @P1 IMAD R9, R8, 0x80, R9 ;  /* 0x0000008008091824 */ /* 0x008fca00078e0209 */
[----:B------:R-:W-:-:S04]  /*9120*/  @P1 SHF.R.S32.HI R12, RZ, 0x1f, R9 ;  /* 0x0000001fff0c1819 */ /* 0x000fc80000011409 */
[----:B------:R-:W-:-:S04]  /*9130*/  @P1 LEA.HI R12, R12, R9, RZ, 0x7 ;  /* 0x000000090c0c1211 */ /* 0x000fc800078f38ff */
[----:B------:R-:W-:Y:S02]  /*9140*/  @P1 LOP3.LUT R12, R12, 0xffffff80, RZ, 0xc0, !PT ;  /* 0xffffff800c0c1812 */ /* 0x000fe400078ec0ff */
[----:B----4-:R-:W-:Y:S02]  /*9150*/  @P1 R2UR UR4, R15 ;  /* 0x000000000f0412ca */ /* 0x010fe400000e0000 */
[----:B------:R-:W-:Y:S02]  /*9160*/  @P1 SHF.R.S32.HI R9, RZ, 0x1f, R12 ;  /* 0x0000001fff091819 */ /* 0x000fe4000001140c */
[----:B------:R-:W-:-:S03]  /*9170*/  @P1 MOV R2, R12 ;  /* 0x0000000c00021202 */ /* 0x000fc60000000f00 */
[----:B------:R-:W-:Y:S01]  /*9180*/  @P1 IMAD.MOV.U32 R3, RZ, RZ, R9 ;  /* 0x000000ffff031224 */ /* 0x000fe200078e0009 */
[----:B------:R-:W-:Y:S07]  /*9190*/  @P2 BRA `(.L_x_558) ;  /* 0x0000000000102947 */ /* 0x000fee0003800000 */
[----:B------:R-:W-:Y:S05]  /*91a0*/  @!P1 BRA `(.L_x_558) ;  /* 0x00000000000c9947 */ /* 0x000fea0003800000 */
[----:B------:R-:W2:Y:S04]  /*91b0*/  LDG.E R9, desc[UR38][R6.64] ;  /* 0x0000002606097981 */ /* 0x000ea8000c1e1900 */
[----:B-----5:R-:W2:Y:S02]  /*91c0*/  LDG.E R4, desc[UR38][R6.64+0x4] ;  /* 0x0000042606047981 */ /* 0x020ea4000c1e1900 */
[----:B--2---:R-:W-:-:S07]  /*91d0*/  IMAD.IADD R4, R4, 0x1, -R9 ;  /* 0x0000000104047824 */ /* 0x004fce00078e0a09 */
.L_x_558:
[----:B-----5:R-:W-:Y:S01]  /*91e0*/  ISETP.GE.AND P1, PT, R4, 0x1, PT ;  /* 0x000000010400780c */ /* 0x020fe20003f26270 */
[----:B------:R-:W-:Y:S01]  /*91f0*/  UMOV UR27, URZ ;  /* 0x0000003f001b7c82 */ /* 0x000fe20008000000 */
[----:B------:R-:W-:Y:S01]  /*9200*/  @UP0 UMOV UR27, UR4 ;  /* 0x00000004001b0c82 */ /* 0x000fe20008000000 */
[----:B------:R-:W-:-:S10]  /*9210*/  MOV R9, RZ ;  /* 0x000000ff00097202 */ /* 0x000fd40000000f00 */
[----:B------:R-:W-:Y:S05]  /*9220*/  @!P1 BRA `(.L_x_557) ;  /* 0x0000001400dc9947 */ /* 0x000fea0003800000 */
[----:B------:R-:W1:Y:S01]  /*9230*/  S2R R9, SR_CTAID.Y ;  /* 0x0000000000097919 */ /* 0x000e620000002600 */
[----:B------:R-:W2:Y:S01]  /*9240*/  LDC.64 R12, c[0x0][0x718] ;  /* 0x0001c600ff0c7b82 */ /* 0x000ea20000000a00 */
[----:B------:R-:W-:Y:S01]  /*9250*/  ISETP.NE.U32.AND P1, PT, R10, RZ, PT ;  /* 0x000000ff0a00720c */ /* 0x000fe20003f25070 */
[----:B------:R-:W-:Y:S01]  /*9260*/  IMAD.MOV.U32 R7, RZ, RZ, R3 ;  /* 0x000000ffff077224 */ /* 0x000fe200078e0003 */
[----:B------:R-:W-:Y:S01]  /*9270*/  R2UR UR13, R8 ;  /* 0x00000000080d72ca */ /* 0x000fe200000e0000 */
[----:B------:R-:W-:Y:S01]  /*9280*/  ULDC UR4, c[0x0][0x2e8] ;  /* 0x0000ba0000047ab9 */ /* 0x000fe20000000800 */
[----:B------:R-:W-:Y:S01]  /*9290*/  ISETP.NE.AND.EX P1, PT, R11, RZ, PT, P1 ;  /* 0x000000ff0b00720c */ /* 0x000fe20003f25310 */
[----:B------:R-:W-:Y:S01]  /*92a0*/  VOTEU.ANY UP1, P0 ;  /* 0x00000000003f7886 */ /* 0x000fe20000020100 */
[----:B------:R-:W-:Y:S01]  /*92b0*/  SHF.R.S32.HI R8, RZ, 0x1f, R8 ;  /* 0x0000001fff087819 */ /* 0x000fe20000011408 */
[----:B------:R-:W3:Y:S01]  /*92c0*/  LDC.64 R10, c[0x0][0x720] ;  /* 0x0001c800ff0a7b82 */ /* 0x000ee20000000a00 */
[----:B------:R-:W-:-:S02]  /*92d0*/  R2UR UR11, R14 ;  /* 0x000000000e0b72ca */ /* 0x000fc400000e0000 */
[----:B------:R-:W-:Y:S02]  /*92e0*/  ELECT P0, URZ, PT ;  /* 0x00000000003f782f */ /* 0x000fe40003800000 */
[----:B------:R-:W-:Y:S01]  /*92f0*/  SEL R8, R8, RZ, !P1 ;  /* 0x000000ff08087207 */ /* 0x000fe20004800000 */
[----:B------:R-:W-:Y:S01]  /*9300*/  UMOV UR12, UR20 ;  /* 0x00000014000c7c82 */ /* 0x000fe20008000000 */
[----:B------:R-:W-:Y:S01]  /*9310*/  R2UR UR8, R5 ;  /* 0x00000000050872ca */ /* 0x000fe200000e0000 */
[----:B------:R-:W-:Y:S02]  /*9320*/  BSSY B0, `(.L_x_557) ;  /* 0x0000167000007945 */ /* 0x000fe40003800000 */
[----:B------:R-:W-:Y:S01]  /*9330*/  VOTEU.ANY UP0, P1 ;  /* 0x00000000003f7886 */ /* 0x000fe20000800100 */
[----:B------:R-:W-:Y:S02]  /*9340*/  USEL UR21, UR13, URZ, !UP0 ;  /* 0x0000003f0d157287 */ /* 0x000fe4000c000000 */
[----:B------:R-:W-:-:S02]  /*9350*/  UISETP.NE.AND UP0, UPT, UR4, 0x1, UPT ;  /* 0x000000010400788c */ /* 0x000fc4000bf05270 */
[----:B------:R-:W-:-:S05]  /*9360*/  USEL UR13, UR13, URZ, !UP1 ;  /* 0x0000003f0d0d7287 */ /* 0x000fca000c800000 */
[----:B------:R-:W-:Y:S01]  /*9370*/  UIADD3 UR11, UR11, UR8, URZ ;  /* 0x000000080b0b7290 */ /* 0x000fe2000fffe03f */
[----:B-1----:R-:W-:-:S03]  /*9380*/  SHF.R.S32.HI R9, RZ, 0x1f, R9 ;  /* 0x0000001fff097819 */ /* 0x002fc60000011409 */
[----:B------:R-:W-:Y:S01]  /*9390*/  @UP0 ULDC UR6, c[0x0][0x2ec] ;  /* 0x0000bb0000060ab9 */ /* 0x000fe20000000800 */
[----:B------:R-:W-:Y:S01]  /*93a0*/  @UP0 ULDC UR8, c[0x0][0x2f0] ;  /* 0x0000bc0000080ab9 */ /* 0x000fe20000000800 */
[----:B------:R-:W-:Y:S01]  /*93b0*/  UIMAD.WIDE.U32 UR6, UR20, UR6, URZ ;  /* 0x00000006140672a5 */ /* 0x000fe2000f8e003f */
[----:B--2---:R-:W-:-:S03]  /*93c0*/  IMAD R6, R9, R12, RZ ;  /* 0x0000000c09067224 */ /* 0x004fc600078e02ff */
[----:B------:R-:W-:Y:S01]  /*93d0*/  @UP0 USHF.R.U32.HI UR12, URZ, UR8, UR7 ;  /* 0x000000083f0c0299 */ /* 0x000fe20008011607 */
[----:B------:R-:W-:Y:S02]  /*93e0*/  IMAD R13, R13, UR20, R6 ;  /* 0x000000140d0d7c24 */ /* 0x000fe4000f8e0206 */
[----:B------:R-:W-:-:S04]  /*93f0*/  IMAD.MOV.U32 R6, RZ, RZ, R2 ;  /* 0x000000ffff067224 */ /* 0x000fc800078e0002 */
[----:B------:R-:W-:-:S04]  /*9400*/  IMAD.WIDE.U32 R2, R12, UR20, R6 ;  /* 0x000000140c027c25 */ /* 0x000fc8000f8e0006 */
[----:B---3--:R-:W-:Y:S01]  /*9410*/  IMAD R12, R8, R10, RZ ;  /* 0x0000000a080c7224 */ /* 0x008fe200078e02ff */
[----:B------:R-:W-:-:S03]  /*9420*/  IADD3 R3, R3, R13, RZ ;  /* 0x0000000d03037210 */ /* 0x000fc60007ffe0ff */
[----:B------:R-:W-:Y:S02]  /*9430*/  IMAD R15, R11, UR21, R12 ;  /* 0x000000150b0f7c24 */ /* 0x000fe4000f8e020c */
[----:B------:R-:W1:Y:S01]  /*9440*/  LDC.64 R12, c[0x0][0x700] ;  /* 0x0001c000ff0c7b82 */ /* 0x000e620000000a00 */
[----:B------:R-:W-:-:S04]  /*9450*/  IMAD.WIDE.U32 R2, R10, UR21, R2 ;  /* 0x000000150a027c25 */ /* 0x000fc8000f8e0002 */
[----:B------:R-:W-:-:S03]  /*9460*/  IMAD.IADD R3, R3, 0x1, R15 ;  /* 0x0000000103037824 */ /* 0x000fc600078e020f */
[----:B------:R-:W2:Y:S01]  /*9470*/  LDC.64 R10, c[0x0][0x730] ;  /* 0x0001cc00ff0a7b82 */ /* 0x000ea20000000a00 */
[----:B-1----:R-:W-:-:S04]  /*9480*/  LEA R12, P1, R2, R12, 0x2 ;  /* 0x0000000c020c7211 */ /* 0x002fc800078210ff */
[----:B------:R-:W-:Y:S02]  /*9490*/  LEA.HI.X R13, R2, R13, R3, 0x2, P1 ;  /* 0x0000000d020d7211 */ /* 0x000fe400008f1403 */
[----:B------:R-:W-:Y:S01]  /*94a0*/  R2UR UR4, R12 ;  /* 0x000000000c0472ca */ /* 0x000fe200000e0000 */
[----:B--2---:R-:W-:Y:S01]  /*94b0*/  IMAD R2, R9, R10, RZ ;  /* 0x0000000a09027224 */ /* 0x004fe200078e02ff */
[----:B------:R-:W-:Y:S01]  /*94c0*/  R2UR UR5, R13 ;  /* 0x000000000d0572ca */ /* 0x000fe200000e0000 */
[----:B------:R-:W-:Y:S01]  /*94d0*/  IMAD.WIDE.U32 R6, R10, UR20, R6 ;  /* 0x000000140a067c25 */ /* 0x000fe2000f8e0006 */
[----:B------:R-:W-:-:S03]  /*94e0*/  MOV R9, RZ ;  /* 0x000000ff00097202 */ /* 0x000fc60000000f00 */
[----:B------:R-:W-:Y:S02]  /*94f0*/  IMAD R11, R11, UR20, R2 ;  /* 0x000000140b0b7c24 */ /* 0x000fe4000f8e0202 */
[----:B------:R-:W1:Y:S02]  /*9500*/  LDC.64 R2, c[0x0][0x738] ;  /* 0x0001ce00ff027b82 */ /* 0x000e640000000a00 */
[----:B------:R-:W-:Y:S02]  /*9510*/  IMAD.IADD R7, R7, 0x1, R11 ;  /* 0x0000000107077824 */ /* 0x000fe400078e020b */
[----:B-1----:R-:W-:Y:S02]  /*9520*/  IMAD R8, R8, R2, RZ ;  /* 0x0000000208087224 */ /* 0x002fe400078e02ff */
[----:B------:R-:W-:-:S04]  /*9530*/  IMAD.WIDE.U32 R6, R2, UR21, R6 ;  /* 0x0000001502067c25 */ /* 0x000fc8000f8e0006 */
[----:B------:R-:W-:Y:S01]  /*9540*/  IMAD R11, R3, UR21, R8 ;  /* 0x00000015030b7c24 */ /* 0x000fe2000f8e0208 */
[----:B------:R-:W-:Y:S06]  /*9550*/  @!P0 BRA `(.L_x_559) ;  /* 0x00000014000c8947 */ /* 0x000fec0003800000 */
[----:B------:R-:W1:Y:S01]  /*9560*/  S2R R3, SR_CgaCtaId ;  /* 0x0000000000037919 */ /* 0x000e620000008800 */
[----:B------:R-:W-:Y:S01]  /*9570*/  MOV R12, 0x400 ;  /* 0x00000400000c7802 */ /* 0x000fe20000000f00 */
[----:B------:R-:W2:Y:S03]  /*9580*/  S2R R16, SR_TID.X ;  /* 0x0000000000107919 */ /* 0x000ea60000002100 */
[----:B-1----:R-:W-:Y:S01]  /*9590*/  LEA R12, R3, R12, 0x18 ;  /* 0x0000000c030c7211 */ /* 0x002fe200078ec0ff */
[----:B------:R-:W-:Y:S01]  /*95a0*/  IMAD.MOV.U32 R3, RZ, RZ, 0x1 ;  /* 0x00000001ff037424 */ /* 0x000fe200078e00ff */
[----:B--2---:R-:W-:-:S04]  /*95b0*/  LOP3.LUT R16, R16, 0x7f, RZ, 0xc0, !PT ;  /* 0x0000007f10107812 */ /* 0x004fc800078ec0ff */
[----:B------:R-:W-:Y:S02]  /*95c0*/  SHF.L.U32 R3, R3, 0x1f, RZ ;  /* 0x0000001f03037819 */ /* 0x000fe400000006ff */
[----:B------:R-:W-:Y:S02]  /*95d0*/  ISETP.NE.AND P0, PT, R16, RZ, PT ;  /* 0x000000ff1000720c */ /* 0x000fe40003f05270 */
[----:B------:R-:W1:Y:S02]  /*95e0*/  SYNCS.PHASECHK.TRANS64.TRYWAIT P1, [R12+URZ+0x30c20], R3 ;  /* 0x030c20030c0075a7 */ /* 0x000e64000802017f */
[----:B-1----:R-:W-:Y:S09]  /*95f0*/  @!P1 BRA `(.L_x_560) ;  /* 0x0000001400dc9947 */ /* 0x002ff20003800000 */
.L_x_588:
[----:B------:R-:W-:Y:S01]  /*9600*/  IMAD.IADD R11, R7, 0x1, R11 ;  /* 0x00000001070b7824 */ /* 0x000fe200078e020b */
[----:B------:R-:W-:Y:S01]  /*9610*/  MOV R10, 0x1 ;  /* 0x00000001000a7802 */ /* 0x000fe20000000f00 */
[----:B------:R-:W-:Y:S06]  /*9620*/  @P0 BRA `(.L_x_561) ;  /* 0x0000000000180947 */ /* 0x000fec0003800000 */
[----:B------:R-:W2:Y:S01]  /*9630*/  S2R R0, SR_TID.X ;  /* 0x0000000000007919 */ /* 0x000ea20000002100 */
[----:B-1----:R-:W-:-:S04]  /*9640*/  IMAD.MOV.U32 R3, RZ, RZ, 0x4200 ;  /* 0x00004200ff037424 */ /* 0x002fc800078e00ff */
[----:B------:R3:W-:Y:S01]  /*9650*/  SYNCS.ARRIVE.TRANS64 RZ, [R12+URZ+0x30c10], R3 ;  /* 0x030c10030cff79a7 */ /* 0x0007e2000800003f */
[----:B--2---:R-:W-:-:S13]  /*9660*/  LOP3.LUT P1, RZ, R0, 0x1f, RZ, 0xc0, !PT ;  /* 0x0000001f00ff7812 */ /* 0x004fda000782c0ff */
[----:B---3--:R-:W-:Y:S05]  /*9670*/  @!P1 BRA `(.L_x_561) ;  /* 0x0000000000049947 */ /* 0x008fea0003800000 */
[----:B------:R-:W-:Y:S01]  /*9680*/  BPT.TRAP 0x1 ;  /* 0x000000040000795c */ /* 0x000fe20000300000 */
.L_x_561:
[----:B-1----:R-:W1:Y:S01]  /*9690*/  LDC.64 R2, c[0x0][0x198] ;  /* 0x00006600ff027b82 */ /* 0x002e620000000a00 */
[----:B------:R-:W-:Y:S01]  /*96a0*/  R2UR UR8, R12 ;  /* 0x000000000c0872ca */ /* 0x000fe200000e0000 */
[----:B------:R-:W-:Y:S01]  /*96b0*/  UMOV UR14, 0x0 ;  /* 0x00000000000e7882 */ /* 0x000fe20000000000 */
[----:B------:R-:W-:Y:S01]  /*96c0*/  UMOV UR15, 0x14f00000 ;  /* 0x14f00000000f7882 */ /* 0x000fe20000000000 */
[----:B------:R-:W-:Y:S01]  /*96d0*/  UMOV UR26, URZ ;  /* 0x0000003f001a7c82 */ /* 0x000fe20008000000 */
[----:B------:R-:W-:Y:S01]  /*96e0*/  UMOV UR28, UR20 ;  /* 0x00000014001c7c82 */ /* 0x000fe20008000000 */
[----:B------:R-:W-:Y:S01]  /*96f0*/  UMOV UR29, UR21 ;  /* 0x00000015001d7c82 */ /* 0x000fe20008000000 */
[----:B------:R-:W-:Y:S01]  /*9700*/  IMAD.MOV.U32 R5, RZ, RZ, 0x8000 ;  /* 0x00008000ff057424 */ /* 0x000fe200078e00ff */
[----:B------:R-:W-:Y:S01]  /*9710*/  UMOV UR22, 0x20 ;  /* 0x0000002000167882 */ /* 0x000fe20000000000 */
[----:B------:R-:W-:Y:S01]  /*9720*/  UMOV UR16, 0x0 ;  /* 0x0000000000107882 */ /* 0x000fe20000000000 */
[----:B------:R-:W-:Y:S01]  /*9730*/  UMOV UR17, 0x10000000 ;  /* 0x1000000000117882 */ /* 0x000fe20000000000 */
[----:B------:R-:W-:Y:S01]  /*9740*/  UMOV UR10, UR26 ;  /* 0x0000001a000a7c82 */ /* 0x000fe20008000000 */
[----:B------:R-:W-:Y:S01]  /*9750*/  UMOV UR35, UR11 ;  /* 0x0000000b00237c82 */ /* 0x000fe20008000000 */
[----:B------:R-:W-:Y:S01]  /*9760*/  UMOV UR36, UR12 ;  /* 0x0000000c00247c82 */ /* 0x000fe20008000000 */
[----:B------:R-:W-:-:S02]  /*9770*/  UIADD3 UR24, UR8, 0x10000, URZ ;  /* 0x0001000008187890 */ /* 0x000fc4000fffe03f */
[----:B------:R-:W-:Y:S02]  /*9780*/  UIADD3 UR25, UR8, 0x30c10, URZ ;  /* 0x00030c1008197890 */ /* 0x000fe4000fffe03f */
[----:B------:R-:W-:Y:S02]  /*9790*/  UIADD3 UR18, UR8, 0x20000, URZ ;  /* 0x0002000008127890 */ /* 0x000fe4000fffe03f */
[----:B------:R-:W-:Y:S02]  /*97a0*/  UIADD3 UR9, UR8, 0x30c00, URZ ;  /* 0x00030c0008097890 */ /* 0x000fe4000fffe03f */
[----:B------:R-:W-:Y:S01]  /*97b0*/  UIADD3 UR32, UR8, 0x4000, URZ ;  /* 0x0000400008207890 */ /* 0x000fe2000fffe03f */
[----:B-1----:R-:W-:Y:S01]  /*97c0*/  IMAD.MOV.U32 R9, RZ, RZ, R2 ;  /* 0x000000ffff097224 */ /* 0x002fe200078e0002 */
[----:B------:R-:W-:Y:S01]  /*97d0*/  MOV R8, R3 ;  /* 0x0000000300087202 */ /* 0x000fe20000000f00 */
[----:B------:R-:W-:Y:S01]  /*97e0*/  UMOV UR19, UR25 ;  /* 0x0000001900137c82 */ /* 0x000fe20008000000 */
[----:B------:R-:W-:Y:S01]  /*97f0*/  UMOV UR37, UR13 ;  /* 0x0000000d00257c82 */ /* 0x000fe20008000000 */
[----:B------:R-:W-:Y:S01]  /*9800*/  UMOV UR34, UR26 ;  /* 0x0000001a00227c82 */ /* 0x000fe20008000000 */
[----:B------:R-:W-:Y:S01]  /*9810*/  IADD3 R0, P1, R9, 0x2f0, RZ ;  /* 0x000002f009007810 */ /* 0x000fe20007f3e0ff */
[----:B------:R-:W-:-:S03]  /*9820*/  UMOV UR33, UR9 ;  /* 0x0000000900217c82 */ /* 0x000fc60008000000 */
[----:B------:R-:W-:Y:S02]  /*9830*/  R2UR UR30, R0 ;  /* 0x00000000001e72ca */ /* 0x000fe400000e0000 */
[----:B------:R-:W-:-:S04]  /*9840*/  IADD3 R0, P2, R9, 0x3f0, RZ ;  /* 0x000003f009007810 */ /* 0x000fc80007f5e0ff */
[----:B------:R-:W-:Y:S01]  /*9850*/  R2UR UR40, R0 ;  /* 0x00000000002872ca */ /* 0x000fe200000e0000 */
[----:B------:R-:W-:Y:S01]  /*9860*/  IMAD.X R0, RZ, RZ, R8, P1 ;  /* 0x000000ffff007224 */ /* 0x000fe200008e0608 */
[----:B------:R-:W-:-:S04]  /*9870*/  IADD3 R2, P1, R9, 0xf0, RZ ;  /* 0x000000f009027810 */ /* 0x000fc80007f3e0ff */
[----:B------:R-:W-:Y:S02]  /*9880*/  IADD3.X R3, RZ, R8, RZ, P1, !PT ;  /* 0x00000008ff037210 */ /* 0x000fe40000ffe4ff */
[----:B------:R-:W-:Y:S01]  /*9890*/  R2UR UR31, R0 ;  /* 0x00000000001f72ca */ /* 0x000fe200000e0000 */
[----:B------:R-:W-:Y:S01]  /*98a0*/  IMAD.X R0, RZ, RZ, R8, P2 ;  /* 0x000000ffff007224 */ /* 0x000fe200010e0608 */
[----:B------:R-:W-:Y:S02]  /*98b0*/  R2UR UR6, R2 ;  /* 0x00000000020672ca */ /* 0x000fe400000e0000 */
[----:B------:R-:W-:Y:S02]  /*98c0*/  R2UR UR7, R3 ;  /* 0x00000000030772ca */ /* 0x000fe400000e0000 */
[----:B------:R-:W-:Y:S02]  /*98d0*/  R2UR UR41, R0 ;  /* 0x00000000002972ca */ /* 0x000fe400000e0000 */
[----:B------:R-:W-:-:S02]  /*98e0*/  ISETP.GE.AND P1, PT, R4, 0x81, PT ;  /* 0x000000810400780c */ /* 0x000fc40003f26270 */
[----:B------:R-:W-:-:S07]  /*98f0*/  MOV R0, RZ ;  /* 0x000000ff00007202 */ /* 0x000fce0000000f00 */
[----:B------:R1:W-:Y:S01]  /*9900*/  UTMALDG.4D [UR24], [UR6], desc[UR14] ;  /* 0x00000e18060075b4 */ /* 0x0003e20008019000 */
[----:B------:R1:W-:Y:S01]  /*9910*/  UBLKCP.S.G [UR18], [UR4], UR22 ;  /* 0x00000012040073ba */ /* 0x0003e20008000216 */
[----:B------:R2:W-:Y:S01]  /*9920*/  SYNCS.ARRIVE.TRANS64 RZ, [R12+URZ+0x30c00], R5 ;  /* 0x030c00050cff79a7 */ /* 0x0005e2000800003f */
[----:B------:R1:W-:Y:S01]  /*9930*/  UTMALDG.4D [UR8], [UR30], desc[UR16] ;  /* 0x000010081e0075b4 */ /* 0x0003e20008019000 */
[----:B--2---:R-:W-:Y:S01]  /*9940*/  IMAD.MOV.U32 R5, RZ, RZ, RZ ;  /* 0x000000ffff057224 */ /* 0x004fe200078e00ff */
[----:B------:R1:W-:Y:S02]  /*9950*/  UTMALDG.4D [UR32], [UR40], desc[UR16] ;  /* 0x00001020280075b4 */ /* 0x0003e40008019000 */
[----:B-1----:R-:W-:Y:S05]  /*9960*/  @!P1 BRA `(.L_x_562) ;  /* 0x0000000c00489947 */ /* 0x002fea0003800000 */
[----:B------:R-:W1:Y:S01]  /*9970*/  S2R R13, SR_TID.X ;  /* 0x00000000000d7919 */ /* 0x000e620000002100 */
[C---:B------:R-:W-:Y:S01]  /*9980*/  VIADD R0, R4.reuse, 0x7f ;  /* 0x0000007f04007836 */ /* 0x040fe20000000000 */
[----:B------:R-:W-:Y:S01]  /*9990*/  ISETP.GE.AND P1, PT, R4, 0x101, PT ;  /* 0x000001010400780c */ /* 0x000fe20003f26270 */
[----:B------:R-:W-:Y:S02]  /*99a0*/  IMAD.MOV.U32 R10, RZ, RZ, 0x1 ;  /* 0x00000001ff0a7424 */ /* 0x000fe400078e00ff */
[----:B------:R-:W-:Y:S01]  /*99b0*/  IMAD.MOV.U32 R19, RZ, RZ, RZ ;  /* 0x000000ffff137224 */ /* 0x000fe200078e00ff */
[----:B------:R-:W-:-:S04]  /*99c0*/  SHF.R.S32.HI R5, RZ, 0x1f, R0 ;  /* 0x0000001fff057819 */ /* 0x000fc80000011400 */
[----:B------:R-:W-:Y:S02]  /*99d0*/  LEA.HI R5, R5, R0, RZ, 0x7 ;  /* 0x0000000005057211 */ /* 0x000fe400078f38ff */
[----:B------:R-:W-:Y:S02]  /*99e0*/  MOV R0, RZ ;  /* 0x000000ff00007202 */ /* 0x000fe40000000f00 */
[----:B------:R-:W-:-:S04]  /*99f0*/  LEA.HI.SX32 R5, R5, 0xffffffff, 0x19 ;  /* 0xffffffff05057811 */ /* 0x000fc800078fcaff */
[----:B------:R-:W-:Y:S01]  /*9a00*/  VIMNMX R17, R5, 0x1, !PT ;  /* 0x0000000105117848 */ /* 0x000fe20007fe0100 */
[----:B------:R-:W-:-:S03]  /*9a10*/  IMAD.MOV.U32 R5, RZ, RZ, RZ ;  /* 0x000000ffff057224 */ /* 0x000fc600078e00ff */
[----:B------:R-:W-:Y:S02]  /*9a20*/  LOP3.LUT R18, R17, 0x1, RZ, 0xc0, !PT ;  /* 0x0000000111127812 */ /* 0x000fe400078ec0ff */
[----:B-1----:R-:W-:Y:S01]  /*9a30*/  LOP3.LUT R20, R13, 0x1f, RZ, 0xc0, !PT ;  /* 0x0000001f0d147812 */ /* 0x002fe200078ec0ff */
[----:B------:R-:W-:Y:S06]  /*9a40*/  @!P1 BRA `(.L_x_563) ;  /* 0x0000000800109947 */ /* 0x000fec0003800000 */
[----:B------:R-:W-:Y:S01]  /*9a50*/  IADD3 R17, R17, -R18, RZ ;  /* 0x8000001211117210 */ /* 0x000fe20007ffe0ff */
[----:B------:R-:W-:Y:S02]  /*9a60*/  IMAD.MOV.U32 R19, RZ, RZ, RZ ;  /* 0x000000ffff137224 */ /* 0x000fe400078e00ff */
[----:B------:R-:W-:-:S07]  /*9a70*/  IMAD.MOV.U32 R10, RZ, RZ, 0x1 ;  /* 0x00000001ff0a7424 */ /* 0x000fce00078e00ff */
.L_x_572:
[----:B------:R-:W-:-:S04]  /*9a80*/  SHF.L.U32 R21, R10, 0x1f, RZ ;  /* 0x0000001f0a157819 */ /* 0x000fc800000006ff */
[----:B-1----:R-:W1:Y:S02]  /*9a90*/  SYNCS.PHASECHK.TRANS64.TRYWAIT P1, [R12+URZ+0x30c40], R21 ;  /* 0x030c40150c0075a7 */ /* 0x002e64000802017f */
[----:B-12--5:R-:W-:Y:S05]  /*9aa0*/  @!P1 BRA `(.L_x_564) ;  /* 0x0000001000c49947 */ /* 0x026fea0003800000 */
.L_x_589:
[----:B------:R-:W-:Y:S05]  /*9ab0*/  @P0 BRA `(.L_x_565) ;  /* 0x0000000000140947 */ /* 0x000fea0003800000 */
[----:B------:R-:W-:Y:S02]  /*9ac0*/  ISETP.NE.AND P1, PT, R20, RZ, PT ;  /* 0x000000ff1400720c */ /* 0x000fe40003f25270 */
[----:B------:R-:W-:-:S04]  /*9ad0*/  MOV R3, 0x4200 ;  /* 0x0000420000037802 */ /* 0x000fc80000000f00 */
[----:B------:R2:W-:Y:S07]  /*9ae0*/  SYNCS.ARRIVE.TRANS64 RZ, [R12+URZ+0x30c30], R3 ;  /* 0x030c30030cff79a7 */ /* 0x0005ee000800003f */
[----:B------:R-:W-:Y:S05]  /*9af0*/  @!P1 BRA `(.L_x_565) ;  /* 0x0000000000049947 */ /* 0x000fea0003800000 */
[----:B------:R-:W-:Y:S01]  /*9b00*/  BPT.TRAP 0x1 ;  /* 0x000000040000795c */ /* 0x000fe20000300000 */
.L_x_565:
[----:B------:R-:W2:Y:S01]  /*9b10*/  LDC.64 R14, c[0x0][0x728] ;  /* 0x0001ca00ff0e7b82 */ /* 0x000ea20000000a00 */
[----:B------:R-:W-:Y:S01]  /*9b20*/  IMAD.SHL.U32 R16, R19, 0x80, RZ ;  /* 0x0000008013107824 */ /* 0x000fe200078e00ff */
[----:B------:R-:W-:Y:S01]  /*9b30*/  R2UR UR6, R12 ;  /* 0x000000000c0672ca */ /* 0x000fe200000e0000 */
[----:B------:R-:W-:Y:S01]  /*9b40*/  UMOV UR22, 0x0 ;  /* 0x0000000000167882 */ /* 0x000fe20000000000 */
[----:B------:R-:W-:Y:S01]  /*9b50*/  UMOV UR23, 0x14f00000 ;  /* 0x14f0000000177882 */ /* 0x000fe20000000000 */
[----:B------:R-:W-:Y:S01]  /*9b60*/  UMOV UR18, URZ ;  /* 0x0000003f00127c82 */ /* 0x000fe20008000000 */
[C---:B------:R-:W-:Y:S01]  /*9b70*/  IADD3 R2, P1, R16.reuse, R6, RZ ;  /* 0x0000000610027210 */ /* 0x040fe20007f3e0ff */
[----:B------:R-:W-:Y:S01]  /*9b80*/  UMOV UR10, 0x20 ;  /* 0x00000020000a7882 */ /* 0x000fe20000000000 */
[----:B------:R-:W3:Y:S01]  /*9b90*/  LDC.64 R4, c[0x0][0x198] ;  /* 0x00006600ff047b82 */ /* 0x000ee20000000a00 */
[----:B------:R-:W-:-:S06]  /*9ba0*/  R2UR UR19, R16 ;  /* 0x00000000101372ca */ /* 0x000fcc00000e0000 */
[----:B------:R-:W-:Y:S02]  /*9bb0*/  UIADD3 UR16, UR6, 0x18000, URZ ;  /* 0x0001800006107890 */ /* 0x000fe4000fffe03f */
[----:B------:R-:W-:Y:S02]  /*9bc0*/  UIADD3 UR17, UR6, 0x30c30, URZ ;  /* 0x00030c3006117890 */ /* 0x000fe4000fffe03f */
[----:B------:R-:W-:-:S03]  /*9bd0*/  UIADD3 UR6, UR6, 0x20400, URZ ;  /* 0x0002040006067890 */ /* 0x000fc6000fffe03f */
[----:B------:R-:W-:Y:S01]  /*9be0*/  UIADD3 UR19, UR19, UR27, URZ ;  /* 0x0000001b13137290 */ /* 0x000fe2000fffe03f */
[----:B--2---:R-:W-:Y:S01]  /*9bf0*/  LEA R3, P2, R2, R14, 0x2 ;  /* 0x0000000e02037211 */ /* 0x004fe200078410ff */
[----:B------:R-:W-:-:S03]  /*9c00*/  UMOV UR7, UR17 ;  /* 0x0000001100077c82 */ /* 0x000fc60008000000 */
[----:B------:R-:W-:Y:S02]  /*9c10*/  R2UR UR8, R3 ;  /* 0x00000000030872ca */ /* 0x000fe400000e0000 */
[----:B------:R-:W-:Y:S01]  /*9c20*/  LEA.HI.X.SX32 R3, R16, R11, 0x1, P1 ;  /* 0x0000000b10037211 */ /* 0x000fe200008f0eff */
[----:B---3--:R-:W-:Y:S01]  /*9c30*/  IMAD.MOV.U32 R9, RZ, RZ, R4 ;  /* 0x000000ffff097224 */ /* 0x008fe200078e0004 */
[----:B------:R-:W-:Y:S02]  /*9c40*/  MOV R8, R5 ;  /* 0x0000000500087202 */ /* 0x000fe40000000f00 */
[----:B------:R-:W-:Y:S02]  /*9c50*/  LEA.HI.X R2, R2, R15, R3, 0x2, P2 ;  /* 0x0000000f02027211 */ /* 0x000fe400010f1403 */
[----:B------:R-:W-:Y:S02]  /*9c60*/  IADD3 R4, P1, R9, 0x1f0, RZ ;  /* 0x000001f009047810 */ /* 0x000fe40007f3e0ff */
[----:B------:R-:W-:-:S02]  /*9c70*/  R2UR UR9, R2 ;  /* 0x00000000020972ca */ /* 0x000fc400000e0000 */
[----:B------:R-:W-:Y:S01]  /*9c80*/  R2UR UR14, R4 ;  /* 0x00000000040e72ca */ /* 0x000fe200000e0000 */
[----:B------:R-:W-:-:S05]  /*9c90*/  IMAD.X R5, RZ, RZ, R8, P1 ;  /* 0x000000ffff057224 */ /* 0x000fca00008e0608 */
[----:B------:R-:W-:-:S13]  /*9ca0*/  R2UR UR15, R5 ;  /* 0x00000000050f72ca */ /* 0x000fda00000e0000 */
[----:B------:R2:W-:Y:S01]  /*9cb0*/  UTMALDG.4D [UR16], [UR14], desc[UR22] ;  /* 0x000016100e0075b4 */ /* 0x0005e20008019000 */
[----:B------:R2:W-:Y:S01]  /*9cc0*/  UBLKCP.S.G [UR6], [UR8], UR10 ;  /* 0x00000006080073ba */ /* 0x0005e2000800020a */
[----:B------:R-:W3:Y:S02]  /*9cd0*/  SYNCS.PHASECHK.TRANS64.TRYWAIT P1, [R12+URZ+0x30c28], R21 ;  /* 0x030c28150c0075a7 */ /* 0x000ee4000802017f */
[----:B--23--:R-:W-:Y:S05]  /*9ce0*/  @!P1 BRA `(.L_x_566) ;  /* 0x0000001000489947 */ /* 0x00cfea0003800000 */
.L_x_590:
[----:B------:R-:W-:Y:S05]  /*9cf0*/  @P0 BRA `(.L_x_567) ;  /* 0x0000000000140947 */ /* 0x000fea0003800000 */
[----:B------:R-:W-:Y:S01]  /*9d00*/  ISETP.NE.AND P1, PT, R20, RZ, PT ;  /* 0x000000ff1400720c */ /* 0x000fe20003f25270 */
[----:B------:R-:W-:-:S04]  /*9d10*/  IMAD.MOV.U32 R2, RZ, RZ, 0x4200 ;  /* 0x00004200ff027424 */ /* 0x000fc800078e00ff */
[----:B------:R3:W-:Y:S08]  /*9d20*/  SYNCS.ARRIVE.TRANS64 RZ, [R12+URZ+0x30c18], R2 ;  /* 0x030c18020cff79a7 */ /* 0x0007f0000800003f */
[----:B------:R-:W-:Y:S05]  /*9d30*/  @!P1 BRA `(.L_x_567) ;  /* 0x0000000000049947 */ /* 0x000fea0003800000 */
[----:B------:R-:W-:Y:S01]  /*9d40*/  BPT.TRAP 0x1 ;  /* 0x000000040000795c */ /* 0x000fe20000300000 */
.L_x_567:
[----:B------:R-:W-:Y:S01]  /*9d50*/  IADD3 R16, R16, 0x80, RZ ;  /* 0x0000008010107810 */ /* 0x000fe20007ffe0ff */
[----:B------:R-:W-:Y:S01]  /*9d60*/  UMOV UR22, 0x0 ;  /* 0x0000000000167882 */ /* 0x000fe20000000000 */
[----:B------:R-:W-:Y:S01]  /*9d70*/  R2UR UR17, R12 ;  /* 0x000000000c1172ca */ /* 0x000fe200000e0000 */
[----:B------:R-:W-:Y:S01]  /*9d80*/  UMOV UR23, 0x14f00000 ;  /* 0x14f0000000177882 */ /* 0x000fe20000000000 */
[----:B---3--:R-:W-:Y:S01]  /*9d90*/  IADD3 R2, P1, R9, 0xf0, RZ ;  /* 0x000000f009027810 */ /* 0x008fe20007f3e0ff */
[C---:B------:R-:W-:Y:S01]  /*9da0*/  VIADD R13, R16.reuse, UR27 ;  /* 0x0000001b100d7c36 */ /* 0x040fe20008000000 */
[----:B------:R-:W-:Y:S01]  /*9db0*/  R2UR UR6, R16 ;  /* 0x00000000100672ca */ /* 0x000fe200000e0000 */
[----:B------:R-:W-:Y:S01]  /*9dc0*/  UMOV UR18, URZ ;  /* 0x0000003f00127c82 */ /* 0x000fe20008000000 */
[----:B------:R-:W-:Y:S01]  /*9dd0*/  R2UR UR14, R2 ;  /* 0x00000000020e72ca */ /* 0x000fe200000e0000 */
[----:B------:R-:W-:Y:S01]  /*9de0*/  IMAD.X R3, RZ, RZ, R8, P1 ;  /* 0x000000ffff037224 */ /* 0x000fe200008e0608 */
[----:B------:R-:W-:Y:S01]  /*9df0*/  R2UR UR19, R13 ;  /* 0x000000000d1372ca */ /* 0x000fe200000e0000 */
[----:B------:R-:W-:-:S03]  /*9e00*/  UMOV UR10, 0x20 ;  /* 0x00000020000a7882 */ /* 0x000fc60000000000 */
        /* <DEDUP_REMOVED lines=10> */
.L_x_591:
[----:B-123--:R-:W-:Y:S01]  /*9eb0*/  SHF.R.S32.HI R21, RZ, 0x1f, R16 ;  /* 0x0000001fff157819 */ /* 0x00efe20000011410 */
[----:B------:R-:W-:Y:S06]  /*9ec0*/  @P0 BRA `(.L_x_569) ;  /* 0x00000000001c0947 */ /* 0x000fec0003800000 */
[----:B------:R1:W-:Y:S02]  /*9ed0*/  STL [R1+0x24], R0 ;  /* 0x0000240001007387 */ /* 0x0003e40000100800 */
[----:B-1----:R-:W-:-:S04]  /*9ee0*/  MOV R0, 0x4200 ;  /* 0x0000420000007802 */ /* 0x002fc80000000f00 */
[----:B------:R1:W-:Y:S02]  /*9ef0*/  SYNCS.ARRIVE.TRANS64 RZ, [R12+URZ+0x30c38], R0 ;  /* 0x030c38000cff79a7 */ /* 0x0003e4000800003f */
[----:B-1----:R1:W5:Y:S01]  /*9f00*/  LDL.LU R0, [R1+0x24] ;  /* 0x0000240001007983 */ /* 0x0023620000300800 */
[----:B------:R-:W-:-:S13]  /*9f10*/  ISETP.NE.AND P1, PT, R20, RZ, PT ;  /* 0x000000ff1400720c */ /* 0x000fda0003f25270 */
[----:B-1----:R-:W-:Y:S05]  /*9f20*/  @!P1 BRA `(.L_x_569) ;  /* 0x0000000000049947 */ /* 0x002fea0003800000 */
[----:B------:R-:W-:Y:S01]  /*9f30*/  BPT.TRAP 0x1 ;  /* 0x000000040000795c */ /* 0x000fe20000300000 */
.L_x_569:
[----:B------:R-:W-:Y:S01]  /*9f40*/  IADD3 R16, P1, R16, R6, RZ ;  /* 0x0000000610107210 */ /* 0x000fe20007f3e0ff */
[----:B------:R-:W-:Y:S01]  /*9f50*/  UMOV UR8, 0x0 ;  /* 0x0000000000087882 */ /* 0x000fe20000000000 */
[----:B------:R-:W-:Y:S01]  /*9f60*/  R2UR UR14, R12 ;  /* 0x000000000c0e72ca */ /* 0x000fe200000e0000 */
[----:B------:R-:W-:Y:S01]  /*9f70*/  UMOV UR9, 0x14f00000 ;  /* 0x14f0000000097882 */ /* 0x000fe20000000000 */
[----:B------:R-:W-:Y:S01]  /*9f80*/  R2UR UR19, R13 ;  /* 0x000000000d1372ca */ /* 0x000fe200000e0000 */
[----:B------:R-:W-:Y:S01]  /*9f90*/  IMAD.X R21, R21, 0x1, R11, P1 ;  /* 0x0000000115157824 */ /* 0x000fe200008e060b */
[----:B------:R-:W-:Y:S01]  /*9fa0*/  LEA R14, P1, R16, R14, 0x2 ;  /* 0x0000000e100e7211 */ /* 0x000fe200078210ff */
[----:B------:R-:W-:Y:S01]  /*9fb0*/  UMOV UR18, URZ ;  /* 0x0000003f00127c82 */ /* 0x000fe20008000000 */
[----:B------:R-:W-:Y:S01]  /*9fc0*/  R2UR UR6, R4 ;  /* 0x00000000040672ca */ /* 0x000fe200000e0000 */
[----:B------:R-:W-:Y:S01]  /*9fd0*/  UMOV UR10, 0x20 ;  /* 0x00000020000a7882 */ /* 0x000fe20000000000 */
[----:B------:R-:W-:-:S02]  /*9fe0*/  LEA.HI.X R21, R16, R15, R21, 0x2, P1 ;  /* 0x0000000f10157211 */ /* 0x000fc400008f1415 */
        /* <DEDUP_REMOVED lines=13> */
.L_x_593:
[----:B------:R-:W-:Y:S05]  /*a0c0*/  @P0 BRA `(.L_x_571) ;  /* 0x0000000000140947 */ /* 0x000fea0003800000 */
[----:B------:R-:W-:Y:S01]  /*a0d0*/  ISETP.NE.AND P1, PT, R20, RZ, PT ;  /* 0x000000ff1400720c */ /* 0x000fe20003f25270 */
[----:B-1----:R-:W-:-:S04]  /*a0e0*/  IMAD.MOV.U32 R5, RZ, RZ, 0x4200 ;  /* 0x00004200ff057424 */ /* 0x002fc800078e00ff */
[----:B------:R2:W-:Y:S08]  /*a0f0*/  SYNCS.ARRIVE.TRANS64 RZ, [R12+URZ+0x30c10], R5 ;  /* 0x030c10050cff79a7 */ /* 0x0005f0000800003f */
[----:B------:R-:W-:Y:S05]  /*a100*/  @!P1 BRA `(.L_x_571) ;  /* 0x0000000000049947 */ /* 0x000fea0003800000 */
[----:B------:R-:W-:Y:S01]  /*a110*/  BPT.TRAP 0x1 ;  /* 0x000000040000795c */ /* 0x000fe20000300000 */
.L_x_571:
        /* <DEDUP_REMOVED lines=16> */
[----:B------:R-:W-:-:S02]  /*a220*/  UIADD3 UR19, UR7, UR27, URZ ;  /* 0x0000001b07137290 */ /* 0x000fc4000fffe03f */
[----:B------:R-:W-:-:S03]  /*a230*/  UIMAD.WIDE UR8, UR7, 0x4, UR4 ;  /* 0x00000004070878a5 */ /* 0x000fc6000f8e0204 */
[----:B------:R-:W-:-:S04]  /*a240*/  UMOV UR15, UR17 ;  /* 0x00000011000f7c82 */ /* 0x000fc80008000000 */
[----:B------:R3:W-:Y:S02]  /*a250*/  UTMALDG.4D [UR16], [UR22], desc[UR24] ;  /* 0x00001810160075b4 */ /* 0x0007e40008019000 */
[----:B------:R3:W-:Y:S02]  /*a260*/  UBLKCP.S.G [UR14], [UR8], UR10 ;  /* 0x0000000e080073ba */ /* 0x0007e4000800020a */
[----:B---3--:R-:W-:Y:S05]  /*a270*/  @P1 BRA `(.L_x_572) ;  /* 0xfffffff800001947 */ /* 0x008fea000383ffff */
[----:B-12---:R-:W-:-:S07]  /*a280*/  IMAD.U32 R5, RZ, RZ, UR7 ;  /* 0x00000007ff057e24 */ /* 0x006fce000f8e00ff */
.L_x_563:
[----:B------:R-:W-:-:S13]  /*a290*/  ISETP.NE.AND P1, PT, R18, RZ, PT ;  /* 0x000000ff1200720c */ /* 0x000fda0003f25270 */
[----:B------:R-:W-:Y:S05]  /*a2a0*/  @!P1 BRA `(.L_x_562) ;  /* 0x0000000000f89947 */ /* 0x000fea0003800000 */
[----:B------:R-:W-:-:S04]  /*a2b0*/  SHF.L.U32 R13, R10, 0x1f, RZ ;  /* 0x0000001f0a0d7819 */ /* 0x000fc800000006ff */
[----:B------:R-:W1:Y:S02]  /*a2c0*/  SYNCS.PHASECHK.TRANS64.TRYWAIT P1, [R12+URZ+0x30c40], R13 ;  /* 0x030c400d0c0075a7 */ /* 0x000e64000802017f */
[----:B-1----:R-:W-:Y:S05]  /*a2d0*/  @!P1 BRA `(.L_x_573) ;  /* 0x0000000c000c9947 */ /* 0x002fea0003800000 */
.L_x_594:
[----:B------:R-:W-:Y:S05]  /*a2e0*/  @P0 BRA `(.L_x_574) ;  /* 0x0000000000140947 */ /* 0x000fea0003800000 */
[----:B------:R-:W-:Y:S02]  /*a2f0*/  ISETP.NE.AND P1, PT, R20, RZ, PT ;  /* 0x000000ff1400720c */ /* 0x000fe40003f25270 */
[----:B------:R-:W-:-:S04]  /*a300*/  MOV R5, 0x4200 ;  /* 0x0000420000057802 */ /* 0x000fc80000000f00 */
[----:B------:R2:W-:Y:S07]  /*a310*/  SYNCS.ARRIVE.TRANS64 RZ, [R12+URZ+0x30c30], R5 ;  /* 0x030c30050cff79a7 */ /* 0x0005ee000800003f */
[----:B------:R-:W-:Y:S05]  /*a320*/  @!P1 BRA `(.L_x_574) ;  /* 0x0000000000049947 */ /* 0x000fea0003800000 */
[----:B------:R-:W-:Y:S01]  /*a330*/  BPT.TRAP 0x1 ;  /* 0x000000040000795c */ /* 0x000fe20000300000 */
.L_x_574:
[----:B--2---:R-:W2:Y:S01]  /*a340*/  LDC.64 R4, c[0x0][0x728] ;  /* 0x0001ca00ff047b82 */ /* 0x004ea20000000a00 */
[----:B------:R-:W-:Y:S01]  /*a350*/  IMAD.SHL.U32 R19, R19, 0x80, RZ ;  /* 0x0000008013137824 */ /* 0x000fe200078e00ff */
[----:B------:R-:W-:Y:S01]  /*a360*/  R2UR UR14, R12 ;  /* 0x000000000c0e72ca */ /* 0x000fe200000e0000 */
[----:B------:R-:W-:Y:S01]  /*a370*/  UMOV UR8, 0x0 ;  /* 0x0000000000087882 */ /* 0x000fe20000000000 */
[----:B------:R-:W-:Y:S01]  /*a380*/  UMOV UR9, 0x14f00000 ;  /* 0x14f0000000097882 */ /* 0x000fe20000000000 */
[----:B------:R-:W-:Y:S01]  /*a390*/  UMOV UR18, URZ ;  /* 0x0000003f00127c82 */ /* 0x000fe20008000000 */
[C---:B-----5:R-:W-:Y:S01]  /*a3a0*/  IADD3 R0, P1, R19.reuse, R6, RZ ;  /* 0x0000000613007210 */ /* 0x060fe20007f3e0ff */
[----:B------:R-:W-:Y:S01]  /*a3b0*/  UMOV UR10, 0x20 ;  /* 0x00000020000a7882 */ /* 0x000fe20000000000 */
[----:B------:R-:W-:-:S07]  /*a3c0*/  R2UR UR19, R19 ;  /* 0x00000000131372ca */ /* 0x000fce00000e0000 */
[----:B------:R-:W-:Y:S02]  /*a3d0*/  UIADD3 UR16, UR14, 0x18000, URZ ;  /* 0x000180000e107890 */ /* 0x000fe4000fffe03f */
[----:B------:R-:W-:Y:S02]  /*a3e0*/  UIADD3 UR17, UR14, 0x30c30, URZ ;  /* 0x00030c300e117890 */ /* 0x000fe4000fffe03f */
[----:B------:R-:W-:Y:S02]  /*a3f0*/  UIADD3 UR14, UR14, 0x20400, URZ ;  /* 0x000204000e0e7890 */ /* 0x000fe4000fffe03f */
[----:B------:R-:W-:Y:S01]  /*a400*/  UIADD3 UR19, UR19, UR27, URZ ;  /* 0x0000001b13137290 */ /* 0x000fe2000fffe03f */
[----:B--2---:R-:W-:Y:S02]  /*a410*/  LEA R4, P2, R0, R4, 0x2 ;  /* 0x0000000400047211 */ /* 0x004fe400078410ff */
[----:B------:R-:W-:Y:S02]  /*a420*/  UMOV UR15, UR17 ;  /* 0x00000011000f7c82 */ /* 0x000fe40008000000 */
[----:B------:R-:W-:-:S02]  /*a430*/  R2UR UR22, R4 ;  /* 0x00000000041672ca */ /* 0x000fc400000e0000 */
        /* <DEDUP_REMOVED lines=9> */
[----:B------:R-:W3:Y:S02]  /*a4d0*/  SYNCS.PHASECHK.TRANS64.TRYWAIT P1, [R12+URZ+0x30c28], R13 ;  /* 0x030c280d0c0075a7 */ /* 0x000ee4000802017f */
[----:B--23--:R-:W-:Y:S05]  /*a4e0*/  @!P1 BRA `(.L_x_575) ;  /* 0x00000008009c9947 */ /* 0x00cfea0003800000 */
.L_x_595:
[----:B------:R-:W-:Y:S05]  /*a4f0*/  @P0 BRA `(.L_x_576) ;  /* 0x0000000000140947 */ /* 0x000fea0003800000 */
[----:B------:R-:W-:Y:S02]  /*a500*/  ISETP.NE.AND P0, PT, R20, RZ, PT ;  /* 0x000000ff1400720c */ /* 0x000fe40003f05270 */
[----:B------:R-:W-:-:S04]  /*a510*/  MOV R5, 0x4200 ;  /* 0x0000420000057802 */ /* 0x000fc80000000f00 */
[----:B------:R3:W-:Y:S07]  /*a520*/  SYNCS.ARRIVE.TRANS64 RZ, [R12+URZ+0x30c18], R5 ;  /* 0x030c18050cff79a7 */ /* 0x0007ee000800003f */
[----:B------:R-:W-:Y:S05]  /*a530*/  @!P0 BRA `(.L_x_576) ;  /* 0x0000000000048947 */ /* 0x000fea0003800000 */
[----:B------:R-:W-:Y:S01]  /*a540*/  BPT.TRAP 0x1 ;  /* 0x000000040000795c */ /* 0x000fe20000300000 */
.L_x_576:
        /* <DEDUP_REMOVED lines=13> */
[----:B---3--:R-:W-:Y:S01]  /*a620*/  IMAD.U32 R5, RZ, RZ, UR6 ;  /* 0x00000006ff057e24 */ /* 0x008fe2000f8e00ff */
[----:B------:R-:W-:Y:S02]  /*a630*/  UIADD3 UR19, UR6, UR27, URZ ;  /* 0x0000001b06137290 */ /* 0x000fe4000fffe03f */
[----:B------:R-:W-:-:S03]  /*a640*/  UIMAD.WIDE UR8, UR6, 0x4, UR4 ;  /* 0x00000004060878a5 */ /* 0x000fc6000f8e0204 */
[----:B------:R-:W-:-:S04]  /*a650*/  UMOV UR15, UR17 ;  /* 0x00000011000f7c82 */ /* 0x000fc80008000000 */
[----:B------:R3:W-:Y:S02]  /*a660*/  UTMALDG.4D [UR16], [UR22], desc[UR24] ;  /* 0x00001810160075b4 */ /* 0x0007e40008019000 */
[----:B------:R3:W-:Y:S02]  /*a670*/  UBLKCP.S.G [UR14], [UR8], UR7 ;  /* 0x0000000e080073ba */ /* 0x0007e40008000207 */
[----:B---3--:R-:W-:Y:S01]  /*a680*/  NOP ;  /* 0x0000000000007918 */ /* 0x008fe20000000000 */
.L_x_562:
[----:B------:R-:W3:Y:S01]  /*a690*/  S2R R2, SR_TID.X ;  /* 0x0000000000027919 */ /* 0x000ee20000002100 */
[----:B-12--5:R-:W-:Y:S02]  /*a6a0*/  LEA R13, R0, R12, 0x3 ;  /* 0x0000000c000d7211 */ /* 0x026fe400078e18ff */
[----:B---3--:R-:W-:Y:S02]  /*a6b0*/  LOP3.LUT R3, R2, 0x7f, RZ, 0xc0, !PT ;  /* 0x0000007f02037812 */ /* 0x008fe400078ec0ff */
[----:B------:R-:W-:Y:S02]  /*a6c0*/  SHF.L.U32 R2, R10, 0x1f, RZ ;  /* 0x0000001f0a027819 */ /* 0x000fe400000006ff */
[----:B------:R-:W-:Y:S02]  /*a6d0*/  ISETP.NE.AND P1, PT, R3, RZ, PT ;  /* 0x000000ff0300720c */ /* 0x000fe40003f25270 */
[----:B------:R-:W1:Y:S02]  /*a6e0*/  SYNCS.PHASECHK.TRANS64.TRYWAIT P0, [R13+URZ+0x30c40], R2 ;  /* 0x030c40020d0075a7 */ /* 0x000e64000800017f */
[----:B-1----:R-:W-:Y:S09]  /*a6f0*/  @!P0 BRA `(.L_x_577) ;  /* 0x00000008002c8947 */ /* 0x002ff20003800000 */
.L_x_596:
[----:B------:R-:W-:Y:S05]  /*a700*/  @P1 BRA `(.L_x_578) ;  /* 0x0000000000181947 */ /* 0x000fea0003800000 */
[----:B------:R-:W2:Y:S01]  /*a710*/  S2R R3, SR_TID.X ;  /* 0x0000000000037919 */ /* 0x000ea20000002100 */
[----:B-1----:R-:W-:-:S04]  /*a720*/  IMAD.MOV.U32 R2, RZ, RZ, 0x4200 ;  /* 0x00004200ff027424 */ /* 0x002fc800078e00ff */
[----:B------:R3:W-:Y:S01]  /*a730*/  SYNCS.ARRIVE.TRANS64 RZ, [R13+URZ+0x30c30], R2 ;  /* 0x030c30020dff79a7 */ /* 0x0007e2000800003f */
[----:B--2---:R-:W-:-:S13]  /*a740*/  LOP3.LUT P0, RZ, R3, 0x1f, RZ, 0xc0, !PT ;  /* 0x0000001f03ff7812 */ /* 0x004fda000780c0ff */
[----:B---3--:R-:W-:Y:S05]  /*a750*/  @!P0 BRA `(.L_x_578) ;  /* 0x0000000000048947 */ /* 0x008fea0003800000 */
[----:B------:R-:W-:Y:S01]  /*a760*/  BPT.TRAP 0x1 ;  /* 0x000000040000795c */ /* 0x000fe20000300000 */
.L_x_578:
[----:B-1----:R-:W1:Y:S01]  /*a770*/  LDC.64 R2, c[0x0][0x728] ;  /* 0x0001ca00ff027b82 */ /* 0x002e620000000a00 */
[C---:B------:R-:W-:Y:S01]  /*a780*/  IADD3 R6, P0, R5.reuse, R6, RZ ;  /* 0x0000000605067210 */ /* 0x040fe20007f1e0ff */
[C---:B------:R-:W-:Y:S01]  /*a790*/  IMAD R4, R0.reuse, 0x4000, R12 ;  /* 0x0000400000047824 */ /* 0x040fe200078e020c */
[----:B------:R-:W-:Y:S01]  /*a7a0*/  LEA R12, R0, R12, 0x9 ;  /* 0x0000000c000c7211 */ /* 0x000fe200078e48ff */
[----:B------:R-:W-:Y:S01]  /*a7b0*/  UMOV UR8, 0x0 ;  /* 0x0000000000087882 */ /* 0x000fe20000000000 */
[C---:B------:R-:W-:Y:S01]  /*a7c0*/  LEA.HI.X.SX32 R11, R5.reuse, R11, 0x1, P0 ;  /* 0x0000000b050b7211 */ /* 0x040fe200000f0eff */
[----:B------:R-:W-:Y:S01]  /*a7d0*/  UMOV UR9, 0x14f00000 ;  /* 0x14f0000000097882 */ /* 0x000fe20000000000 */
[----:B------:R-:W-:Y:S01]  /*a7e0*/  R2UR UR19, R5 ;  /* 0x00000000051372ca */ /* 0x000fe200000e0000 */
[----:B------:R-:W-:Y:S01]  /*a7f0*/  UMOV UR18, URZ ;  /* 0x0000003f00127c82 */ /* 0x000fe20008000000 */
[----:B------:R-:W-:Y:S02]  /*a800*/  R2UR UR17, R13 ;  /* 0x000000000d1172ca */ /* 0x000fe400000e0000 */
[----:B------:R-:W-:-:S02]  /*a810*/  R2UR UR16, R4 ;  /* 0x00000000041072ca */ /* 0x000fc400000e0000 */
[----:B------:R-:W-:-:S07]  /*a820*/  R2UR UR10, R12 ;  /* 0x000000000c0a72ca */ /* 0x000fce00000e0000 */
[----:B------:R-:W-:Y:S02]  /*a830*/  UIADD3 UR19, UR19, UR27, URZ ;  /* 0x0000001b13137290 */ /* 0x000fe4000fffe03f */
[----:B------:R-:W-:Y:S01]  /*a840*/  UIADD3 UR17, UR17, 0x30c30, URZ ;  /* 0x00030c3011117890 */ /* 0x000fe2000fffe03f */
[C---:B-1----:R-:W-:Y:S01]  /*a850*/  LEA R2, P0, R6.reuse, R2, 0x2 ;  /* 0x0000000206027211 */ /* 0x042fe200078010ff */
[----:B------:R-:W-:Y:S02]  /*a860*/  UIADD3 UR16, UR16, 0x18000, URZ ;  /* 0x0001800010107890 */ /* 0x000fe4000fffe03f */
[----:B------:R-:W-:Y:S01]  /*a870*/  UIADD3 UR14, UR10, 0x20400, URZ ;  /* 0x000204000a0e7890 */ /* 0x000fe2000fffe03f */
[----:B------:R-:W-:Y:S02]  /*a880*/  LEA.HI.X R3, R6, R3, R11, 0x2, P0 ;  /* 0x0000000306037211 */ /* 0x000fe400000f140b */
[----:B------:R-:W-:Y:S01]  /*a890*/  UMOV UR15, UR17 ;  /* 0x00000011000f7c82 */ /* 0x000fe20008000000 */
[----:B------:R-:W-:Y:S01]  /*a8a0*/  IADD3 R9, P0, R9, 0x1f0, RZ ;  /* 0x000001f009097810 */ /* 0x000fe20007f1e0ff */
[----:B------:R-:W-:Y:S01]  /*a8b0*/  UMOV UR10, 0x20 ;  /* 0x00000020000a7882 */ /* 0x000fe20000000000 */
[----:B------:R-:W-:-:S02]  /*a8c0*/  R2UR UR22, R2 ;  /* 0x00000000021672ca */ /* 0x000fc400000e0000 */
[----:B------:R-:W-:Y:S01]  /*a8d0*/  R2UR UR6, R9 ;  /* 0x00000000090672ca */ /* 0x000fe200000e0000 */
[----:B------:R-:W-:Y:S01]  /*a8e0*/  IMAD.X R8, RZ, RZ, R8, P0 ;  /* 0x000000ffff087224 */ /* 0x000fe200000e0608 */
[----:B------:R-:W-:Y:S01]  /*a8f0*/  R2UR UR23, R3 ;  /* 0x00000000031772ca */ /* 0x000fe200000e0000 */
[----:B------:R-:W-:-:S03]  /*a900*/  VIADD R9, R0, 0x1 ;  /* 0x0000000100097836 */ /* 0x000fc60000000000 */
[----:B------:R-:W-:Y:S02]  /*a910*/  R2UR UR7, R8 ;  /* 0x00000000080772ca */ /* 0x000fe400000e0000 */
[----:B------:R-:W-:-:S04]  /*a920*/  ISETP.NE.AND P0, PT, R9, 0x2, PT ;  /* 0x000000020900780c */ /* 0x000fc80003f05270 */
[----:B------:R-:W-:Y:S02]  /*a930*/  SEL R3, RZ, 0x1, P0 ;  /* 0x00000001ff037807 */ /* 0x000fe40000000000 */
[----:B------:R-:W-:Y:S02]  /*a940*/  SEL R9, R9, RZ, P0 ;  /* 0x000000ff09097207 */ /* 0x000fe40000000000 */
[----:B------:R-:W-:-:S03]  /*a950*/  LOP3.LUT R0, R10, R3, RZ, 0x3c, !PT ;  /* 0x000000030a007212 */ /* 0x000fc600078e3cff */
[----:B------:R1:W-:Y:S01]  /*a960*/  UTMALDG.4D [UR16], [UR6], desc[UR8] ;  /* 0x00000810060075b4 */ /* 0x0003e20008019000 */
[----:B------:R1:W-:Y:S02]  /*a970*/  UBLKCP.S.G [UR14], [UR22], UR10 ;  /* 0x0000000e160073ba */ /* 0x0003e4000800020a */
[----:B-1----:R-:W-:Y:S01]  /*a980*/  NOP ;  /* 0x0000000000007918 */ /* 0x002fe20000000000 */
.L_x_559:
[----:B------:R-:W-:Y:S05]  /*a990*/  BSYNC B0 ;  /* 0x0000000000007941 */ /* 0x000fea0003800000 */
.L_x_557:
[----:B------:R-:W-:-:S03]  /*a9a0*/  UMOV UR6, 0xffffffff ;  /* 0xffffffff00067882 */ /* 0x000fc60000000000 */
[----:B------:R-:W-:Y:S05]  /*a9b0*/  BRA.DIV UR6, `(.L_x_579) ;  /* 0x0000000606907947 */ /* 0x000fea000b800000 */
[----:B------:R-:W-:-:S13]  /*a9c0*/  ELECT P6, URZ, PT ;  /* 0x00000000003f782f */ /* 0x000fda00038c0000 */
.L_x_599:
[----:B------:R-:W-:Y:S05]  /*a9d0*/  @!P6 BRA `(.L_x_474) ;  /* 0x000000000084e947 */ /* 0x000fea0003800000 */
[----:B------:R-:W3:Y:S02]  /*a9e0*/  LDL.LU R2, [R1] ;  /* 0x0000000001027983 */ /* 0x000ee40000300800 */
[----:B---3--:R-:W-:-:S04]  /*a9f0*/  LOP3.LUT R2, R2, 0x2, RZ, 0xfc, !PT ;  /* 0x0000000202027812 */ /* 0x008fc800078efcff */
[----:B------:R-:W-:-:S13]  /*aa00*/  ISETP.NE.AND P2, PT, R2, 0x3, PT ;  /* 0x000000030200780c */ /* 0x000fda0003f45270 */
[----:B------:R-:W-:Y:S05]  /*aa10*/  @!P2 BRA `(.L_x_580) ;  /* 0x000000000004a947 */ /* 0x000fea0003800000 */
[----:B--2---:R-:W-:Y:S01]  /*aa20*/  BPT.TRAP 0x1 ;  /* 0x000000040000795c */ /* 0x004fe20000300000 */
.L_x_580:
[----:B------:R-:W1:Y:S01]  /*aa30*/  S2R R3, SR_CgaCtaId ;  /* 0x0000000000037919 */ /* 0x000e620000008800 */
[----:B------:R-:W-:Y:S02]  /*aa40*/  MOV R2, 0x400 ;  /* 0x0000040000027802 */ /* 0x000fe40000000f00 */
[----:B------:R-:W-:Y:S02]  /*aa50*/  SHF.L.U32 R4, R0, 0x1f, RZ ;  /* 0x0000001f00047819 */ /* 0x000fe400000006ff */
[----:B-1----:R-:W-:Y:S01]  /*aa60*/  LEA R6, R3, R2, 0x18 ;  /* 0x0000000203067211 */ /* 0x002fe200078ec0ff */
[----:B------:R-:W-:-:S03]  /*aa70*/  VIADD R3, R9, 0x1 ;  /* 0x0000000109037836 */ /* 0x000fc60000000000 */
[----:B------:R-:W-:Y:S02]  /*aa80*/  IADD3 R2, R6, 0x30c20, RZ ;  /* 0x00030c2006027810 */ /* 0x000fe40007ffe0ff */
[----:B------:R-:W-:-:S03]  /*aa90*/  ISETP.NE.AND P1, PT, R3, 0x2, PT ;  /* 0x000000020300780c */ /* 0x000fc60003f25270 */
[----:B------:R-:W-:Y:S01]  /*aaa0*/  IMAD R7, R9, 0x8, R2 ;  /* 0x0000000809077824 */ /* 0x000fe200078e0202 */
[----:B------:R-:W-:Y:S02]  /*aab0*/  SEL R5, RZ, 0x1, P1 ;  /* 0x00000001ff057807 */ /* 0x000fe40000800000 */
[----:B------:R-:W-:Y:S01]  /*aac0*/  SEL R3, R3, RZ, P1 ;  /* 0x000000ff03037207 */ /* 0x000fe20000800000 */
[----:B------:R-:W1:Y:S01]  /*aad0*/  SYNCS.PHASECHK.TRANS64.TRYWAIT P0, [R7+URZ], R4 ;  /* 0x00000004070075a7 */ /* 0x000e62000800017f */
[----:B------:R-:W-:Y:S02]  /*aae0*/  LOP3.LUT R5, R0, R5, RZ, 0x3c, !PT ;  /* 0x0000000500057212 */ /* 0x000fe400078e3cff */
[----:B------:R-:W-:Y:S02]  /*aaf0*/  LEA R11, R3, R2, 0x3 ;  /* 0x00000002030b7211 */ /* 0x000fe400078e18ff */
[----:B------:R-:W-:Y:S01]  /*ab00*/  SHF.L.U32 R2, R5, 0x1f, RZ ;  /* 0x0000001f05027819 */ /* 0x000fe200000006ff */
[----:B-1----:R-:W-:Y:S06]  /*ab10*/  @!P0 BRA `(.L_x_581) ;  /* 0x0000000400588947 */ /* 0x002fec0003800000 */
.L_x_600:
[----:B------:R-:W3:Y:S02]  /*ab20*/  SYNCS.PHASECHK.TRANS64.TRYWAIT P0, [R11+URZ], R2 ;  /* 0x000000020b0075a7 */ /* 0x000ee4000800017f */
[----:B---3--:R-:W-:Y:S05]  /*ab30*/  @!P0 BRA `(.L_x_582) ;  /* 0x0000000400648947 */ /* 0x008fea0003800000 */
.L_x_601:
[----:B------:R-:W-:Y:S05]  /*ab40*/  @!P2 BRA `(.L_x_583) ;  /* 0x000000000004a947 */ /* 0x000fea0003800000 */
[----:B--2---:R-:W-:Y:S01]  /*ab50*/  BPT.TRAP 0x1 ;  /* 0x000000040000795c */ /* 0x004fe20000300000 */
.L_x_583:
[----:B------:R-:W-:-:S04]  /*ab60*/  VIADD R0, R6, 0x30c40 ;  /* 0x00030c4006007836 */ /* 0x000fc80000000000 */
[----:B------:R-:W-:-:S04]  /*ab70*/  IMAD R9, R9, 0x8, R0 ;  /* 0x0000000809097824 */ /* 0x000fc800078e0200 */
[----:B------:R-:W4:Y:S02]  /*ab80*/  SYNCS.PHASECHK.TRANS64.TRYWAIT P0, [R9+URZ], R4 ;  /* 0x00000004090075a7 */ /* 0x000f24000800017f */
[----:B----4-:R-:W-:Y:S05]  /*ab90*/  @!P0 BRA `(.L_x_584) ;  /* 0x0000000400608947 */ /* 0x010fea0003800000 */
.L_x_602:
[----:B------:R-:W-:-:S07]  /*aba0*/  LEA R3, R3, R0, 0x3 ;  /* 0x0000000003037211 */ /* 0x000fce00078e18ff */
.L_x_585:
[----:B------:R1:W1:Y:S02]  /*abb0*/  SYNCS.PHASECHK.TRANS64.TRYWAIT P0, [R3+URZ], R2 ;  /* 0x00000002030075a7 */ /* 0x000264000800017f */
[----:B-1----:R-:W-:Y:S05]  /*abc0*/  @!P0 NANOSLEEP.SYNCS 0x989680 ;  /* 0x009896800000895d */ /* 0x002fea0003900000 */
[----:B------:R-:W1:Y:S02]  /*abd0*/  @!P0 SYNCS.PHASECHK.TRANS64 P0, [R3+URZ], R2 ;  /* 0x00000002030085a7 */ /* 0x000e64000800007f */
[----:B-1----:R-:W-:Y:S05]  /*abe0*/  @!P0 BRA `(.L_x_585) ;  /* 0xfffffffc00f08947 */ /* 0x002fea000383ffff */
.L_x_474:
[----:B--2---:R-:W-:Y:S05]  /*abf0*/  BSYNC B6 ;  /* 0x0000000000067941 */ /* 0x004fea0003800000 */
.L_x_468:
[----:B------:R-:W-:Y:S05]  /*ac00*/  EXIT ;  /* 0x000000000000794d */ /* 0x000fea0003800000 */
.L_x_484:
[----:B------:R-:W-:Y:S01]  /*ac10*/  IMAD.MOV.U32 R12, RZ, RZ, RZ ;  /* 0x000000ffff0c7224 */ /* 0x000fe200078e00ff */
[----:B------:R-:W-:Y:S01]  /*ac20*/  MOV R15, 0xffffffff ;  /* 0xffffffff000f7802 */ /* 0x000fe20000000f00 */
[----:B------:R-:W-:-:S07]  /*ac30*/  IMAD.MOV.U32 R11, RZ, RZ, 0x1f ;  /* 0x0000001fff0b7424 */ /* 0x000fce00078e00ff */
[----:B------:R-:W-:Y:S05]  /*ac40*/  WARPSYNC.COLLECTIVE R15, `(.L_x_586) ;  /* 0x000000000f087348 */ /* 0x000fea0003c00000 */
[----:B------:R1:W2:Y:S02]  /*ac50*/  SHFL.IDX P6, R14, R13, R12, R11 ;  /* 0x0000000c0d0e7389 */ /* 0x0002a400000c000b */
[----:B-12---:R-:W-:Y:S01]  /*ac60*/  ENDCOLLECTIVE ;  /* 0x000000000000791b */ /* 0x006fe20003800000 */
.L_x_586:
[----:B------:R-:W-:Y:S05]  /*ac70*/  BRA `(.L_x_587) ;  /* 0xffffff6400407947 */ /* 0x000fea000383ffff */
.L_x_486:
[----:B--2---:R2:W3:Y:S02]  /*ac80*/  SYNCS.PHASECHK.TRANS64.TRYWAIT P0, [R2+URZ+0x30c00], R9 ;  /* 0x030c0009020075a7 */ /* 0x0044e4000800017f */
[----:B---3--:R-:W-:Y:S05]  /*ac90*/  @!P0 NANOSLEEP.SYNCS 0x989680 ;  /* 0x009896800000895d */ /* 0x008fea0003900000 */
[----:B------:R-:W3:Y:S02]  /*aca0*/  @!P0 SYNCS.PHASECHK.TRANS64 P0, [R2+URZ+0x30c00], R9 ;  /* 0x030c0009020085a7 */ /* 0x000ee4000800007f */
[----:B---3--:R-:W-:Y:S05]  /*acb0*/  @!P0 BRA `(.L_x_486) ;  /* 0xfffffffc00f08947 */ /* 0x008fea000383ffff */
[----:B------:R-:W-:Y:S05]  /*acc0*/  BRA `(.L_x_485) ;  /* 0xffffff6400a47947 */ /* 0x000fea000383ffff */
.L_x_490:
[----:B--2---:R2:W3:Y:S02]  /*acd0*/  SYNCS.PHASECHK.TRANS64.TRYWAIT P1, [R3+URZ+0x30c10], R22 ;  /* 0x030c1016030075a7 */ /* 0x0044e4000802017f */
[----:B---3--:R-:W-:Y:S05]  /*ace0*/  @!P1 NANOSLEEP.SYNCS 0x989680 ;  /* 0x009896800000995d */ /* 0x008fea0003900000 */
[----:B------:R-:W3:Y:S02]  /*acf0*/  @!P1 SYNCS.PHASECHK.TRANS64 P1, [R3+URZ+0x30c10], R22 ;  /* 0x030c1016030095a7 */ /* 0x000ee4000802007f */
[----:B---3--:R-:W-:Y:S05]  /*ad00*/  @!P1 BRA `(.L_x_490) ;  /* 0xfffffffc00f09947 */ /* 0x008fea000383ffff */
[----:B------:R-:W-:Y:S05]  /*ad10*/  BRA `(.L_x_489) ;  /* 0xffffff6c00847947 */ /* 0x000fea000383ffff */
.L_x_494:
[----:B------:R1:W1:Y:S02]  /*ad20*/  SYNCS.PHASECHK.TRANS64.TRYWAIT P1, [R3+URZ+0x30c30], R22 ;  /* 0x030c3016030075a7 */ /* 0x000264000802017f */
[----:B-1----:R-:W-:Y:S05]  /*ad30*/  @!P1 NANOSLEEP.SYNCS 0x989680 ;  /* 0x009896800000995d */ /* 0x002fea0003900000 */
[----:B------:R-:W1:Y:S02]  /*ad40*/  @!P1 SYNCS.PHASECHK.TRANS64 P1, [R3+URZ+0x30c30], R22 ;  /* 0x030c3016030095a7 */ /* 0x000e64000802007f */
[----:B-1----:R-:W-:Y:S05]  /*ad50*/  @!P1 BRA `(.L_x_494) ;  /* 0xfffffffc00f09947 */ /* 0x002fea000383ffff */
[----:B------:R-:W-:Y:S05]  /*ad60*/  BRA `(.L_x_493) ;  /* 0xffffff7000987947 */ /* 0x000fea000383ffff */
.L_x_560:
[----:B-1----:R1:W2:Y:S02]  /*ad70*/  SYNCS.PHASECHK.TRANS64.TRYWAIT P1, [R12+URZ+0x30c20], R3 ;  /* 0x030c20030c0075a7 */ /* 0x0022a4000802017f */
[----:B--2---:R-:W-:Y:S05]  /*ad80*/  @!P1 NANOSLEEP.SYNCS 0x989680 ;  /* 0x009896800000995d */ /* 0x004fea0003900000 */
[----:B------:R-:W2:Y:S02]  /*ad90*/  @!P1 SYNCS.PHASECHK.TRANS64 P1, [R12+URZ+0x30c20], R3 ;  /* 0x030c20030c0095a7 */ /* 0x000ea4000802007f */
[----:B--2---:R-:W-:Y:S05]  /*ada0*/  @!P1 BRA `(.L_x_560) ;  /* 0xfffffffc00f09947 */ /* 0x004fea000383ffff */
[----:B------:R-:W-:Y:S05]  /*adb0*/  BRA `(.L_x_588) ;  /* 0xffffffe800107947 */ /* 0x000fea000383ffff */
.L_x_564:
[----:B-1----:R1:W2:Y:S02]  /*adc0*/  SYNCS.PHASECHK.TRANS64.TRYWAIT P1, [R12+URZ+0x30c40], R21 ;  /* 0x030c40150c0075a7 */ /* 0x0022a4000802017f */
[----:B--2---:R-:W-:Y:S05]  /*add0*/  @!P1 NANOSLEEP.SYNCS 0x989680 ;  /* 0x009896800000995d */ /* 0x004fea0003900000 */
[----:B------:R-:W2:Y:S02]  /*ade0*/  @!P1 SYNCS.PHASECHK.TRANS64 P1, [R12+URZ+0x30c40], R21 ;  /* 0x030c40150c0095a7 */ /* 0x000ea4000802007f */
[----:B--2---:R-:W-:Y:S05]  /*adf0*/  @!P1 BRA `(.L_x_564) ;  /* 0xfffffffc00f09947 */ /* 0x004fea000383ffff */
[----:B------:R-:W-:Y:S05]  /*ae00*/  BRA `(.L_x_589) ;  /* 0xffffffec00287947 */ /* 0x000fea000383ffff */
.L_x_566:
[----:B--2---:R2:W3:Y:S02]  /*ae10*/  SYNCS.PHASECHK.TRANS64.TRYWAIT P1, [R12+URZ+0x30c28], R21 ;  /* 0x030c28150c0075a7 */ /* 0x0044e4000802017f */
[----:B---3--:R-:W-:Y:S05]  /*ae20*/  @!P1 NANOSLEEP.SYNCS 0x989680 ;  /* 0x009896800000995d */ /* 0x008fea0003900000 */
[----:B------:R-:W3:Y:S02]  /*ae30*/  @!P1 SYNCS.PHASECHK.TRANS64 P1, [R12+URZ+0x30c28], R21 ;  /* 0x030c28150c0095a7 */ /* 0x000ee4000802007f */
[----:B---3--:R-:W-:Y:S05]  /*ae40*/  @!P1 BRA `(.L_x_566) ;  /* 0xfffffffc00f09947 */ /* 0x008fea000383ffff */
[----:B------:R-:W-:Y:S05]  /*ae50*/  BRA `(.L_x_590) ;  /* 0xffffffec00a47947 */ /* 0x000fea000383ffff */
.L_x_568:
[----:B---3--:R3:W4:Y:S02]  /*ae60*/  SYNCS.PHASECHK.TRANS64.TRYWAIT P1, [R12+URZ+0x30c48], R21 ;  /* 0x030c48150c0075a7 */ /* 0x008724000802017f */
[----:B----4-:R-:W-:Y:S05]  /*ae70*/  @!P1 NANOSLEEP.SYNCS 0x989680 ;  /* 0x009896800000995d */ /* 0x010fea0003900000 */
[----:B------:R-:W4:Y:S02]  /*ae80*/  @!P1 SYNCS.PHASECHK.TRANS64 P1, [R12+URZ+0x30c48], R21 ;  /* 0x030c48150c0095a7 */ /* 0x000f24000802007f */
[----:B----4-:R-:W-:Y:S05]  /*ae90*/  @!P1 BRA `(.L_x_568) ;  /* 0xfffffffc00f09947 */ /* 0x010fea000383ffff */
[----:B------:R-:W-:Y:S05]  /*aea0*/  BRA `(.L_x_591) ;  /* 0xfffffff000007947 */ /* 0x000fea000383ffff */
.L_x_570:
[----:B------:R-:W-:-:S07]  /*aeb0*/  SHF.L.U32 R5, R10, 0x1f, RZ ;  /* 0x0000001f0a057819 */ /* 0x000fce00000006ff */
.L_x_592:
[----:B-1----:R1:W2:Y:S02]  /*aec0*/  SYNCS.PHASECHK.TRANS64.TRYWAIT P1, [R12+URZ+0x30c20], R5 ;  /* 0x030c20050c0075a7 */ /* 0x0022a4000802017f */
[----:B--2---:R-:W-:Y:S05]  /*aed0*/  @!P1 NANOSLEEP.SYNCS 0x989680 ;  /* 0x009896800000995d */ /* 0x004fea0003900000 */
[----:B------:R-:W2:Y:S02]  /*aee0*/  @!P1 SYNCS.PHASECHK.TRANS64 P1, [R12+URZ+0x30c20], R5 ;  /* 0x030c20050c0095a7 */ /* 0x000ea4000802007f */
[----:B--2---:R-:W-:Y:S05]  /*aef0*/  @!P1 BRA `(.L_x_592) ;  /* 0xfffffffc00f09947 */ /* 0x004fea000383ffff */
[----:B------:R-:W-:Y:S05]  /*af00*/  BRA `(.L_x_593) ;  /* 0xfffffff0006c7947 */ /* 0x000fea000383ffff */
.L_x_573:
[----:B-1----:R1:W2:Y:S02]  /*af10*/  SYNCS.PHASECHK.TRANS64.TRYWAIT P1, [R12+URZ+0x30c40], R13 ;  /* 0x030c400d0c0075a7 */ /* 0x0022a4000802017f */
[----:B--2---:R-:W-:Y:S05]  /*af20*/  @!P1 NANOSLEEP.SYNCS 0x989680 ;  /* 0x009896800000995d */ /* 0x004fea0003900000 */
[----:B------:R-:W2:Y:S02]  /*af30*/  @!P1 SYNCS.PHASECHK.TRANS64 P1, [R12+URZ+0x30c40], R13 ;  /* 0x030c400d0c0095a7 */ /* 0x000ea4000802007f */
[----:B--2---:R-:W-:Y:S05]  /*af40*/  @!P1 BRA `(.L_x_573) ;  /* 0xfffffffc00f09947 */ /* 0x004fea000383ffff */
[----:B------:R-:W-:Y:S05]  /*af50*/  BRA `(.L_x_594) ;  /* 0xfffffff000e07947 */ /* 0x000fea000383ffff */
.L_x_575:
[----:B--2---:R2:W3:Y:S02]  /*af60*/  SYNCS.PHASECHK.TRANS64.TRYWAIT P1, [R12+URZ+0x30c28], R13 ;  /* 0x030c280d0c0075a7 */ /* 0x0044e4000802017f */
[----:B---3--:R-:W-:Y:S05]  /*af70*/  @!P1 NANOSLEEP.SYNCS 0x989680 ;  /* 0x009896800000995d */ /* 0x008fea0003900000 */
[----:B------:R-:W3:Y:S02]  /*af80*/  @!P1 SYNCS.PHASECHK.TRANS64 P1, [R12+URZ+0x30c28], R13 ;  /* 0x030c280d0c0095a7 */ /* 0x000ee4000802007f */
[----:B---3--:R-:W-:Y:S05]  /*af90*/  @!P1 BRA `(.L_x_575) ;  /* 0xfffffffc00f09947 */ /* 0x008fea000383ffff */
[----:B------:R-:W-:Y:S05]  /*afa0*/  BRA `(.L_x_595) ;  /* 0xfffffff400507947 */ /* 0x000fea000383ffff */
.L_x_577:
[----:B-1----:R1:W2:Y:S02]  /*afb0*/  SYNCS.PHASECHK.TRANS64.TRYWAIT P0, [R13+URZ+0x30c40], R2 ;  /* 0x030c40020d0075a7 */ /* 0x0022a4000800017f */
[----:B--2---:R-:W-:Y:S05]  /*afc0*/  @!P0 NANOSLEEP.SYNCS 0x989680 ;  /* 0x009896800000895d */ /* 0x004fea0003900000 */
[----:B------:R-:W2:Y:S02]  /*afd0*/  @!P0 SYNCS.PHASECHK.TRANS64 P0, [R13+URZ+0x30c40], R2 ;  /* 0x030c40020d0085a7 */ /* 0x000ea4000800007f */
[----:B--2---:R-:W-:Y:S05]  /*afe0*/  @!P0 BRA `(.L_x_577) ;  /* 0xfffffffc00f08947 */ /* 0x004fea000383ffff */
[----:B------:R-:W-:Y:S05]  /*aff0*/  BRA `(.L_x_596) ;  /* 0xfffffff400c07947 */ /* 0x000fea000383ffff */
.L_x_579:
[----:B------:R-:W-:Y:S01]  /*b000*/  BSSY B0, `(.L_x_597) ;  /* 0x0000006000007945 */ /* 0x000fe20003800000 */
[----:B------:R-:W-:-:S07]  /*b010*/  IMAD.MOV.U32 R15, RZ, RZ, -0x1 ;  /* 0xffffffffff0f7424 */ /* 0x000fce00078e00ff */
[----:B--2---:R-:W-:Y:S05]  /*b020*/  WARPSYNC.COLLECTIVE R15, `(.L_x_598) ;  /* 0x000000000f0c7348 */ /* 0x004fea0003c00000 */
[----:B------:R-:W-:Y:S02]  /*b030*/  ELECT P6, UR62, PT ;  /* 0x00000000003e782f */ /* 0x000fe400038c0000 */
[----:B------:R-:W-:Y:S01]  /*b040*/  MOV R14, UR62 ;  /* 0x0000003e000e7c02 */ /* 0x000fe20008000f00 */
[----:B--2---:R-:W-:Y:S10]  /*b050*/  ENDCOLLECTIVE ;  /* 0x000000000000791b */ /* 0x004ff40003800000 */
.L_x_598:
[----:B------:R-:W-:Y:S05]  /*b060*/  BSYNC B0 ;  /* 0x0000000000007941 */ /* 0x000fea0003800000 */
.L_x_597:
[----:B------:R-:W-:Y:S05]  /*b070*/  BRA `(.L_x_599) ;  /* 0xfffffff800547947 */ /* 0x000fea000383ffff */
.L_x_581:
[----:B-1----:R1:W3:Y:S02]  /*b080*/  SYNCS.PHASECHK.TRANS64.TRYWAIT P0, [R7+URZ], R4 ;  /* 0x00000004070075a7 */ /* 0x0022e4000800017f */
[----:B---3--:R-:W-:Y:S05]  /*b090*/  @!P0 NANOSLEEP.SYNCS 0x989680 ;  /* 0x009896800000895d */ /* 0x008fea0003900000 */
[----:B------:R-:W3:Y:S02]  /*b0a0*/  @!P0 SYNCS.PHASECHK.TRANS64 P0, [R7+URZ], R4 ;  /* 0x00000004070085a7 */ /* 0x000ee4000800007f */
[----:B---3--:R-:W-:Y:S05]  /*b0b0*/  @!P0 BRA `(.L_x_581) ;  /* 0xfffffffc00f08947 */ /* 0x008fea000383ffff */
[----:B------:R-:W-:Y:S05]  /*b0c0*/  BRA `(.L_x_600) ;  /* 0xfffffff800947947 */ /* 0x000fea000383ffff */
.L_x_582:
[----:B---3--:R3:W4:Y:S02]  /*b0d0*/  SYNCS.PHASECHK.TRANS64.TRYWAIT P0, [R11+URZ], R2 ;  /* 0x000000020b0075a7 */ /* 0x008724000800017f */
[----:B----4-:R-:W-:Y:S05]  /*b0e0*/  @!P0 NANOSLEEP.SYNCS 0x989680 ;  /* 0x009896800000895d */ /* 0x010fea0003900000 */
[----:B------:R-:W4:Y:S02]  /*b0f0*/  @!P0 SYNCS.PHASECHK.TRANS64 P0, [R11+URZ], R2 ;  /* 0x000000020b0085a7 */ /* 0x000f24000800007f */
[----:B----4-:R-:W-:Y:S05]  /*b100*/  @!P0 BRA `(.L_x_582) ;  /* 0xfffffffc00f08947 */ /* 0x010fea000383ffff */
[----:B------:R-:W-:Y:S05]  /*b110*/  BRA `(.L_x_601) ;  /* 0xfffffff800887947 */ /* 0x000fea000383ffff */
.L_x_584:
[----:B----4-:R4:W1:Y:S02]  /*b120*/  SYNCS.PHASECHK.TRANS64.TRYWAIT P0, [R9+URZ], R4 ;  /* 0x00000004090075a7 */ /* 0x010864000800017f */
[----:B-1----:R-:W-:Y:S05]  /*b130*/  @!P0 NANOSLEEP.SYNCS 0x989680 ;  /* 0x009896800000895d */ /* 0x002fea0003900000 */
[----:B------:R-:W1:Y:S02]  /*b140*/  @!P0 SYNCS.PHASECHK.TRANS64 P0, [R9+URZ], R4 ;  /* 0x00000004090085a7 */ /* 0x000e64000800007f */
[----:B-1----:R-:W-:Y:S05]  /*b150*/  @!P0 BRA `(.L_x_584) ;  /* 0xfffffffc00f08947 */ /* 0x002fea000383ffff */
[----:B------:R-:W-:Y:S05]  /*b160*/  BRA `(.L_x_602) ;  /* 0xfffffff8008c7947 */ /* 0x000fea000383ffff */
.L_x_603:
        /* <DEDUP_REMOVED lines=9> */
.L_x_3722:


//--------------------- .text._ZN7cutlass13device_kernelIN5flash11enable_sm90INS1_16FlashAttnBwdSm90INS1_25CollectiveMainloopBwdSm90ILi2ELi2ELi2EN4cute5tupleIJNS5_1CILi1EEES8_S8_EEENS6_IJNS7_ILi128EEESA_NS7_ILi64EEEEEENS_6half_tEfNS_4arch4Sm90ELb0ELb0ELb1ELb1ELb1ELb1ELb0ELb0ELi2ELi1ELi2ELi2ELb0EEENS1_21CollectiveEpilogueBwdISC_SD_SF_Li256ELb1ELb0ELi1EEENS1_19SingleTileSchedulerILb1ELb0ELb0ELi128EEEEEEEEEvNT_6ParamsE --------------------------
	.section	.text._ZN7cutlass13device_kernelIN5flash11enable_sm90INS1_16FlashAttnBwdSm90INS1_25CollectiveMainloopBwdSm90ILi2ELi2ELi2EN4cute5tupleIJNS5_1CILi1EEES8_S8_EEENS6_IJNS7_ILi128EEESA_NS7_ILi64EEEEEENS_6half_tEfNS_4arch4Sm90ELb0ELb0ELb1ELb1ELb1ELb1ELb0ELb0ELi2ELi1ELi2ELi2ELb0EEENS1_21CollectiveEpilogueBwdISC_SD_SF_Li256ELb1ELb0ELi1EEENS1_19SingleTileSchedulerILb1ELb0ELb0ELi128EEEEEEEEEvNT_6ParamsE,"ax",@progbits
	.align	128
.text._ZN7cutlass13device_kernelIN5flash11enable_sm90INS1_16FlashAttnBwdSm90INS1_25CollectiveMainloopBwdSm90ILi2ELi2ELi2EN4cute5tupleIJNS5_1CILi1EEES8_S8_EEENS6_IJNS7_ILi128EEESA_NS7_ILi64EEEEEENS_6half_tEfNS_4arch4Sm90ELb0ELb0ELb1ELb1ELb1ELb1ELb0ELb0ELi2ELi1ELi2ELi2ELb0EEENS1_21CollectiveEpilogueBwdISC_SD_SF_Li256ELb1ELb0ELi1EEENS1_19SingleTileSchedulerILb1ELb0ELb0ELi128EEEEEEEEEvNT_6ParamsE:
        .type           _ZN7cutlass13device_kernelIN5flash11enable_sm90INS1_16FlashAttnBwdSm90INS1_25CollectiveMainloopBwdSm90ILi2ELi2ELi2EN4cute5tupleIJNS5_1CILi1EEES8_S8_EEENS6_IJNS7_ILi128EEESA_NS7_ILi64EEEEEENS_6half_tEfNS_4arch4Sm90ELb0ELb0ELb1ELb1ELb1ELb1ELb0ELb0ELi2ELi1ELi2ELi2ELb0EEENS1_21CollectiveEpilogueBwdISC_SD_SF_Li256ELb1ELb0ELi1EEENS1_19SingleTileSchedulerILb1ELb0ELb0ELi128EEEEEEEEEvNT_6ParamsE,@function
        .size           _ZN7cutlass13device_kernelIN5flash11enable_sm90INS1_16FlashAttnBwdSm90INS1_25CollectiveMainloopBwdSm90ILi2ELi2ELi2EN4cute5tupleIJNS5_1CILi1EEES8_S8_EEENS6_IJNS7_ILi128EEESA_NS7_ILi64EEEEEENS_6half_tEfNS_4arch4Sm90ELb0ELb0ELb1ELb1ELb1ELb1ELb0ELb0ELi2ELi1ELi2ELi2ELb0EEENS1_21CollectiveEpilogueBwdISC_SD_SF_Li256ELb1ELb0ELi1EEENS1_19SingleTileSchedulerILb1ELb0ELb0ELi128EEEEEEEEEvNT_6ParamsE,(.L_x_3723 - _ZN7cutlass13device_kernelIN5flash11enable_sm90INS1_16FlashAttnBwdSm90INS1_25CollectiveMainloopBwdSm90ILi2ELi2ELi2EN4cute5tupleIJNS5_1CILi1EEES8_S8_EEENS6_IJNS7_ILi128EEESA_NS7_ILi64EEEEEENS_6half_tEfNS_4arch4Sm90ELb0ELb0ELb1ELb1ELb1ELb1ELb0ELb0ELi2ELi1ELi2ELi2ELb0EEENS1_21CollectiveEpilogueBwdISC_SD_SF_Li256ELb1ELb0ELi1EEENS1_19SingleTileSchedulerILb1ELb0ELb0ELi128EEEEEEEEEvNT_6ParamsE)
        .other          _ZN7cutlass13device_kernelIN5flash11enable_sm90INS1_16FlashAttnBwdSm90INS1_25CollectiveMainloopBwdSm90ILi2ELi2ELi2EN4cute5tupleIJNS5_1CILi1EEES8_S8_EEENS6_IJNS7_ILi128EEESA_NS7_ILi64EEEEEENS_6half_tEfNS_4arch4Sm90ELb0ELb0ELb1ELb1ELb1ELb1ELb0ELb0ELi2ELi1ELi2ELi2ELb0EEENS1_21CollectiveEpilogueBwdISC_SD_SF_Li256ELb1ELb0ELi1EEENS1_19SingleTileSchedulerILb1ELb0ELb0ELi128EEEEEEEEEvNT_6ParamsE,@"STO_CUDA_ENTRY STV_DEFAULT"
_ZN7cutlass13device_kernelIN5flash11enable_sm90INS1_16FlashAttnBwdSm90INS1_25CollectiveMainloopBwdSm90ILi2ELi2ELi2EN4cute5tupleIJNS5_1CILi1EEES8_S8_EEENS6_IJNS7_ILi128EEESA_NS7_ILi64EEEEEENS_6half_tEfNS_4arch4Sm90ELb0ELb0ELb1ELb1ELb1ELb1ELb0ELb0ELi2ELi1ELi2ELi2ELb0EEENS1_21CollectiveEpilogueBwdISC_SD_SF_Li256ELb1ELb0ELi1EEENS1_19SingleTileSchedulerILb1ELb0ELb0ELi128EEEEEEEEEvNT_6ParamsE:
        /* <DEDUP_REMOVED lines=23> */
.L_x_605:
[----:B------:R-:W-:Y:S05]  /*0170*/  BSYNC B0 ;  /* 0x0000000000007941 */ /* 0x000fea0003800000 */
.L_x_604:
        /* <DEDUP_REMOVED lines=34> */
.L_x_606:
        /* <DEDUP_REMOVED lines=22> */
.L_x_607:
        /* <DEDUP_REMOVED lines=9> */
.L_x_610:
        /* <DEDUP_REMOVED lines=20> */
.L_x_611:
        /* <DEDUP_REMOVED lines=10> */
.L_x_613:
[----:B------:R-:W2:Y:S02]  /*0770*/  LDC R0, c[0x0][0x8bc] ;  /* 0x00022f00ff007b82 */ /* 0x000ea40000000800 */
.L_x_612:
        /* <DEDUP_REMOVED lines=19> */
.L_x_615:
        /* <DEDUP_REMOVED lines=10> */
.L_x_616:
        /* <DEDUP_REMOVED lines=8> */
.L_x_617:
        /* <DEDUP_REMOVED lines=9> */
.L_x_618:
        /* <DEDUP_REMOVED lines=56> */
.L_x_621:
        /* <DEDUP_REMOVED lines=15> */
.L_x_620:
        /* <DEDUP_REMOVED lines=22> */
.L_x_623:
        /* <DEDUP_REMOVED lines=15> */
.L_x_622:
[----:B------:R-:W-:Y:S01]  /*1120*/  SHF.R.S32.HI R3, RZ, 0x1f, R18 ;  /* 0x0000001fff037819 */ /* 0x000fe20000011412 */
[----:B------:R-:W-:-:S03]  /*1130*/  UMOV UR4, 0xffffffff ;  /* 0xffffffff00047882 */ /* 0x000fc60000000000 */
[----:B------:R-:W-:-:S04]  /*1140*/  LEA.HI R0, R3, R18, RZ, 0x7 ;  /* 0x0000001203007211 */ /* 0x000fc800078f38ff */
[----:B------:R-:W-:Y:S01]  /*1150*/  SHF.R.S32.HI R13, RZ, 0x7, R0 ;  /* 0x00000007ff0d7819 */ /* 0x000fe20000011400 */
[----:B------:R-:W-:Y:S06]  /*1160*/  BRA.DIV UR4, `(.L_x_624) ;  /* 0x000000a2049c7947 */ /* 0x000fec000b800000 */
[----:B------:R1:W2:Y:S02]  /*1170*/  SHFL.IDX PT, R14, R13, RZ, 0x1f ;  /* 0x00001fff0d0e7589 */ /* 0x0002a400000e0000 */
.L_x_743:
[----:B------:R-:W-:Y:S01]  /*1180*/  SHF.L.U32 R17, RZ, 0x1f, RZ ;  /* 0x0000001fff117819 */ /* 0x000fe200000006ff */
[----:B------:R-:W-:Y:S01]  /*1190*/  VIADD R23, R23, 0x7f ;  /* 0x0000007f17177836 */ /* 0x000fe20000000000 */
[----:B--2---:R-:W-:Y:S01]  /*11a0*/  LEA.HI R4, R14, R14, RZ, 0x1 ;  /* 0x0000000e0e047211 */ /* 0x004fe200078f08ff */
[----:B------:R-:W-:Y:S01]  /*11b0*/  IMAD.IADD R19, R22, 0x1, -R19 ;  /* 0x0000000116137824 */ /* 0x000fe200078e0a13 */
[----:B------:R-:W2:Y:S01]  /*11c0*/  SYNCS.PHASECHK.TRANS64.TRYWAIT P0, [R2+URZ+0x30c00], R17 ;  /* 0x030c0011020075a7 */ /* 0x000ea2000800017f */
[----:B------:R-:W-:Y:S02]  /*11d0*/  LOP3.LUT R5, R0, 0xffffff80, RZ, 0xc0, !PT ;  /* 0xffffff8000057812 */ /* 0x000fe400078ec0ff */
[----:B------:R-:W-:Y:S02]  /*11e0*/  LOP3.LUT R11, R4, 0xffffe, RZ, 0xc0, !PT ;  /* 0x000ffffe040b7812 */ /* 0x000fe400078ec0ff */
[CC--:B------:R-:W-:Y:S02]  /*11f0*/  LEA.HI R4, R3.reuse, R18.reuse, RZ, 0x5 ;  /* 0x0000001203047211 */ /* 0x0c0fe400078f28ff */
[----:B------:R-:W-:-:S02]  /*1200*/  LEA.HI R0, R3, R18, RZ, 0x2 ;  /* 0x0000001203007211 */ /* 0x000fc400078f10ff */
[----:B------:R-:W-:Y:S02]  /*1210*/  LOP3.LUT R7, R4, 0xffffffe0, RZ, 0xc0, !PT ;  /* 0xffffffe004077812 */ /* 0x000fe400078ec0ff */
[----:B------:R-:W-:Y:S01]  /*1220*/  LOP3.LUT R9, R0, 0xfffffffc, RZ, 0xc0, !PT ;  /* 0xfffffffc00097812 */ /* 0x000fe200078ec0ff */
[C---:B------:R-:W-:Y:S01]  /*1230*/  IMAD.IADD R0, R18.reuse, 0x1, -R5 ;  /* 0x0000000112007824 */ /* 0x040fe200078e0a05 */
[CC--:B------:R-:W-:Y:S01]  /*1240*/  LEA.HI R6, R3.reuse, R18.reuse, RZ, 0x3 ;  /* 0x0000001203067211 */ /* 0x0c0fe200078f18ff */
[C---:B------:R-:W-:Y:S01]  /*1250*/  IMAD.IADD R7, R18.reuse, 0x1, -R7 ;  /* 0x0000000112077824 */ /* 0x040fe200078e0a07 */
[----:B------:R-:W-:Y:S02]  /*1260*/  LEA.HI R8, R3, R18, RZ, 0x4 ;  /* 0x0000001203087211 */ /* 0x000fe400078f20ff */
[C---:B------:R-:W-:Y:S01]  /*1270*/  IADD3 R10, R18.reuse, -R9, RZ ;  /* 0x80000009120a7210 */ /* 0x040fe20007ffe0ff */
[----:B------:R-:W-:Y:S01]  /*1280*/  IMAD.SHL.U32 R18, R18, 0x40, RZ ;  /* 0x0000004012127824 */ /* 0x000fe200078e00ff */
[----:B------:R-:W-:-:S02]  /*1290*/  SHF.R.S32.HI R3, RZ, 0x5, R4 ;  /* 0x00000005ff037819 */ /* 0x000fc40000011404 */
[----:B------:R-:W-:Y:S02]  /*12a0*/  SHF.R.S32.HI R4, RZ, 0x1f, R23 ;  /* 0x0000001fff047819 */ /* 0x000fe40000011417 */
[----:B------:R-:W-:Y:S01]  /*12b0*/  SHF.R.S32.HI R15, RZ, 0x4, R8 ;  /* 0x00000004ff0f7819 */ /* 0x000fe20000011408 */
[----:B------:R-:W-:Y:S01]  /*12c0*/  IMAD.SHL.U32 R5, R3, 0x10, RZ ;  /* 0x0000001003057824 */ /* 0x000fe200078e00ff */
[----:B------:R-:W-:Y:S02]  /*12d0*/  LOP3.LUT R18, R18, 0x1c0, RZ, 0xc0, !PT ;  /* 0x000001c012127812 */ /* 0x000fe400078ec0ff */
[----:B------:R-:W-:Y:S02]  /*12e0*/  IADD3 R11, R14, -R11, RZ ;  /* 0x8000000b0e0b7210 */ /* 0x000fe40007ffe0ff */
[----:B------:R-:W-:Y:S02]  /*12f0*/  LEA.HI R23, R4, R23, RZ, 0x7 ;  /* 0x0000001704177211 */ /* 0x000fe400078f38ff */
[----:B------:R-:W-:-:S02]  /*1300*/  LEA.HI R8, R8, R15, RZ, 0x1 ;  /* 0x0000000f08087211 */ /* 0x000fc400078f08ff */
[----:B------:R-:W-:Y:S02]  /*1310*/  SHF.R.S32.HI R3, RZ, 0x1f, R0 ;  /* 0x0000001fff037819 */ /* 0x000fe40000011400 */
[----:B------:R-:W-:Y:S01]  /*1320*/  LOP3.LUT R5, R18, 0x30, R5, 0xf8, !PT ;  /* 0x0000003012057812 */ /* 0x000fe200078ef805 */
[----:B--2---:R-:W-:Y:S06]  /*1330*/  @P0 BRA `(.L_x_625) ;  /* 0x0000000000080947 */ /* 0x004fec0003800000 */
[----:B------:R-:W2:Y:S02]  /*1340*/  SYNCS.PHASECHK.TRANS64.TRYWAIT P0, [R2+URZ+0x30c00], R17 ;  /* 0x030c0011020075a7 */ /* 0x000ea4000800017f */
[----:B--2---:R-:W-:Y:S05]  /*1350*/  @!P0 BRA `(.L_x_626) ;  /* 0x000000a0003c8947 */ /* 0x004fea0003800000 */
.L_x_625:
[----:B------:R-:W3:Y:S01]  /*1360*/  LDL.LU R21, [R1] ;  /* 0x0000000001157983 */ /* 0x000ee20000300800 */
[----:B------:R-:W-:Y:S01]  /*1370*/  LOP3.LUT R9, R5, 0x8, R6, 0xf8, !PT ;  /* 0x0000000805097812 */ /* 0x000fe200078ef806 */
[----:B------:R-:W-:Y:S01]  /*1380*/  IMAD R20, R13, 0x400, R0 ;  /* 0x000004000d147824 */ /* 0x000fe200078e0200 */
[CC--:B------:R-:W-:Y:S02]  /*1390*/  LEA.HI R5, R3.reuse, R0.reuse, RZ, 0x5 ;  /* 0x0000000003057211 */ /* 0x0c0fe400078f28ff */
[----:B------:R-:W-:Y:S02]  /*13a0*/  SHF.R.S32.HI R4, RZ, 0x1f, R7 ;  /* 0x0000001fff047819 */ /* 0x000fe40000011407 */
[----:B------:R-:W-:Y:S02]  /*13b0*/  SHF.R.S32.HI R6, RZ, 0x5, R5 ;  /* 0x00000005ff067819 */ /* 0x000fe40000011405 */
[----:B------:R-:W-:Y:S02]  /*13c0*/  SHF.R.U32.HI R18, RZ, 0x3, R18 ;  /* 0x00000003ff127819 */ /* 0x000fe40000011612 */
[----:B------:R-:W-:Y:S01]  /*13d0*/  LEA.HI R3, R3, R0, RZ, 0x2 ;  /* 0x0000000003037211 */ /* 0x000fe200078f10ff */
[----:B------:R-:W-:Y:S01]  /*13e0*/  IMAD R19, R6, -0x10, R19 ;  /* 0xfffffff006137824 */ /* 0x000fe200078e0213 */
[----:B------:R-:W-:-:S02]  /*13f0*/  LOP3.LUT R8, R8, 0x7ffffe, RZ, 0xc0, !PT ;  /* 0x007ffffe08087812 */ /* 0x000fc400078ec0ff */
[CC--:B------:R-:W-:Y:S02]  /*1400*/  LEA.HI R5, R4.reuse, R7.reuse, RZ, 0x3 ;  /* 0x0000000704057211 */ /* 0x0c0fe400078f18ff */
[----:B------:R-:W-:Y:S01]  /*1410*/  LEA.HI R4, R4, R7, RZ, 0x2 ;  /* 0x0000000704047211 */ /* 0x000fe200078f10ff */
[----:B------:R-:W-:Y:S01]  /*1420*/  IMAD.IADD R12, R15, 0x1, -R8 ;  /* 0x000000010f0c7824 */ /* 0x000fe200078e0a08 */
[----:B------:R-:W-:Y:S02]  /*1430*/  LOP3.LUT R18, R9, R18, RZ, 0x3c, !PT ;  /* 0x0000001209127212 */ /* 0x000fe400078e3cff */
[----:B------:R-:W-:Y:S02]  /*1440*/  LEA.HI R7, R13, R13, RZ, 0x1 ;  /* 0x0000000d0d077211 */ /* 0x000fe400078f08ff */
[----:B------:R-:W-:Y:S02]  /*1450*/  LOP3.LUT R9, R3, 0x7ffffffc, RZ, 0xc0, !PT ;  /* 0x7ffffffc03097812 */ /* 0x000fe400078ec0ff */
[----:B------:R-:W-:-:S02]  /*1460*/  SHF.R.S32.HI R6, RZ, 0x2, R3 ;  /* 0x00000002ff067819 */ /* 0x000fc40000011403 */
[----:B------:R-:W-:Y:S02]  /*1470*/  SHF.R.S32.HI R3, RZ, 0x1f, R3 ;  /* 0x0000001fff037819 */ /* 0x000fe40000011403 */
[----:B------:R-:W-:Y:S02]  /*1480*/  LOP3.LUT R8, R7, 0xfffffffe, RZ, 0xc0, !PT ;  /* 0xfffffffe07087812 */ /* 0x000fe400078ec0ff */
[----:B------:R-:W-:Y:S02]  /*1490*/  LEA.HI R3, R3, R6, RZ, 0x3 ;  /* 0x0000000603037211 */ /* 0x000fe400078f18ff */
[----:B------:R-:W-:Y:S01]  /*14a0*/  IADD3 R9, R0, -R9, RZ ;  /* 0x8000000900097210 */ /* 0x000fe20007ffe0ff */
[----:B------:R-:W-:Y:S01]  /*14b0*/  IMAD.IADD R8, R13, 0x1, -R8 ;  /* 0x000000010d087824 */ /* 0x000fe200078e0a08 */
[----:B------:R-:W-:Y:S01]  /*14c0*/  LOP3.LUT R7, R3, 0xfffffff8, RZ, 0xc0, !PT ;  /* 0xfffffff803077812 */ /* 0x000fe200078ec0ff */
[----:B-1----:R-:W-:Y:S01]  /*14d0*/  IMAD R13, R13, 0x10, R12 ;  /* 0x000000100d0d7824 */ /* 0x002fe200078e020c */
[----:B------:R-:W-:-:S02]  /*14e0*/  SHF.R.S32.HI R3, RZ, 0x2, R4 ;  /* 0x00000002ff037819 */ /* 0x000fc40000011404 */
[----:B------:R-:W-:Y:S01]  /*14f0*/  IADD3 R19, R19, R7, -R6 ;  /* 0x0000000713137210 */ /* 0x000fe20007ffe806 */
[----:B------:R-:W-:Y:S01]  /*1500*/  IMAD.U32 R7, R13, 0x200, R18 ;  /* 0x000002000d077824 */ /* 0x000fe200078e0012 */
[C---:B------:R-:W-:Y:S02]  /*1510*/  IADD3 R6, R3.reuse, 0x8, RZ ;  /* 0x0000000803067810 */ /* 0x040fe40007ffe0ff */
[----:B------:R-:W-:Y:S02]  /*1520*/  LEA.HI R4, R4, R3, RZ, 0x1 ;  /* 0x0000000304047211 */ /* 0x000fe400078f08ff */
[--C-:B------:R-:W-:Y:S01]  /*1530*/  SHF.R.S32.HI R0, RZ, 0x3, R5.reuse ;  /* 0x00000003ff007819 */ /* 0x100fe20000011405 */
[----:B------:R1:W-:Y:S01]  /*1540*/  STL [R1+0x8], R7 ;  /* 0x0000080701007387 */ /* 0x0003e20000100800 */
[----:B------:R-:W-:Y:S01]  /*1550*/  SHF.R.S32.HI R5, RZ, 0x1f, R5 ;  /* 0x0000001fff057819 */ /* 0x000fe20000011405 */
[----:B------:R-:W-:Y:S01]  /*1560*/  VIADD R12, R3, 0x10 ;  /* 0x00000010030c7836 */ /* 0x000fe20000000000 */
[----:B------:R-:W-:-:S02]  /*1570*/  LOP3.LUT R4, R4, 0xfffffffe, RZ, 0xc0, !PT ;  /* 0xfffffffe04047812 */ /* 0x000fc400078ec0ff */
[----:B------:R-:W-:Y:S02]  /*1580*/  LEA.HI R5, R5, R0, RZ, 0x4 ;  /* 0x0000000005057211 */ /* 0x000fe400078f20ff */
[----:B-1----:R-:W-:Y:S01]  /*1590*/  LEA.HI R7, R6, R6, RZ, 0x1 ;  /* 0x0000000606077211 */ /* 0x002fe200078f08ff */
[C---:B------:R-:W-:Y:S01]  /*15a0*/  IMAD.IADD R4, R3.reuse, 0x1, -R4 ;  /* 0x0000000103047824 */ /* 0x040fe200078e0a04 */
[----:B------:R-:W-:Y:S02]  /*15b0*/  IADD3 R14, R3, 0x18, RZ ;  /* 0x00000018030e7810 */ /* 0x000fe40007ffe0ff */
[----:B------:R-:W-:Y:S02]  /*15c0*/  LOP3.LUT R13, R7, 0xfffffffe, RZ, 0xc0, !PT ;  /* 0xfffffffe070d7812 */ /* 0x000fe400078ec0ff */
[----:B------:R-:W-:Y:S02]  /*15d0*/  LOP3.LUT R5, R5, 0x1ffffff0, RZ, 0xc0, !PT ;  /* 0x1ffffff005057812 */ /* 0x000fe400078ec0ff */
[----:B------:R-:W-:Y:S01]  /*15e0*/  LEA.HI R3, R12, R12, RZ, 0x1 ;  /* 0x0000000c0c037211 */ /* 0x000fe200078f08ff */
[----:B------:R-:W-:Y:S01]  /*15f0*/  IMAD.IADD R13, R6, 0x1, -R13 ;  /* 0x00000001060d7824 */ /* 0x000fe200078e0a0d */
[----:B------:R-:W-:Y:S01]  /*1600*/  LEA.HI R16, R14, R14, RZ, 0x1 ;  /* 0x0000000e0e107211 */ /* 0x000fe200078f08ff */
[----:B------:R-:W-:Y:S01]  /*1610*/  IMAD.IADD R5, R0, 0x1, -R5 ;  /* 0x0000000100057824 */ /* 0x000fe200078e0a05 */
[----:B------:R-:W-:-:S02]  /*1620*/  LOP3.LUT R15, R3, 0xfffffffe, RZ, 0xc0, !PT ;  /* 0xfffffffe030f7812 */ /* 0x000fc400078ec0ff */
[--C-:B------:R-:W-:Y:S02]  /*1630*/  SHF.R.S32.HI R6, RZ, 0x1, R3.reuse ;  /* 0x00000001ff067819 */ /* 0x100fe40000011403 */
[----:B------:R-:W-:Y:S02]  /*1640*/  SHF.R.S32.HI R3, RZ, 0x1f, R3 ;  /* 0x0000001fff037819 */ /* 0x000fe40000011403 */
[--C-:B------:R-:W-:Y:S02]  /*1650*/  SHF.R.S32.HI R0, RZ, 0x1, R7.reuse ;  /* 0x00000001ff007819 */ /* 0x100fe40000011407 */
[----:B------:R-:W-:Y:S02]  /*1660*/  SHF.R.S32.HI R7, RZ, 0x1f, R7 ;  /* 0x0000001fff077819 */ /* 0x000fe40000011407 */
[--C-:B--2---:R-:W-:Y:S02]  /*1670*/  SHF.R.S32.HI R17, RZ, 0x1, R16.reuse ;  /* 0x00000001ff117819 */ /* 0x104fe40000011410 */
[----:B------:R-:W-:-:S02]  /*1680*/  SHF.R.S32.HI R18, RZ, 0x1f, R16 ;  /* 0x0000001fff127819 */ /* 0x000fc40000011410 */
[----:B------:R-:W-:Y:S02]  /*1690*/  LEA.HI R3, R3, R6, RZ, 0x4 ;  /* 0x0000000603037211 */ /* 0x000fe400078f20ff */
[----:B------:R-:W-:Y:S02]  /*16a0*/  LEA.HI R7, R7, R0, RZ, 0x4 ;  /* 0x0000000007077211 */ /* 0x000fe400078f20ff */
[----:B------:R-:W-:Y:S02]  /*16b0*/  LEA.HI R18, R18, R17, RZ, 0x4 ;  /* 0x0000001112127211 */ /* 0x000fe400078f20ff */
[----:B------:R-:W-:Y:S01]  /*16c0*/  LOP3.LUT R3, R3, 0x1ffffff0, RZ, 0xc0, !PT ;  /* 0x1ffffff003037812 */ /* 0x000fe200078ec0ff */
[----:B------:R-:W-:Y:S01]  /*16d0*/  IMAD R8, R8, -0x40, R19 ;  /* 0xffffffc008087824 */ /* 0x000fe200078e0213 */
[----:B------:R-:W-:Y:S02]  /*16e0*/  LOP3.LUT R7, R7, 0x1ffffff0, RZ, 0xc0, !PT ;  /* 0x1ffffff007077812 */ /* 0x000fe400078ec0ff */
[----:B------:R-:W-:Y:S01]  /*16f0*/  LOP3.LUT R19, R16, 0xfffffffe, RZ, 0xc0, !PT ;  /* 0xfffffffe10137812 */ /* 0x000fe200078ec0ff */
[----:B------:R-:W-:Y:S01]  /*1700*/  IMAD.IADD R6, R6, 0x1, -R3 ;  /* 0x0000000106067824 */ /* 0x000fe200078e0a03 */
[----:B------:R-:W-:Y:S01]  /*1710*/  LOP3.LUT R18, R18, 0x1ffffff0, RZ, 0xc0, !PT ;  /* 0x1ffffff012127812 */ /* 0x000fe200078ec0ff */
[----:B------:R-:W-:Y:S01]  /*1720*/  IMAD.IADD R0, R0, 0x1, -R7 ;  /* 0x0000000100007824 */ /* 0x000fe200078e0a07 */
[----:B------:R-:W-:Y:S01]  /*1730*/  LEA R3, R5, R4, 0x3 ;  /* 0x0000000405037211 */ /* 0x000fe200078e18ff */
[----:B------:R-:W-:Y:S01]  /*1740*/  IMAD.IADD R15, R12, 0x1, -R15 ;  /* 0x000000010c0f7824 */ /* 0x000fe200078e0a0f */
[----:B------:R-:W-:Y:S01]  /*1750*/  IADD3 R19, R14, -R19, RZ ;  /* 0x800000130e137210 */ /* 0x000fe20007ffe0ff */
[----:B------:R-:W-:-:S02]  /*1760*/  IMAD.IADD R18, R17, 0x1, -R18 ;  /* 0x0000000111127824 */ /* 0x000fc400078e0a12 */
[----:B------:R1:W-:Y:S01]  /*1770*/  STL [R1+0x18], R3 ;  /* 0x0000180301007387 */ /* 0x0003e20000100800 */
[----:B------:R-:W-:Y:S02]  /*1780*/  IMAD R4, R0, 0x8, R13 ;  /* 0x0000000800047824 */ /* 0x000fe400078e020d */
[----:B------:R-:W-:-:S03]  /*1790*/  IMAD R0, R18, 0x8, R19 ;  /* 0x0000000812007824 */ /* 0x000fc600078e0213 */
[----:B------:R-:W-:Y:S01]  /*17a0*/  STL [R1+0x14], R4 ;  /* 0x0000140401007387 */ /* 0x000fe20000100800 */
[----:B-1----:R-:W-:-:S05]  /*17b0*/  IMAD R3, R6, 0x8, R15 ;  /* 0x0000000806037824 */ /* 0x002fca00078e020f */
[----:B------:R-:W-:Y:S04]  /*17c0*/  STL [R1+0x10], R3 ;  /* 0x0000100301007387 */ /* 0x000fe80000100800 */
[----:B------:R1:W-:Y:S02]  /*17d0*/  STL [R1+0xc], R0 ;  /* 0x00000c0001007387 */ /* 0x0003e40000100800 */
[----:B-1----:R-:W-:-:S05]  /*17e0*/  SHF.R.S32.HI R0, RZ, 0x7, R23 ;  /* 0x00000007ff007819 */ /* 0x002fca0000011417 */
[----:B------:R1:W-:Y:S01]  /*17f0*/  STL [R1+0x4], R0 ;  /* 0x0000040001007387 */ /* 0x0003e20000100800 */
[----:B------:R-:W-:Y:S01]  /*1800*/  IMAD.SHL.U32 R3, R20, 0x4, RZ ;  /* 0x0000000414037824 */ /* 0x000fe200078e00ff */
[----:B------:R-:W-:Y:S02]  /*1810*/  MOV R6, RZ ;  /* 0x000000ff00067202 */ /* 0x000fe40000000f00 */
        /* <DEDUP_REMOVED lines=35> */
.L_x_637:
[----:B------:R-:W-:-:S13]  /*1a50*/  ISETP.NE.AND P0, PT, R7, 0x3, PT ;  /* 0x000000030700780c */ /* 0x000fda0003f05270 */
[----:B------:R-:W-:Y:S05]  /*1a60*/  @!P0 BRA `(.L_x_627) ;  /* 0x0000000000048947 */ /* 0x000fea0003800000 */
[----:B------:R-:W-:Y:S01]  /*1a70*/  BPT.TRAP 0x1 ;  /* 0x000000040000795c */ /* 0x000fe20000300000 */
.L_x_627:
[----:B------:R-:W-:Y:S01]  /*1a80*/  IMAD R25, R4, 0x8, R2 ;  /* 0x0000000804197824 */ /* 0x000fe200078e0202 */
[----:B------:R-:W-:-:S04]  /*1a90*/  SHF.L.U32 R22, R5, 0x1f, RZ ;  /* 0x0000001f05167819 */ /* 0x000fc800000006ff */
[----:B------:R1:W2:Y:S01]  /*1aa0*/  SYNCS.PHASECHK.TRANS64.TRYWAIT P1, [R25+URZ+0x30c10], R22 ;  /* 0x030c1016190075a7 */ /* 0x0002a2000802017f */
[----:B------:R-:W-:Y:S05]  /*1ab0*/  @!P0 BRA `(.L_x_628) ;  /* 0x0000000000048947 */ /* 0x000fea0003800000 */
[----:B------:R-:W-:Y:S01]  /*1ac0*/  BPT.TRAP 0x1 ;  /* 0x000000040000795c */ /* 0x000fe20000300000 */
.L_x_628:
[----:B------:R-:W-:-:S04]  /*1ad0*/  IADD3 R0, R2, 0x10000, RZ ;  /* 0x0001000002007810 */ /* 0x000fc80007ffe0ff */
[----:B------:R-:W-:-:S04]  /*1ae0*/  SHF.R.U32.HI R0, RZ, 0x4, R0 ;  /* 0x00000004ff007819 */ /* 0x000fc80000011600 */
[----:B------:R-:W-:Y:S01]  /*1af0*/  LOP3.LUT R0, R0, 0x3fff, RZ, 0xc0, !PT ;  /* 0x00003fff00007812 */ /* 0x000fe200078ec0ff */
[----:B--2---:R-:W-:Y:S06]  /*1b00*/  @P1 BRA `(.L_x_629) ;  /* 0x0000000000081947 */ /* 0x004fec0003800000 */
[----:B------:R-:W2:Y:S02]  /*1b10*/  SYNCS.PHASECHK.TRANS64.TRYWAIT P1, [R25+URZ+0x30c10], R22 ;  /* 0x030c1016190075a7 */ /* 0x000ea4000802017f */
[----:B--2---:R-:W-:Y:S05]  /*1b20*/  @!P1 BRA `(.L_x_630) ;  /* 0x00000098005c9947 */ /* 0x004fea0003800000 */
.L_x_629:
        /* <DEDUP_REMOVED lines=64> */
.L_x_631:
[----:B------:R1:W1:Y:S01]  /*1f30*/  SYNCS.PHASECHK.TRANS64.TRYWAIT P1, [R25+URZ+0x30c30], R22 ;  /* 0x030c3016190075a7 */ /* 0x000262000802017f */
[----:B------:R-:W-:Y:S05]  /*1f40*/  @!P0 BRA `(.L_x_632) ;  /* 0x0000000000048947 */ /* 0x000fea0003800000 */
[----:B------:R-:W-:Y:S01]  /*1f50*/  BPT.TRAP 0x1 ;  /* 0x000000040000795c */ /* 0x000fe20000300000 */
.L_x_632:
[----:B------:R-:W-:-:S04]  /*1f60*/  IADD3 R18, R2, 0x18000, RZ ;  /* 0x0001800002127810 */ /* 0x000fc80007ffe0ff */
[----:B------:R-:W-:-:S04]  /*1f70*/  SHF.R.U32.HI R18, RZ, 0x4, R18 ;  /* 0x00000004ff127819 */ /* 0x000fc80000011612 */
[----:B------:R-:W-:-:S04]  /*1f80*/  LOP3.LUT R18, R18, 0x3fff, RZ, 0xc0, !PT ;  /* 0x00003fff12127812 */ /* 0x000fc800078ec0ff */
[----:B------:R-:W-:Y:S01]  /*1f90*/  LOP3.LUT R21, R18, 0x10000, RZ, 0xfc, !PT ;  /* 0x0001000012157812 */ /* 0x000fe200078efcff */
[----:B-1----:R-:W-:Y:S06]  /*1fa0*/  @P1 BRA `(.L_x_633) ;  /* 0x0000000000081947 */ /* 0x002fec0003800000 */
[----:B------:R-:W1:Y:S02]  /*1fb0*/  SYNCS.PHASECHK.TRANS64.TRYWAIT P1, [R25+URZ+0x30c30], R22 ;  /* 0x030c3016190075a7 */ /* 0x000e64000802017f */
[----:B-1----:R-:W-:Y:S05]  /*1fc0*/  @!P1 BRA `(.L_x_634) ;  /* 0x0000009400489947 */ /* 0x002fea0003800000 */
.L_x_633:
[----:B------:R-:W-:Y:S01]  /*1fd0*/  UIADD3 UR9, UR9, 0x4000, URZ ;  /* 0x0000400009097890 */ /* 0x000fe2000fffe03f */
[----:B------:R-:W-:Y:S01]  /*1fe0*/  IMAD R22, R4, 0x400, R21 ;  /* 0x0000040004167824 */ /* 0x000fe200078e0215 */
[----:B------:R-:W-:Y:S01]  /*1ff0*/  WARPGROUP.ARRIVE ;  /* 0x00000000000079c5 */ /* 0x000fe20000000000 */
[----:B------:R-:W-:Y:S01]  /*2000*/  UMOV UR7, 0x40000040 ;  /* 0x4000004000077882 */ /* 0x000fe20000000000 */
[----:B------:R-:W-:Y:S01]  /*2010*/  USHF.R.U32.HI UR9, URZ, 0x4, UR9 ;  /* 0x000000043f097899 */ /* 0x000fe20008011609 */
[----:B------:R-:W-:Y:S01]  /*2020*/  FMUL.FTZ R23, R90, UR36 ;  /* 0x000000245a177c20 */ /* 0x000fe20008410000 */
[----:B------:R-:W-:Y:S01]  /*2030*/  R2UR UR8, R22 ;  /* 0x00000000160872ca */ /* 0x000fe200000e0000 */
[----:B------:R-:W-:Y:S01]  /*2040*/  UMOV UR5, 0x40000040 ;  /* 0x4000004000057882 */ /* 0x000fe20000000000 */
[----:B------:R-:W-:Y:S01]  /*2050*/  ULOP3.LUT UR9, UR9, 0x3fff, URZ, 0xc0, !UPT ;  /* 0x00003fff09097892 */ /* 0x000fe2000f8ec03f */
[----:B------:R-:W-:Y:S01]  /*2060*/  FMUL.FTZ R90, R93, UR36 ;  /* 0x000000245d5a7c20 */ /* 0x000fe20008410000 */
        /* <DEDUP_REMOVED lines=11> */
[----:B--2---:R-:W1:Y:S01]  /*2120*/  SHFL.IDX PT, R122, R20, R10, 0x1f ;  /* 0x00001f0a147a7589 */ /* 0x004e6200000e0000 */
[----:B------:R-:W-:Y:S01]  /*2130*/  HGMMA.64x128x16.F32 R24, gdesc[UR4], RZ, !UPT, gsb0 ;  /* 0x01e00000041879f0 */ /* 0x000fe2000c0008ff */
[----:B------:R-:W-:Y:S01]  /*2140*/  UIADD3 UR6, UR8, 0x2, URZ ;  /* 0x0000000208067890 */ /* 0x000fe2000fffe03f */
[----:B------:R-:W-:Y:S01]  /*2150*/  VIADD R131, R10, 0x4 ;  /* 0x000000040a837836 */ /* 0x000fe20000000000 */
[----:B------:R-:W-:Y:S01]  /*2160*/  UIADD3 UR4, UR9, 0x2, URZ ;  /* 0x0000000209047890 */ /* 0x000fe2000fffe03f */
[----:B------:R-:W-:Y:S01]  /*2170*/  FMUL.FTZ R22, R89, UR36 ;  /* 0x0000002459167c20 */ /* 0x000fe20008410000 */
[----:B------:R-:W-:Y:S01]  /*2180*/  UMOV UR7, 0x40000040 ;  /* 0x4000004000077882 */ /* 0x000fe20000000000 */
[----:B------:R-:W-:Y:S01]  /*2190*/  UMOV UR5, 0x40000040 ;  /* 0x4000004000057882 */ /* 0x000fe20000000000 */
[----:B------:R-:W-:Y:S01]  /*21a0*/  FMUL.FTZ R88, R91, UR36 ;  /* 0x000000245b587c20 */ /* 0x000fe20008410000 */
[----:B------:R-:W-:Y:S01]  /*21b0*/  FMUL.FTZ R108, R111, UR36 ;  /* 0x000000246f6c7c20 */ /* 0x000fe20008410000 */
[----:B------:R-:W2:Y:S01]  /*21c0*/  MUFU.TANH R21, R21 ;  /* 0x0000001500157308 */ /* 0x000ea20000002400 */
[----:B------:R-:W-:Y:S01]  /*21d0*/  FMUL.FTZ R91, R94, UR36 ;  /* 0x000000245e5b7c20 */ /* 0x000fe20008410000 */
[----:B------:R-:W-:Y:S01]  /*21e0*/  FMUL.FTZ R111, R114, UR36 ;  /* 0x00000024726f7c20 */ /* 0x000fe20008410000 */
[----:B------:R-:W-:Y:S01]  /*21f0*/  FMUL.FTZ R94, R97, UR36 ;  /* 0x00000024615e7c20 */ /* 0x000fe20008410000 */
[----:B------:R-:W-:Y:S01]  /*2200*/  FMUL.FTZ R114, R117, UR36 ;  /* 0x0000002475727c20 */ /* 0x000fe20008410000 */
[----:B------:R-:W-:Y:S01]  /*2210*/  FMUL.FTZ R97, R100, UR36 ;  /* 0x0000002464617c20 */ /* 0x000fe20008410000 */
[----:B------:R-:W-:Y:S01]  /*2220*/  FMUL.FTZ R117, R120, UR36 ;  /* 0x0000002478757c20 */ /* 0x000fe20008410000 */
[----:B------:R-:W-:Y:S01]  /*2230*/  FMUL.FTZ R100, R103, UR36 ;  /* 0x0000002467647c20 */ /* 0x000fe20008410000 */
[----:B------:R-:W4:Y:S01]  /*2240*/  SHFL.IDX PT, R120, R20, R131, 0x1f ;  /* 0x00001f8314787589 */ /* 0x000f2200000e0000 */
[----:B------:R-:W-:Y:S01]  /*2250*/  FMUL.FTZ R103, R106, UR36 ;  /* 0x000000246a677c20 */ /* 0x000fe20008410000 */
[----:B------:R-:W-:Y:S01]  /*2260*/  FMUL.FTZ R232, R135, UR36 ;  /* 0x0000002487e87c20 */ /* 0x000fe20008410000 */
[----:B------:R-:W3:Y:S01]  /*2270*/  MUFU.TANH R22, R22 ;  /* 0x0000001600167308 */ /* 0x000ee20000002400 */
[----:B------:R-:W-:Y:S01]  /*2280*/  FMUL.FTZ R106, R109, UR36 ;  /* 0x000000246d6a7c20 */ /* 0x000fe20008410000 */
[----:B------:R-:W-:-:S02]  /*2290*/  VIADD R135, R10, 0x8 ;  /* 0x000000080a877836 */ /* 0x000fc40000000000 */
[----:B------:R-:W-:Y:S01]  /*22a0*/  FMUL.FTZ R89, R92, UR36 ;  /* 0x000000245c597c20 */ /* 0x000fe20008410000 */
[----:B------:R-:W-:Y:S01]  /*22b0*/  FMUL.FTZ R109, R112, UR36 ;  /* 0x00000024706d7c20 */ /* 0x000fe20008410000 */
[----:B------:R-:W-:Y:S01]  /*22c0*/  FMUL.FTZ R112, R115, UR36 ;  /* 0x0000002473707c20 */ /* 0x000fe20008410000 */
[----:B------:R-:W-:Y:S01]  /*22d0*/  FMUL.FTZ R92, R95, UR36 ;  /* 0x000000245f5c7c20 */ /* 0x000fe20008410000 */
[----:B------:R-:W-:Y:S01]  /*22e0*/  FMUL.FTZ R115, R118, UR36 ;  /* 0x0000002476737c20 */ /* 0x000fe20008410000 */
[----:B------:R-:W4:Y:S01]  /*22f0*/  MUFU.TANH R23, R23 ;  /* 0x0000001700177308 */ /* 0x000f220000002400 */
[----:B------:R-:W-:Y:S01]  /*2300*/  FMUL.FTZ R95, R98, UR36 ;  /* 0x00000024625f7c20 */ /* 0x000fe20008410000 */
[----:B------:R-:W-:Y:S01]  /*2310*/  FMUL.FTZ R118, R121, UR36 ;  /* 0x0000002479767c20 */ /* 0x000fe20008410000 */
[----:B------:R-:W-:Y:S01]  /*2320*/  STL [R1+0x44], R155 ;  /* 0x0000449b01007387 */ /* 0x000fe20000100800 */
[----:B------:R-:W-:Y:S01]  /*2330*/  FMUL.FTZ R98, R101, UR36 ;  /* 0x0000002465627c20 */ /* 0x000fe20008410000 */
[----:B------:R-:W-:Y:S01]  /*2340*/  FMUL.FTZ R101, R104, UR36 ;  /* 0x0000002468657c20 */ /* 0x000fe20008410000 */
[----:B------:R-:W-:Y:S01]  /*2350*/  FMUL.FTZ R237, R134, UR36 ;  /* 0x0000002486ed7c20 */ /* 0x000fe20008410000 */
[----:B------:R-:W4:Y:S01]  /*2360*/  SHFL.IDX PT, R121, R20, R135, 0x1f ;  /* 0x00001f8714797589 */ /* 0x000f2200000e0000 */
[----:B------:R-:W-:Y:S01]  /*2370*/  MUFU.TANH R88, R88 ;  /* 0x0000005800587308 */ /* 0x000fe20000002400 */
[----:B------:R-:W-:Y:S01]  /*2380*/  FMUL.FTZ R104, R107, UR36 ;  /* 0x000000246b687c20 */ /* 0x000fe20008410000 */
[----:B------:R-:W-:Y:S01]  /*2390*/  FMUL.FTZ R137, R137, UR36 ;  /* 0x0000002489897c20 */ /* 0x000fe20008410000 */
[----:B------:R-:W-:Y:S01]  /*23a0*/  STL [R1+0x40], R154 ;  /* 0x0000409a01007387 */ /* 0x000fe20000100800 */
[----:B------:R-:W-:Y:S01]  /*23b0*/  IADD3 R134, R10, 0xc, RZ ;  /* 0x0000000c0a867810 */ /* 0x000fe20007ffe0ff */
[----:B------:R-:W-:Y:S01]  /*23c0*/  FMUL.FTZ R107, R110, UR36 ;  /* 0x000000246e6b7c20 */ /* 0x000fe20008410000 */
[----:B------:R-:W-:Y:S01]  /*23d0*/  ISETP.GT.AND P2, PT, R8, RZ, PT ;  /* 0x000000ff0800720c */ /* 0x000fe20003f44270 */
[----:B------:R-:W-:Y:S01]  /*23e0*/  STL [R1+0x3c], R153 ;  /* 0x00003c9901007387 */ /* 0x000fe20000100800 */
[----:B------:R-:W4:Y:S01]  /*23f0*/  MUFU.TANH R89, R89 ;  /* 0x0000005900597308 */ /* 0x000f220000002400 */
[----:B------:R-:W-:Y:S01]  /*2400*/  FMUL.FTZ R110, R113, UR36 ;  /* 0x00000024716e7c20 */ /* 0x000fe20008410000 */
[----:B------:R-:W-:Y:S01]  /*2410*/  FMUL.FTZ R113, R116, UR36 ;  /* 0x0000002474717c20 */ /* 0x000fe20008410000 */
[----:B------:R-:W-:Y:S01]  /*2420*/  STL [R1+0x38], R152 ;  /* 0x0000389801007387 */ /* 0x000fe20000100800 */
[----:B------:R-:W-:Y:S01]  /*2430*/  FMUL.FTZ R116, R119, UR36 ;  /* 0x0000002477747c20 */ /* 0x000fe20008410000 */
[----:B------:R-:W-:Y:S01]  /*2440*/  FMUL.FTZ R227, R124, UR36 ;  /* 0x000000247ce37c20 */ /* 0x000fe20008410000 */
[----:B------:R-:W-:Y:S01]  /*2450*/  FMUL.FTZ R136, R136, UR36 ;  /* 0x0000002488887c20 */ /* 0x000fe20008410000 */
[----:B------:R-:W-:Y:S01]  /*2460*/  STL [R1+0x34], R9 ;  /* 0x0000340901007387 */ /* 0x000fe20000100800 */
[----:B--2---:R-:W-:Y:S01]  /*2470*/  FSEL R119, R21, -INF , P2 ;  /* 0xff80000015777808 */ /* 0x004fe20001000000 */
[----:B------:R-:W2:Y:S01]  /*2480*/  MUFU.TANH R91, R91 ;  /* 0x0000005b005b7308 */ /* 0x000ea20000002400 */
[----:B------:R-:W-:Y:S01]  /*2490*/  FMUL.FTZ R138, R138, UR36 ;  /* 0x000000248a8a7c20 */ /* 0x000fe20008410000 */
[----:B------:R1:W-:Y:S01]  /*24a0*/  STL [R1+0x30], R7 ;  /* 0x0000300701007387 */ /* 0x0003e20000100800 */
[----:B------:R-:W-:Y:S01]  /*24b0*/  ISETP.GT.AND P1, PT, R8, 0x8, PT ;  /* 0x000000080800780c */ /* 0x000fe20003f24270 */
[----:B------:R-:W-:Y:S01]  /*24c0*/  FMUL.FTZ R217, R123, UR36 ;  /* 0x000000247bd97c20 */ /* 0x000fe20008410000 */
[----:B------:R-:W-:Y:S01]  /*24d0*/  FMUL.FTZ R133, R133, UR36 ;  /* 0x0000002485857c20 */ /* 0x000fe20008410000 */
[----:B------:R-:W2:Y:S01]  /*24e0*/  SHFL.IDX PT, R124, R20, R134, 0x1f ;  /* 0x00001f86147c7589 */ /* 0x000ea200000e0000 */
[----:B---3--:R-:W-:Y:S01]  /*24f0*/  FSEL R123, R22, -INF , P2 ;  /* 0xff800000167b7808 */ /* 0x008fe20001000000 */
[----:B------:R-:W3:Y:S01]  /*2500*/  MUFU.TANH R90, R90 ;  /* 0x0000005a005a7308 */ /* 0x000ee20000002400 */
[----:B------:R-:W-:Y:S01]  /*2510*/  FMUL.FTZ R141, R141, UR36 ;  /* 0x000000248d8d7c20 */ /* 0x000fe20008410000 */
[----:B------:R-:W-:Y:S01]  /*2520*/  STL [R1+0x2c], R6 ;  /* 0x00002c0601007387 */ /* 0x000fe20000100800 */
[----:B------:R-:W-:Y:S01]  /*2530*/  FMUL.FTZ R139, R139, UR36 ;  /* 0x000000248b8b7c20 */ /* 0x000fe20008410000 */
[----:B------:R-:W-:Y:S01]  /*2540*/  FMUL.FTZ R231, R145, UR36 ;  /* 0x0000002491e77c20 */ /* 0x000fe20008410000 */
[----:B------:R-:W-:Y:S01]  /*2550*/  FMUL.FTZ R140, R140, UR36 ;  /* 0x000000248c8c7c20 */ /* 0x000fe20008410000 */
[----:B------:R-:W-:Y:S01]  /*2560*/  STL [R1+0x28], R5 ;  /* 0x0000280501007387 */ /* 0x000fe20000100800 */
[----:B------:R-:W-:Y:S01]  /*2570*/  FMUL.FTZ R142, R142, UR36 ;  /* 0x000000248e8e7c20 */ /* 0x000fe20008410000 */
[----:B-1----:R1:W-:Y:S01]  /*2580*/  MUFU.TANH R7, R137 ;  /* 0x0000008900077308 */ /* 0x0023e20000002400 */
[----:B------:R-:W-:Y:S01]  /*2590*/  FMUL.FTZ R226, R125, UR36 ;  /* 0x000000247de27c20 */ /* 0x000fe20008410000 */
[----:B------:R-:W-:Y:S01]  /*25a0*/  STL [R1+0x24], R3 ;  /* 0x0000240301007387 */ /* 0x000fe20000100800 */
[----:B------:R-:W-:Y:S01]  /*25b0*/  FMUL.FTZ R129, R129, UR36 ;  /* 0x0000002481817c20 */ /* 0x000fe20008410000 */
[----:B------:R-:W-:Y:S01]  /*25c0*/  FMUL.FTZ R228, R146, UR36 ;  /* 0x0000002492e47c20 */ /* 0x000fe20008410000 */
[----:B------:R-:W-:Y:S01]  /*25d0*/  FMUL.FTZ R235, R144, UR36 ;  /* 0x0000002490eb7c20 */ /* 0x000fe20008410000 */
[----:B------:R3:W-:Y:S01]  /*25e0*/  STL [R1+0x20], R0 ;  /* 0x0000200001007387 */ /* 0x0007e20000100800 */
[----:B------:R-:W-:Y:S01]  /*25f0*/  FMUL.FTZ R234, R127, UR36 ;  /* 0x000000247fea7c20 */ /* 0x000fe20008410000 */
[----:B------:R4:W-:Y:S01]  /*2600*/  MUFU.TANH R152, R136 ;  /* 0x0000008800987308 */ /* 0x0009e20000002400 */
[----:B-1----:R-:W-:Y:S01]  /*2610*/  FMUL.FTZ R137, R151, UR36 ;  /* 0x0000002497897c20 */ /* 0x002fe20008410000 */
[----:B------:R-:W-:Y:S01]  /*2620*/  SHFL.IDX PT, R144, R12, R10, 0x1f ;  /* 0x00001f0a0c907589 */ /* 0x000fe200000e0000 */
[----:B------:R-:W-:Y:S01]  /*2630*/  FMUL.FTZ R127, R130, UR36 ;  /* 0x00000024827f7c20 */ /* 0x000fe20008410000 */
[----:B------:R-:W-:Y:S01]  /*2640*/  FMUL.FTZ R130, R149, UR36 ;  /* 0x0000002495827c20 */ /* 0x000fe20008410000 */
[----:B------:R-:W-:Y:S01]  /*2650*/  FMUL.FTZ R236, R143, UR36 ;  /* 0x000000248fec7c20 */ /* 0x000fe20008410000 */
[----:B------:R-:W-:Y:S01]  /*2660*/  FMUL.FTZ R229, R128, UR36 ;  /* 0x0000002480e57c20 */ /* 0x000fe20008410000 */
[----:B------:R-:W-:Y:S01]  /*2670*/  SHFL.IDX PT, R221, R12, R131, 0x1f ;  /* 0x00001f830cdd7589 */ /* 0x000fe200000e0000 */
[----:B------:R1:W-:Y:S01]  /*2680*/  MUFU.TANH R9, R138 ;  /* 0x0000008a00097308 */ /* 0x0003e20000002400 */
[----:B----4-:R-:W-:Y:S01]  /*2690*/  FFMA.FTZ R136, R119, UR37, -R122 ;  /* 0x0000002577887c23 */ /* 0x010fe2000801087a */
[----:B------:R-:W-:Y:S01]  /*26a0*/  FSEL R119, R23, -INF , P1 ;  /* 0xff80000017777808 */ /* 0x000fe20000800000 */
[----:B------:R-:W-:-:S02]  /*26b0*/  IMAD R218, R4, 0x400, R18 ;  /* 0x0000040004da7824 */ /* 0x000fc400078e0212 */
[----:B------:R-:W-:Y:S01]  /*26c0*/  FMUL.FTZ R128, R147, UR36 ;  /* 0x0000002493807c20 */ /* 0x000fe20008410000 */
[----:B------:R-:W-:Y:S01]  /*26d0*/  FMUL.FTZ R132, R132, UR36 ;  /* 0x0000002484847c20 */ /* 0x000fe20008410000 */
[----:B------:R-:W-:Y:S01]  /*26e0*/  SHFL.IDX PT, R230, R12, R134, 0x1f ;  /* 0x00001f860ce67589 */ /* 0x000fe200000e0000 */
[----:B------:R-:W-:Y:S01]  /*26f0*/  FFMA.FTZ R119, R119, UR37, -R122 ;  /* 0x0000002577777c23 */ /* 0x000fe2000801087a */
[----:B------:R4:W-:Y:S01]  /*2700*/  MUFU.TANH R153, R133 ;  /* 0x0000008500997308 */ /* 0x0009e20000002400 */
[----:B-1----:R-:W-:Y:S01]  /*2710*/  VIADD R138, R10, 0x14 ;  /* 0x000000140a8a7836 */ /* 0x002fe20000000000 */
[----:B------:R-:W-:Y:S01]  /*2720*/  FSEL R122, R89, -INF , P2 ;  /* 0xff800000597a7808 */ /* 0x000fe20001000000 */
[----:B------:R-:W-:Y:S01]  /*2730*/  SHFL.IDX PT, R225, R12, R135, 0x1f ;  /* 0x00001f870ce17589 */ /* 0x000fe200000e0000 */
[----:B------:R-:W-:-:S03]  /*2740*/  FMUL.FTZ R126, R126, UR36 ;  /* 0x000000247e7e7c20 */ /* 0x000fc60008410000 */
[----:B------:R-:W-:Y:S01]  /*2750*/  SHFL.IDX PT, R223, R20, R138, 0x1f ;  /* 0x00001f8a14df7589 */ /* 0x000fe200000e0000 */
[----:B---3--:R1:W-:Y:S01]  /*2760*/  MUFU.TANH R0, R141 ;  /* 0x0000008d00007308 */ /* 0x0083e20000002400 */
[----:B----4-:R-:W-:Y:S01]  /*2770*/  FFMA.FTZ R133, R123, UR37, -R120 ;  /* 0x000000257b857c23 */ /* 0x010fe20008010878 */
[C---:B------:R-:W-:Y:S01]  /*2780*/  FSEL R123, R88.reuse, -INF , P1 ;  /* 0xff800000587b7808 */ /* 0x040fe20000800000 */
[----:B------:R-:W-:-:S04]  /*2790*/  FFMA.FTZ R88, -R88, R88, 1 ;  /* 0x3f80000058587423 */ /* 0x000fc80000010158 */
[----:B------:R-:W-:Y:S01]  /*27a0*/  FFMA.FTZ R120, R123, UR37, -R120 ;  /* 0x000000257b787c23 */ /* 0x000fe20008010878 */
[----:B------:R-:W-:Y:S01]  /*27b0*/  MUFU.TANH R94, R94 ;  /* 0x0000005e005e7308 */ /* 0x000fe20000002400 */
[----:B-1----:R-:W-:Y:S01]  /*27c0*/  IADD3 R141, R10, 0x1c, RZ ;  /* 0x0000001c0a8d7810 */ /* 0x002fe20007ffe0ff */
[--C-:B------:R-:W-:Y:S01]  /*27d0*/  FFMA.FTZ R123, R122, UR37, -R121.reuse ;  /* 0x000000257a7b7c23 */ /* 0x100fe20008010879 */
[C---:B--2---:R-:W-:Y:S01]  /*27e0*/  FSEL R122, R91.reuse, -INF , P1 ;  /* 0xff8000005b7a7808 */ /* 0x044fe20000800000 */
[----:B------:R-:W-:Y:S02]  /*27f0*/  FFMA.FTZ R91, -R91, R91, 1 ;  /* 0x3f8000005b5b7423 */ /* 0x000fe4000001015b */
[----:B------:R-:W1:Y:S02]  /*2800*/  SHFL.IDX PT, R145, R20, R141, 0x1f ;  /* 0x00001f8d14917589 */ /* 0x000e6400000e0000 */
[----:B------:R-:W-:Y:S01]  /*2810*/  MUFU.TANH R96, R96 ;  /* 0x0000006000607308 */ /* 0x000fe20000002400 */
[----:B------:R-:W-:-:S07]  /*2820*/  FFMA.FTZ R121, R122, UR37, -R121 ;  /* 0x000000257a797c23 */ /* 0x000fce0008010879 */
[----:B------:R2:W-:Y:S08]  /*2830*/  MUFU.TANH R6, R139 ;  /* 0x0000008b00067308 */ /* 0x0005f00000002400 */
[----:B------:R-:W3:Y:S01]  /*2840*/  MUFU.TANH R98, R98 ;  /* 0x0000006200627308 */ /* 0x000ee20000002400 */
[----:B------:R-:W-:Y:S02]  /*2850*/  WARPGROUP.DEPBAR.LE gsb0, 0x0 ;  /* 0x00008000000079c5 */ /* 0x000fe40000010000 */
[----:B------:R-:W-:Y:S01]  /*2860*/  WARPGROUP.ARRIVE ;  /* 0x00000000000079c5 */ /* 0x000fe20000000000 */
[C---:B--2---:R-:W-:Y:S01]  /*2870*/  FSEL R139, R90.reuse, -INF , P2 ;  /* 0xff8000005a8b7808 */ /* 0x044fe20001000000 */
[----:B------:R-:W-:-:S03]  /*2880*/  FFMA.FTZ R90, -R90, R90, 1 ;  /* 0x3f8000005a5a7423 */ /* 0x000fc6000001015a */
[----:B------:R-:W2:Y:S01]  /*2890*/  MUFU.TANH R100, R100 ;  /* 0x0000006400647308 */ /* 0x000ea20000002400 */
[----:B------:R-:W-:Y:S01]  /*28a0*/  HGMMA.64x128x16.F32 R24, gdesc[UR4], R24, gsb0 ;  /* 0x01e00000041879f0 */ /* 0x000fe20008000818 */
[----:B------:R-:W-:Y:S01]  /*28b0*/  UIADD3 UR6, UR8, 0x4, URZ ;  /* 0x0000000408067890 */ /* 0x000fe2000fffe03f */
[----:B------:R-:W-:Y:S01]  /*28c0*/  FFMA.FTZ R122, R139, UR37, -R124 ;  /* 0x000000258b7a7c23 */ /* 0x000fe2000801087c */
[----:B------:R-:W-:Y:S01]  /*28d0*/  UIADD3 UR4, UR9, 0x4, URZ ;  /* 0x0000000409047890 */ /* 0x000fe2000fffe03f */
[----:B------:R-:W-:Y:S01]  /*28e0*/  VIADD R139, R10, 0x18 ;  /* 0x000000180a8b7836 */ /* 0x000fe20000000000 */
[----:B------:R-:W-:Y:S01]  /*28f0*/  UMOV UR7, 0x40000040 ;  /* 0x4000004000077882 */ /* 0x000fe20000000000 */
[----:B------:R-:W-:Y:S01]  /*2900*/  UMOV UR5, 0x40000040 ;  /* 0x4000004000057882 */ /* 0x000fe20000000000 */
[----:B------:R4:W-:Y:S01]  /*2910*/  MUFU.TANH R5, R140 ;  /* 0x0000008c00057308 */ /* 0x0009e20000002400 */
[----:B---3--:R-:W-:Y:S01]  /*2920*/  FSEL R219, R98, -INF , P2 ;  /* 0xff80000062db7808 */ /* 0x008fe20001000000 */
[----:B------:R-:W3:Y:S04]  /*2930*/  SHFL.IDX PT, R222, R20, R139, 0x1f ;  /* 0x00001f8b14de7589 */ /* 0x000ee800000e0000 */
[----:B-1----:R-:W-:-:S02]  /*2940*/  FFMA.FTZ R219, R219, UR37, -R145 ;  /* 0x00000025dbdb7c23 */ /* 0x002fc40008010891 */
[----:B------:R1:W-:Y:S01]  /*2950*/  MUFU.TANH R3, R142 ;  /* 0x0000008e00037308 */ /* 0x0003e20000002400 */
[----:B----4-:R-:W-:-:S05]  /*2960*/  VIADD R140, R10, 0x10 ;  /* 0x000000100a8c7836 */ /* 0x010fca0000000000 */
[----:B------:R4:W3:Y:S02]  /*2970*/  SHFL.IDX PT, R125, R20, R140, 0x1f ;  /* 0x00001f8c147d7589 */ /* 0x0008e400000e0000 */
[----:B------:R-:W-:Y:S01]  /*2980*/  MUFU.TANH R92, R92 ;  /* 0x0000005c005c7308 */ /* 0x000fe20000002400 */
[C---:B-1----:R-:W-:Y:S01]  /*2990*/  FSEL R142, R96.reuse, -INF , P1 ;  /* 0xff800000608e7808 */ /* 0x042fe20000800000 */
[----:B------:R-:W-:Y:S01]  /*29a0*/  FFMA.FTZ R96, -R96, R96, 1 ;  /* 0x3f80000060607423 */ /* 0x000fe20000010160 */
[----:B----4-:R-:W-:-:S05]  /*29b0*/  FSEL R20, R94, -INF , P2 ;  /* 0xff8000005e147808 */ /* 0x010fca0001000000 */
[----:B------:R-:W-:Y:S01]  /*29c0*/  MUFU.TANH R93, R93 ;  /* 0x0000005d005d7308 */ /* 0x000fe20000002400 */
[----:B------:R-:W-:Y:S01]  /*29d0*/  FFMA.FTZ R94, -R94, R94, 1 ;  /* 0x3f8000005e5e7423 */ /* 0x000fe2000001015e */
[--C-:B------:R-:W-:Y:S01]  /*29e0*/  FFMA.FTZ R20, R20, UR37, -R223.reuse ;  /* 0x0000002514147c23 */ /* 0x100fe200080108df */
[----:B------:R-:W-:Y:S01]  /*29f0*/  FFMA.FTZ R223, R142, UR37, -R223 ;  /* 0x000000258edf7c23 */ /* 0x000fe200080108df */
[----:B--2---:R-:W-:-:S04]  /*2a00*/  FSEL R142, R100, -INF , P1 ;  /* 0xff800000648e7808 */ /* 0x004fc80000800000 */
[----:B------:R-:W1:Y:S01]  /*2a10*/  MUFU.TANH R95, R95 ;  /* 0x0000005f005f7308 */ /* 0x000e620000002400 */
[----:B------:R-:W-:-:S07]  /*2a20*/  FFMA.FTZ R145, R142, UR37, -R145 ;  /* 0x000000258e917c23 */ /* 0x000fce0008010891 */
[----:B------:R2:W-:Y:S08]  /*2a30*/  MUFU.TANH R155, R129 ;  /* 0x00000081009b7308 */ /* 0x0005f00000002400 */
[----:B------:R-:W4:Y:S01]  /*2a40*/  MUFU.TANH R97, R97 ;  /* 0x0000006100617308 */ /* 0x000f220000002400 */
[----:B--2---:R-:W-:Y:S01]  /*2a50*/  FMUL.FTZ R129, R148, UR36 ;  /* 0x0000002494817c20 */ /* 0x004fe20008410000 */
[C---:B-1----:R-:W-:Y:S01]  /*2a60*/  FSEL R143, R95.reuse, -INF , P1 ;  /* 0xff8000005f8f7808 */ /* 0x042fe20000800000 */
[----:B------:R-:W-:-:S05]  /*2a70*/  FFMA.FTZ R95, -R95, R95, 1 ;  /* 0x3f8000005f5f7423 */ /* 0x000fca000001015f */
[----:B------:R-:W-:Y:S08]  /*2a80*/  MUFU.TANH R99, R99 ;  /* 0x0000006300637308 */ /* 0x000ff00000002400 */
[----:B------:R-:W1:Y:S01]  /*2a90*/  MUFU.TANH R101, R101 ;  /* 0x0000006500657308 */ /* 0x000e620000002400 */
[----:B----4-:R-:W-:-:S05]  /*2aa0*/  FSEL R147, R97, -INF , P2 ;  /* 0xff80000061937808 */ /* 0x010fca0001000000 */
[----:B---3--:R-:W-:Y:S02]  /*2ab0*/  FFMA.FTZ R147, R147, UR37, -R222 ;  /* 0x0000002593937c23 */ /* 0x008fe400080108de */
[----:B------:R-:W2:Y:S08]  /*2ac0*/  MUFU.TANH R103, R103 ;  /* 0x0000006700677308 */ /* 0x000eb00000002400 */
[----:B------:R-:W-:Y:S08]  /*2ad0*/  MUFU.TANH R102, R102 ;  /* 0x0000006600667308 */ /* 0x000ff00000002400 */
[----:B------:R-:W-:Y:S08]  /*2ae0*/  MUFU.EX2 R18, R223 ;  /* 0x000000df00127308 */ /* 0x000ff00000000800 */
[----:B------:R-:W-:Y:S08]  /*2af0*/  MUFU.TANH R104, R104 ;  /* 0x0000006800687308 */ /* 0x000ff00000002400 */
[----:B------:R3:W-:Y:S08]  /*2b00*/  MUFU.TANH R154, R132 ;  /* 0x00000084009a7308 */ /* 0x0007f00000002400 */
[----:B------:R-:W-:Y:S01]  /*2b10*/  MUFU.EX2 R120, R120 ;  /* 0x0000007800787308 */ /* 0x000fe20000000800 */
[----:B---3--:R-:W-:Y:S01]  /*2b20*/  FMUL.FTZ R132, R150, UR36 ;  /* 0x0000002496847c20 */ /* 0x008fe20008410000 */
[C---:B-1----:R-:W-:Y:S01]  /*2b30*/  FSEL R150, R101.reuse, -INF , P2 ;  /* 0xff80000065967808 */ /* 0x042fe20001000000 */
[----:B------:R-:W-:-:S04]  /*2b40*/  FFMA.FTZ R101, -R101, R101, 1 ;  /* 0x3f80000065657423 */ /* 0x000fc80000010165 */
[----:B------:R-:W-:Y:S01]  /*2b50*/  FFMA.FTZ R150, R150, UR37, -R144 ;  /* 0x0000002596967c23 */ /* 0x000fe20008010890 */
[----:B------:R-:W-:Y:S01]  /*2b60*/  MUFU.TANH R108, R108 ;  /* 0x0000006c006c7308 */ /* 0x000fe20000002400 */
[----:B------:R-:W-:Y:S02]  /*2b70*/  WARPGROUP.DEPBAR.LE gsb0, 0x0 ;  /* 0x00008000000079c5 */ /* 0x000fe40000010000 */
[----:B------:R-:W-:-:S05]  /*2b80*/  WARPGROUP.ARRIVE ;  /* 0x00000000000079c5 */ /* 0x000fca0000000000 */
[----:B------:R-:W-:Y:S01]  /*2b90*/  MUFU.EX2 R136, R136 ;  /* 0x0000008800887308 */ /* 0x000fe20000000800 */
[----:B------:R-:W-:Y:S01]  /*2ba0*/  HGMMA.64x128x16.F32 R24, gdesc[UR4], R24, gsb0 ;  /* 0x01e00000041879f0 */ /* 0x000fe20008000818 */
[----:B------:R-:W-:Y:S02]  /*2bb0*/  UIADD3 UR6, UR8, 0x6, URZ ;  /* 0x0000000608067890 */ /* 0x000fe4000fffe03f */
[----:B------:R-:W-:-:S04]  /*2bc0*/  UIADD3 UR4, UR9, 0x6, URZ ;  /* 0x0000000609047890 */ /* 0x000fc8000fffe03f */
[----:B------:R-:W-:Y:S01]  /*2bd0*/  MUFU.TANH R105, R105 ;  /* 0x0000006900697308 */ /* 0x000fe20000002400 */
[----:B------:R-:W-:Y:S01]  /*2be0*/  UMOV UR7, 0x40000040 ;  /* 0x4000004000077882 */ /* 0x000fe20000000000 */
[----:B------:R-:W-:-:S06]  /*2bf0*/  UMOV UR5, 0x40000040 ;  /* 0x4000004000057882 */ /* 0x000fcc0000000000 */
[----:B------:R-:W-:Y:S08]  /*2c00*/  MUFU.EX2 R119, R119 ;  /* 0x0000007700777308 */ /* 0x000ff00000000800 */
[----:B------:R-:W-:Y:S08]  /*2c10*/  MUFU.EX2 R133, R133 ;  /* 0x0000008500857308 */ /* 0x000ff00000000800 */
[----:B------:R-:W1:Y:S08]  /*2c20*/  MUFU.EX2 R123, R123 ;  /* 0x0000007b007b7308 */ /* 0x000e700000000800 */
[----:B------:R-:W-:Y:S08]  /*2c30*/  MUFU.TANH R107, R107 ;  /* 0x0000006b006b7308 */ /* 0x000ff00000002400 */
[----:B------:R-:W-:Y:S08]  /*2c40*/  MUFU.TANH R109, R109 ;  /* 0x0000006d006d7308 */ /* 0x000ff00000002400 */
[----:B------:R-:W-:Y:S08]  /*2c50*/  MUFU.TANH R111, R111 ;  /* 0x0000006f006f7308 */ /* 0x000ff00000002400 */
[----:B------:R-:W-:Y:S08]  /*2c60*/  MUFU.TANH R110, R110 ;  /* 0x0000006e006e7308 */ /* 0x000ff00000002400 */
[----:B------:R-:W-:Y:S08]  /*2c70*/  MUFU.TANH R112, R112 ;  /* 0x0000007000707308 */ /* 0x000ff00000002400 */
[----:B------:R-:W-:Y:S08]  /*2c80*/  MUFU.TANH R113, R113 ;  /* 0x0000007100717308 */ /* 0x000ff00000002400 */
[----:B------:R-:W-:Y:S08]  /*2c90*/  MUFU.TANH R115, R115 ;  /* 0x0000007300737308 */ /* 0x000ff00000002400 */
[----:B------:R-:W-:Y:S08]  /*2ca0*/  MUFU.EX2 R122, R122 ;  /* 0x0000007a007a7308 */ /* 0x000ff00000000800 */
[----:B------:R-:W-:Y:S08]  /*2cb0*/  MUFU.EX2 R20, R20 ;  /* 0x0000001400147308 */ /* 0x000ff00000000800 */
[----:B------:R-:W3:Y:S08]  /*2cc0*/  MUFU.EX2 R121, R121 ;  /* 0x0000007900797308 */ /* 0x000ef00000000800 */
[----:B------:R-:W-:Y:S08]  /*2cd0*/  MUFU.TANH R114, R114 ;  /* 0x0000007200727308 */ /* 0x000ff00000002400 */
[----:B------:R-:W-:Y:S08]  /*2ce0*/  MUFU.TANH R116, R116 ;  /* 0x0000007400747308 */ /* 0x000ff00000002400 */
[----:B------:R-:W-:Y:S01]  /*2cf0*/  MUFU.TANH R117, R117 ;  /* 0x0000007500757308 */ /* 0x000fe20000002400 */
[----:B------:R-:W-:-:S02]  /*2d00*/  WARPGROUP.DEPBAR.LE gsb0, 0x0 ;  /* 0x00008000000079c5 */ /* 0x000fc40000010000 */
[----:B------:R-:W-:-:S05]  /*2d10*/  WARPGROUP.ARRIVE ;  /* 0x00000000000079c5 */ /* 0x000fca0000000000 */
[----:B------:R-:W-:Y:S01]  /*2d20*/  MUFU.TANH R216, R216 ;  /* 0x000000d800d87308 */ /* 0x000fe20000002400 */
[----:B------:R-:W-:Y:S01]  /*2d30*/  HGMMA.64x128x16.F32 R24, gdesc[UR4], R24, gsb0 ;  /* 0x01e00000041879f0 */ /* 0x000fe20008000818 */
[----:B------:R-:W-:-:S06]  /*2d40*/  R2UR UR4, R218 ;  /* 0x00000000da0472ca */ /* 0x000fcc00000e0000 */
        /* <DEDUP_REMOVED lines=22> */
[C---:B------:R-:W-:Y:S01]  /*2eb0*/  FSEL R124, R93.reuse, -INF , P2 ;  /* 0xff8000005d7c7808 */ /* 0x040fe20001000000 */
[----:B------:R-:W-:-:S05]  /*2ec0*/  FFMA.FTZ R93, -R93, R93, 1 ;  /* 0x3f8000005d5d7423 */ /* 0x000fca000001015d */
[----:B------:R-:W-:Y:S01]  /*2ed0*/  MUFU.TANH R132, R132 ;  /* 0x0000008400847308 */ /* 0x000fe20000002400 */
[--C-:B------:R-:W-:Y:S01]  /*2ee0*/  FFMA.FTZ R124, R124, UR37, -R125.reuse ;  /* 0x000000257c7c7c23 */ /* 0x100fe2000801087d */
[----:B------:R-:W-:Y:S01]  /*2ef0*/  FFMA.FTZ R125, R143, UR37, -R125 ;  /* 0x000000258f7d7c23 */ /* 0x000fe2000801087d */
[----:B------:R-:W-:-:S05]  /*2f00*/  FSEL R143, R99, -INF , P1 ;  /* 0xff800000638f7808 */ /* 0x000fca0000800000 */
[----:B------:R-:W-:Y:S01]  /*2f10*/  MUFU.EX2 R124, R124 ;  /* 0x0000007c007c7308 */ /* 0x000fe20000000800 */
[----:B------:R-:W-:Y:S01]  /*2f20*/  FFMA.FTZ R222, R143, UR37, -R222 ;  /* 0x000000258fde7c23 */ /* 0x000fe200080108de */
[C---:B--2---:R-:W-:Y:S01]  /*2f30*/  FSEL R143, R103.reuse, -INF , P1 ;  /* 0xff800000678f7808 */ /* 0x044fe20000800000 */
[----:B------:R-:W-:-:S04]  /*2f40*/  FFMA.FTZ R103, -R103, R103, 1 ;  /* 0x3f80000067677423 */ /* 0x000fc80000010167 */
[----:B------:R-:W-:Y:S01]  /*2f50*/  FFMA.FTZ R144, R143, UR37, -R144 ;  /* 0x000000258f907c23 */ /* 0x000fe20008010890 */
[----:B------:R-:W-:Y:S01]  /*2f60*/  MUFU.EX2 R125, R125 ;  /* 0x0000007d007d7308 */ /* 0x000fe20000000800 */
[----:B-1----:R-:W1:Y:S07]  /*2f70*/  SHFL.IDX PT, R146, R151, R135, 0x1f ;  /* 0x00001f8797927589 */ /* 0x002e6e00000e0000 */
[----:B------:R-:W2:Y:S01]  /*2f80*/  MUFU.EX2 R14, R14 ;  /* 0x0000000e000e7308 */ /* 0x000ea20000000800 */
[----:B------:R-:W4:Y:S04]  /*2f90*/  SHFL.IDX PT, R148, R151, R134, 0x1f ;  /* 0x00001f8697947589 */ /* 0x000f2800000e0000 */
[----:B------:R-:W2:Y:S03]  /*2fa0*/  SHFL.IDX PT, R142, R151, R140, 0x1f ;  /* 0x00001f8c978e7589 */ /* 0x000ea600000e0000 */
[----:B------:R-:W-:Y:S01]  /*2fb0*/  MUFU.TANH R130, R130 ;  /* 0x0000008200827308 */ /* 0x000fe20000002400 */
[----:B------:R-:W2:Y:S04]  /*2fc0*/  SHFL.IDX PT, R220, R151, R10, 0x1f ;  /* 0x00001f0a97dc7589 */ /* 0x000ea800000e0000 */
[----:B------:R-:W-:Y:S03]  /*2fd0*/  SHFL.IDX PT, R149, R151, R131, 0x1f ;  /* 0x00001f8397957589 */ /* 0x000fe600000e0000 */
[----:B------:R-:W-:Y:S01]  /*2fe0*/  MUFU.TANH R137, R137 ;  /* 0x0000008900897308 */ /* 0x000fe20000002400 */
[----:B------:R-:W2:Y:S01]  /*2ff0*/  SHFL.IDX PT, R223, R151, R138, 0x1f ;  /* 0x00001f8a97df7589 */ /* 0x000ea200000e0000 */
[--C-:B-1----:R-:W-:Y:S01]  /*3000*/  FADD.FTZ R218, R28, -R146.reuse ;  /* 0x800000921cda7221 */ /* 0x102fe20000010000 */
[----:B------:R-:W-:-:S05]  /*3010*/  FADD.FTZ R30, R30, -R146 ;  /* 0x800000921e1e7221 */ /* 0x000fca0000010000 */
[----:B------:R-:W-:Y:S01]  /*3020*/  MUFU.EX2 R28, R150 ;  /* 0x00000096001c7308 */ /* 0x000fe20000000800 */
[----:B------:R-:W1:Y:S01]  /*3030*/  SHFL.IDX PT, R224, R151, R139, 0x1f ;  /* 0x00001f8b97e07589 */ /* 0x000e6200000e0000 */
[--C-:B----4-:R-:W-:Y:S01]  /*3040*/  FADD.FTZ R146, R29, -R148.reuse ;  /* 0x800000941d927221 */ /* 0x110fe20000010000 */
[----:B------:R-:W-:Y:S01]  /*3050*/  FADD.FTZ R148, R31, -R148 ;  /* 0x800000941f947221 */ /* 0x000fe20000010000 */
[----:B------:R-:W-:Y:S01]  /*3060*/  FMUL.FTZ R218, R123, R218 ;  /* 0x000000da7bda7220 */ /* 0x000fe20000410000 */
[----:B---3--:R-:W-:Y:S01]  /*3070*/  FMUL.FTZ R30, R121, R30 ;  /* 0x0000001e791e7220 */ /* 0x008fe20000410000 */
[--C-:B--2---:R-:W-:Y:S01]  /*3080*/  FADD.FTZ R31, R32, -R142.reuse ;  /* 0x8000008e201f7221 */ /* 0x104fe20000010000 */
[----:B------:R-:W-:Y:S01]  /*3090*/  FADD.FTZ R142, R34, -R142 ;  /* 0x8000008e228e7221 */ /* 0x000fe20000010000 */
[----:B------:R-:W-:Y:S01]  /*30a0*/  FMUL.FTZ R148, R14, R148 ;  /* 0x000000940e947220 */ /* 0x000fe20000410000 */
[----:B------:R2:W3:Y:S01]  /*30b0*/  SHFL.IDX PT, R34, R151, R141, 0x1f ;  /* 0x00001f8d97227589 */ /* 0x0004e200000e0000 */
[--C-:B------:R-:W-:Y:S01]  /*30c0*/  FADD.FTZ R143, R24, -R220.reuse ;  /* 0x800000dc188f7221 */ /* 0x100fe20000010000 */
[----:B------:R-:W-:Y:S01]  /*30d0*/  FADD.FTZ R220, R26, -R220 ;  /* 0x800000dc1adc7221 */ /* 0x000fe20000010000 */
[----:B------:R4:W-:Y:S01]  /*30e0*/  MUFU.EX2 R24, R147 ;  /* 0x0000009300187308 */ /* 0x0009e20000000800 */
[----:B------:R-:W-:Y:S01]  /*30f0*/  FSEL R26, R104, -INF , P1 ;  /* 0xff800000681a7808 */ /* 0x000fe20000800000 */
[----:B------:R-:W-:Y:S01]  /*3100*/  FMUL.FTZ R31, R124, R31 ;  /* 0x0000001f7c1f7220 */ /* 0x000fe20000410000 */
[----:B------:R-:W-:Y:S01]  /*3110*/  FMUL.FTZ R220, R119, R220 ;  /* 0x000000dc77dc7220 */ /* 0x000fe20000410000 */
[----:B------:R-:W-:Y:S01]  /*3120*/  FMUL.FTZ R91, R91, R30 ;  /* 0x0000001e5b5b7220 */ /* 0x000fe20000410000 */
[----:B------:R-:W-:Y:S01]  /*3130*/  FSEL R29, R106, -INF , P2 ;  /* 0xff8000006a1d7808 */ /* 0x000fe20001000000 */
[----:B------:R-:W-:Y:S01]  /*3140*/  FADD.FTZ R32, R35, -R223 ;  /* 0x800000df23207221 */ /* 0x000fe20000010000 */
[----:B------:R-:W-:Y:S01]  /*3150*/  FFMA.FTZ R35, -R21, R21, 1 ;  /* 0x3f80000015237423 */ /* 0x000fe20000010115 */
[----:B--2---:R-:W-:Y:S01]  /*3160*/  FSEL R151, R107, -INF , P1 ;  /* 0xff8000006b977808 */ /* 0x004fe20000800000 */
[--C-:B----4-:R-:W-:Y:S01]  /*3170*/  FADD.FTZ R147, R25, -R149.reuse ;  /* 0x8000009519937221 */ /* 0x110fe20000010000 */
[----:B------:R-:W-:Y:S01]  /*3180*/  FADD.FTZ R149, R27, -R149 ;  /* 0x800000951b957221 */ /* 0x000fe20000010000 */
[----:B------:R2:W4:Y:S01]  /*3190*/  MUFU.EX2 R25, R222 ;  /* 0x000000de00197308 */ /* 0x0005220000000800 */
[----:B------:R-:W-:Y:S01]  /*31a0*/  FMUL.FTZ R32, R18, R32 ;  /* 0x0000002012207220 */ /* 0x000fe20000410000 */
[----:B------:R-:W-:Y:S01]  /*31b0*/  FFMA.FTZ R151, R151, UR37, -R225 ;  /* 0x0000002597977c23 */ /* 0x000fe200080108e1 */
[----:B------:R-:W-:Y:S01]  /*31c0*/  FMUL.FTZ R149, R120, R149 ;  /* 0x0000009578957220 */ /* 0x000fe20000410000 */
[--C-:B-1----:R-:W-:Y:S01]  /*31d0*/  FADD.FTZ R36, R36, -R224.reuse ;  /* 0x800000e024247221 */ /* 0x102fe20000010000 */
[----:B------:R-:W-:Y:S01]  /*31e0*/  FMUL.FTZ R96, R96, R32 ;  /* 0x0000002060607220 */ /* 0x000fe20000410000 */
[----:B------:R-:W-:Y:S01]  /*31f0*/  FADD.FTZ R38, R38, -R224 ;  /* 0x800000e026267221 */ /* 0x000fe20000010000 */
[----:B------:R-:W-:Y:S01]  /*3200*/  FMUL.FTZ R88, R88, R149 ;  /* 0x0000009558587220 */ /* 0x000fe20000410000 */
[----:B------:R3:W-:Y:S01]  /*3210*/  MUFU.EX2 R21, R144 ;  /* 0x0000009000157308 */ /* 0x0007e20000000800 */
[C---:B--2---:R-:W-:Y:S01]  /*3220*/  FSEL R222, R102.reuse, -INF , P2 ;  /* 0xff80000066de7808 */ /* 0x044fe20001000000 */
[----:B------:R1:W-:Y:S01]  /*3230*/  LDS R149, [R17+0x400] ;  /* 0x0004000011957984 */ /* 0x0003e20000000800 */
[----:B------:R-:W-:Y:S01]  /*3240*/  FFMA.FTZ R29, R29, UR37, -R230 ;  /* 0x000000251d1d7c23 */ /* 0x000fe200080108e6 */
[----:B------:R-:W-:Y:S01]  /*3250*/  FFMA.FTZ R102, -R102, R102, 1 ;  /* 0x3f80000066667423 */ /* 0x000fe20000010166 */
[----:B------:R-:W-:Y:S01]  /*3260*/  FFMA.FTZ R104, -R104, R104, 1 ;  /* 0x3f80000068687423 */ /* 0x000fe20000010168 */
[--C-:B------:R-:W-:Y:S01]  /*3270*/  FFMA.FTZ R222, R222, UR37, -R221.reuse ;  /* 0x00000025dede7c23 */ /* 0x100fe200080108dd */
[----:B------:R-:W-:Y:S01]  /*3280*/  FFMA.FTZ R221, R26, UR37, -R221 ;  /* 0x000000251add7c23 */ /* 0x000fe200080108dd */
[----:B------:R2:W1:Y:S01]  /*3290*/  MUFU.EX2 R27, R219 ;  /* 0x000000db001b7308 */ /* 0x0004620000000800 */
[----:B---3--:R-:W-:Y:S01]  /*32a0*/  FADD.FTZ R144, R39, -R34 ;  /* 0x8000002227907221 */ /* 0x008fe20000010000 */
[----:B----4-:R-:W-:Y:S01]  /*32b0*/  FMUL.FTZ R38, R25, R38 ;  /* 0x0000002619267220 */ /* 0x010fe20000410000 */
[----:B------:R-:W3:Y:S01]  /*32c0*/  SHFL.IDX PT, R39, R12, R138, 0x1f ;  /* 0x00001f8a0c277589 */ /* 0x000ee200000e0000 */
[----:B------:R-:W-:-:S04]  /*32d0*/  FFMA.FTZ R107, -R107, R107, 1 ;  /* 0x3f8000006b6b7423 */ /* 0x000fc8000001016b */
[----:B------:R4:W3:Y:S01]  /*32e0*/  MUFU.EX2 R26, R145 ;  /* 0x00000091001a7308 */ /* 0x0008e20000000800 */
[C---:B--2---:R-:W-:Y:S01]  /*32f0*/  FSEL R219, R105.reuse, -INF , P2 ;  /* 0xff80000069db7808 */ /* 0x044fe20001000000 */
[----:B------:R-:W-:-:S04]  /*3300*/  FFMA.FTZ R105, -R105, R105, 1 ;  /* 0x3f80000069697423 */ /* 0x000fc80000010169 */
[----:B------:R-:W-:Y:S02]  /*3310*/  FFMA.FTZ R219, R219, UR37, -R225 ;  /* 0x00000025dbdb7c23 */ /* 0x000fe400080108e1 */
[----:B------:R-:W-:Y:S01]  /*3320*/  MUFU.EX2 R29, R29 ;  /* 0x0000001d001d7308 */ /* 0x000fe20000000800 */
[----:B----4-:R-:W-:Y:S01]  /*3330*/  FADD.FTZ R145, R33, -R223 ;  /* 0x800000df21917221 */ /* 0x010fe20000010000 */
[----:B------:R-:W-:Y:S01]  /*3340*/  FSEL R33, R108, -INF , P1 ;  /* 0xff8000006c217808 */ /* 0x000fe20000800000 */
[----:B------:R-:W-:Y:S01]  /*3350*/  FMUL.FTZ R223, R136, R143 ;  /* 0x0000008f88df7220 */ /* 0x000fe20000410000 */
[----:B------:R-:W-:Y:S01]  /*3360*/  FADD.FTZ R143, R37, -R34 ;  /* 0x80000022258f7221 */ /* 0x000fe20000010000 */
[----:B------:R-:W-:Y:S01]  /*3370*/  FFMA.FTZ R37, -R89, R89, 1 ;  /* 0x3f80000059257423 */ /* 0x000fe20000010159 */
[----:B------:R-:W-:Y:S01]  /*3380*/  FMUL.FTZ R89, R133, R147 ;  /* 0x0000009385597220 */ /* 0x000fe20000410000 */
[----:B------:R-:W-:Y:S01]  /*3390*/  FFMA.FTZ R150, R33, UR37, -R230 ;  /* 0x0000002521967c23 */ /* 0x000fe200080108e6 */
[----:B------:R-:W-:Y:S01]  /*33a0*/  FFMA.FTZ R33, -R23, R23, 1 ;  /* 0x3f80000017217423 */ /* 0x000fe20000010117 */
[----:B------:R-:W-:Y:S01]  /*33b0*/  FMUL.FTZ R34, R35, R223 ;  /* 0x000000df23227220 */ /* 0x000fe20000410000 */
[----:B------:R-:W2:Y:S01]  /*33c0*/  SHFL.IDX PT, R23, R12, R140, 0x1f ;  /* 0x00001f8c0c177589 */ /* 0x000ea200000e0000 */
[----:B------:R-:W-:Y:S01]  /*33d0*/  FFMA.FTZ R35, -R22, R22, 1 ;  /* 0x3f80000016237423 */ /* 0x000fe20000010116 */
[----:B------:R-:W-:Y:S01]  /*33e0*/  FMUL.FTZ R33, R33, R220 ;  /* 0x000000dc21217220 */ /* 0x000fe20000410000 */
[----:B------:R4:W2:Y:S01]  /*33f0*/  MUFU.EX2 R22, R222 ;  /* 0x000000de00167308 */ /* 0x0008a20000000800 */
[----:B------:R-:W2:Y:S01]  /*3400*/  SHFL.IDX PT, R223, R12, R139, 0x1f ;  /* 0x00001f8b0cdf7589 */ /* 0x000ea200000e0000 */
[----:B------:R-:W-:Y:S01]  /*3410*/  FMUL.FTZ R89, R35, R89 ;  /* 0x0000005923597220 */ /* 0x000fe20000410000 */
[----:B------:R-:W-:Y:S01]  /*3420*/  FMUL.FTZ R35, R37, R218 ;  /* 0x000000da25237220 */ /* 0x000fe20000410000 */
[----:B------:R-:W-:Y:S01]  /*3430*/  FSEL R220, R111, -INF , P1 ;  /* 0xff8000006fdc7808 */ /* 0x000fe20000800000 */
[----:B------:R-:W-:Y:S01]  /*3440*/  FMUL.FTZ R145, R20, R145 ;  /* 0x0000009114917220 */ /* 0x000fe20000410000 */
[----:B------:R-:W-:Y:S01]  /*3450*/  FSEL R37, R110, -INF , P2 ;  /* 0xff8000006e257808 */ /* 0x000fe20001000000 */
[----:B-1----:R-:W-:Y:S01]  /*3460*/  FMUL.FTZ R143, R27, R143 ;  /* 0x0000008f1b8f7220 */ /* 0x002fe20000410000 */
[----:B------:R-:W-:Y:S01]  /*3470*/  FSEL R147, R112, -INF , P1 ;  /* 0xff80000070937808 */ /* 0x000fe20000800000 */
[----:B----4-:R1:W4:Y:S01]  /*3480*/  SHFL.IDX PT, R222, R12, R141, 0x1f ;  /* 0x00001f8d0cde7589 */ /* 0x01032200000e0000 */
[----:B------:R1:W-:Y:S01]  /*3490*/  MUFU.EX2 R17, R219 ;  /* 0x000000db00117308 */ /* 0x0003e20000000800 */
[----:B------:R-:W-:Y:S01]  /*34a0*/  FSEL R218, R115, -INF , P1 ;  /* 0xff80000073da7808 */ /* 0x000fe20000800000 */
[--C-:B---3--:R-:W-:Y:S01]  /*34b0*/  FFMA.FTZ R37, R37, UR37, -R39.reuse ;  /* 0x0000002525257c23 */ /* 0x108fe20008010827 */
[----:B------:R-:W-:Y:S01]  /*34c0*/  FFMA.FTZ R147, R147, UR37, -R39 ;  /* 0x0000002593937c23 */ /* 0x000fe20008010827 */
[----:B------:R-:W-:Y:S01]  /*34d0*/  FMUL.FTZ R94, R94, R145 ;  /* 0x000000915e5e7220 */ /* 0x000fe20000410000 */
[----:B------:R-:W-:Y:S01]  /*34e0*/  FMUL.FTZ R144, R26, R144 ;  /* 0x000000901a907220 */ /* 0x000fe20000410000 */
[----:B------:R-:W-:Y:S01]  /*34f0*/  SHFL.IDX PT, R145, R149, R10, 0x1f ;  /* 0x00001f0a95917589 */ /* 0x000fe200000e0000 */
[----:B------:R-:W-:Y:S01]  /*3500*/  FFMA.FTZ R115, -R115, R115, 1 ;  /* 0x3f80000073737423 */ /* 0x000fe20000010173 */
[----:B------:R-:W-:Y:S01]  /*3510*/  MUFU.EX2 R30, R150 ;  /* 0x00000096001e7308 */ /* 0x000fe20000000800 */
[----:B-1----:R-:W-:Y:S01]  /*3520*/  FSEL R219, R113, -INF , P2 ;  /* 0xff80000071db7808 */ /* 0x002fe20001000000 */
[----:B------:R-:W-:Y:S01]  /*3530*/  SHFL.IDX PT, R32, R149, R134, 0x1f ;  /* 0x00001f8695207589 */ /* 0x000fe200000e0000 */
[----:B--2---:R-:W-:Y:S01]  /*3540*/  FFMA.FTZ R220, R220, UR37, -R23 ;  /* 0x00000025dcdc7c23 */ /* 0x004fe20008010817 */
[----:B------:R-:W-:Y:S01]  /*3550*/  FFMA.FTZ R111, -R111, R111, 1 ;  /* 0x3f8000006f6f7423 */ /* 0x000fe2000001016f */
[----:B------:R-:W-:Y:S01]  /*3560*/  FFMA.FTZ R113, -R113, R113, 1 ;  /* 0x3f80000071717423 */ /* 0x000fe20000010171 */
[----:B------:R-:W1:Y:S01]  /*3570*/  SHFL.IDX PT, R224, R149, R138, 0x1f ;  /* 0x00001f8a95e07589 */ /* 0x000e6200000e0000 */
[----:B------:R-:W-:Y:S01]  /*3580*/  FFMA.FTZ R39, R219, UR37, -R223 ;  /* 0x00000025db277c23 */ /* 0x000fe200080108df */
[----:B------:R2:W3:Y:S01]  /*3590*/  MUFU.EX2 R12, R221 ;  /* 0x000000dd000c7308 */ /* 0x0004e20000000800 */
[----:B------:R-:W-:Y:S01]  /*35a0*/  FSEL R219, R114, -INF , P2 ;  /* 0xff80000072db7808 */ /* 0x000fe20001000000 */
[----:B------:R-:W3:Y:S04]  /*35b0*/  SHFL.IDX PT, R225, R149, R139, 0x1f ;  /* 0x00001f8b95e17589 */ /* 0x000ee800000e0000 */
[----:B------:R-:W-:Y:S01]  /*35c0*/  SHFL.IDX PT, R230, R13, R131, 0x1f ;  /* 0x00001f830de67589 */ /* 0x000fe200000e0000 */
[----:B----4-:R-:W-:Y:S01]  /*35d0*/  FFMA.FTZ R219, R219, UR37, -R222 ;  /* 0x00000025dbdb7c23 */ /* 0x010fe200080108de */
[----:B------:R-:W-:Y:S01]  /*35e0*/  MUFU.EX2 R37, R37 ;  /* 0x0000002500257308 */ /* 0x000fe20000000800 */
[C---:B--2---:R-:W-:Y:S01]  /*35f0*/  FSEL R221, R109.reuse, -INF , P2 ;  /* 0xff8000006ddd7808 */ /* 0x044fe20001000000 */
[----:B------:R-:W-:-:S04]  /*3600*/  FFMA.FTZ R109, -R109, R109, 1 ;  /* 0x3f8000006d6d7423 */ /* 0x000fc8000001016d */
[----:B------:R-:W-:Y:S02]  /*3610*/  FFMA.FTZ R221, R221, UR37, -R23 ;  /* 0x00000025dddd7c23 */ /* 0x000fe40008010817 */
[----:B------:R2:W4:Y:S01]  /*3620*/  MUFU.EX2 R23, R151 ;  /* 0x0000009700177308 */ /* 0x0005220000000800 */
[----:B-1----:R-:W-:-:S07]  /*3630*/  FADD.FTZ R51, R51, -R224 ;  /* 0x800000e033337221 */ /* 0x002fce0000010000 */
[----:B------:R-:W-:Y:S01]  /*3640*/  MUFU.EX2 R39, R39 ;  /* 0x0000002700277308 */ /* 0x000fe20000000800 */
[----:B--2---:R-:W-:Y:S01]  /*3650*/  FFMA.FTZ R151, R218, UR37, -R223 ;  /* 0x00000025da977c23 */ /* 0x004fe200080108df */
[----:B------:R-:W-:Y:S01]  /*3660*/  FFMA.FTZ R223, -R92, R92, 1 ;  /* 0x3f8000005cdf7423 */ /* 0x000fe2000001015c */
[----:B------:R-:W-:Y:S01]  /*3670*/  FMUL.FTZ R92, R122, R146 ;  /* 0x000000927a5c7220 */ /* 0x000fe20000410000 */
[----:B------:R-:W-:Y:S01]  /*3680*/  FMUL.FTZ R146, R125, R142 ;  /* 0x0000008e7d927220 */ /* 0x000fe20000410000 */
[----:B------:R-:W-:Y:S01]  /*3690*/  FMUL.FTZ R142, R93, R31 ;  /* 0x0000001f5d8e7220 */ /* 0x000fe20000410000 */
[----:B------:R-:W-:Y:S01]  /*36a0*/  FSEL R218, R116, -INF , P1 ;  /* 0xff80000074da7808 */ /* 0x000fe20000800000 */
[----:B------:R-:W-:Y:S01]  /*36b0*/  FMUL.FTZ R92, R90, R92 ;  /* 0x0000005c5a5c7220 */ /* 0x000fe20000410000 */
[----:B------:R-:W-:Y:S01]  /*36c0*/  FMUL.FTZ R93, R95, R146 ;  /* 0x000000925f5d7220 */ /* 0x000fe20000410000 */
[----:B------:R-:W-:Y:S01]  /*36d0*/  FFMA.FTZ R95, -R97, R97, 1 ;  /* 0x3f800000615f7423 */ /* 0x000fe20000010161 */
[----:B------:R-:W1:Y:S01]  /*36e0*/  SHFL.IDX PT, R146, R149, R131, 0x1f ;  /* 0x00001f8395927589 */ /* 0x000e6200000e0000 */
[----:B------:R-:W-:Y:S01]  /*36f0*/  FMUL.FTZ R97, R24, R36 ;  /* 0x0000002418617220 */ /* 0x000fe20000410000 */
[----:B------:R-:W-:Y:S01]  /*3700*/  FMUL.FTZ R90, R223, R148 ;  /* 0x00000094df5a7220 */ /* 0x000fe20000410000 */
[----:B------:R2:W-:Y:S01]  /*3710*/  MUFU.EX2 R36, R220 ;  /* 0x000000dc00247308 */ /* 0x0005e20000000800 */
[----:B------:R-:W4:Y:S01]  /*3720*/  SHFL.IDX PT, R148, R149, R135, 0x1f ;  /* 0x00001f8795947589 */ /* 0x000f2200000e0000 */
[----:B------:R-:W-:Y:S01]  /*3730*/  FMUL.FTZ R95, R95, R97 ;  /* 0x000000615f5f7220 */ /* 0x000fe20000410000 */
[----:B------:R-:W-:Y:S01]  /*3740*/  FFMA.FTZ R97, -R99, R99, 1 ;  /* 0x3f80000063617423 */ /* 0x000fe20000010163 */
[----:B------:R-:W-:Y:S01]  /*3750*/  FFMA.FTZ R99, -R98, R98, 1 ;  /* 0x3f80000062637423 */ /* 0x000fe20000010162 */
[----:B------:R-:W-:Y:S01]  /*3760*/  FFMA.FTZ R98, -R100, R100, 1 ;  /* 0x3f80000064627423 */ /* 0x000fe20000010164 */
[----:B------:R-:W4:Y:S01]  /*3770*/  SHFL.IDX PT, R223, R13, R10, 0x1f ;  /* 0x00001f0a0ddf7589 */ /* 0x000f2200000e0000 */
[----:B------:R-:W-:Y:S01]  /*3780*/  FFMA.FTZ R218, R218, UR37, -R222 ;  /* 0x00000025dada7c23 */ /* 0x000fe200080108de */
[----:B------:R-:W-:Y:S01]  /*3790*/  FMUL.FTZ R99, R99, R143 ;  /* 0x0000008f63637220 */ /* 0x000fe20000410000 */
[----:B------:R-:W-:Y:S01]  /*37a0*/  FMUL.FTZ R98, R98, R144 ;  /* 0x0000009062627220 */ /* 0x000fe20000410000 */
[----:B--2---:R-:W2:Y:S01]  /*37b0*/  SHFL.IDX PT, R220, R149, R140, 0x1f ;  /* 0x00001f8c95dc7589 */ /* 0x004ea200000e0000 */
[--C-:B------:R-:W-:Y:S01]  /*37c0*/  FADD.FTZ R143, R40, -R145.reuse ;  /* 0x80000091288f7221 */ /* 0x100fe20000010000 */
[----:B------:R-:W-:Y:S01]  /*37d0*/  FADD.FTZ R144, R42, -R145 ;  /* 0x800000912a907221 */ /* 0x000fe20000010000 */
[----:B------:R1:W2:Y:S01]  /*37e0*/  MUFU.EX2 R31, R221 ;  /* 0x000000dd001f7308 */ /* 0x0002a20000000800 */
[----:B------:R-:W-:Y:S01]  /*37f0*/  SHFL.IDX PT, R222, R13, R140, 0x1f ;  /* 0x00001f8c0dde7589 */ /* 0x000fe200000e0000 */
[----:B------:R-:W-:Y:S01]  /*3800*/  FMUL.FTZ R97, R97, R38 ;  /* 0x0000002661617220 */ /* 0x000fe20000410000 */
[----:B------:R-:W-:Y:S01]  /*3810*/  FMUL.FTZ R143, R28, R143 ;  /* 0x0000008f1c8f7220 */ /* 0x000fe20000410000 */
[----:B------:R-:W-:Y:S01]  /*3820*/  FMUL.FTZ R144, R21, R144 ;  /* 0x0000009015907220 */ /* 0x000fe20000410000 */
[----:B---3--:R-:W-:Y:S01]  /*3830*/  FADD.FTZ R54, R54, -R225 ;  /* 0x800000e136367221 */ /* 0x008fe20000010000 */
[----:B------:R-:W-:Y:S01]  /*3840*/  FFMA.FTZ R116, -R116, R116, 1 ;  /* 0x3f80000074747423 */ /* 0x000fe20000010174 */
[----:B------:R-:W-:Y:S01]  /*3850*/  FMUL.FTZ R143, R101, R143 ;  /* 0x0000008f658f7220 */ /* 0x000fe20000410000 */
[--C-:B-1----:R-:W-:Y:S01]  /*3860*/  FADD.FTZ R145, R41, -R146.reuse ;  /* 0x8000009229917221 */ /* 0x102fe20000010000 */
[----:B------:R-:W-:Y:S01]  /*3870*/  FADD.FTZ R146, R43, -R146 ;  /* 0x800000922b927221 */ /* 0x000fe20000010000 */
[----:B------:R1:W3:Y:S01]  /*3880*/  SHFL.IDX PT, R221, R149, R141, 0x1f ;  /* 0x00001f8d95dd7589 */ /* 0x0002e200000e0000 */
[----:B------:R1:W-:Y:S01]  /*3890*/  MUFU.EX2 R40, R219 ;  /* 0x000000db00287308 */ /* 0x0003e20000000800 */
[----:B----4-:R-:W-:Y:S01]  /*38a0*/  FADD.FTZ R100, R44, -R148 ;  /* 0x800000942c647221 */ /* 0x010fe20000010000 */
[----:B------:R-:W-:Y:S01]  /*38b0*/  FSEL R44, R216, -INF , P1 ;  /* 0xff800000d82c7808 */ /* 0x000fe20000800000 */
[----:B------:R-:W4:Y:S01]  /*38c0*/  SHFL.IDX PT, R43, R13, R135, 0x1f ;  /* 0x00001f870d2b7589 */ /* 0x000f2200000e0000 */
[----:B------:R-:W-:Y:S01]  /*38d0*/  FMUL.FTZ R145, R22, R145 ;  /* 0x0000009116917220 */ /* 0x000fe20000410000 */
[----:B------:R-:W-:Y:S01]  /*38e0*/  FMUL.FTZ R144, R103, R144 ;  /* 0x0000009067907220 */ /* 0x000fe20000410000 */
[----:B------:R-:W-:Y:S01]  /*38f0*/  FFMA.FTZ R103, -R106, R106, 1 ;  /* 0x3f8000006a677423 */ /* 0x000fe2000001016a */
[----:B------:R-:W-:Y:S01]  /*3900*/  FFMA.FTZ R44, R44, UR37, -R223 ;  /* 0x000000252c2c7c23 */ /* 0x000fe200080108df */
[----:B------:R3:W-:Y:S01]  /*3910*/  MUFU.EX2 R38, R147 ;  /* 0x0000009300267308 */ /* 0x0007e20000000800 */
[----:B-1----:R-:W-:Y:S01]  /*3920*/  SHFL.IDX PT, R219, R13, R138, 0x1f ;  /* 0x00001f8a0ddb7589 */ /* 0x002fe200000e0000 */
[--C-:B--2---:R-:W-:Y:S01]  /*3930*/  FADD.FTZ R150, R48, -R220.reuse ;  /* 0x800000dc30967221 */ /* 0x104fe20000010000 */
[----:B------:R-:W-:Y:S01]  /*3940*/  FADD.FTZ R50, R50, -R220 ;  /* 0x800000dc32327221 */ /* 0x000fe20000010000 */
[----:B------:R-:W-:Y:S01]  /*3950*/  FSEL R149, R227, -INF , P2 ;  /* 0xff800000e3957808 */ /* 0x000fe20001000000 */
[----:B------:R-:W1:Y:S01]  /*3960*/  SHFL.IDX PT, R48, R13, R134, 0x1f ;  /* 0x00001f860d307589 */ /* 0x000e6200000e0000 */
[----:B------:R-:W-:Y:S01]  /*3970*/  FADD.FTZ R220, R49, -R224 ;  /* 0x800000e031dc7221 */ /* 0x000fe20000010000 */
[----:B------:R-:W-:Y:S01]  /*3980*/  FSEL R224, R226, -INF , P2 ;  /* 0xff800000e2e07808 */ /* 0x000fe20001000000 */
[----:B------:R2:W1:Y:S01]  /*3990*/  MUFU.EX2 R42, R151 ;  /* 0x00000097002a7308 */ /* 0x0004620000000800 */
[----:B---3--:R-:W-:Y:S01]  /*39a0*/  FADD.FTZ R147, R46, -R148 ;  /* 0x800000942e937221 */ /* 0x008fe20000010000 */
[--C-:B------:R-:W-:Y:S01]  /*39b0*/  FADD.FTZ R148, R45, -R32.reuse ;  /* 0x800000202d947221 */ /* 0x100fe20000010000 */
[----:B------:R-:W-:Y:S01]  /*39c0*/  FADD.FTZ R32, R47, -R32 ;  /* 0x800000202f207221 */ /* 0x000fe20000010000 */
[----:B------:R-:W-:Y:S01]  /*39d0*/  FSEL R47, R126, -INF , P1 ;  /* 0xff8000007e2f7808 */ /* 0x000fe20000800000 */
[----:B------:R-:W3:Y:S01]  /*39e0*/  SHFL.IDX PT, R101, R13, R139, 0x1f ;  /* 0x00001f8b0d657589 */ /* 0x000ee200000e0000 */
[----:B------:R-:W-:Y:S01]  /*39f0*/  FSEL R49, R234, -INF , P1 ;  /* 0xff800000ea317808 */ /* 0x000fe20000800000 */
[--C-:B------:R-:W-:Y:S01]  /*3a00*/  FADD.FTZ R53, R53, -R221.reuse ;  /* 0x800000dd35357221 */ /* 0x100fe20000010000 */
[----:B------:R1:W3:Y:S01]  /*3a10*/  MUFU.EX2 R41, R218 ;  /* 0x000000da00297308 */ /* 0x0002e20000000800 */
[----:B--2---:R-:W-:Y:S01]  /*3a20*/  FSEL R151, R117, -INF , P2 ;  /* 0xff80000075977808 */ /* 0x004fe20001000000 */
[----:B------:R-:W-:Y:S01]  /*3a30*/  FADD.FTZ R221, R55, -R221 ;  /* 0x800000dd37dd7221 */ /* 0x000fe20000010000 */
[--C-:B----4-:R-:W-:Y:S01]  /*3a40*/  FFMA.FTZ R149, R149, UR37, -R43.reuse ;  /* 0x0000002595957c23 */ /* 0x110fe2000801082b */
[----:B------:R-:W-:Y:S01]  /*3a50*/  FFMA.FTZ R47, R47, UR37, -R43 ;  /* 0x000000252f2f7c23 */ /* 0x000fe2000801082b */
[----:B------:R2:W4:Y:S01]  /*3a60*/  LDS R55, [R16+0x400] ;  /* 0x0004000010377984 */ /* 0x0005220000000800 */
[----:B------:R-:W-:Y:S01]  /*3a70*/  FFMA.FTZ R151, R151, UR37, -R223 ;  /* 0x0000002597977c23 */ /* 0x000fe200080108df */
[----:B------:R-:W-:Y:S01]  /*3a80*/  FSEL R223, R229, -INF , P2 ;  /* 0xff800000e5df7808 */ /* 0x000fe20001000000 */
[----:B------:R-:W-:Y:S01]  /*3a90*/  FMUL.FTZ R145, R102, R145 ;  /* 0x0000009166917220 */ /* 0x000fe20000410000 */
[----:B-1----:R-:W-:Y:S01]  /*3aa0*/  FADD.FTZ R218, R52, -R225 ;  /* 0x800000e134da7221 */ /* 0x002fe20000010000 */
[----:B------:R-:W-:Y:S01]  /*3ab0*/  FSEL R52, R127, -INF , P1 ;  /* 0xff8000007f347808 */ /* 0x000fe20000800000 */
[----:B------:R1:W4:Y:S01]  /*3ac0*/  MUFU.EX2 R43, R151 ;  /* 0x00000097002b7308 */ /* 0x0003220000000800 */
[----:B------:R-:W-:Y:S01]  /*3ad0*/  SHFL.IDX PT, R102, R19, R10, 0x1f ;  /* 0x00001f0a13667589 */ /* 0x000fe200000e0000 */
[----:B------:R-:W-:Y:S01]  /*3ae0*/  FMUL.FTZ R146, R12, R146 ;  /* 0x000000920c927220 */ /* 0x000fe20000410000 */
[----:B------:R-:W-:Y:S01]  /*3af0*/  FMUL.FTZ R100, R17, R100 ;  /* 0x0000006411647220 */ /* 0x000fe20000410000 */
[----:B------:R-:W-:Y:S01]  /*3b00*/  FMUL.FTZ R148, R29, R148 ;  /* 0x000000941d947220 */ /* 0x000fe20000410000 */
[----:B------:R-:W-:Y:S01]  /*3b10*/  SHFL.IDX PT, R106, R19, R131, 0x1f ;  /* 0x00001f83136a7589 */ /* 0x000fe200000e0000 */
[----:B------:R-:W-:Y:S01]  /*3b20*/  FMUL.FTZ R147, R23, R147 ;  /* 0x0000009317937220 */ /* 0x000fe20000410000 */
[----:B------:R-:W-:Y:S01]  /*3b30*/  FMUL.FTZ R146, R104, R146 ;  /* 0x0000009268927220 */ /* 0x000fe20000410000 */
[----:B------:R-:W-:Y:S01]  /*3b40*/  FMUL.FTZ R148, R103, R148 ;  /* 0x0000009467947220 */ /* 0x000fe20000410000 */
[--C-:B-1----:R-:W-:Y:S01]  /*3b50*/  FFMA.FTZ R151, R224, UR37, -R48.reuse ;  /* 0x00000025e0977c23 */ /* 0x102fe20008010830 */
[----:B------:R-:W-:Y:S01]  /*3b60*/  FFMA.FTZ R48, R49, UR37, -R48 ;  /* 0x0000002531307c23 */ /* 0x000fe20008010830 */
[--C-:B------:R-:W-:Y:S01]  /*3b70*/  FFMA.FTZ R49, R223, UR37, -R222.reuse ;  /* 0x00000025df317c23 */ /* 0x100fe200080108de */
[----:B------:R-:W-:Y:S01]  /*3b80*/  FFMA.FTZ R222, R52, UR37, -R222 ;  /* 0x0000002534de7c23 */ /* 0x000fe200080108de */
[----:B------:R-:W-:Y:S01]  /*3b90*/  FSEL R223, R155, -INF , P2 ;  /* 0xff8000009bdf7808 */ /* 0x000fe20001000000 */
[----:B------:R-:W-:Y:S01]  /*3ba0*/  FMUL.FTZ R147, R107, R147 ;  /* 0x000000936b937220 */ /* 0x000fe20000410000 */
[----:B------:R-:W-:Y:S01]  /*3bb0*/  FSEL R52, R233, -INF , P1 ;  /* 0xff800000e9347808 */ /* 0x000fe20000800000 */
[----:B--2---:R-:W-:Y:S01]  /*3bc0*/  MUFU.EX2 R16, R47 ;  /* 0x0000002f00107308 */ /* 0x004fe20000000800 */
[----:B------:R-:W-:Y:S01]  /*3bd0*/  FSEL R103, R154, -INF , P2 ;  /* 0xff8000009a677808 */ /* 0x000fe20001000000 */
[--C-:B------:R-:W-:Y:S01]  /*3be0*/  FFMA.FTZ R223, R223, UR37, -R219.reuse ;  /* 0x00000025dfdf7c23 */ /* 0x100fe200080108db */
[----:B------:R-:W-:Y:S01]  /*3bf0*/  FSEL R104, R153, -INF , P2 ;  /* 0xff80000099687808 */ /* 0x000fe20001000000 */
[----:B------:R-:W-:Y:S01]  /*3c00*/  FFMA.FTZ R52, R52, UR37, -R219 ;  /* 0x0000002534347c23 */ /* 0x000fe200080108db */
[----:B------:R-:W-:Y:S01]  /*3c10*/  FSEL R107, R152, -INF , P2 ;  /* 0xff800000986b7808 */ /* 0x000fe20001000000 */
[----:B------:R1:W2:Y:S01]  /*3c20*/  SHFL.IDX PT, R219, R13, R141, 0x1f ;  /* 0x00001f8d0ddb7589 */ /* 0x0002a200000e0000 */
[----:B---3--:R-:W-:Y:S01]  /*3c30*/  FFMA.FTZ R103, R103, UR37, -R101 ;  /* 0x0000002567677c23 */ /* 0x008fe20008010865 */
[----:B------:R3:W-:Y:S01]  /*3c40*/  MUFU.EX2 R47, R151 ;  /* 0x00000097002f7308 */ /* 0x0007e20000000800 */
[----:B------:R-:W-:Y:S01]  /*3c50*/  FMUL.FTZ R150, R31, R150 ;  /* 0x000000961f967220 */ /* 0x000fe20000410000 */
[----:B------:R-:W-:Y:S01]  /*3c60*/  FMUL.FTZ R220, R37, R220 ;  /* 0x000000dc25dc7220 */ /* 0x000fe20000410000 */
[----:B------:R-:W-:Y:S01]  /*3c70*/  FMUL.FTZ R54, R42, R54 ;  /* 0x000000362a367220 */ /* 0x000fe20000410000 */
[----:B------:R-:W-:Y:S01]  /*3c80*/  FMUL.FTZ R53, R40, R53 ;  /* 0x0000003528357220 */ /* 0x000fe20000410000 */
[----:B------:R-:W-:Y:S01]  /*3c90*/  FMUL.FTZ R150, R109, R150 ;  /* 0x000000966d967220 */ /* 0x000fe20000410000 */
[----:B------:R-:W-:Y:S01]  /*3ca0*/  FMUL.FTZ R109, R38, R51 ;  /* 0x00000033266d7220 */ /* 0x000fe20000410000 */
[----:B------:R-:W-:Y:S01]  /*3cb0*/  FSEL R45, R118, -INF , P2 ;  /* 0xff800000762d7808 */ /* 0x000fe20001000000 */
[----:B-1----:R1:W-:Y:S01]  /*3cc0*/  MUFU.EX2 R13, R149 ;  /* 0x00000095000d7308 */ /* 0x0023e20000000800 */
[----:B---3--:R-:W-:Y:S01]  /*3cd0*/  FFMA.FTZ R151, -R108, R108, 1 ;  /* 0x3f8000006c977423 */ /* 0x008fe2000001016c */
[----:B------:R-:W-:Y:S01]  /*3ce0*/  FMUL.FTZ R108, R30, R32 ;  /* 0x000000201e6c7220 */ /* 0x000fe20000410000 */
[----:B------:R-:W-:Y:S01]  /*3cf0*/  FSEL R46, R217, -INF , P1 ;  /* 0xff800000d92e7808 */ /* 0x000fe20000800000 */
[--C-:B------:R-:W-:Y:S01]  /*3d00*/  FFMA.FTZ R45, R45, UR37, -R230.reuse ;  /* 0x000000252d2d7c23 */ /* 0x100fe200080108e6 */
[----:B------:R-:W-:Y:S01]  /*3d10*/  FMUL.FTZ R50, R36, R50 ;  /* 0x0000003224327220 */ /* 0x000fe20000410000 */
[----:B------:R-:W-:Y:S01]  /*3d20*/  FMUL.FTZ R151, R151, R108 ;  /* 0x0000006c97977220 */ /* 0x000fe20000410000 */
[----:B------:R-:W-:Y:S01]  /*3d30*/  FMUL.FTZ R218, R39, R218 ;  /* 0x000000da27da7220 */ /* 0x000fe20000410000 */
[----:B----4-:R-:W3:Y:S01]  /*3d40*/  SHFL.IDX PT, R108, R55, R10, 0x1f ;  /* 0x00001f0a376c7589 */ /* 0x010ee200000e0000 */
[----:B-1----:R-:W-:Y:S01]  /*3d50*/  FMUL.FTZ R149, R105, R100 ;  /* 0x0000006469957220 */ /* 0x002fe20000410000 */
[----:B------:R-:W-:Y:S01]  /*3d60*/  FSEL R105, R237, -INF , P1 ;  /* 0xff800000ed697808 */ /* 0x000fe20000800000 */
[----:B------:R-:W-:Y:S01]  /*3d70*/  FFMA.FTZ R46, R46, UR37, -R230 ;  /* 0x000000252e2e7c23 */ /* 0x000fe200080108e6 */
[----:B------:R-:W-:Y:S01]  /*3d80*/  FSEL R100, R232, -INF , P1 ;  /* 0xff800000e8647808 */ /* 0x000fe20000800000 */
[----:B------:R-:W-:Y:S01]  /*3d90*/  MUFU.EX2 R51, R223 ;  /* 0x000000df00337308 */ /* 0x000fe20000000800 */
[----:B--2---:R-:W-:Y:S01]  /*3da0*/  FFMA.FTZ R104, R104, UR37, -R219 ;  /* 0x0000002568687c23 */ /* 0x004fe200080108db */
[----:B------:R-:W-:Y:S01]  /*3db0*/  FFMA.FTZ R105, R105, UR37, -R101 ;  /* 0x0000002569697c23 */ /* 0x000fe20008010865 */
[----:B------:R-:W-:Y:S01]  /*3dc0*/  FSEL R101, R9, -INF , P1 ;  /* 0xff80000009657808 */ /* 0x000fe20000800000 */
[----:B------:R-:W-:Y:S01]  /*3dd0*/  FFMA.FTZ R100, R100, UR37, -R219 ;  /* 0x0000002564647c23 */ /* 0x000fe200080108db */
[--C-:B------:R-:W-:Y:S01]  /*3de0*/  FFMA.FTZ R219, R107, UR37, -R102.reuse ;  /* 0x000000256bdb7c23 */ /* 0x100fe20008010866 */
[----:B------:R-:W-:Y:S01]  /*3df0*/  FSEL R107, R7, -INF , P2 ;  /* 0xff800000076b7808 */ /* 0x000fe20001000000 */
[----:B------:R-:W-:Y:S01]  /*3e00*/  SHFL.IDX PT, R230, R19, R135, 0x1f ;  /* 0x00001f8713e67589 */ /* 0x000fe200000e0000 */
[----:B------:R-:W-:Y:S01]  /*3e10*/  FFMA.FTZ R101, R101, UR37, -R102 ;  /* 0x0000002565657c23 */ /* 0x000fe20008010866 */
[----:B------:R-:W-:Y:S01]  /*3e20*/  FMUL.FTZ R221, R41, R221 ;  /* 0x000000dd29dd7220 */ /* 0x000fe20000410000 */
[----:B------:R-:W-:Y:S01]  /*3e30*/  FMUL.FTZ R111, R111, R50 ;  /* 0x000000326f6f7220 */ /* 0x000fe20000410000 */
[--C-:B------:R-:W-:Y:S01]  /*3e40*/  FFMA.FTZ R102, R107, UR37, -R106.reuse ;  /* 0x000000256b667c23 */ /* 0x100fe2000801086a */
[----:B------:R-:W-:Y:S01]  /*3e50*/  FSEL R107, R6, -INF , P1 ;  /* 0xff800000066b7808 */ /* 0x000fe20000800000 */
[----:B------:R-:W-:Y:S01]  /*3e60*/  MUFU.EX2 R50, R222 ;  /* 0x000000de00327308 */ /* 0x000fe20000000800 */
[----:B------:R-:W-:Y:S01]  /*3e70*/  FMUL.FTZ R218, R113, R218 ;  /* 0x000000da71da7220 */ /* 0x000fe20000410000 */
[----:B------:R-:W-:Y:S01]  /*3e80*/  FMUL.FTZ R113, R116, R221 ;  /* 0x000000dd74717220 */ /* 0x000fe20000410000 */
[----:B------:R-:W-:Y:S01]  /*3e90*/  FFMA.FTZ R217, -R217, R217, 1 ;  /* 0x3f800000d9d97423 */ /* 0x000fe200000101d9 */
[----:B------:R-:W-:Y:S01]  /*3ea0*/  FFMA.FTZ R32, R107, UR37, -R106 ;  /* 0x000000256b207c23 */ /* 0x000fe2000801086a */
[----:B------:R-:W-:Y:S01]  /*3eb0*/  FFMA.FTZ R106, -R110, R110, 1 ;  /* 0x3f8000006e6a7423 */ /* 0x000fe2000001016e */
[----:B------:R-:W1:Y:S01]  /*3ec0*/  SHFL.IDX PT, R107, R55, R131, 0x1f ;  /* 0x00001f83376b7589 */ /* 0x000e6200000e0000 */
[----:B------:R-:W-:Y:S01]  /*3ed0*/  FFMA.FTZ R110, -R112, R112, 1 ;  /* 0x3f800000706e7423 */ /* 0x000fe20000010170 */
[--C-:B---3--:R-:W-:Y:S01]  /*3ee0*/  FADD.FTZ R225, R56, -R108.reuse ;  /* 0x8000006c38e17221 */ /* 0x108fe20000010000 */
[----:B------:R-:W-:Y:S01]  /*3ef0*/  FMUL.FTZ R112, R106, R220 ;  /* 0x000000dc6a707220 */ /* 0x000fe20000410000 */
[----:B------:R-:W-:Y:S01]  /*3f00*/  FFMA.FTZ R106, -R114, R114, 1 ;  /* 0x3f800000726a7423 */ /* 0x000fe20000010172 */
[----:B------:R-:W-:Y:S01]  /*3f10*/  FMUL.FTZ R110, R110, R109 ;  /* 0x0000006d6e6e7220 */ /* 0x000fe20000410000 */
[----:B------:R-:W2:Y:S01]  /*3f20*/  SHFL.IDX PT, R220, R55, R135, 0x1f ;  /* 0x00001f8737dc7589 */ /* 0x000ea200000e0000 */
[----:B------:R-:W-:Y:S01]  /*3f30*/  FMUL.FTZ R114, R115, R54 ;  /* 0x0000003673727220 */ /* 0x000fe20000410000 */
[----:B------:R-:W-:Y:S01]  /*3f40*/  FMUL.FTZ R115, R106, R53 ;  /* 0x000000356a737220 */ /* 0x000fe20000410000 */
[----:B------:R-:W-:Y:S01]  /*3f50*/  FADD.FTZ R58, R58, -R108 ;  /* 0x8000006c3a3a7221 */ /* 0x000fe20000010000 */
[----:B------:R-:W3:Y:S01]  /*3f60*/  SHFL.IDX PT, R109, R55, R134, 0x1f ;  /* 0x00001f86376d7589 */ /* 0x000ee200000e0000 */
[----:B------:R1:W-:Y:S01]  /*3f70*/  MUFU.EX2 R53, R103 ;  /* 0x0000006700357308 */ /* 0x0003e20000000800 */
[----:B------:R-:W-:Y:S01]  /*3f80*/  FSEL R56, R3, -INF , P1 ;  /* 0xff80000003387808 */ /* 0x000fe20000800000 */
[----:B------:R-:W-:Y:S01]  /*3f90*/  FMUL.FTZ R225, R43, R225 ;  /* 0x000000e12be17220 */ /* 0x000fe20000410000 */
[----:B------:R-:W4:Y:S01]  /*3fa0*/  SHFL.IDX PT, R108, R55, R139, 0x1f ;  /* 0x00001f8b376c7589 */ /* 0x000f2200000e0000 */
[----:B------:R-:W-:Y:S01]  /*3fb0*/  FSEL R224, R5, -INF , P2 ;  /* 0xff80000005e07808 */ /* 0x000fe20001000000 */
[----:B------:R-:W-:-:S02]  /*3fc0*/  FFMA.FTZ R229, -R229, R229, 1 ;  /* 0x3f800000e5e57423 */ /* 0x000fc400000101e5 */
[----:B------:R-:W4:Y:S01]  /*3fd0*/  SHFL.IDX PT, R106, R19, R134, 0x1f ;  /* 0x00001f86136a7589 */ /* 0x000f2200000e0000 */
[----:B------:R2:W-:Y:S08]  /*3fe0*/  MUFU.EX2 R54, R105 ;  /* 0x0000006900367308 */ /* 0x0005f00000000800 */
[----:B------:R-:W4:Y:S01]  /*3ff0*/  MUFU.EX2 R44, R44 ;  /* 0x0000002c002c7308 */ /* 0x000f220000000800 */
[--C-:B-1----:R-:W-:Y:S01]  /*4000*/  FADD.FTZ R103, R57, -R107.reuse ;  /* 0x8000006b39677221 */ /* 0x102fe20000010000 */
[----:B------:R-:W-:Y:S01]  /*4010*/  FADD.FTZ R223, R59, -R107 ;  /* 0x8000006b3bdf7221 */ /* 0x000fe20000010000 */
[----:B------:R-:W-:Y:S01]  /*4020*/  SHFL.IDX PT, R116, R19, R138, 0x1f ;  /* 0x00001f8a13747589 */ /* 0x000fe200000e0000 */
[--C-:B--2---:R-:W-:Y:S01]  /*4030*/  FADD.FTZ R60, R60, -R220.reuse ;  /* 0x800000dc3c3c7221 */ /* 0x104fe20000010000 */
[----:B------:R-:W-:Y:S01]  /*4040*/  FADD.FTZ R59, R62, -R220 ;  /* 0x800000dc3e3b7221 */ /* 0x000fe20000010000 */
[----:B------:R-:W-:Y:S01]  /*4050*/  FSEL R105, R0, -INF , P2 ;  /* 0xff80000000697808 */ /* 0x000fe20001000000 */
[----:B------:R-:W-:Y:S01]  /*4060*/  SHFL.IDX PT, R107, R55, R138, 0x1f ;  /* 0x00001f8a376b7589 */ /* 0x000fe200000e0000 */
[--C-:B---3--:R-:W-:Y:S01]  /*4070*/  FADD.FTZ R222, R61, -R109.reuse ;  /* 0x8000006d3dde7221 */ /* 0x108fe20000010000 */
[----:B------:R-:W-:Y:S01]  /*4080*/  FADD.FTZ R57, R63, -R109 ;  /* 0x8000006d3f397221 */ /* 0x000fe20000010000 */
[----:B------:R-:W-:Y:S01]  /*4090*/  FSEL R61, R236, -INF , P1 ;  /* 0xff800000ec3d7808 */ /* 0x000fe20000800000 */
[----:B------:R-:W1:Y:S01]  /*40a0*/  SHFL.IDX PT, R109, R19, R140, 0x1f ;  /* 0x00001f8c136d7589 */ /* 0x000e6200000e0000 */
[--C-:B----4-:R-:W-:Y:S01]  /*40b0*/  FADD.FTZ R62, R68, -R108.reuse ;  /* 0x8000006c443e7221 */ /* 0x110fe20000010000 */
[----:B------:R-:W-:Y:S01]  /*40c0*/  FADD.FTZ R63, R70, -R108 ;  /* 0x8000006c463f7221 */ /* 0x000fe20000010000 */
[----:B------:R-:W-:Y:S01]  /*40d0*/  FSEL R108, R228, -INF , P1 ;  /* 0xff800000e46c7808 */ /* 0x000fe20000800000 */
[----:B------:R-:W2:Y:S01]  /*40e0*/  SHFL.IDX PT, R221, R55, R140, 0x1f ;  /* 0x00001f8c37dd7589 */ /* 0x000ea200000e0000 */
[--C-:B------:R-:W-:Y:S01]  /*40f0*/  FFMA.FTZ R105, R105, UR37, -R106.reuse ;  /* 0x0000002569697c23 */ /* 0x100fe2000801086a */
[----:B------:R-:W-:Y:S01]  /*4100*/  FSEL R68, R231, -INF , P2 ;  /* 0xff800000e7447808 */ /* 0x000fe20001000000 */
[----:B------:R-:W-:Y:S01]  /*4110*/  FFMA.FTZ R106, R61, UR37, -R106 ;  /* 0x000000253d6a7c23 */ /* 0x000fe2000801086a */
[----:B------:R3:W4:Y:S01]  /*4120*/  SHFL.IDX PT, R220, R55, R141, 0x1f ;  /* 0x00001f8d37dc7589 */ /* 0x00072200000e0000 */
[----:B------:R-:W3:Y:S01]  /*4130*/  MUFU.EX2 R46, R46 ;  /* 0x0000002e002e7308 */ /* 0x000ee20000000800 */
[----:B------:R-:W-:Y:S01]  /*4140*/  FSEL R70, R130, -INF , P2 ;  /* 0xff80000082467808 */ /* 0x000fe20001000000 */
[----:B------:R-:W-:Y:S01]  /*4150*/  FMUL.FTZ R58, R44, R58 ;  /* 0x0000003a2c3a7220 */ /* 0x000fe20000410000 */
[----:B------:R-:W4:Y:S01]  /*4160*/  SHFL.IDX PT, R61, R19, R139, 0x1f ;  /* 0x00001f8b133d7589 */ /* 0x000f2200000e0000 */
[----:B------:R-:W-:-:S04]  /*4170*/  FMUL.FTZ R60, R13, R60 ;  /* 0x0000003c0d3c7220 */ /* 0x000fc80000410000 */
[----:B------:R-:W4:Y:S01]  /*4180*/  MUFU.EX2 R48, R48 ;  /* 0x0000003000307308 */ /* 0x000f220000000800 */
[----:B------:R-:W-:Y:S01]  /*4190*/  FMUL.FTZ R222, R47, R222 ;  /* 0x000000de2fde7220 */ /* 0x000fe20000410000 */
[----:B------:R-:W-:Y:S01]  /*41a0*/  FFMA.FTZ R233, -R233, R233, 1 ;  /* 0x3f800000e9e97423 */ /* 0x000fe200000101e9 */
[----:B------:R-:W-:Y:S01]  /*41b0*/  FFMA.FTZ R224, R224, UR37, -R230 ;  /* 0x00000025e0e07c23 */ /* 0x000fe200080108e6 */
[----:B-1----:R-:W-:-:S04]  /*41c0*/  FFMA.FTZ R108, R108, UR37, -R109 ;  /* 0x000000256c6c7c23 */ /* 0x002fc8000801086d */
[----:B---3--:R1:W-:Y:S01]  /*41d0*/  MUFU.EX2 R55, R104 ;  /* 0x0000006800377308 */ /* 0x0083e20000000800 */
[----:B------:R-:W-:Y:S01]  /*41e0*/  FMUL.FTZ R223, R46, R223 ;  /* 0x000000df2edf7220 */ /* 0x000fe20000410000 */
[--C-:B--2---:R-:W-:Y:S01]  /*41f0*/  FADD.FTZ R64, R64, -R221.reuse ;  /* 0x800000dd40407221 */ /* 0x104fe20000010000 */
[----:B------:R-:W-:Y:S01]  /*4200*/  FADD.FTZ R221, R66, -R221 ;  /* 0x800000dd42dd7221 */ /* 0x000fe20000010000 */
[----:B------:R-:W-:-:S04]  /*4210*/  FSEL R66, R128, -INF , P1 ;  /* 0xff80000080427808 */ /* 0x000fc80000800000 */
[----:B------:R-:W-:Y:S01]  /*4220*/  MUFU.EX2 R102, R102 ;  /* 0x0000006600667308 */ /* 0x000fe20000000800 */
[----:B-1----:R-:W-:Y:S01]  /*4230*/  FFMA.FTZ R104, R56, UR37, -R230 ;  /* 0x0000002538687c23 */ /* 0x002fe200080108e6 */
[--C-:B------:R-:W-:Y:S01]  /*4240*/  FADD.FTZ R56, R65, -R107.reuse ;  /* 0x8000006b41387221 */ /* 0x100fe20000010000 */
[----:B------:R-:W-:Y:S01]  /*4250*/  FADD.FTZ R107, R67, -R107 ;  /* 0x8000006b436b7221 */ /* 0x000fe20000010000 */
[----:B------:R-:W-:Y:S01]  /*4260*/  FSEL R67, R235, -INF , P2 ;  /* 0xff800000eb437808 */ /* 0x000fe20001000000 */
[----:B------:R1:W2:Y:S01]  /*4270*/  SHFL.IDX PT, R65, R19, R141, 0x1f ;  /* 0x00001f8d13417589 */ /* 0x0002a200000e0000 */
[----:B------:R-:W-:Y:S01]  /*4280*/  FMUL.FTZ R62, R53, R62 ;  /* 0x0000003e353e7220 */ /* 0x000fe20000410000 */
[----:B----4-:R-:W-:Y:S01]  /*4290*/  FMUL.FTZ R57, R48, R57 ;  /* 0x0000003930397220 */ /* 0x010fe20000410000 */
[----:B------:R-:W3:Y:S08]  /*42a0*/  MUFU.EX2 R45, R45 ;  /* 0x0000002d002d7308 */ /* 0x000ef00000000800 */
[----:B------:R-:W4:Y:S08]  /*42b0*/  MUFU.EX2 R52, R52 ;  /* 0x0000003400347308 */ /* 0x000f300000000800 */
[----:B------:R-:W-:Y:S01]  /*42c0*/  MUFU.EX2 R100, R100 ;  /* 0x0000006400647308 */ /* 0x000fe20000000800 */
[----:B---3--:R-:W-:-:S07]  /*42d0*/  FMUL.FTZ R103, R45, R103 ;  /* 0x000000672d677220 */ /* 0x008fce0000410000 */
[----:B------:R-:W-:Y:S01]  /*42e0*/  MUFU.EX2 R101, R101 ;  /* 0x0000006500657308 */ /* 0x000fe20000000800 */
[----:B------:R-:W-:Y:S01]  /*42f0*/  FFMA.FTZ R237, -R237, R237, 1 ;  /* 0x3f800000eded7423 */ /* 0x000fe200000101ed */
[----:B------:R-:W-:Y:S01]  /*4300*/  FMUL.FTZ R63, R54, R63 ;  /* 0x0000003f363f7220 */ /* 0x000fe20000410000 */
[----:B------:R-:W-:Y:S01]  /*4310*/  FFMA.FTZ R232, -R232, R232, 1 ;  /* 0x3f800000e8e87423 */ /* 0x000fe200000101e8 */
[----:B------:R-:W-:-:S04]  /*4320*/  FMUL.FTZ R221, R50, R221 ;  /* 0x000000dd32dd7220 */ /* 0x000fc80000410000 */
[----:B-1----:R1:W3:Y:S08]  /*4330*/  MUFU.EX2 R19, R219 ;  /* 0x000000db00137308 */ /* 0x0022f00000000800 */
[----:B------:R-:W-:Y:S01]  /*4340*/  MUFU.EX2 R105, R105 ;  /* 0x0000006900697308 */ /* 0x000fe20000000800 */
        /* <DEDUP_REMOVED lines=8> */
[----:B------:R1:W3:Y:S01]  /*43d0*/  LDS R225, [R15+0x400] ;  /* 0x000400000fe17984 */ /* 0x0002e20000000800 */
[----:B------:R-:W-:Y:S01]  /*43e0*/  FADD.FTZ R220, R71, -R220 ;  /* 0x800000dc47dc7221 */ /* 0x000fe20000010000 */
[--C-:B------:R-:W-:Y:S01]  /*43f0*/  FFMA.FTZ R117, R69, UR37, -R61.reuse ;  /* 0x0000002545757c23 */ /* 0x100fe2000801083d */
[----:B------:R-:W-:Y:S01]  /*4400*/  FFMA.FTZ R69, -R216, R216, 1 ;  /* 0x3f800000d8457423 */ /* 0x000fe200000101d8 */
[----:B------:R-:W-:Y:S01]  /*4410*/  FFMA.FTZ R67, R67, UR37, -R61 ;  /* 0x0000002543437c23 */ /* 0x000fe2000801083d */
[----:B------:R-:W-:Y:S01]  /*4420*/  FFMA.FTZ R61, -R118, R118, 1 ;  /* 0x3f800000763d7423 */ /* 0x000fe20000010176 */
[----:B--2---:R-:W-:Y:S01]  /*4430*/  FFMA.FTZ R216, R70, UR37, -R65 ;  /* 0x0000002546d87c23 */ /* 0x004fe20008010841 */
[----:B------:R-:W-:Y:S01]  /*4440*/  FSEL R70, R137, -INF , P1 ;  /* 0xff80000089467808 */ /* 0x000fe20000800000 */
[----:B-1----:R1:W-:Y:S01]  /*4450*/  MUFU.EX2 R15, R32 ;  /* 0x00000020000f7308 */ /* 0x0023e20000000800 */
[----:B------:R-:W-:Y:S01]  /*4460*/  FFMA.FTZ R71, -R126, R126, 1 ;  /* 0x3f8000007e477423 */ /* 0x000fe2000001017e */
[----:B------:R-:W-:Y:S01]  /*4470*/  FMUL.FTZ R69, R69, R58 ;  /* 0x0000003a45457220 */ /* 0x000fe20000410000 */
[----:B------:R-:W-:Y:S01]  /*4480*/  FMUL.FTZ R58, R217, R223 ;  /* 0x000000dfd93a7220 */ /* 0x000fe20000410000 */
[----:B------:R-:W-:Y:S01]  /*4490*/  FMUL.FTZ R56, R51, R56 ;  /* 0x0000003833387220 */ /* 0x000fe20000410000 */
[----:B----4-:R-:W-:Y:S01]  /*44a0*/  FMUL.FTZ R107, R52, R107 ;  /* 0x0000006b346b7220 */ /* 0x010fe20000410000 */
[----:B------:R-:W-:-:S02]  /*44b0*/  FMUL.FTZ R61, R61, R103 ;  /* 0x000000673d3d7220 */ /* 0x000fc40000410000 */
[----:B------:R-:W-:Y:S01]  /*44c0*/  MUFU.EX2 R108, R108 ;  /* 0x0000006c006c7308 */ /* 0x000fe20000000800 */
[----:B-1----:R-:W-:Y:S01]  /*44d0*/  FFMA.FTZ R32, R70, UR37, -R65 ;  /* 0x0000002546207c23 */ /* 0x002fe20008010841 */
[----:B------:R-:W-:Y:S01]  /*44e0*/  FMUL.FTZ R65, R16, R59 ;  /* 0x0000003b10417220 */ /* 0x000fe20000410000 */
[----:B------:R-:W-:-:S05]  /*44f0*/  FFMA.FTZ R70, -R227, R227, 1 ;  /* 0x3f800000e3467423 */ /* 0x000fca00000101e3 */
[----:B------:R-:W1:Y:S01]  /*4500*/  MUFU.EX2 R49, R49 ;  /* 0x0000003100317308 */ /* 0x000e620000000800 */
[----:B------:R-:W-:Y:S01]  /*4510*/  FMUL.FTZ R71, R71, R65 ;  /* 0x0000004147477220 */ /* 0x000fe20000410000 */
[----:B------:R-:W-:-:S06]  /*4520*/  FFMA.FTZ R65, -R127, R127, 1 ;  /* 0x3f8000007f417423 */ /* 0x000fcc000001017f */
[----:B------:R-:W-:Y:S01]  /*4530*/  MUFU.EX2 R104, R104 ;  /* 0x0000006800687308 */ /* 0x000fe20000000800 */
[----:B---3--:R-:W2:Y:S04]  /*4540*/  SHFL.IDX PT, R118, R225, R10, 0x1f ;  /* 0x00001f0ae1767589 */ /* 0x008ea800000e0000 */
[----:B------:R-:W3:Y:S04]  /*4550*/  SHFL.IDX PT, R131, R225, R131, 0x1f ;  /* 0x00001f83e1837589 */ /* 0x000ee800000e0000 */
[----:B------:R-:W4:Y:S04]  /*4560*/  SHFL.IDX PT, R139, R225, R139, 0x1f ;  /* 0x00001f8be18b7589 */ /* 0x000f2800000e0000 */
[----:B------:R-:W1:Y:S04]  /*4570*/  SHFL.IDX PT, R135, R225, R135, 0x1f ;  /* 0x00001f87e1877589 */ /* 0x000e6800000e0000 */
[----:B------:R-:W1:Y:S04]  /*4580*/  SHFL.IDX PT, R138, R225, R138, 0x1f ;  /* 0x00001f8ae18a7589 */ /* 0x000e6800000e0000 */
[----:B------:R-:W1:Y:S01]  /*4590*/  SHFL.IDX PT, R140, R225, R140, 0x1f ;  /* 0x00001f8ce18c7589 */ /* 0x000e6200000e0000 */
[----:B------:R-:W-:Y:S01]  /*45a0*/  FFMA.FTZ R126, -R154, R154, 1 ;  /* 0x3f8000009a7e7423 */ /* 0x000fe2000001019a */
[----:B------:R-:W-:Y:S01]  /*45b0*/  FFMA.FTZ R127, -R153, R153, 1 ;  /* 0x3f800000997f7423 */ /* 0x000fe20000010199 */
[----:B------:R-:W-:Y:S01]  /*45c0*/  FMUL.FTZ R217, R55, R66 ;  /* 0x0000004237d97220 */ /* 0x000fe20000410000 */
[----:B--2---:R-:W-:Y:S01]  /*45d0*/  FADD.FTZ R72, R72, -R118 ;  /* 0x8000007648487221 */ /* 0x004fe20000010000 */
[----:B------:R-:W-:Y:S01]  /*45e0*/  FMUL.FTZ R70, R70, R60 ;  /* 0x0000003c46467220 */ /* 0x000fe20000410000 */
[----:B------:R-:W-:Y:S01]  /*45f0*/  FFMA.FTZ R60, -R234, R234, 1 ;  /* 0x3f800000ea3c7423 */ /* 0x000fe200000101ea */
[----:B------:R-:W-:Y:S01]  /*4600*/  FMUL.FTZ R66, R126, R62 ;  /* 0x0000003e7e427220 */ /* 0x000fe20000410000 */
[----:B------:R-:W-:Y:S01]  /*4610*/  FMUL.FTZ R126, R127, R217 ;  /* 0x000000d97f7e7220 */ /* 0x000fe20000410000 */
[----:B------:R-:W-:Y:S01]  /*4620*/  FFMA.FTZ R127, -R152, R152, 1 ;  /* 0x3f800000987f7423 */ /* 0x000fe20000010198 */
[----:B------:R-:W-:Y:S01]  /*4630*/  FMUL.FTZ R72, R19, R72 ;  /* 0x0000004813487220 */ /* 0x000fe20000410000 */
[----:B---3--:R-:W-:Y:S01]  /*4640*/  FADD.FTZ R73, R73, -R131 ;  /* 0x8000008349497221 */ /* 0x008fe20000010000 */
[----:B------:R-:W-:Y:S01]  /*4650*/  FMUL.FTZ R60, R60, R57 ;  /* 0x000000393c3c7220 */ /* 0x000fe20000410000 */
[----:B------:R-:W-:Y:S01]  /*4660*/  FFMA.FTZ R57, -R155, R155, 1 ;  /* 0x3f8000009b397423 */ /* 0x000fe2000001019b */
[--C-:B----4-:R-:W-:Y:S01]  /*4670*/  FADD.FTZ R84, R84, -R139.reuse ;  /* 0x8000008b54547221 */ /* 0x110fe20000010000 */
[----:B------:R2:W5:Y:S01]  /*4680*/  LDL.LU R155, [R1+0x44] ;  /* 0x00004400019b7983 */ /* 0x0005620000300800 */
[----:B------:R-:W-:Y:S01]  /*4690*/  FADD.FTZ R86, R86, -R139 ;  /* 0x8000008b56567221 */ /* 0x000fe20000010000 */
[----:B------:R-:W-:Y:S01]  /*46a0*/  FMUL.FTZ R127, R127, R72 ;  /* 0x000000487f7f7220 */ /* 0x000fe20000410000 */
[----:B------:R-:W-:Y:S01]  /*46b0*/  FFMA.FTZ R139, -R7, R7, 1 ;  /* 0x3f800000078b7423 */ /* 0x000fe20000010107 */
[----:B------:R2:W5:Y:S01]  /*46c0*/  LDL.LU R154, [R1+0x40] ;  /* 0x00004000019a7983 */ /* 0x0005620000300800 */
[----:B------:R-:W-:Y:S01]  /*46d0*/  FMUL.FTZ R72, R102, R73 ;  /* 0x0000004966487220 */ /* 0x000fe20000410000 */
[--C-:B-1----:R-:W-:Y:S01]  /*46e0*/  FADD.FTZ R76, R76, -R135.reuse ;  /* 0x800000874c4c7221 */ /* 0x102fe20000010000 */
[----:B------:R-:W-:Y:S01]  /*46f0*/  FADD.FTZ R78, R78, -R135 ;  /* 0x800000874e4e7221 */ /* 0x000fe20000010000 */
[----:B------:R2:W5:Y:S01]  /*4700*/  LDL.LU R153, [R1+0x3c] ;  /* 0x00003c0001997983 */ /* 0x0005620000300800 */
[----:B------:R-:W-:Y:S01]  /*4710*/  FFMA.FTZ R135, -R9, R9, 1 ;  /* 0x3f80000009877423 */ /* 0x000fe20000010109 */
[--C-:B------:R-:W-:Y:S01]  /*4720*/  FADD.FTZ R81, R81, -R138.reuse ;  /* 0x8000008a51517221 */ /* 0x100fe20000010000 */
[----:B------:R-:W-:Y:S01]  /*4730*/  FADD.FTZ R83, R83, -R138 ;  /* 0x8000008a53537221 */ /* 0x000fe20000010000 */
[----:B------:R2:W5:Y:S01]  /*4740*/  LDL.LU R152, [R1+0x38] ;  /* 0x0000380001987983 */ /* 0x0005620000300800 */
[----:B------:R-:W-:Y:S01]  /*4750*/  FFMA.FTZ R59, -R226, R226, 1 ;  /* 0x3f800000e23b7423 */ /* 0x000fe200000101e2 */
[----:B------:R-:W-:Y:S01]  /*4760*/  FFMA.FTZ R138, -R6, R6, 1 ;  /* 0x3f800000068a7423 */ /* 0x000fe20000010106 */
[----:B------:R-:W-:Y:S01]  /*4770*/  FMUL.FTZ R139, R139, R72 ;  /* 0x000000488b8b7220 */ /* 0x000fe20000410000 */
[----:B------:R2:W5:Y:S01]  /*4780*/  LDL.LU R9, [R1+0x34] ;  /* 0x0000340001097983 */ /* 0x0005620000300800 */
[--C-:B------:R-:W-:Y:S01]  /*4790*/  FADD.FTZ R80, R80, -R140.reuse ;  /* 0x8000008c50507221 */ /* 0x100fe20000010000 */
[----:B------:R-:W-:Y:S01]  /*47a0*/  FADD.FTZ R82, R82, -R140 ;  /* 0x8000008c52527221 */ /* 0x000fe20000010000 */
[----:B------:R-:W-:Y:S01]  /*47b0*/  FFMA.FTZ R72, -R5, R5, 1 ;  /* 0x3f80000005487423 */ /* 0x000fe20000010105 */
[----:B------:R2:W5:Y:S01]  /*47c0*/  LDL.LU R7, [R1+0x30] ;  /* 0x0000300001077983 */ /* 0x0005620000300800 */
[----:B------:R-:W-:Y:S01]  /*47d0*/  FFMA.FTZ R140, -R3, R3, 1 ;  /* 0x3f800000038c7423 */ /* 0x000fe20000010103 */
[----:B------:R-:W-:Y:S01]  /*47e0*/  FFMA.FTZ R217, -R0, R0, 1 ;  /* 0x3f80000000d97423 */ /* 0x000fe20000010100 */
[----:B------:R-:W-:Y:S01]  /*47f0*/  FMUL.FTZ R59, R59, R222 ;  /* 0x000000de3b3b7220 */ /* 0x000fe20000410000 */
[----:B------:R2:W5:Y:S01]  /*4800*/  LDL.LU R6, [R1+0x2c] ;  /* 0x00002c0001067983 */ /* 0x0005620000300800 */
[----:B------:R-:W1:Y:S03]  /*4810*/  MUFU.EX2 R103, R224 ;  /* 0x000000e000677308 */ /* 0x000e660000000800 */
[----:B------:R-:W3:Y:S04]  /*4820*/  SHFL.IDX PT, R134, R225, R134, 0x1f ;  /* 0x00001f86e1867589 */ /* 0x000ee800000e0000 */
[----:B------:R-:W4:Y:S01]  /*4830*/  SHFL.IDX PT, R141, R225, R141, 0x1f ;  /* 0x00001f8de18d7589 */ /* 0x000f2200000e0000 */
[----:B------:R-:W-:Y:S01]  /*4840*/  MUFU.EX2 R109, R109 ;  /* 0x0000006d006d7308 */ /* 0x000fe20000000800 */
[----:B------:R-:W-:-:S07]  /*4850*/  FMUL.FTZ R220, R100, R220 ;  /* 0x000000dc64dc7220 */ /* 0x000fce0000410000 */
[----:B------:R-:W-:Y:S01]  /*4860*/  MUFU.EX2 R106, R106 ;  /* 0x0000006a006a7308 */ /* 0x000fe20000000800 */
[----:B------:R2:W5:Y:S01]  /*4870*/  LDL.LU R5, [R1+0x28] ;  /* 0x0000280001057983 */ /* 0x0005620000300800 */
[----:B------:R-:W-:Y:S01]  /*4880*/  FFMA.FTZ R130, -R130, R130, 1 ;  /* 0x3f80000082827423 */ /* 0x000fe20000010182 */
[----:B------:R-:W-:-:S05]  /*4890*/  FMUL.FTZ R65, R65, R221 ;  /* 0x000000dd41417220 */ /* 0x000fca0000410000 */
[----:B------:R-:W-:Y:S01]  /*48a0*/  MUFU.EX2 R116, R116 ;  /* 0x0000007400747308 */ /* 0x000fe20000000800 */
[----:B------:R2:W5:Y:S01]  /*48b0*/  LDL.LU R3, [R1+0x24] ;  /* 0x0000240001037983 */ /* 0x0005620000300800 */
[----:B------:R-:W-:Y:S01]  /*48c0*/  FFMA.FTZ R228, -R228, R228, 1 ;  /* 0x3f800000e4e47423 */ /* 0x000fe200000101e4 */
[----:B------:R-:W-:Y:S01]  /*48d0*/  FFMA.FTZ R129, -R129, R129, 1 ;  /* 0x3f80000081817423 */ /* 0x000fe20000010181 */
[----:B------:R-:W-:Y:S01]  /*48e0*/  FMUL.FTZ R64, R49, R64 ;  /* 0x0000004031407220 */ /* 0x000fe20000410000 */
[----:B------:R2:W5:Y:S01]  /*48f0*/  LDL.LU R0, [R1+0x20] ;  /* 0x0000200001007983 */ /* 0x0005620000300800 */
[----:B------:R-:W-:Y:S01]  /*4900*/  FMUL.FTZ R57, R57, R56 ;  /* 0x0000003839397220 */ /* 0x000fe20000410000 */
[----:B------:R-:W-:Y:S01]  /*4910*/  FADD.FTZ R75, R75, -R131 ;  /* 0x800000834b4b7221 */ /* 0x000fe20000010000 */
[----:B------:R-:W-:Y:S01]  /*4920*/  MUFU.EX2 R117, R117 ;  /* 0x0000007500757308 */ /* 0x000fe20000000800 */
[----:B------:R-:W2:Y:S01]  /*4930*/  LDL R222, [R1+0x8] ;  /* 0x0000080001de7983 */ /* 0x000ea20000100800 */
[----:B------:R-:W-:Y:S01]  /*4940*/  FMUL.FTZ R56, R233, R107 ;  /* 0x0000006be9387220 */ /* 0x000fe20000410000 */
[----:B------:R-:W-:Y:S01]  /*4950*/  FADD.FTZ R74, R74, -R118 ;  /* 0x800000764a4a7221 */ /* 0x000fe20000010000 */
[--C-:B---3--:R-:W-:Y:S01]  /*4960*/  FADD.FTZ R77, R77, -R134.reuse ;  /* 0x800000864d4d7221 */ /* 0x108fe20000010000 */
[----:B------:R-:W-:Y:S01]  /*4970*/  FADD.FTZ R79, R79, -R134 ;  /* 0x800000864f4f7221 */ /* 0x000fe20000010000 */
[----:B------:R-:W-:Y:S01]  /*4980*/  FMUL.FTZ R62, R237, R63 ;  /* 0x0000003fed3e7220 */ /* 0x000fe20000410000 */
[--C-:B----4-:R-:W-:Y:S01]  /*4990*/  FADD.FTZ R85, R85, -R141.reuse ;  /* 0x8000008d55557221 */ /* 0x110fe20000010000 */
[----:B------:R-:W3:Y:S01]  /*49a0*/  MUFU.EX2 R107, R219 ;  /* 0x000000db006b7308 */ /* 0x000ee20000000800 */
[----:B-1----:R-:W-:Y:S01]  /*49b0*/  FMUL.FTZ R73, R103, R76 ;  /* 0x0000004c67497220 */ /* 0x002fe20000410000 */
[----:B------:R-:W-:Y:S01]  /*49c0*/  FFMA.FTZ R221, -R231, R231, 1 ;  /* 0x3f800000e7dd7423 */ /* 0x000fe200000101e7 */
[----:B------:R-:W-:Y:S01]  /*49d0*/  FADD.FTZ R87, R87, -R141 ;  /* 0x8000008d57577221 */ /* 0x000fe20000010000 */
[----:B------:R-:W-:-:S04]  /*49e0*/  FMUL.FTZ R64, R229, R64 ;  /* 0x00000040e5407220 */ /* 0x000fc80000410000 */
[----:B------:R-:W1:Y:S01]  /*49f0*/  MUFU.EX2 R131, R216 ;  /* 0x000000d800837308 */ /* 0x000e620000000800 */
[----:B------:R-:W-:-:S07]  /*4a00*/  FMUL.FTZ R63, R232, R220 ;  /* 0x000000dce83f7220 */ /* 0x000fce0000410000 */
[----:B------:R3:W4:Y:S01]  /*4a10*/  MUFU.EX2 R118, R67 ;  /* 0x0000004300767308 */ /* 0x0007220000000800 */
[----:B------:R-:W-:-:S07]  /*4a20*/  FMUL.FTZ R74, R101, R74 ;  /* 0x0000004a654a7220 */ /* 0x000fce0000410000 */
[----:B------:R4:W4:Y:S01]  /*4a30*/  MUFU.EX2 R134, R32 ;  /* 0x0000002000867308 */ /* 0x0009220000000800 */
[----:B------:R-:W-:Y:S01]  /*4a40*/  FFMA.FTZ R220, -R235, R235, 1 ;  /* 0x3f800000ebdc7423 */ /* 0x000fe200000101eb */
[----:B---3--:R-:W-:Y:S01]  /*4a50*/  FMUL.FTZ R67, R107, R80 ;  /* 0x000000506b437220 */ /* 0x008fe20000410000 */
[----:B-1----:R-:W-:Y:S01]  /*4a60*/  FMUL.FTZ R85, R131, R85 ;  /* 0x0000005583557220 */ /* 0x002fe20000410000 */
[----:B------:R-:W-:Y:S01]  /*4a70*/  FMUL.FTZ R75, R15, R75 ;  /* 0x0000004b0f4b7220 */ /* 0x000fe20000410000 */
[----:B------:R-:W-:Y:S01]  /*4a80*/  FMUL.FTZ R135, R135, R74 ;  /* 0x0000004a87877220 */ /* 0x000fe20000410000 */
        /* <DEDUP_REMOVED lines=8> */
[----:B------:R-:W-:Y:S01]  /*4b10*/  F2FP.F16.F32.PACK_AB R85, R88, R33 ;  /* 0x000000215855723e */ /* 0x000fe200000000ff */
        /* <DEDUP_REMOVED lines=9> */
[----:B----4-:R-:W-:Y:S01]  /*4bb0*/  FFMA.FTZ R32, -R132, R132, 1 ;  /* 0x3f80000084207423 */ /* 0x010fe20000010184 */
        /* <DEDUP_REMOVED lines=49> */
[----:B------:R-:W-:Y:S02]  /*4ed0*/  F2FP.F16.F32.PACK_AB R25, R12, R21 ;  /* 0x000000150c19723e */ /* 0x000fe400000000ff */
[----:B------:R-:W-:Y:S01]  /*4ee0*/  F2FP.F16.F32.PACK_AB R26, R29, R17 ;  /* 0x000000111d1a723e */ /* 0x000fe200000000ff */
[----:B--2---:R-:W-:-:S04]  /*4ef0*/  IMAD R33, R4, 0x4000, R222 ;  /* 0x0000400004217824 */ /* 0x004fc800078e02de */
        /* <DEDUP_REMOVED lines=14> */
[----:B------:R-:W-:Y:S01]  /*4fe0*/  F2FP.F16.F32.PACK_AB R27, R30, R23 ;  /* 0x000000171e1b723e */ /* 0x000fe200000000ff */
        /* <DEDUP_REMOVED lines=11> */
[----:B------:R-:W-:Y:S02]  /*50a0*/  F2FP.F16.F32.PACK_AB R24, R37, R31 ;  /* 0x0000001f2518723e */ /* 0x000fe400000000ff */
[----:B------:R-:W-:Y:S02]  /*50b0*/  F2FP.F16.F32.PACK_AB R25, R38, R36 ;  /* 0x000000242619723e */ /* 0x000fe400000000ff */
[----:B------:R-:W-:Y:S02]  /*50c0*/  F2FP.F16.F32.PACK_AB R26, R40, R39 ;  /* 0x00000027281a723e */ /* 0x000fe400000000ff */
[----:B------:R-:W-:-:S04]  /*50d0*/  F2FP.F16.F32.PACK_AB R27, R41, R42 ;  /* 0x0000002a291b723e */ /* 0x000fc800000000ff */
        /* <DEDUP_REMOVED lines=13> */
[----:B------:R-:W-:Y:S01]  /*51b0*/  F2FP.F16.F32.PACK_AB R101, R15, R101 ;  /* 0x000000650f65723e */ /* 0x000fe200000000ff */
[----:B------:R-:W-:Y:S02]  /*51c0*/  WARPGROUP.DEPBAR.LE gsb0, 0x0 ;  /* 0x00008000000079c5 */ /* 0x000fe40000010000 */
[----:B------:R-:W-:Y:S02]  /*51d0*/  F2FP.F16.F32.PACK_AB R24, R51, R49 ;  /* 0x000000313318723e */ /* 0x000fe400000000ff */
[----:B------:R-:W-:Y:S02]  /*51e0*/  F2FP.F16.F32.PACK_AB R25, R52, R50 ;  /* 0x000000323419723e */ /* 0x000fe400000000ff */
[----:B------:R-:W-:-:S02]  /*51f0*/  F2FP.F16.F32.PACK_AB R26, R55, R53 ;  /* 0x00000035371a723e */ /* 0x000fc400000000ff */
[----:B------:R-:W-:-:S04]  /*5200*/  F2FP.F16.F32.PACK_AB R27, R100, R54 ;  /* 0x00000036641b723e */ /* 0x000fc800000000ff */
[----:B------:R-:W-:-:S06]  /*5210*/  WARPGROUP.ARRIVE ;  /* 0x00000000000079c5 */ /* 0x000fcc0000000000 */
[----:B------:R-:W-:Y:S01]  /*5220*/  HGMMA.64x64x16.F32 R184, R24, gdesc[UR4].tnspB, R184, gsb0 ;  /* 0x40e0000418b87df0 */ /* 0x000fe200080008b8 */
[----:B------:R-:W-:Y:S02]  /*5230*/  F2FP.F16.F32.PACK_AB R100, R102, R19 ;  /* 0x000000136664723e */ /* 0x000fe400000000ff */
[----:B------:R-:W-:Y:S01]  /*5240*/  F2FP.F16.F32.PACK_AB R102, R105, R103 ;  /* 0x000000676966723e */ /* 0x000fe200000000ff */
[----:B------:R-:W-:Y:S01]  /*5250*/  UIADD3 UR6, UR4, 0x300, URZ ;  /* 0x0000030004067890 */ /* 0x000fe2000fffe03f */
[----:B------:R-:W-:Y:S01]  /*5260*/  F2FP.F16.F32.PACK_AB R103, R106, R104 ;  /* 0x000000686a67723e */ /* 0x000fe200000000ff */
[----:B------:R-:W-:Y:S01]  /*5270*/  UMOV UR7, 0x40000040 ;  /* 0x4000004000077882 */ /* 0x000fe20000000000 */
[----:B------:R-:W-:Y:S01]  /*5280*/  UIADD3 UR4, UR4, 0x380, URZ ;  /* 0x0000038004047890 */ /* 0x000fe2000fffe03f */
[----:B------:R-:W-:Y:S02]  /*5290*/  WARPGROUP.DEPBAR.LE gsb0, 0x0 ;  /* 0x00008000000079c5 */ /* 0x000fe40000010000 */
[----:B------:R-:W-:-:S06]  /*52a0*/  WARPGROUP.ARRIVE ;  /* 0x00000000000079c5 */ /* 0x000fcc0000000000 */
[----:B------:R-:W-:Y:S01]  /*52b0*/  HGMMA.64x64x16.F32 R184, R100, gdesc[UR4].tnspB, R184, gsb0 ;  /* 0x40e0000464b87df0 */ /* 0x000fe200080008b8 */
[----:B------:R-:W-:Y:S02]  /*52c0*/  F2FP.F16.F32.PACK_AB R24, R109, R107 ;  /* 0x0000006b6d18723e */ /* 0x000fe400000000ff */
[----:B------:R-:W-:Y:S02]  /*52d0*/  F2FP.F16.F32.PACK_AB R25, R116, R108 ;  /* 0x0000006c7419723e */ /* 0x000fe400000000ff */
[----:B------:R-:W-:Y:S02]  /*52e0*/  F2FP.F16.F32.PACK_AB R26, R131, R117 ;  /* 0x00000075831a723e */ /* 0x000fe400000000ff */
[----:B------:R-:W-:Y:S01]  /*52f0*/  F2FP.F16.F32.PACK_AB R27, R134, R118 ;  /* 0x00000076861b723e */ /* 0x000fe200000000ff */
[----:B------:R-:W-:Y:S01]  /*5300*/  UMOV UR6, UR4 ;  /* 0x0000000400067c82 */ /* 0x000fe20008000000 */
[----:B------:R-:W-:Y:S01]  /*5310*/  UMOV UR7, 0x40000040 ;  /* 0x4000004000077882 */ /* 0x000fe20000000000 */
[----:B------:R-:W-:-:S02]  /*5320*/  WARPGROUP.DEPBAR.LE gsb0, 0x0 ;  /* 0x00008000000079c5 */ /* 0x000fc40000010000 */
        /* <DEDUP_REMOVED lines=74> */
.L_x_635:
        /* <DEDUP_REMOVED lines=69> */
.L_x_636:
[----:B-1----:R-:W2:Y:S01]  /*5c20*/  LDL R12, [R1+0x4] ;  /* 0x00000400010c7983 */ /* 0x002ea20000100800 */
        /* <DEDUP_REMOVED lines=45> */
.L_x_619:
        /* <DEDUP_REMOVED lines=34> */
[----:B------:R-:W-:Y:S02]  /*6120*/  IADD3 R0, R11, -R0, RZ ;  /* 0x800000000b007210 */ /* 0x000fe40007ffe0ff */
[----:B------:R-:W-:Y:S02]  /*6130*/  F2FP.F16.F32.PACK_AB R211, R215, R214 ;  /* 0x000000d6d7d3723e */ /* 0x000fe400000000ff */
[----:B-1----:R-:W-:-:S02]  /*6140*/  SHF.R.S32.HI R3, RZ, 0x1f, R0 ;  /* 0x0000001fff037819 */ /* 0x002fc40000011400 */
[----:B------:R-:W-:Y:S02]  /*6150*/  F2FP.F16.F32.PACK_AB R153, R155, R154 ;  /* 0x0000009a9b99723e */ /* 0x000fe400000000ff */
[----:B------:R-:W-:Y:S02]  /*6160*/  LEA.HI R3, R3, R0, RZ, 0x3 ;  /* 0x0000000003037211 */ /* 0x000fe400078f18ff */
[----:B------:R-:W-:Y:S02]  /*6170*/  F2FP.F16.F32.PACK_AB R154, R157, R156 ;  /* 0x0000009c9d9a723e */ /* 0x000fe400000000ff */
[C---:B------:R-:W-:Y:S02]  /*6180*/  LOP3.LUT R5, R3.reuse, 0xfffffff8, RZ, 0xc0, !PT ;  /* 0xfffffff803057812 */ /* 0x040fe400078ec0ff */
[----:B------:R-:W-:Y:S02]  /*6190*/  SHF.L.U32 R3, R3, 0x6, RZ ;  /* 0x0000000603037819 */ /* 0x000fe400000006ff */
[----:B------:R-:W-:Y:S01]  /*61a0*/  F2FP.F16.F32.PACK_AB R155, R159, R158 ;  /* 0x0000009e9f9b723e */ /* 0x000fe200000000ff */
[----:B------:R-:W-:Y:S01]  /*61b0*/  IMAD.IADD R5, R0, 0x1, -R5 ;  /* 0x0000000100057824 */ /* 0x000fe200078e0a05 */
[----:B------:R-:W-:-:S02]  /*61c0*/  LOP3.LUT R3, R3, 0x7ffffe00, RZ, 0xc0, !PT ;  /* 0x7ffffe0003037812 */ /* 0x000fc400078ec0ff */
[----:B------:R-:W-:Y:S01]  /*61d0*/  F2FP.F16.F32.PACK_AB R161, R163, R162 ;  /* 0x000000a2a3a1723e */ /* 0x000fe200000000ff */
[C---:B------:R-:W-:Y:S01]  /*61e0*/  IMAD.SHL.U32 R0, R5.reuse, 0x40, RZ ;  /* 0x0000004005007824 */ /* 0x040fe200078e00ff */
[----:B------:R-:W-:Y:S01]  /*61f0*/  R2P PR, R5, 0x6 ;  /* 0x0000000605007804 */ /* 0x000fe20000000000 */
[----:B------:R-:W-:Y:S01]  /*6200*/  IMAD.MOV.U32 R5, RZ, RZ, 0x20 ;  /* 0x00000020ff057424 */ /* 0x000fe200078e00ff */
[----:B------:R-:W-:Y:S02]  /*6210*/  ISETP.NE.U32.AND P4, PT, R8, RZ, PT ;  /* 0x000000ff0800720c */ /* 0x000fe40003f85070 */
[----:B------:R-:W-:Y:S02]  /*6220*/  LOP3.LUT R0, R0, 0x1c0, RZ, 0xc0, !PT ;  /* 0x000001c000007812 */ /* 0x000fe400078ec0ff */
[----:B------:R-:W-:Y:S02]  /*6230*/  SEL R5, R5, 0xffffffe0, !P1 ;  /* 0xffffffe005057807 */ /* 0x000fe40004800000 */
[----:B------:R-:W-:-:S02]  /*6240*/  LOP3.LUT R7, R0, 0x8, R7, 0xf8, !PT ;  /* 0x0000000800077812 */ /* 0x000fc400078ef807 */
[----:B------:R-:W-:Y:S01]  /*6250*/  SHF.R.U32.HI R2, RZ, 0x3, R0 ;  /* 0x00000003ff027819 */ /* 0x000fe20000011600 */
[----:B------:R-:W-:Y:S01]  /*6260*/  IMAD.SHL.U32 R0, R4, 0x20, RZ ;  /* 0x0000002004007824 */ /* 0x000fe200078e00ff */
[----:B------:R-:W-:Y:S02]  /*6270*/  F2FP.F16.F32.PACK_AB R162, R165, R164 ;  /* 0x000000a4a5a2723e */ /* 0x000fe400000000ff */
[----:B------:R-:W-:Y:S02]  /*6280*/  LOP3.LUT R2, R7, R2, RZ, 0x3c, !PT ;  /* 0x0000000207027212 */ /* 0x000fe400078e3cff */
[----:B------:R-:W-:Y:S02]  /*6290*/  LOP3.LUT R0, R0, 0x7ffffc00, RZ, 0xc0, !PT ;  /* 0x7ffffc0000007812 */ /* 0x000fe400078ec0ff */
[----:B------:R-:W-:Y:S02]  /*62a0*/  F2FP.F16.F32.PACK_AB R163, R167, R166 ;  /* 0x000000a6a7a3723e */ /* 0x000fe400000000ff */
[----:B------:R-:W-:Y:S01]  /*62b0*/  IADD3 R0, R2, R3, R0 ;  /* 0x0000000302007210 */ /* 0x000fe20007ffe000 */
[----:B------:R-:W-:Y:S01]  /*62c0*/  IMAD.MOV.U32 R3, RZ, RZ, 0x40 ;  /* 0x00000040ff037424 */ /* 0x000fe200078e00ff */
[----:B------:R-:W-:-:S02]  /*62d0*/  F2FP.F16.F32.PACK_AB R169, R171, R170 ;  /* 0x000000aaaba9723e */ /* 0x000fc400000000ff */
[----:B------:R-:W-:Y:S02]  /*62e0*/  LEA R0, R0, UR4, 0x1 ;  /* 0x0000000400007c11 */ /* 0x000fe4000f8e08ff */
[----:B------:R-:W-:Y:S02]  /*62f0*/  SEL R3, R3, 0xffffffc0, !P2 ;  /* 0xffffffc003037807 */ /* 0x000fe40005000000 */
[--C-:B------:R-:W-:Y:S01]  /*6300*/  IADD3 R6, R5, 0x4000, R0.reuse ;  /* 0x0000400005067810 */ /* 0x100fe20007ffe000 */
[----:B------:R-:W-:Y:S01]  /*6310*/  STSM.16.M88.4 [R0+0x4000], R184 ;  /* 0x004000b800007844 */ /* 0x000fe20000000200 */
[----:B------:R-:W-:Y:S02]  /*6320*/  IADD3 R8, R3, 0x4000, R0 ;  /* 0x0000400003087810 */ /* 0x000fe40007ffe000 */
        /* <DEDUP_REMOVED lines=8> */
[----:B------:R-:W-:Y:S01]  /*63b0*/  F2FP.F16.F32.PACK_AB R179, R183, R182 ;  /* 0x000000b6b7b3723e */ /* 0x000fe200000000ff */
[----:B------:R-:W-:Y:S01]  /*63c0*/  STSM.16.M88.4 [R7], R208 ;  /* 0x000000d007007844 */ /* 0x000fe20000000200 */
[----:B------:R-:W-:-:S03]  /*63d0*/  ISETP.NE.AND.EX P4, PT, R9, RZ, PT, P4 ;  /* 0x000000ff0900720c */ /* 0x000fc60003f85340 */
        /* <DEDUP_REMOVED lines=9> */
[----:B------:R-:W-:-:S02]  /*6470*/  LEA.HI R19, R10, R11, RZ, 0x3 ;  /* 0x0000000b0a137211 */ /* 0x000fc400078f18ff */
[----:B-1----:R-:W-:Y:S02]  /*6480*/  MOV R0, UR5 ;  /* 0x0000000500007c02 */ /* 0x002fe40008000f00 */
[----:B--2---:R-:W-:-:S04]  /*6490*/  ISETP.NE.U32.AND P0, PT, R2, RZ, PT ;  /* 0x000000ff0200720c */ /* 0x004fc80003f05070 */
[----:B------:R-:W-:-:S13]  /*64a0*/  ISETP.NE.AND.EX P0, PT, R3, RZ, PT, P0 ;  /* 0x000000ff0300720c */ /* 0x000fda0003f05300 */
[----:B------:R-:W1:Y:S01]  /*64b0*/  @P0 LDC.64 R2, c[0x0][0x878] ;  /* 0x00021e00ff020b82 */ /* 0x000e620000000a00 */
[----:B----4-:R-:W-:Y:S02]  /*64c0*/  LOP3.LUT R6, R19, 0x1ffffff8, RZ, 0xc0, !PT ;  /* 0x1ffffff813067812 */ /* 0x010fe400078ec0ff */
[----:B------:R-:W-:-:S05]  /*64d0*/  SHF.R.S32.HI R19, RZ, 0x3, R19 ;  /* 0x00000003ff137819 */ /* 0x000fca0000011413 */
[----:B------:R-:W2:Y:S01]  /*64e0*/  S2UR UR5, SR_CTAID.Y ;  /* 0x00000000000579c3 */ /* 0x000ea20000002600 */
[----:B------:R-:W4:Y:S01]  /*64f0*/  S2R R27, SR_CTAID.X ;  /* 0x00000000001b7919 */ /* 0x000f220000002500 */
[----:B------:R-:W-:Y:S02]  /*6500*/  IMAD.IADD R6, R11, 0x1, -R6 ;  /* 0x000000010b067824 */ /* 0x000fe400078e0a06 */
[----:B---3--:R-:W-:Y:S02]  /*6510*/  IMAD.SHL.U32 R7, R19, 0x40, RZ ;  /* 0x0000004013077824 */ /* 0x008fe400078e00ff */
[----:B------:R-:W-:-:S03]  /*6520*/  IMAD.SHL.U32 R20, R6, 0x8, RZ ;  /* 0x0000000806147824 */ /* 0x000fc600078e00ff */
[----:B------:R-:W-:Y:S01]  /*6530*/  LOP3.LUT R7, R7, 0x1c0, RZ, 0xc0, !PT ;  /* 0x000001c007077812 */ /* 0x000fe200078ec0ff */
[----:B-1----:R-:W-:-:S05]  /*6540*/  @P0 IMAD.WIDE R2, R25, 0x4, R2 ;  /* 0x0000000419020825 */ /* 0x002fca00078e0202 */
[----:B------:R1:W5:Y:S01]  /*6550*/  @P0 LDG.E R0, desc[UR38][R2.64] ;  /* 0x0000002602000981 */ /* 0x000362000c1e1900 */
[----:B--2---:R-:W-:Y:S01]  /*6560*/  USHF.R.S32.HI UR6, URZ, 0x1f, UR5 ;  /* 0x0000001f3f067899 */ /* 0x004fe20008011405 */
[----:B-1----:R-:W-:Y:S02]  /*6570*/  LOP3.LUT R2, R7, 0x38, R20, 0xf8, !PT ;  /* 0x0000003807027812 */ /* 0x002fe400078ef814 */
[----:B------:R-:W-:Y:S02]  /*6580*/  SHF.R.U32.HI R7, RZ, 0x3, R7 ;  /* 0x00000003ff077819 */ /* 0x000fe40000011607 */
[----:B------:R-:W-:Y:S02]  /*6590*/  LEA.HI R3, R10, R11, RZ, 0x6 ;  /* 0x0000000b0a037211 */ /* 0x000fe400078f30ff */
[----:B------:R-:W-:Y:S02]  /*65a0*/  LOP3.LUT R2, R2, R7, RZ, 0x3c, !PT ;  /* 0x0000000702027212 */ /* 0x000fe400078e3cff */
[----:B------:R-:W-:-:S04]  /*65b0*/  SHF.L.U32 R3, R3, 0x3, RZ ;  /* 0x0000000303037819 */ /* 0x000fc800000006ff */
[----:B------:R-:W-:Y:S02]  /*65c0*/  LOP3.LUT R6, R2, 0x7ffffe00, R3, 0xf8, !PT ;  /* 0x7ffffe0002067812 */ /* 0x000fe400078ef803 */
[----:B------:R-:W-:Y:S02]  /*65d0*/  CS2R R2, SRZ ;  /* 0x0000000000027805 */ /* 0x000fe4000001ff00 */
[----:B------:R-:W-:Y:S01]  /*65e0*/  @P4 SHF.R.S32.HI R8, RZ, 0x1f, R9 ;  /* 0x0000001fff084819 */ /* 0x000fe20000011409 */
[----:B----4-:R-:W-:Y:S06]  /*65f0*/  @P0 BRA `(.L_x_639) ;  /* 0x0000000000100947 */ /* 0x010fec0003800000 */
[----:B------:R-:W-:Y:S05]  /*6600*/  @!P4 BRA `(.L_x_639) ;  /* 0x00000000000cc947 */ /* 0x000fea0003800000 */
[----:B------:R-:W2:Y:S04]  /*6610*/  LDG.E R7, desc[UR38][R4.64] ;  /* 0x0000002604077981 */ /* 0x000ea8000c1e1900 */
[----:B-----5:R-:W2:Y:S02]  /*6620*/  LDG.E R0, desc[UR38][R4.64+0x4] ;  /* 0x0000042604007981 */ /* 0x020ea4000c1e1900 */
[----:B--2---:R-:W-:-:S07]  /*6630*/  IMAD.IADD R0, R0, 0x1, -R7 ;  /* 0x0000000100007824 */ /* 0x004fce00078e0a07 */
.L_x_639:
[----:B------:R-:W-:Y:S01]  /*6640*/  LEA R30, R6, UR4, 0x1 ;  /* 0x00000004061e7c11 */ /* 0x000fe2000f8e08ff */
[----:B------:R-:W-:Y:S01]  /*6650*/  @P4 IMAD.MOV.U32 R2, RZ, RZ, R9 ;  /* 0x000000ffff024224 */ /* 0x000fe200078e0009 */
[----:B------:R-:W1:Y:S01]  /*6660*/  LDC.64 R34, c[0x0][0x820] ;  /* 0x00020800ff227b82 */ /* 0x000e620000000a00 */
[----:B------:R-:W-:Y:S01]  /*6670*/  @P4 IMAD.MOV.U32 R3, RZ, RZ, R8 ;  /* 0x000000ffff034224 */ /* 0x000fe200078e0008 */
[----:B------:R-:W-:Y:S01]  /*6680*/  IADD3 R16, R19, 0x20, RZ ;  /* 0x0000002013107810 */ /* 0x000fe20007ffe0ff */
[----:B------:R2:W3:Y:S01]  /*6690*/  LDS.128 R12, [R30+0x1000] ;  /* 0x001000001e0c7984 */ /* 0x0004e20000000c00 */
[----:B-----5:R-:W-:Y:S01]  /*66a0*/  IMAD R0, R27, -0x80, R0 ;  /* 0xffffff801b007824 */ /* 0x020fe200078e0200 */
[----:B------:R-:W-:Y:S01]  /*66b0*/  SHF.R.S32.HI R21, RZ, 0x1f, R20 ;  /* 0x0000001fff157819 */ /* 0x000fe20000011414 */
[----:B------:R-:W-:Y:S01]  /*66c0*/  IMAD R18, R22, UR6, RZ ;  /* 0x0000000616127c24 */ /* 0x000fe2000f8e02ff */
[----:B------:R2:W4:Y:S01]  /*66d0*/  LDS.128 R8, [R30+0x2000] ;  /* 0x002000001e087984 */ /* 0x0005220000000c00 */
[----:B------:R-:W-:Y:S01]  /*66e0*/  ULDC UR4, c[0x0][0x83c] ;  /* 0x00020f0000047ab9 */ /* 0x000fe20000000800 */
[----:B------:R-:W-:Y:S01]  /*66f0*/  VIMNMX R24, R0, 0x80, PT ;  /* 0x0000008000187848 */ /* 0x000fe20003fe0100 */
[----:B------:R-:W-:Y:S01]  /*6700*/  IMAD R23, R23, UR5, R18 ;  /* 0x0000000517177c24 */ /* 0x000fe2000f8e0212 */
[----:B------:R2:W1:Y:S01]  /*6710*/  LDS.128 R4, [R30+0x3000] ;  /* 0x003000001e047984 */ /* 0x0004620000000c00 */
[----:B------:R-:W-:Y:S01]  /*6720*/  SHF.R.S32.HI R18, RZ, 0x1f, R25 ;  /* 0x0000001fff127819 */ /* 0x000fe20000011419 */
[C---:B------:R-:W-:Y:S01]  /*6730*/  VIADD R0, R19.reuse, 0x40 ;  /* 0x0000004013007836 */ /* 0x040fe20000000000 */
[-C--:B------:R-:W-:Y:S01]  /*6740*/  ISETP.GE.AND P3, PT, R19, R24.reuse, PT ;  /* 0x000000181300720c */ /* 0x080fe20003f66270 */
[----:B------:R-:W-:Y:S01]  /*6750*/  ULDC.64 UR8, c[0x0][0x858] ;  /* 0x0002160000087ab9 */ /* 0x000fe20000000a00 */
[----:B------:R-:W-:Y:S01]  /*6760*/  ISETP.GE.AND P2, PT, R16, R24, PT ;  /* 0x000000181000720c */ /* 0x000fe20003f46270 */
[----:B------:R-:W-:Y:S01]  /*6770*/  IMAD.WIDE.U32 R16, R22, UR5, R20 ;  /* 0x0000000516107c25 */ /* 0x000fe2000f8e0014 */
[----:B------:R-:W-:Y:S01]  /*6780*/  ISETP.GE.OR P6, PT, R20, UR4, P3 ;  /* 0x0000000414007c0c */ /* 0x000fe20009fc6670 */
[----:B------:R-:W-:Y:S01]  /*6790*/  BSSY B0, `(.L_x_640) ;  /* 0x000001c000007945 */ /* 0x000fe20003800000 */
[----:B------:R-:W-:Y:S01]  /*67a0*/  SEL R36, R18, RZ, !P4 ;  /* 0x000000ff12247207 */ /* 0x000fe20006000000 */
[----:B------:R-:W-:Y:S01]  /*67b0*/  IMAD.IADD R17, R17, 0x1, R23 ;  /* 0x0000000111117824 */ /* 0x000fe200078e0217 */
[----:B------:R-:W-:-:S02]  /*67c0*/  IADD3 R2, P0, R19, R2, RZ ;  /* 0x0000000213027210 */ /* 0x000fc40007f1e0ff */
        /* <DEDUP_REMOVED lines=10> */
[----:B------:R-:W-:Y:S01]  /*6870*/  IMAD.WIDE R26, R27, 0x80, R2 ;  /* 0x000000801b1a7825 */ /* 0x000fe200078e0202 */
[----:B------:R-:W-:Y:S01]  /*6880*/  IADD3 R23, R29, R23, RZ ;  /* 0x000000171d177210 */ /* 0x000fe20007ffe0ff */
[----:B--2---:R-:W-:Y:S08]  /*6890*/  @P6 BRA `(.L_x_641) ;  /* 0x00000000002c6947 */ /* 0x004ff00003800000 */
[----:B------:R-:W2:Y:S01]  /*68a0*/  LDS.128 R16, [R30+0x4000] ;  /* 0x004000001e107984 */ /* 0x000ea20000000c00 */
        /* <DEDUP_REMOVED lines=9> */
[----:B--2---:R2:W-:Y:S02]  /*6940*/  STG.E.128 desc[UR38][R24.64], R16 ;  /* 0x0000001018007986 */ /* 0x0045e4000c101d26 */
.L_x_641:
[----:B------:R-:W-:Y:S05]  /*6950*/  BSYNC B0 ;  /* 0x0000000000007941 */ /* 0x000fea0003800000 */
.L_x_640:
[----:B--2---:R2:W1:Y:S01]  /*6960*/  LDS.128 R16, [R30+0x5000] ;  /* 0x005000001e107984 */ /* 0x0044620000000c00 */
        /* <DEDUP_REMOVED lines=15> */
[----:B-1----:R1:W-:Y:S02]  /*6a60*/  STG.E.128 desc[UR38][R24.64], R16 ;  /* 0x0000001018007986 */ /* 0x0023e4000c101d26 */
.L_x_643:
[----:B------:R-:W-:Y:S05]  /*6a70*/  BSYNC B0 ;  /* 0x0000000000007941 */ /* 0x000fea0003800000 */
.L_x_642:
[----:B-1----:R1:W1:Y:S01]  /*6a80*/  LDS.128 R16, [R30+0x6000] ;  /* 0x006000001e107984 */ /* 0x0022620000000c00 */
[----:B------:R-:W-:Y:S01]  /*6a90*/  BSSY B0, `(.L_x_644) ;  /* 0x0000010000007945 */ /* 0x000fe20003800000 */
[----:B------:R-:W-:-:S03]  /*6aa0*/  IMAD R32, R34, UR6, RZ ;  /* 0x0000000622207c24 */ /* 0x000fc6000f8e02ff */
        /* <DEDUP_REMOVED lines=14> */
.L_x_645:
[----:B------:R-:W-:Y:S05]  /*6b90*/  BSYNC B0 ;  /* 0x0000000000007941 */ /* 0x000fea0003800000 */
.L_x_644:
[----:B-1----:R1:W1:Y:S01]  /*6ba0*/  LDS.128 R16, [R30+0x7000] ;  /* 0x007000001e107984 */ /* 0x0022620000000c00 */
        /* <DEDUP_REMOVED lines=17> */
.L_x_647:
[----:B------:R-:W-:Y:S05]  /*6cc0*/  BSYNC B0 ;  /* 0x0000000000007941 */ /* 0x000fea0003800000 */
.L_x_646:
[----:B-1----:R1:W1:Y:S01]  /*6cd0*/  LDS.128 R16, [R30] ;  /* 0x000000001e107984 */ /* 0x0022620000000c00 */
        /* <DEDUP_REMOVED lines=10> */
[----:B------:R-:W-:-:S05]  /*6d80*/  IMAD R21, R33, UR5, R0 ;  /* 0x0000000521157c24 */ /* 0x000fca000f8e0200 */
        /* <DEDUP_REMOVED lines=11> */
[----:B-1----:R1:W-:Y:S02]  /*6e40*/  STG.E.128 desc[UR38][R22.64], R16 ;  /* 0x0000001016007986 */ /* 0x0023e4000c101d26 */
.L_x_649:
[----:B------:R-:W-:Y:S05]  /*6e50*/  BSYNC B0 ;  /* 0x0000000000007941 */ /* 0x000fea0003800000 */
.L_x_648:
        /* <DEDUP_REMOVED lines=15> */
.L_x_651:
[----:B------:R-:W-:Y:S05]  /*6f50*/  BSYNC B0 ;  /* 0x0000000000007941 */ /* 0x000fea0003800000 */
.L_x_650:
[----:B------:R-:W-:Y:S04]  /*6f60*/  BSSY B0, `(.L_x_652) ;  /* 0x000000f000007945 */ /* 0x000fe80003800000 */
[----:B------:R-:W-:Y:S05]  /*6f70*/  @P1 BRA `(.L_x_653) ;  /* 0x0000000000341947 */ /* 0x000fea0003800000 */
[----:B-1-3--:R-:W-:Y:S01]  /*6f80*/  IADD3 R13, P1, R26, 0x40, RZ ;  /* 0x000000401a0d7810 */ /* 0x00afe20007f3e0ff */
        /* <DEDUP_REMOVED lines=12> */
.L_x_653:
[----:B------:R-:W-:Y:S05]  /*7050*/  BSYNC B0 ;  /* 0x0000000000007941 */ /* 0x000fea0003800000 */
.L_x_652:
        /* <DEDUP_REMOVED lines=15> */
.L_x_638:
        /* <DEDUP_REMOVED lines=21> */
[----:B----4-:R-:W-:Y:S01]  /*72a0*/  IMAD R6, R16, UR5, RZ ;  /* 0x0000000510067c24 */ /* 0x010fe2000f8e02ff */
[----:B--2---:R-:W-:-:S04]  /*72b0*/  IADD3 R8, R2, -0x80, RZ ;  /* 0xffffff8002087810 */ /* 0x004fc80007ffe0ff */
[----:B------:R-:W-:-:S04]  /*72c0*/  SHF.R.S32.HI R3, RZ, 0x1f, R8 ;  /* 0x0000001fff037819 */ /* 0x000fc80000011408 */
[----:B------:R-:W-:Y:S02]  /*72d0*/  LEA.HI R10, R3, R8, RZ, 0x3 ;  /* 0x00000008030a7211 */ /* 0x000fe400078f18ff */
[----:B------:R-:W-:Y:S02]  /*72e0*/  CS2R R2, SRZ ;  /* 0x0000000000027805 */ /* 0x000fe4000001ff00 */
[----:B------:R-:W-:Y:S02]  /*72f0*/  LOP3.LUT R11, R10, 0x1ffffff8, RZ, 0xc0, !PT ;  /* 0x1ffffff80a0b7812 */ /* 0x000fe400078ec0ff */
[----:B------:R-:W-:-:S03]  /*7300*/  SHF.R.S32.HI R13, RZ, 0x3, R10 ;  /* 0x00000003ff0d7819 */ /* 0x000fc6000001140a */
[----:B------:R-:W-:-:S04]  /*7310*/  IMAD.IADD R11, R8, 0x1, -R11 ;  /* 0x00000001080b7824 */ /* 0x000fc800078e0a0b */
        /* <DEDUP_REMOVED lines=10> */
[----:B--2---:R-:W-:-:S07]  /*73c0*/  IADD3 R0, -R7, R0, RZ ;  /* 0x0000000007007210 */ /* 0x004fce0007ffe1ff */
.L_x_654:
[----:B-----5:R-:W-:Y:S01]  /*73d0*/  IMAD R0, R15, -0x80, R0 ;  /* 0xffffff800f007824 */ /* 0x020fe200078e0200 */
[----:B------:R-:W-:Y:S01]  /*73e0*/  ULDC UR8, c[0x0][0x80c] ;  /* 0x0002030000087ab9 */ /* 0x000fe20000000800 */
[----:B------:R-:W-:Y:S01]  /*73f0*/  IMAD R17, R17, UR4, R6 ;  /* 0x0000000411117c24 */ /* 0x000fe2000f8e0206 */
[----:B------:R-:W-:Y:S01]  /*7400*/  SHF.R.S32.HI R6, RZ, 0x1f, R18 ;  /* 0x0000001fff067819 */ /* 0x000fe20000011412 */
[C---:B------:R-:W-:Y:S01]  /*7410*/  VIADD R7, R13.reuse, 0x20 ;  /* 0x000000200d077836 */ /* 0x040fe20000000000 */
[CC--:B------:R-:W-:Y:S01]  /*7420*/  ISETP.GE.AND P3, PT, R13.reuse, R0.reuse, PT ;  /* 0x000000000d00720c */ /* 0x0c0fe20003f66270 */
[C---:B------:R-:W-:Y:S01]  /*7430*/  VIADD R9, R13.reuse, 0x40 ;  /* 0x000000400d097836 */ /* 0x040fe20000000000 */
[----:B------:R-:W-:Y:S01]  /*7440*/  SEL R14, R6, RZ, !P4 ;  /* 0x000000ff060e7207 */ /* 0x000fe20006000000 */
[----:B------:R-:W-:Y:S01]  /*7450*/  IMAD.WIDE.U32 R4, R16, UR4, R10 ;  /* 0x0000000410047c25 */ /* 0x000fe2000f8e000a */
[----:B------:R-:W-:Y:S01]  /*7460*/  SEL R19, R18, RZ, !P4 ;  /* 0x000000ff12137207 */ /* 0x000fe20006000000 */
[----:B------:R-:W-:Y:S01]  /*7470*/  ULDC.64 UR6, c[0x0][0x828] ;  /* 0x00020a0000067ab9 */ /* 0x000fe20000000a00 */
[----:B------:R-:W-:Y:S01]  /*7480*/  ISETP.GE.OR P4, PT, R10, UR8, P3 ;  /* 0x000000080a007c0c */ /* 0x000fe20009f86670 */
[----:B------:R-:W-:Y:S01]  /*7490*/  VIADD R13, R13, 0x60 ;  /* 0x000000600d0d7836 */ /* 0x000fe20000000000 */
[----:B------:R-:W-:Y:S01]  /*74a0*/  IADD3 R5, R5, R17, RZ ;  /* 0x0000001105057210 */ /* 0x000fe20007ffe0ff */
        /* <DEDUP_REMOVED lines=12> */
[----:B------:R-:W-:Y:S02]  /*7570*/  IMAD R21, R21, UR4, R12 ;  /* 0x0000000415157c24 */ /* 0x000fe4000f8e020c */
[----:B------:R-:W-:Y:S01]  /*7580*/  IMAD.IADD R5, R9, 0x1, R13 ;  /* 0x0000000109057824 */ /* 0x000fe200078e020d */
        /* <DEDUP_REMOVED lines=11> */
.L_x_656:
[----:B------:R-:W-:Y:S05]  /*7640*/  BSYNC B0 ;  /* 0x0000000000007941 */ /* 0x000fea0003800000 */
.L_x_655:
[----:B-1----:R-:W-:Y:S01]  /*7650*/  IMAD.WIDE.U32 R12, R20, UR4, R10 ;  /* 0x00000004140c7c25 */ /* 0x002fe2000f8e000a */
[----:B------:R-:W-:Y:S01]  /*7660*/  BSSY B0, `(.L_x_657) ;  /* 0x0000012000007945 */ /* 0x000fe20003800000 */
[C---:B------:R-:W-:Y:S02]  /*7670*/  ISETP.GE.OR P4, PT, R10.reuse, UR8, P0 ;  /* 0x000000080a007c0c */ /* 0x040fe40008786670 */
[----:B------:R-:W-:Y:S02]  /*7680*/  ISETP.GE.OR P3, PT, R10, UR9, P3 ;  /* 0x000000090a007c0c */ /* 0x000fe40009f66670 */
[----:B------:R-:W-:Y:S01]  /*7690*/  IADD3 R15, R13, R21, RZ ;  /* 0x000000150d0f7210 */ /* 0x000fe20007ffe0ff */
[----:B------:R-:W-:Y:S10]  /*76a0*/  @P6 BRA `(.L_x_658) ;  /* 0x0000000000346947 */ /* 0x000ff40003800000 */
[----:B------:R-:W-:Y:S01]  /*76b0*/  IADD3 R17, P6, R6, 0x20, RZ ;  /* 0x0000002006117810 */ /* 0x000fe20007fde0ff */
[----:B------:R-:W-:Y:S01]  /*76c0*/  ULDC.64 UR6, c[0x0][0x818] ;  /* 0x0002060000067ab9 */ /* 0x000fe20000000a00 */
[----:B------:R-:W-:Y:S02]  /*76d0*/  IMAD.MOV.U32 R2, RZ, RZ, R8 ;  /* 0x000000ffff027224 */ /* 0x000fe400078e0008 */
[----:B------:R-:W-:Y:S02]  /*76e0*/  IMAD.MOV.U32 R3, RZ, RZ, R5 ;  /* 0x000000ffff037224 */ /* 0x000fe400078e0005 */
[----:B------:R-:W-:Y:S02]  /*76f0*/  IMAD.X R0, RZ, RZ, R7, P6 ;  /* 0x000000ffff007224 */ /* 0x000fe400030e0607 */
[----:B------:R-:W-:-:S04]  /*7700*/  IMAD.WIDE.U32 R2, R17, UR6, R2 ;  /* 0x0000000611027c25 */ /* 0x000fc8000f8e0002 */
[----:B------:R-:W-:-:S04]  /*7710*/  IMAD R0, R0, UR6, RZ ;  /* 0x0000000600007c24 */ /* 0x000fc8000f8e02ff */
[----:B------:R-:W-:Y:S01]  /*7720*/  IMAD R17, R17, UR7, R0 ;  /* 0x0000000711117c24 */ /* 0x000fe2000f8e0200 */
[----:B------:R-:W-:Y:S02]  /*7730*/  ULDC.64 UR6, c[0x0][0x800] ;  /* 0x0002000000067ab9 */ /* 0x000fe40000000a00 */
[----:B------:R-:W-:Y:S02]  /*7740*/  LEA R16, P6, R2, UR6, 0x1 ;  /* 0x0000000602107c11 */ /* 0x000fe4000f8c08ff */
[----:B------:R-:W-:-:S04]  /*7750*/  IADD3 R3, R3, R17, RZ ;  /* 0x0000001103037210 */ /* 0x000fc80007ffe0ff */
[----:B------:R-:W-:-:S05]  /*7760*/  LEA.HI.X R17, R2, UR7, R3, 0x1, P6 ;  /* 0x0000000702117c11 */ /* 0x000fca000b0f0c03 */
[----:B------:R1:W-:Y:S02]  /*7770*/  STG.E.128 desc[UR38][R16.64], RZ ;  /* 0x000000ff10007986 */ /* 0x0003e4000c101d26 */
.L_x_658:
[----:B------:R-:W-:Y:S05]  /*7780*/  BSYNC B0 ;  /* 0x0000000000007941 */ /* 0x000fea0003800000 */
.L_x_657:
[----:B------:R-:W-:Y:S04]  /*7790*/  BSSY B0, `(.L_x_659) ;  /* 0x000000f000007945 */ /* 0x000fe80003800000 */
[----:B------:R-:W-:Y:S05]  /*77a0*/  @P5 BRA `(.L_x_660) ;  /* 0x0000000000345947 */ /* 0x000fea0003800000 */
[----:B-1----:R-:W-:Y:S01]  /*77b0*/  IADD3 R17, P5, R6, 0x40, RZ ;  /* 0x0000004006117810 */ /* 0x002fe20007fbe0ff */
        /* <DEDUP_REMOVED lines=12> */
.L_x_660:
[----:B------:R-:W-:Y:S05]  /*7880*/  BSYNC B0 ;  /* 0x0000000000007941 */ /* 0x000fea0003800000 */
.L_x_659:
[----:B------:R-:W-:Y:S04]  /*7890*/  BSSY B0, `(.L_x_661) ;  /* 0x000000f000007945 */ /* 0x000fe80003800000 */
[----:B------:R-:W-:Y:S05]  /*78a0*/  @P4 BRA `(.L_x_662) ;  /* 0x0000000000344947 */ /* 0x000fea0003800000 */
        /* <DEDUP_REMOVED lines=13> */
.L_x_662:
[----:B------:R-:W-:Y:S05]  /*7980*/  BSYNC B0 ;  /* 0x0000000000007941 */ /* 0x000fea0003800000 */
.L_x_661:
[----:B------:R-:W-:Y:S01]  /*7990*/  ULDC.64 UR4, c[0x0][0x858] ;  /* 0x0002160000047ab9 */ /* 0x000fe20000000a00 */
[----:B------:R-:W-:Y:S01]  /*79a0*/  BSSY B0, `(.L_x_663) ;  /* 0x0000014000007945 */ /* 0x000fe20003800000 */
[----:B------:R-:W-:Y:S01]  /*79b0*/  IMAD R0, R14, UR4, RZ ;  /* 0x000000040e007c24 */ /* 0x000fe2000f8e02ff */
[C---:B------:R-:W-:Y:S01]  /*79c0*/  ISETP.GE.OR P2, PT, R10.reuse, UR9, P2 ;  /* 0x000000090a007c0c */ /* 0x040fe20009746670 */
[----:B------:R-:W-:Y:S01]  /*79d0*/  IMAD.MOV.U32 R14, RZ, RZ, R12 ;  /* 0x000000ffff0e7224 */ /* 0x000fe200078e000c */
[C---:B------:R-:W-:Y:S01]  /*79e0*/  ISETP.GE.OR P1, PT, R10.reuse, UR9, P1 ;  /* 0x000000090a007c0c */ /* 0x040fe20008f26670 */
[C---:B---3--:R-:W-:Y:S01]  /*79f0*/  IMAD R5, R19.reuse, UR5, R0 ;  /* 0x0000000513057c24 */ /* 0x048fe2000f8e0200 */
[----:B------:R-:W-:Y:S01]  /*7a00*/  ISETP.GE.OR P0, PT, R10, UR9, P0 ;  /* 0x000000090a007c0c */ /* 0x000fe20008706670 */
[----:B------:R-:W-:-:S04]  /*7a10*/  IMAD.WIDE.U32 R8, R19, UR4, R14 ;  /* 0x0000000413087c25 */ /* 0x000fc8000f8e000e */
[----:B------:R-:W-:Y:S01]  /*7a20*/  IMAD.IADD R5, R9, 0x1, R5 ;  /* 0x0000000109057824 */ /* 0x000fe200078e0205 */
[----:B------:R-:W-:Y:S07]  /*7a30*/  @P3 BRA `(.L_x_664) ;  /* 0x0000000000283947 */ /* 0x000fee0003800000 */
[----:B------:R-:W-:Y:S01]  /*7a40*/  ULDC.64 UR4, c[0x0][0x848] ;  /* 0x0002120000047ab9 */ /* 0x000fe20000000a00 */
[----:B------:R-:W-:Y:S02]  /*7a50*/  IMAD.MOV.U32 R4, RZ, RZ, R8 ;  /* 0x000000ffff047224 */ /* 0x000fe400078e0008 */
[----:B------:R-:W-:Y:S02]  /*7a60*/  IMAD R11, R7, UR4, RZ ;  /* 0x00000004070b7c24 */ /* 0x000fe4000f8e02ff */
[----:B------:R-:W-:-:S04]  /*7a70*/  IMAD.WIDE.U32 R2, R6, UR4, R4 ;  /* 0x0000000406027c25 */ /* 0x000fc8000f8e0004 */
[----:B------:R-:W-:Y:S01]  /*7a80*/  IMAD R11, R6, UR5, R11 ;  /* 0x00000005060b7c24 */ /* 0x000fe2000f8e020b */
[----:B------:R-:W-:Y:S02]  /*7a90*/  ULDC.64 UR4, c[0x0][0x830] ;  /* 0x00020c0000047ab9 */ /* 0x000fe40000000a00 */
[----:B------:R-:W-:Y:S02]  /*7aa0*/  LEA R10, P3, R2, UR4, 0x1 ;  /* 0x00000004020a7c11 */ /* 0x000fe4000f8608ff */
[----:B------:R-:W-:-:S04]  /*7ab0*/  IADD3 R3, R3, R11, RZ ;  /* 0x0000000b03037210 */ /* 0x000fc80007ffe0ff */
[----:B------:R-:W-:-:S05]  /*7ac0*/  LEA.HI.X R11, R2, UR5, R3, 0x1, P3 ;  /* 0x00000005020b7c11 */ /* 0x000fca00098f0c03 */
[----:B------:R3:W-:Y:S02]  /*7ad0*/  STG.E.128 desc[UR38][R10.64], RZ ;  /* 0x000000ff0a007986 */ /* 0x0007e4000c101d26 */
.L_x_664:
[----:B------:R-:W-:Y:S05]  /*7ae0*/  BSYNC B0 ;  /* 0x0000000000007941 */ /* 0x000fea0003800000 */
.L_x_663:
[----:B------:R-:W-:Y:S04]  /*7af0*/  BSSY B0, `(.L_x_665) ;  /* 0x000000f000007945 */ /* 0x000fe80003800000 */
[----:B------:R-:W-:Y:S05]  /*7b00*/  @P2 BRA `(.L_x_666) ;  /* 0x0000000000342947 */ /* 0x000fea0003800000 */
[----:B---3--:R-:W-:Y:S01]  /*7b10*/  IADD3 R11, P2, R6, 0x20, RZ ;  /* 0x00000020060b7810 */ /* 0x008fe20007f5e0ff */
        /* <DEDUP_REMOVED lines=12> */
.L_x_666:
[----:B------:R-:W-:Y:S05]  /*7be0*/  BSYNC B0 ;  /* 0x0000000000007941 */ /* 0x000fea0003800000 */
.L_x_665:
[----:B------:R-:W-:Y:S04]  /*7bf0*/  BSSY B0, `(.L_x_667) ;  /* 0x000000f000007945 */ /* 0x000fe80003800000 */
[----:B------:R-:W-:Y:S05]  /*7c00*/  @P1 BRA `(.L_x_668) ;  /* 0x0000000000341947 */ /* 0x000fea0003800000 */
[----:B---34-:R-:W-:Y:S01]  /*7c10*/  IADD3 R11, P1, R6, 0x40, RZ ;  /* 0x00000040060b7810 */ /* 0x018fe20007f3e0ff */
        /* <DEDUP_REMOVED lines=12> */
.L_x_668:
[----:B------:R-:W-:Y:S05]  /*7ce0*/  BSYNC B0 ;  /* 0x0000000000007941 */ /* 0x000fea0003800000 */
.L_x_667:
        /* <DEDUP_REMOVED lines=13> */
[----:B------:R1:W-:Y:S01]  /*7dc0*/  STG.E.128 desc[UR38][R4.64], RZ ;  /* 0x000000ff04007986 */ /* 0x0003e2000c101d26 */
[----:B------:R-:W-:Y:S05]  /*7dd0*/  BRA `(.L_x_614) ;  /* 0x0000003400787947 */ /* 0x000fea0003800000 */
.L_x_609:
        /* <DEDUP_REMOVED lines=9> */
[----:B------:R-:W1:Y:S01]  /*7e70*/  S2UR UR24, SR_CTAID.X ;  /* 0x00000000001879c3 */ /* 0x000e620000002500 */
[----:B------:R-:W-:-:S04]  /*7e80*/  ISETP.NE.U32.AND P0, PT, RZ, UR4, PT ;  /* 0x00000004ff007c0c */ /* 0x000fc8000bf05070 */
[----:B------:R-:W-:-:S03]  /*7e90*/  ISETP.NE.AND.EX P0, PT, RZ, UR5, PT, P0 ;  /* 0x00000005ff007c0c */ /* 0x000fc6000bf05300 */
[----:B------:R-:W2:Y:S10]  /*7ea0*/  S2UR UR12, SR_CTAID.Z ;  /* 0x00000000000c79c3 */ /* 0x000eb40000002700 */
[----:B------:R-:W-:Y:S05]  /*7eb0*/  @!P0 BRA `(.L_x_670) ;  /* 0x00000000001c8947 */ /* 0x000fea0003800000 */
[----:B------:R-:W-:Y:S02]  /*7ec0*/  ULDC.64 UR4, c[0x0][0x8d8] ;  /* 0x0002360000047ab9 */ /* 0x000fe40000000a00 */
[----:B--2---:R-:W-:-:S06]  /*7ed0*/  UIMAD.WIDE UR4, UR12, 0x4, UR4 ;  /* 0x000000040c0478a5 */ /* 0x004fcc000f8e0204 */
[----:B------:R-:W-:Y:S02]  /*7ee0*/  IMAD.U32 R2, RZ, RZ, UR4 ;  /* 0x00000004ff027e24 */ /* 0x000fe4000f8e00ff */
[----:B------:R-:W-:-:S05]  /*7ef0*/  IMAD.U32 R3, RZ, RZ, UR5 ;  /* 0x00000005ff037e24 */ /* 0x000fca000f8e00ff */
[----:B------:R-:W2:Y:S02]  /*7f00*/  LDG.E R2, desc[UR38][R2.64] ;  /* 0x0000002602027981 */ /* 0x000ea4000c1e1900 */
[----:B--2---:R-:W-:Y:S01]  /*7f10*/  R2UR UR4, R2 ;  /* 0x00000000020472ca */ /* 0x004fe200000e0000 */
[----:B------:R-:W-:-:S14]  /*7f20*/  BRA `(.L_x_671) ;  /* 0x0000000000387947 */ /* 0x000fdc0003800000 */
.L_x_670:
[----:B------:R-:W-:Y:S02]  /*7f30*/  ULDC.64 UR4, c[0x0][0x8d0] ;  /* 0x0002340000047ab9 */ /* 0x000fe40000000a00 */
[----:B------:R-:W-:-:S04]  /*7f40*/  ISETP.NE.U32.AND P0, PT, RZ, UR4, PT ;  /* 0x00000004ff007c0c */ /* 0x000fc8000bf05070 */
[----:B------:R-:W-:-:S13]  /*7f50*/  ISETP.NE.AND.EX P0, PT, RZ, UR5, PT, P0 ;  /* 0x00000005ff007c0c */ /* 0x000fda000bf05300 */
[----:B------:R-:W-:Y:S05]  /*7f60*/  @!P0 BRA `(.L_x_672) ;  /* 0x0000000000248947 */ /* 0x000fea0003800000 */
[----:B------:R-:W-:Y:S02]  /*7f70*/  ULDC.64 UR4, c[0x0][0x8d0] ;  /* 0x0002340000047ab9 */ /* 0x000fe40000000a00 */
[----:B--2---:R-:W-:-:S06]  /*7f80*/  UIMAD.WIDE UR4, UR12, 0x4, UR4 ;  /* 0x000000040c0478a5 */ /* 0x004fcc000f8e0204 */
[----:B------:R-:W-:Y:S01]  /*7f90*/  IMAD.U32 R2, RZ, RZ, UR4 ;  /* 0x00000004ff027e24 */ /* 0x000fe2000f8e00ff */
[----:B------:R-:W-:-:S05]  /*7fa0*/  MOV R3, UR5 ;  /* 0x0000000500037c02 */ /* 0x000fca0008000f00 */
[----:B------:R-:W2:Y:S04]  /*7fb0*/  LDG.E R0, desc[UR38][R2.64] ;  /* 0x0000002602007981 */ /* 0x000ea8000c1e1900 */
[----:B------:R-:W2:Y:S02]  /*7fc0*/  LDG.E R5, desc[UR38][R2.64+0x4] ;  /* 0x0000042602057981 */ /* 0x000ea4000c1e1900 */
[----:B--2---:R-:W-:-:S05]  /*7fd0*/  IMAD.IADD R0, R5, 0x1, -R0 ;  /* 0x0000000105007824 */ /* 0x004fca00078e0a00 */
[----:B------:R-:W-:Y:S01]  /*7fe0*/  R2UR UR4, R0 ;  /* 0x00000000000472ca */ /* 0x000fe200000e0000 */
[----:B------:R-:W-:-:S14]  /*7ff0*/  BRA `(.L_x_671) ;  /* 0x0000000000047947 */ /* 0x000fdc0003800000 */
.L_x_672:
[----:B------:R-:W-:-:S05]  /*8000*/  ULDC UR4, c[0x0][0x8bc] ;  /* 0x00022f0000047ab9 */ /* 0x000fca0000000800 */
.L_x_671:
[----:B-1----:R-:W-:-:S04]  /*8010*/  USHF.L.U32 UR5, UR24, 0x7, URZ ;  /* 0x0000000718057899 */ /* 0x002fc8000800063f */
[----:B------:R-:W-:-:S04]  /*8020*/  UISETP.GE.AND UP0, UPT, UR5, UR4, UPT ;  /* 0x000000040500728c */ /* 0x000fc8000bf06270 */
[----:B--2---:R-:W-:-:S06]  /*8030*/  USEL UR12, UR12, 0xffffffff, !UP0 ;  /* 0xffffffff0c0c7887 */ /* 0x004fcc000c000000 */
        /* <DEDUP_REMOVED lines=15> */
[----:B------:R-:W-:-:S05]  /*8130*/  MOV R0, UR6 ;  /* 0x0000000600007c02 */ /* 0x000fca0008000f00 */
[----:B------:R-:W-:-:S05]  /*8140*/  PLOP3.LUT P1, PT, PT, PT, UP1, 0x80, 0x0 ;  /* 0x000000000000781c */ /* 0x000fca0003f2f018 */
[----:B------:R-:W-:Y:S02]  /*8150*/  @UP1 ULDC.64 UR4, c[0x0][0x780] ;  /* 0x0001e00000041ab9 */ /* 0x000fe40000000a00 */
[----:B------:R-:W-:-:S06]  /*8160*/  @UP1 UIMAD.WIDE UR4, UR12, 0x4, UR4 ;  /* 0x000000040c0418a5 */ /* 0x000fcc000f8e0204 */
[----:B------:R-:W-:Y:S02]  /*8170*/  IMAD.U32 R4, RZ, RZ, UR4 ;  /* 0x00000004ff047e24 */ /* 0x000fe4000f8e00ff */
[----:B------:R-:W-:-:S05]  /*8180*/  IMAD.U32 R5, RZ, RZ, UR5 ;  /* 0x00000005ff057e24 */ /* 0x000fca000f8e00ff */
[----:B------:R1:W5:Y:S01]  /*8190*/  @P1 LDG.E R0, desc[UR38][R4.64] ;  /* 0x0000002604001981 */ /* 0x000362000c1e1900 */
[----:B------:R-:W-:Y:S01]  /*81a0*/  PLOP3.LUT P2, PT, PT, PT, UP0, 0x80, 0x0 ;  /* 0x000000000000781c */ /* 0x000fe20003f4f008 */
[----:B------:R-:W3:-:S12]  /*81b0*/  S2UR UR11, SR_CTAID.Y ;  /* 0x00000000000b79c3 */ /* 0x000ed80000002600 */
[----:B--2---:R-:W-:-:S13]  /*81c0*/  @P2 R2UR UR4, R6 ;  /* 0x00000000060422ca */ /* 0x004fda00000e0000 */
[----:B------:R-:W-:-:S04]  /*81d0*/  @UP0 ULEA UR4, UR12, UR4, 0x7 ;  /* 0x000000040c040291 */ /* 0x000fc8000f8e383f */
[----:B------:R-:W-:-:S04]  /*81e0*/  @UP0 USHF.R.S32.HI UR5, URZ, 0x1f, UR4 ;  /* 0x0000001f3f050899 */ /* 0x000fc80008011404 */
[----:B------:R-:W-:-:S04]  /*81f0*/  @UP0 ULEA.HI UR5, UR5, UR4, URZ, 0x7 ;  /* 0x0000000405050291 */ /* 0x000fc8000f8f383f */
[----:B------:R-:W-:Y:S01]  /*8200*/  @UP0 USHF.L.U32 UR5, UR5, 0x6, URZ ;  /* 0x0000000605050899 */ /* 0x000fe2000800063f */
[----:B-1-3--:R-:W-:Y:S11]  /*8210*/  @P1 BRA `(.L_x_673) ;  /* 0x0000000000101947 */ /* 0x00aff60003800000 */
[----:B------:R-:W-:Y:S05]  /*8220*/  @!P0 BRA `(.L_x_673) ;  /* 0x00000000000c8947 */ /* 0x000fea0003800000 */
[----:B------:R-:W2:Y:S04]  /*8230*/  LDG.E R5, desc[UR38][R2.64] ;  /* 0x0000002602057981 */ /* 0x000ea8000c1e1900 */
[----:B-----5:R-:W2:Y:S02]  /*8240*/  LDG.E R0, desc[UR38][R2.64+0x4] ;  /* 0x0000042602007981 */ /* 0x020ea4000c1e1900 */
[----:B--2---:R-:W-:-:S07]  /*8250*/  IMAD.IADD R0, R0, 0x1, -R5 ;  /* 0x0000000100007824 */ /* 0x004fce00078e0a05 */
.L_x_673:
[----:B-----5:R-:W-:Y:S01]  /*8260*/  ISETP.GE.AND P0, PT, R0, 0x1, PT ;  /* 0x000000010000780c */ /* 0x020fe20003f06270 */
[----:B------:R-:W-:Y:S01]  /*8270*/  @UP0 ULOP3.LUT UR5, UR5, 0xffffe000, URZ, 0xc0, !UPT ;  /* 0xffffe00005050892 */ /* 0x000fe2000f8ec03f */
[----:B------:R-:W-:Y:S01]  /*8280*/  UMOV UR6, URZ ;  /* 0x0000003f00067c82 */ /* 0x000fe20008000000 */
[----:B------:R-:W-:Y:S02]  /*8290*/  UMOV UR7, URZ ;  /* 0x0000003f00077c82 */ /* 0x000fe40008000000 */
[----:B------:R-:W-:Y:S02]  /*82a0*/  @UP0 USHF.R.S32.HI UR4, URZ, 0x1f, UR5 ;  /* 0x0000001f3f040899 */ /* 0x000fe40008011405 */
[----:B------:R-:W-:Y:S01]  /*82b0*/  USHF.R.S32.HI UR19, URZ, 0x1f, UR11 ;  /* 0x0000001f3f137899 */ /* 0x000fe2000801140b */
[----:B------:R-:W-:-:S04]  /*82c0*/  @UP0 UMOV UR6, UR5 ;  /* 0x0000000500060c82 */ /* 0x000fc80008000000 */
[----:B------:R-:W-:Y:S01]  /*82d0*/  @UP0 UMOV UR7, UR4 ;  /* 0x0000000400070c82 */ /* 0x000fe20008000000 */
[----:B------:R-:W-:Y:S06]  /*82e0*/  @!P0 BRA `(.L_x_614) ;  /* 0x0000003000348947 */ /* 0x000fec0003800000 */
[----:B------:R-:W1:Y:S01]  /*82f0*/  S2R R4, SR_TID.X ;  /* 0x0000000000047919 */ /* 0x000e620000002100 */
[----:B------:R-:W-:Y:S01]  /*8300*/  ULDC.64 UR8, c[0x0][0x2d8] ;  /* 0x0000b60000087ab9 */ /* 0x000fe20000000a00 */
[----:B------:R-:W-:Y:S01]  /*8310*/  USHF.R.S32.HI UR4, URZ, 0x1f, UR12 ;  /* 0x0000001f3f047899 */ /* 0x000fe2000801140c */
[C---:B------:R-:W-:Y:S01]  /*8320*/  IADD3 R2, R0.reuse, 0x7f, RZ ;  /* 0x0000007f00027810 */ /* 0x040fe20007ffe0ff */
[----:B------:R-:W-:Y:S01]  /*8330*/  UIMAD UR5, UR19, UR8, URZ ;  /* 0x00000008130572a4 */ /* 0x000fe2000f8e023f */
[----:B------:R-:W-:Y:S01]  /*8340*/  ISETP.GE.AND P1, PT, R0, 0x81, PT ;  /* 0x000000810000780c */ /* 0x000fe20003f26270 */
[----:B------:R-:W-:Y:S01]  /*8350*/  UIMAD.WIDE.U32 UR14, UR11, UR8, URZ ;  /* 0x000000080b0e72a5 */ /* 0x000fe2000f8e003f */
[----:B------:R-:W-:Y:S01]  /*8360*/  SHF.R.S32.HI R3, RZ, 0x1f, R2 ;  /* 0x0000001fff037819 */ /* 0x000fe20000011402 */
[----:B------:R-:W-:Y:S02]  /*8370*/  UIMAD UR5, UR11, UR9, UR5 ;  /* 0x000000090b0572a4 */ /* 0x000fe4000f8e0205 */
[----:B------:R-:W-:Y:S01]  /*8380*/  USEL UR18, UR12, URZ, !UP0 ;  /* 0x0000003f0c127287 */ /* 0x000fe2000c000000 */
[----:B------:R-:W-:Y:S01]  /*8390*/  LEA.HI R3, R3, R2, RZ, 0x7 ;  /* 0x0000000203037211 */ /* 0x000fe200078f38ff */
[----:B------:R-:W-:Y:S01]  /*83a0*/  USEL UR4, UR4, URZ, !UP0 ;  /* 0x0000003f04047287 */ /* 0x000fe2000c000000 */
[----:B------:R-:W-:Y:S01]  /*83b0*/  ULDC UR10, c[0x0][0x288] ;  /* 0x0000a200000a7ab9 */ /* 0x000fe20000000800 */
[----:B------:R-:W-:Y:S01]  /*83c0*/  UIADD3 UR8, UP0, UR6, UR14, URZ ;  /* 0x0000000e06087290 */ /* 0x000fe2000ff1e03f */
[----:B------:R-:W-:Y:S01]  /*83d0*/  SHF.R.S32.HI R3, RZ, 0x7, R3 ;  /* 0x00000007ff037819 */ /* 0x000fe20000011403 */
[----:B------:R-:W-:Y:S01]  /*83e0*/  UIADD3 UR5, UR15, UR5, URZ ;  /* 0x000000050f057290 */ /* 0x000fe2000fffe03f */
[----:B------:R-:W-:Y:S01]  /*83f0*/  ULDC UR9, c[0x0][0x760] ;  /* 0x0001d80000097ab9 */ /* 0x000fe20000000800 */
[----:B------:R-:W-:Y:S01]  /*8400*/  ULDC.64 UR16, c[0x0][0x2e0] ;  /* 0x0000b80000107ab9 */ /* 0x000fe20000000a00 */
[----:B------:R-:W-:Y:S01]  /*8410*/  UIMAD UR12, UR12, UR10, URZ ;  /* 0x0000000a0c0c72a4 */ /* 0x000fe2000f8e023f */
[----:B------:R-:W-:Y:S01]  /*8420*/  VIMNMX R3, R3, 0x1, !PT ;  /* 0x0000000103037848 */ /* 0x000fe20007fe0100 */
[----:B------:R-:W-:-:S02]  /*8430*/  UIMAD UR10, UR10, UR9, URZ ;  /* 0x000000090a0a72a4 */ /* 0x000fc4000f8e023f */
[----:B------:R-:W-:Y:S01]  /*8440*/  UIADD3.X UR9, UR7, UR5, URZ, UP0, !UPT ;  /* 0x0000000507097290 */ /* 0x000fe200087fe43f */
[----:B------:R-:W-:Y:S01]  /*8450*/  LOP3.LUT R6, R3, 0x1, RZ, 0xc0, !PT ;  /* 0x0000000103067812 */ /* 0x000fe200078ec0ff */
[----:B------:R-:W-:Y:S02]  /*8460*/  UIMAD UR4, UR4, UR16, URZ ;  /* 0x00000010040472a4 */ /* 0x000fe4000f8e023f */
[----:B------:R-:W-:Y:S02]  /*8470*/  UIADD3 UR11, UP0, UR12, UR11, URZ ;  /* 0x0000000b0c0b7290 */ /* 0x000fe4000ff1e03f */
[----:B------:R-:W-:Y:S01]  /*8480*/  UIMAD UR13, UR18, UR17, UR4 ;  /* 0x00000011120d72a4 */ /* 0x000fe2000f8e0204 */
[----:B-1----:R-:W-:Y:S01]  /*8490*/  LOP3.LUT R0, R4, 0x1f, RZ, 0xc0, !PT ;  /* 0x0000001f04007812 */ /* 0x002fe200078ec0ff */
[----:B------:R-:W-:Y:S01]  /*84a0*/  UIMAD.WIDE.U32 UR8, UR18, UR16, UR8 ;  /* 0x00000010120872a5 */ /* 0x000fe2000f8e0008 */
[----:B------:R-:W-:Y:S01]  /*84b0*/  ELECT P0, URZ, PT ;  /* 0x00000000003f782f */ /* 0x000fe20003800000 */
[----:B------:R-:W-:-:S02]  /*84c0*/  ULEA.HI.X.SX32 UR12, UR12, UR19, 0x1, UP0 ;  /* 0x000000130c0c7291 */ /* 0x000fc400080f0e3f */
[----:B------:R-:W-:Y:S01]  /*84d0*/  UIADD3 UR25, UR9, UR13, URZ ;  /* 0x0000000d09197290 */ /* 0x000fe2000fffe03f */
[----:B------:R-:W-:Y:S01]  /*84e0*/  UMOV UR4, URZ ;  /* 0x0000003f00047c82 */ /* 0x000fe20008000000 */
[----:B------:R-:W-:Y:S10]  /*84f0*/  @!P1 BRA `(.L_x_674) ;  /* 0x0000000800bc9947 */ /* 0x000ff40003800000 */
[----:B------:R-:W-:Y:S01]  /*8500*/  UMOV UR4, UR14 ;  /* 0x0000000e00047c82 */ /* 0x000fe20008000000 */
[----:B------:R-:W-:Y:S01]  /*8510*/  ULDC.64 UR14, c[0x0][0x2c0] ;  /* 0x0000b000000e7ab9 */ /* 0x000fe20000000a00 */
[----:B------:R-:W-:Y:S01]  /*8520*/  UIMAD.WIDE.U32 UR4, UR18, UR16, UR4 ;  /* 0x00000010120472a5 */ /* 0x000fe2000f8e0004 */
[----:B------:R-:W-:-:S03]  /*8530*/  IMAD.IADD R4, R3, 0x1, -R6 ;  /* 0x0000000103047824 */ /* 0x000fc600078e0a06 */
        /* <DEDUP_REMOVED lines=12> */
.L_x_699:
        /* <DEDUP_REMOVED lines=17> */
.L_x_677:
[----:B------:R-:W2:Y:S04]  /*8710*/  LDG.E.STRONG.GPU R5, desc[UR38][R2.64] ;  /* 0x0000002602057981 */ /* 0x000ea8000c1ef900 */
[----:B--2---:R-:W-:Y:S01]  /*8720*/  CCTL.IVALL ;  /* 0x00000000ff00798f */ /* 0x004fe20002000000 */
[----:B------:R-:W-:Y:S05]  /*8730*/  YIELD ;  /* 0x0000000000007946 */ /* 0x000fea0003800000 */
[----:B------:R-:W-:-:S13]  /*8740*/  ISETP.NE.AND P1, PT, R5, UR24, PT ;  /* 0x0000001805007c0c */ /* 0x000fda000bf25270 */
[----:B------:R-:W-:Y:S05]  /*8750*/  @P1 BRA `(.L_x_677) ;  /* 0xfffffffc00ec1947 */ /* 0x000fea000383ffff */
.L_x_676:
[----:B------:R-:W-:Y:S05]  /*8760*/  BSYNC B0 ;  /* 0x0000000000007941 */ /* 0x000fea0003800000 */
.L_x_675:
[----:B------:R-:W-:-:S03]  /*8770*/  UMOV UR22, 0xffffffff ;  /* 0xffffffff00167882 */ /* 0x000fc60000000000 */
[----:B------:R-:W-:Y:S05]  /*8780*/  BRA.DIV UR22, `(.L_x_678) ;  /* 0x0000002e166c7947 */ /* 0x000fea000b800000 */
[----:B------:R-:W-:Y:S01]  /*8790*/  NOP ;  /* 0x0000000000007918 */ /* 0x000fe20000000000 */
.L_x_746:
        /* <DEDUP_REMOVED lines=8> */
[----:B------:R-:W-:Y:S02]  /*8820*/  UIADD3 UR33, UP0, UR22, UR8, URZ ;  /* 0x0000000816217290 */ /* 0x000fe4000ff1e03f */
[----:B-1----:R-:W-:Y:S02]  /*8830*/  ULEA UR32, UR32, UR23, 0x18 ;  /* 0x0000001720207291 */ /* 0x002fe4000f8ec03f */
[----:B------:R-:W-:Y:S02]  /*8840*/  ULEA.HI.X.SX32 UR23, UR22, UR25, 0x1, UP0 ;  /* 0x0000001916177291 */ /* 0x000fe400080f0e3f */
[----:B------:R-:W-:-:S02]  /*8850*/  ULEA UR22, UP0, UR33, UR28, 0x2 ;  /* 0x0000001c21167291 */ /* 0x000fc4000f80103f */
[----:B------:R-:W-:Y:S02]  /*8860*/  UIADD3 UR28, UR32, 0x8000, URZ ;  /* 0x00008000201c7890 */ /* 0x000fe4000fffe03f */
[----:B------:R-:W-:Y:S01]  /*8870*/  ULEA.HI.X UR23, UR33, UR29, UR23, 0x2, UP0 ;  /* 0x0000001d21177291 */ /* 0x000fe200080f1417 */
[----:B------:R-:W-:Y:S02]  /*8880*/  UMOV UR32, 0x0 ;  /* 0x0000000000207882 */ /* 0x000fe40000000000 */
[----:B------:R-:W-:Y:S01]  /*8890*/  UMOV UR29, 0x400 ;  /* 0x00000400001d7882 */ /* 0x000fe20000000000 */
[----:B------:R-:W-:-:S05]  /*88a0*/  UMOV UR33, 0x14f00000 ;  /* 0x14f0000000217882 */ /* 0x000fca0000000000 */
[----:B------:R1:W-:Y:S02]  /*88b0*/  UBLKRED.G.S.ADD.F32.RN [UR22], [UR28], UR29, desc[UR32] ;  /* 0x000020161c0073bb */ /* 0x0003e400080a141d */
[----:B-1----:R0:W-:Y:S02]  /*88c0*/  UTMACMDFLUSH ;  /* 0x00000000000079b7 */ /* 0x0021e40000000000 */
.L_x_680:
[----:B------:R-:W-:Y:S05]  /*88d0*/  BSYNC B0 ;  /* 0x0000000000007941 */ /* 0x000fea0003800000 */
.L_x_679:
        /* <DEDUP_REMOVED lines=13> */
.L_x_682:
[----:B------:R-:W-:Y:S05]  /*89b0*/  BSYNC B0 ;  /* 0x0000000000007941 */ /* 0x000fea0003800000 */
.L_x_681:
[----:B------:R-:W-:Y:S06]  /*89c0*/  BAR.ARV 0xa, 0xa0 ;  /* 0x0282800000007b1d */ /* 0x000fec0000002000 */
[----:B------:R-:W-:Y:S04]  /*89d0*/  BSSY B0, `(.L_x_683) ;  /* 0x0000003000007945 */ /* 0x000fe80003800000 */
[----:B------:R-:W-:Y:S05]  /*89e0*/  @!P0 BRA `(.L_x_684) ;  /* 0x0000000000048947 */ /* 0x000fea0003800000 */
[----:B------:R-:W-:-:S04]  /*89f0*/  DEPBAR.LE SB0, 0x0 ;  /* 0x000080000000791a */ /* 0x000fc80000000000 */
.L_x_684:
[----:B------:R-:W-:Y:S05]  /*8a00*/  BSYNC B0 ;  /* 0x0000000000007941 */ /* 0x000fea0003800000 */
.L_x_683:
        /* <DEDUP_REMOVED lines=15> */
[----:B------:R-:W-:-:S06]  /*8b00*/  UFLO.U32 UR23, UR22 ;  /* 0x00000016001772bd */ /* 0x000fcc00080e0000 */
[----:B-1----:R-:W-:Y:S02]  /*8b10*/  ISETP.EQ.U32.AND P1, PT, R5, UR23, PT ;  /* 0x0000001705007c0c */ /* 0x002fe4000bf22070 */
[----:B------:R-:W1:Y:S11]  /*8b20*/  POPC R5, UR22 ;  /* 0x0000001600057d09 */ /* 0x000e760008000000 */
[----:B-1----:R1:W-:Y:S02]  /*8b30*/  @P1 REDG.E.ADD.S32.STRONG.GPU desc[UR38][R2.64], R5 ;  /* 0x000000050200198e */ /* 0x0023e4000c10e3a6 */
.L_x_686:
[----:B------:R-:W-:Y:S05]  /*8b40*/  BSYNC B0 ;  /* 0x0000000000007941 */ /* 0x000fea0003800000 */
.L_x_685:
        /* <DEDUP_REMOVED lines=9> */
.L_x_689:
[----:B------:R-:W2:Y:S04]  /*8be0*/  LDG.E.STRONG.GPU R5, desc[UR38][R2.64] ;  /* 0x0000002602057981 */ /* 0x000ea8000c1ef900 */
[----:B--2---:R-:W-:Y:S01]  /*8bf0*/  CCTL.IVALL ;  /* 0x00000000ff00798f */ /* 0x004fe20002000000 */
[----:B------:R-:W-:Y:S05]  /*8c00*/  YIELD ;  /* 0x0000000000007946 */ /* 0x000fea0003800000 */
[----:B------:R-:W-:-:S13]  /*8c10*/  ISETP.NE.AND P1, PT, R5, UR24, PT ;  /* 0x0000001805007c0c */ /* 0x000fda000bf25270 */
[----:B------:R-:W-:Y:S05]  /*8c20*/  @P1 BRA `(.L_x_689) ;  /* 0xfffffffc00ec1947 */ /* 0x000fea000383ffff */
.L_x_688:
[----:B------:R-:W-:Y:S05]  /*8c30*/  BSYNC B0 ;  /* 0x0000000000007941 */ /* 0x000fea0003800000 */
.L_x_687:
[----:B------:R-:W-:-:S03]  /*8c40*/  UMOV UR6, 0xffffffff ;  /* 0xffffffff00067882 */ /* 0x000fc60000000000 */
[----:B------:R-:W-:Y:S05]  /*8c50*/  BRA.DIV UR6, `(.L_x_690) ;  /* 0x0000002a06547947 */ /* 0x000fea000b800000 */
[----:B------:R-:W-:Y:S01]  /*8c60*/  NOP ;  /* 0x0000000000007918 */ /* 0x000fe20000000000 */
.L_x_749:
        /* <DEDUP_REMOVED lines=13> */
.L_x_692:
[----:B------:R-:W-:Y:S05]  /*8d40*/  BSYNC B0 ;  /* 0x0000000000007941 */ /* 0x000fea0003800000 */
.L_x_691:
        /* <DEDUP_REMOVED lines=13> */
.L_x_694:
[----:B------:R-:W-:Y:S05]  /*8e20*/  BSYNC B0 ;  /* 0x0000000000007941 */ /* 0x000fea0003800000 */
.L_x_693:
[----:B------:R-:W-:Y:S06]  /*8e30*/  BAR.ARV 0xa, 0xa0 ;  /* 0x0282800000007b1d */ /* 0x000fec0000002000 */
[----:B------:R-:W-:Y:S04]  /*8e40*/  BSSY B0, `(.L_x_695) ;  /* 0x0000003000007945 */ /* 0x000fe80003800000 */
[----:B------:R-:W-:Y:S05]  /*8e50*/  @!P0 BRA `(.L_x_696) ;  /* 0x0000000000048947 */ /* 0x000fea0003800000 */
[----:B------:R-:W-:-:S04]  /*8e60*/  DEPBAR.LE SB0, 0x0 ;  /* 0x000080000000791a */ /* 0x000fc80000000000 */
.L_x_696:
[----:B------:R-:W-:Y:S05]  /*8e70*/  BSYNC B0 ;  /* 0x0000000000007941 */ /* 0x000fea0003800000 */
.L_x_695:
        /* <DEDUP_REMOVED lines=15> */
[----:B------:R-:W-:-:S06]  /*8f70*/  UFLO.U32 UR7, UR6 ;  /* 0x00000006000772bd */ /* 0x000fcc00080e0000 */
[----:B-1----:R-:W-:Y:S02]  /*8f80*/  ISETP.EQ.U32.AND P1, PT, R5, UR7, PT ;  /* 0x0000000705007c0c */ /* 0x002fe4000bf22070 */
[----:B------:R-:W1:Y:S11]  /*8f90*/  POPC R5, UR6 ;  /* 0x0000000600057d09 */ /* 0x000e760008000000 */
[----:B-1----:R1:W-:Y:S02]  /*8fa0*/  @P1 REDG.E.ADD.S32.STRONG.GPU desc[UR38][R2.64], R5 ;  /* 0x000000050200198e */ /* 0x0023e4000c10e3a6 */
.L_x_698:
[----:B------:R-:W-:Y:S05]  /*8fb0*/  BSYNC B0 ;  /* 0x0000000000007941 */ /* 0x000fea0003800000 */
.L_x_697:
[----:B------:R-:W-:Y:S02]  /*8fc0*/  UIADD3 UR4, UR4, 0x2, URZ ;  /* 0x0000000204047890 */ /* 0x000fe4000fffe03f */
[----:B------:R-:W-:Y:S01]  /*8fd0*/  UIADD3 UR5, UR5, 0x1, URZ ;  /* 0x0000000105057890 */ /* 0x000fe2000fffe03f */
[----:B------:R-:W-:Y:S11]  /*8fe0*/  @P3 BRA `(.L_x_699) ;  /* 0xfffffff400843947 */ /* 0x000ff6000383ffff */
.L_x_674:
        /* <DEDUP_REMOVED lines=10> */
[----:B-1----:R-:W-:-:S04]  /*9090*/  IMAD.U32 R2, RZ, RZ, UR7 ;  /* 0x00000007ff027e24 */ /* 0x002fc8000f8e00ff */
[----:B------:R-:W-:Y:S01]  /*90a0*/  MOV R3, UR5 ;  /* 0x0000000500037c02 */ /* 0x000fe20008000f00 */
[----:B------:R-:W-:Y:S06]  /*90b0*/  @P3 BRA `(.L_x_701) ;  /* 0x0000000000143947 */ /* 0x000fec0003800000 */
.L_x_702:
[----:B------:R-:W2:Y:S04]  /*90c0*/  LDG.E.STRONG.GPU R0, desc[UR38][R2.64] ;  /* 0x0000002602007981 */ /* 0x000ea8000c1ef900 */
[----:B--2---:R-:W-:Y:S01]  /*90d0*/  CCTL.IVALL ;  /* 0x00000000ff00798f */ /* 0x004fe20002000000 */
[----:B------:R-:W-:Y:S05]  /*90e0*/  YIELD ;  /* 0x0000000000007946 */ /* 0x000fea0003800000 */
[----:B------:R-:W-:-:S13]  /*90f0*/  ISETP.NE.AND P1, PT, R0, UR24, PT ;  /* 0x0000001800007c0c */ /* 0x000fda000bf25270 */
[----:B------:R-:W-:Y:S05]  /*9100*/  @P1 BRA `(.L_x_702) ;  /* 0xfffffffc00ec1947 */ /* 0x000fea000383ffff */
.L_x_701:
[----:B------:R-:W-:Y:S05]  /*9110*/  BSYNC B0 ;  /* 0x0000000000007941 */ /* 0x000fea0003800000 */
.L_x_700:
[----:B------:R-:W-:-:S03]  /*9120*/  UMOV UR5, 0xffffffff ;  /* 0xffffffff00057882 */ /* 0x000fc60000000000 */
[----:B------:R-:W-:Y:S05]  /*9130*/  BRA.DIV UR5, `(.L_x_703) ;  /* 0x0000002605387947 */ /* 0x000fea000b800000 */
[----:B------:R-:W-:Y:S01]  /*9140*/  NOP ;  /* 0x0000000000007918 */ /* 0x000fe20000000000 */
.L_x_752:
[----:B------:R-:W-:Y:S01]  /*9150*/  IMAD.U32 R6, RZ, RZ, UR4 ;  /* 0x00000004ff067e24 */ /* 0x000fe2000f8e00ff */
[----:B------:R-:W-:Y:S05]  /*9160*/  WARPSYNC.ALL ;  /* 0x0000000000007948 */ /* 0x000fea0003800000 */
[----:B------:R-:W-:Y:S01]  /*9170*/  BAR.SYNC.DEFER_BLOCKING 0xd, 0xa0 ;  /* 0x0342800000007b1d */ /* 0x000fe20000010000 */
[----:B------:R-:W-:-:S05]  /*9180*/  IMAD.SHL.U32 R6, R6, 0x2000, RZ ;  /* 0x0000200006067824 */ /* 0x000fca00078e00ff */
        /* <DEDUP_REMOVED lines=18> */
.L_x_705:
[----:B------:R-:W-:Y:S05]  /*92b0*/  BSYNC B0 ;  /* 0x0000000000007941 */ /* 0x000fea0003800000 */
.L_x_704:
[----:B------:R-:W-:Y:S06]  /*92c0*/  BAR.SYNC.DEFER_BLOCKING 0xe, 0xa0 ;  /* 0x0382800000007b1d */ /* 0x000fec0000010000 */
[----:B------:R-:W-:Y:S04]  /*92d0*/  BSSY B0, `(.L_x_706) ;  /* 0x0000013000007945 */ /* 0x000fe80003800000 */
[----:B------:R-:W-:Y:S05]  /*92e0*/  @!P0 BRA `(.L_x_707) ;  /* 0x0000000000448947 */ /* 0x000fea0003800000 */
[----:B------:R-:W1:Y:S01]  /*92f0*/  S2UR UR14, SR_CgaCtaId ;  /* 0x00000000000e79c3 */ /* 0x000e620000008800 */
[----:B------:R-:W-:Y:S01]  /*9300*/  R2UR UR5, R6 ;  /* 0x00000000060572ca */ /* 0x000fe200000e0000 */
[----:B------:R-:W-:Y:S01]  /*9310*/  UMOV UR13, 0x400 ;  /* 0x00000400000d7882 */ /* 0x000fe20000000000 */
[----:B------:R-:W-:-:S11]  /*9320*/  ULDC.64 UR6, c[0x0][0x2c0] ;  /* 0x0000b00000067ab9 */ /* 0x000fd60000000a00 */
[----:B------:R-:W-:-:S04]  /*9330*/  UIADD3 UR5, UR5, 0x1000, URZ ;  /* 0x0000100005057890 */ /* 0x000fc8000fffe03f */
[----:B------:R-:W-:-:S04]  /*9340*/  UIADD3 UR15, UP0, UR5, UR8, URZ ;  /* 0x00000008050f7290 */ /* 0x000fc8000ff1e03f */
[----:B------:R-:W-:Y:S02]  /*9350*/  ULEA.HI.X.SX32 UR5, UR5, UR25, 0x1, UP0 ;  /* 0x0000001905057291 */ /* 0x000fe400080f0e3f */
[----:B-1----:R-:W-:Y:S02]  /*9360*/  ULEA UR13, UR14, UR13, 0x18 ;  /* 0x0000000d0e0d7291 */ /* 0x002fe4000f8ec03f */
[----:B------:R-:W-:Y:S02]  /*9370*/  ULEA UR6, UP0, UR15, UR6, 0x2 ;  /* 0x000000060f067291 */ /* 0x000fe4000f80103f */
[----:B------:R-:W-:Y:S02]  /*9380*/  UIADD3 UR13, UR13, 0xc000, URZ ;  /* 0x0000c0000d0d7890 */ /* 0x000fe4000fffe03f */
[----:B------:R-:W-:Y:S01]  /*9390*/  ULEA.HI.X UR7, UR15, UR7, UR5, 0x2, UP0 ;  /* 0x000000070f077291 */ /* 0x000fe200080f1405 */
[----:B------:R-:W-:Y:S02]  /*93a0*/  UMOV UR14, 0x0 ;  /* 0x00000000000e7882 */ /* 0x000fe40000000000 */
[----:B------:R-:W-:Y:S01]  /*93b0*/  UMOV UR5, 0x400 ;  /* 0x0000040000057882 */ /* 0x000fe20000000000 */
[----:B------:R-:W-:-:S05]  /*93c0*/  UMOV UR15, 0x14f00000 ;  /* 0x14f00000000f7882 */ /* 0x000fca0000000000 */
[----:B------:R1:W-:Y:S01]  /*93d0*/  UBLKRED.G.S.ADD.F32.RN [UR6], [UR13], UR5, desc[UR14] ;  /* 0x00000e060d0073bb */ /* 0x0003e200080a1405 */
[----:B------:R0:W-:Y:S01]  /*93e0*/  UTMACMDFLUSH ;  /* 0x00000000000079b7 */ /* 0x0001e20000000000 */
[----:B-1----:R-:W-:-:S04]  /*93f0*/  DEPBAR.LE SB0, 0x1 ;  /* 0x000080400000791a */ /* 0x002fc80000000000 */
.L_x_707:
[----:B------:R-:W-:Y:S05]  /*9400*/  BSYNC B0 ;  /* 0x0000000000007941 */ /* 0x000fea0003800000 */
.L_x_706:
[----:B------:R-:W-:Y:S06]  /*9410*/  BAR.ARV 0xa, 0xa0 ;  /* 0x0282800000007b1d */ /* 0x000fec0000002000 */
[----:B------:R-:W-:Y:S04]  /*9420*/  BSSY B0, `(.L_x_708) ;  /* 0x0000003000007945 */ /* 0x000fe80003800000 */
[----:B------:R-:W-:Y:S05]  /*9430*/  @!P0 BRA `(.L_x_709) ;  /* 0x0000000000048947 */ /* 0x000fea0003800000 */
[----:B------:R-:W-:-:S04]  /*9440*/  DEPBAR.LE SB0, 0x0 ;  /* 0x000080000000791a */ /* 0x000fc80000000000 */
.L_x_709:
[----:B------:R-:W-:Y:S05]  /*9450*/  BSYNC B0 ;  /* 0x0000000000007941 */ /* 0x000fea0003800000 */
.L_x_708:
        /* <DEDUP_REMOVED lines=19> */
.L_x_669:
        /* <DEDUP_REMOVED lines=10> */
.L_x_710:
        /* <DEDUP_REMOVED lines=10> */
.L_x_712:
[----:B------:R-:W3:Y:S02]  /*96d0*/  LDC R5, c[0x0][0x8bc] ;  /* 0x00022f00ff057b82 */ /* 0x000ee40000000800 */
.L_x_711:
[----:B------:R-:W1:Y:S01]  /*96e0*/  S2R R14, SR_CTAID.X ;  /* 0x00000000000e7919 */ /* 0x000e620000002500 */
[----:B------:R-:W-:Y:S02]  /*96f0*/  IMAD.MOV.U32 R0, RZ, RZ, 0x1 ;  /* 0x00000001ff007424 */ /* 0x000fe400078e00ff */
[----:B------:R-:W-:Y:S01]  /*9700*/  IMAD.MOV.U32 R9, RZ, RZ, RZ ;  /* 0x000000ffff097224 */ /* 0x000fe200078e00ff */
[----:B-1----:R-:W-:-:S04]  /*9710*/  SHF.L.U32 R14, R14, 0x7, RZ ;  /* 0x000000070e0e7819 */ /* 0x002fc800000006ff */
[----:B---3-5:R-:W-:-:S04]  /*9720*/  ISETP.GE.AND P0, PT, R14, R5, PT ;  /* 0x000000050e00720c */ /* 0x028fc80003f06270 */
[----:B------:R-:W-:-:S04]  /*9730*/  SEL R8, R7, 0xffffffff, !P0 ;  /* 0xffffffff07087807 */ /* 0x000fc80004000000 */
[----:B------:R-:W-:-:S13]  /*9740*/  ISETP.GE.AND P0, PT, R8, RZ, PT ;  /* 0x000000ff0800720c */ /* 0x000fda0003f06270 */
[----:B------:R-:W-:Y:S05]  /*9750*/  @!P0 BRA `(.L_x_713) ;  /* 0x0000001800848947 */ /* 0x000fea0003800000 */
[----:B------:R-:W1:Y:S08]  /*9760*/  LDC.64 R10, c[0x0][0x770] ;  /* 0x0001dc00ff0a7b82 */ /* 0x000e700000000a00 */
[----:B------:R-:W3:Y:S08]  /*9770*/  LDC.64 R6, c[0x0][0x770] ;  /* 0x0001dc00ff067b82 */ /* 0x000ef00000000a00 */
[----:B------:R-:W2:Y:S01]  /*9780*/  LDC.64 R4, c[0x0][0x778] ;  /* 0x0001de00ff047b82 */ /* 0x000ea20000000a00 */
[----:B-1----:R-:W-:-:S07]  /*9790*/  ISETP.NE.U32.AND P1, PT, R10, RZ, PT ;  /* 0x000000ff0a00720c */ /* 0x002fce0003f25070 */
[----:B----4-:R-:W1:Y:S01]  /*97a0*/  LDC.64 R2, c[0x0][0x780] ;  /* 0x0001e000ff027b82 */ /* 0x010e620000000a00 */
[----:B------:R-:W-:Y:S01]  /*97b0*/  ISETP.NE.AND.EX P1, PT, R11, RZ, PT, P1 ;  /* 0x000000ff0b00720c */ /* 0x000fe20003f25310 */
[----:B---3--:R-:W-:Y:S01]  /*97c0*/  IMAD.WIDE R6, R8, 0x4, R6 ;  /* 0x0000000408067825 */ /* 0x008fe200078e0206 */
[----:B--2---:R-:W-:-:S11]  /*97d0*/  ISETP.NE.U32.AND P0, PT, R4, RZ, PT ;  /* 0x000000ff0400720c */ /* 0x004fd60003f05070 */
[----:B------:R-:W2:Y:S01]  /*97e0*/  @P1 LDG.E R9, desc[UR38][R6.64] ;  /* 0x0000002606091981 */ /* 0x000ea2000c1e1900 */
[----:B------:R-:W-:-:S03]  /*97f0*/  ISETP.NE.AND.EX P0, PT, R5, RZ, PT, P0 ;  /* 0x000000ff0500720c */ /* 0x000fc60003f05300 */
[----:B------:R-:W3:Y:S01]  /*9800*/  @P1 LDG.E R15, desc[UR38][R6.64] ;  /* 0x00000026060f1981 */ /* 0x000ee2000c1e1900 */
[----:B-1----:R-:W-:-:S04]  /*9810*/  ISETP.NE.U32.AND P2, PT, R2, RZ, PT ;  /* 0x000000ff0200720c */ /* 0x002fc80003f45070 */
[----:B------:R-:W-:-:S05]  /*9820*/  ISETP.NE.AND.EX P2, PT, R3, RZ, PT, P2 ;  /* 0x000000ff0300720c */ /* 0x000fca0003f45320 */
[----:B------:R-:W1:Y:S08]  /*9830*/  @P0 LDC.64 R2, c[0x0][0x778] ;  /* 0x0001de00ff020b82 */ /* 0x000e700000000a00 */
[----:B------:R-:W4:Y:S01]  /*9840*/  @P2 LDC.64 R12, c[0x0][0x780] ;  /* 0x0001e000ff0c2b82 */ /* 0x000f220000000a00 */
[----:B------:R-:W-:Y:S01]  /*9850*/  IMAD.MOV.U32 R5, RZ, RZ, RZ ;  /* 0x000000ffff057224 */ /* 0x000fe200078e00ff */
[----:B------:R-:W-:Y:S01]  /*9860*/  ULDC UR4, c[0x0][0x280] ;  /* 0x0000a00000047ab9 */ /* 0x000fe20000000800 */
[----:B-1----:R-:W-:-:S05]  /*9870*/  @P0 IMAD.WIDE R2, R8, 0x4, R2 ;  /* 0x0000000408020825 */ /* 0x002fca00078e0202 */
[----:B------:R4:W5:Y:S01]  /*9880*/  @P0 LDG.E R5, desc[UR38][R2.64] ;  /* 0x0000002602050981 */ /* 0x000962000c1e1900 */
[----:B------:R-:W-:Y:S01]  /*9890*/  MOV R4, UR4 ;  /* 0x0000000400047c02 */ /* 0x000fe20008000f00 */
[----:B----4-:R-:W-:Y:S01]  /*98a0*/  @P2 IMAD.WIDE R2, R8, 0x4, R12 ;  /* 0x0000000408022825 */ /* 0x010fe200078e020c */
[----:B------:R-:W-:-:S04]  /*98b0*/  VOTEU.ANY UP0, P1 ;  /* 0x00000000003f7886 */ /* 0x000fc80000800100 */
[----:B------:R1:W5:Y:S02]  /*98c0*/  @P2 LDG.E R4, desc[UR38][R2.64] ;  /* 0x0000002602042981 */ /* 0x000364000c1e1900 */
[----:B-1----:R-:W-:Y:S01]  /*98d0*/  CS2R R2, SRZ ;  /* 0x0000000000027805 */ /* 0x002fe2000001ff00 */
[----:B--2---:R-:W-:-:S05]  /*98e0*/  @P1 IMAD R9, R8, 0x80, R9 ;  /* 0x0000008008091824 */ /* 0x004fca00078e0209 */
[----:B------:R-:W-:-:S04]  /*98f0*/  @P1 SHF.R.S32.HI R12, RZ, 0x1f, R9 ;  /* 0x0000001fff0c1819 */ /* 0x000fc80000011409 */
[----:B------:R-:W-:-:S04]  /*9900*/  @P1 LEA.HI R12, R12, R9, RZ, 0x7 ;  /* 0x000000090c0c1211 */ /* 0x000fc800078f38ff */
[----:B------:R-:W-:Y:S02]  /*9910*/  @P1 LOP3.LUT R12, R12, 0xffffff80, RZ, 0xc0, !PT ;  /* 0xffffff800c0c1812 */ /* 0x000fe400078ec0ff */
[----:B---3--:R-:W-:Y:S02]  /*9920*/  @P1 R2UR UR4, R15 ;  /* 0x000000000f0412ca */ /* 0x008fe400000e0000 */
[--C-:B------:R-:W-:Y:S01]  /*9930*/  @P1 SHF.R.S32.HI R9, RZ, 0x1f, R12.reuse ;  /* 0x0000001fff091819 */ /* 0x100fe2000001140c */
[----:B------:R-:W-:-:S04]  /*9940*/  @P1 IMAD.MOV.U32 R2, RZ, RZ, R12 ;  /* 0x000000ffff021224 */ /* 0x000fc800078e000c */
[----:B------:R-:W-:Y:S01]  /*9950*/  @P1 IMAD.MOV.U32 R3, RZ, RZ, R9 ;  /* 0x000000ffff031224 */ /* 0x000fe200078e0009 */
[----:B------:R-:W-:Y:S07]  /*9960*/  @P2 BRA `(.L_x_714) ;  /* 0x0000000000102947 */ /* 0x000fee0003800000 */
[----:B------:R-:W-:Y:S05]  /*9970*/  @!P1 BRA `(.L_x_714) ;  /* 0x00000000000c9947 */ /* 0x000fea0003800000 */
[----:B------:R-:W2:Y:S04]  /*9980*/  LDG.E R9, desc[UR38][R6.64] ;  /* 0x0000002606097981 */ /* 0x000ea8000c1e1900 */
[----:B-----5:R-:W2:Y:S02]  /*9990*/  LDG.E R4, desc[UR38][R6.64+0x4] ;  /* 0x0000042606047981 */ /* 0x020ea4000c1e1900 */
[----:B--2---:R-:W-:-:S07]  /*99a0*/  IADD3 R4, -R9, R4, RZ ;  /* 0x0000000409047210 */ /* 0x004fce0007ffe1ff */
.L_x_714:
[----:B-----5:R-:W-:Y:S01]  /*99b0*/  ISETP.GE.AND P1, PT, R4, 0x1, PT ;  /* 0x000000010400780c */ /* 0x020fe20003f26270 */
[----:B------:R-:W-:Y:S01]  /*99c0*/  UMOV UR27, URZ ;  /* 0x0000003f001b7c82 */ /* 0x000fe20008000000 */
[----:B------:R-:W-:Y:S01]  /*99d0*/  @UP0 UMOV UR27, UR4 ;  /* 0x00000004001b0c82 */ /* 0x000fe20008000000 */
[----:B------:R-:W-:-:S10]  /*99e0*/  IMAD.MOV.U32 R9, RZ, RZ, RZ ;  /* 0x000000ffff097224 */ /* 0x000fd400078e00ff */
        /* <DEDUP_REMOVED lines=43> */
[----:B------:R-:W-:-:S04]  /*9ca0*/  IMAD.WIDE.U32 R6, R10, UR20, R6 ;  /* 0x000000140a067c25 */ /* 0x000fc8000f8e0006 */
[----:B------:R-:W-:Y:S02]  /*9cb0*/  IMAD R11, R11, UR20, R2 ;  /* 0x000000140b0b7c24 */ /* 0x000fe4000f8e0202 */
[----:B------:R-:W1:Y:S01]  /*9cc0*/  LDC.64 R2, c[0x0][0x738] ;  /* 0x0001ce00ff027b82 */ /* 0x000e620000000a00 */
[----:B------:R-:W-:Y:S02]  /*9cd0*/  IMAD.MOV.U32 R9, RZ, RZ, RZ ;  /* 0x000000ffff097224 */ /* 0x000fe400078e00ff */
        /* <DEDUP_REMOVED lines=8> */
[----:B-1----:R-:W-:Y:S02]  /*9d60*/  LEA R12, R3, R12, 0x18 ;  /* 0x0000000c030c7211 */ /* 0x002fe400078ec0ff */
[----:B------:R-:W-:Y:S02]  /*9d70*/  MOV R3, 0x1 ;  /* 0x0000000100037802 */ /* 0x000fe40000000f00 */
[----:B--2---:R-:W-:Y:S02]  /*9d80*/  LOP3.LUT R16, R16, 0x7f, RZ, 0xc0, !PT ;  /* 0x0000007f10107812 */ /* 0x004fe400078ec0ff */
[----:B------:R-:W-:-:S02]  /*9d90*/  SHF.L.U32 R3, R3, 0x1f, RZ ;  /* 0x0000001f03037819 */ /* 0x000fc400000006ff */
[----:B------:R-:W-:Y:S02]  /*9da0*/  ISETP.NE.AND P0, PT, R16, RZ, PT ;  /* 0x000000ff1000720c */ /* 0x000fe40003f05270 */
[----:B------:R-:W1:Y:S02]  /*9db0*/  SYNCS.PHASECHK.TRANS64.TRYWAIT P1, [R12+URZ+0x30c20], R3 ;  /* 0x030c20030c0075a7 */ /* 0x000e64000802017f */
[----:B-1----:R-:W-:Y:S09]  /*9dc0*/  @!P1 BRA `(.L_x_716) ;  /* 0x0000001800309947 */ /* 0x002ff20003800000 */
.L_x_753:
[----:B------:R-:W-:Y:S02]  /*9dd0*/  IMAD.IADD R11, R7, 0x1, R11 ;  /* 0x00000001070b7824 */ /* 0x000fe400078e020b */
[----:B------:R-:W-:Y:S01]  /*9de0*/  IMAD.MOV.U32 R10, RZ, RZ, 0x1 ;  /* 0x00000001ff0a7424 */ /* 0x000fe200078e00ff */
[----:B------:R-:W-:Y:S06]  /*9df0*/  @P0 BRA `(.L_x_717) ;  /* 0x0000000000180947 */ /* 0x000fec0003800000 */
[----:B------:R-:W2:Y:S01]  /*9e00*/  S2R R0, SR_TID.X ;  /* 0x0000000000007919 */ /* 0x000ea20000002100 */
[----:B-1----:R-:W-:-:S04]  /*9e10*/  IMAD.MOV.U32 R3, RZ, RZ, 0x4200 ;  /* 0x00004200ff037424 */ /* 0x002fc800078e00ff */
[----:B------:R3:W-:Y:S01]  /*9e20*/  SYNCS.ARRIVE.TRANS64 RZ, [R12+URZ+0x30c10], R3 ;  /* 0x030c10030cff79a7 */ /* 0x0007e2000800003f */
[----:B--2---:R-:W-:-:S13]  /*9e30*/  LOP3.LUT P1, RZ, R0, 0x1f, RZ, 0xc0, !PT ;  /* 0x0000001f00ff7812 */ /* 0x004fda000782c0ff */
[----:B---3--:R-:W-:Y:S05]  /*9e40*/  @!P1 BRA `(.L_x_717) ;  /* 0x0000000000049947 */ /* 0x008fea0003800000 */
[----:B------:R-:W-:Y:S01]  /*9e50*/  BPT.TRAP 0x1 ;  /* 0x000000040000795c */ /* 0x000fe20000300000 */
.L_x_717:
        /* <DEDUP_REMOVED lines=19> */
[----:B-1----:R-:W-:Y:S01]  /*9f90*/  MOV R9, R2 ;  /* 0x0000000200097202 */ /* 0x002fe20000000f00 */
[----:B------:R-:W-:Y:S01]  /*9fa0*/  IMAD.MOV.U32 R8, RZ, RZ, R3 ;  /* 0x000000ffff087224 */ /* 0x000fe200078e0003 */
[----:B------:R-:W-:Y:S01]  /*9fb0*/  UMOV UR19, UR25 ;  /* 0x0000001900137c82 */ /* 0x000fe20008000000 */
[----:B------:R-:W-:Y:S01]  /*9fc0*/  UMOV UR37, UR13 ;  /* 0x0000000d00257c82 */ /* 0x000fe20008000000 */
[----:B------:R-:W-:Y:S01]  /*9fd0*/  IADD3 R0, P1, R9, 0x2f0, RZ ;  /* 0x000002f009007810 */ /* 0x000fe20007f3e0ff */
[----:B------:R-:W-:Y:S01]  /*9fe0*/  UMOV UR34, UR26 ;  /* 0x0000001a00227c82 */ /* 0x000fe20008000000 */
[----:B------:R-:W-:-:S02]  /*9ff0*/  UMOV UR33, UR9 ;  /* 0x0000000900217c82 */ /* 0x000fc40008000000 */
        /* <DEDUP_REMOVED lines=10> */
[----:B------:R-:W-:Y:S01]  /*a0a0*/  R2UR UR41, R0 ;  /* 0x00000000002972ca */ /* 0x000fe200000e0000 */
[----:B------:R-:W-:Y:S01]  /*a0b0*/  IMAD.MOV.U32 R0, RZ, RZ, RZ ;  /* 0x000000ffff007224 */ /* 0x000fe200078e00ff */
[----:B------:R-:W-:-:S09]  /*a0c0*/  ISETP.GE.AND P1, PT, R4, 0x81, PT ;  /* 0x000000810400780c */ /* 0x000fd20003f26270 */
        /* <DEDUP_REMOVED lines=8> */
[C---:B------:R-:W-:Y:S01]  /*a150*/  IADD3 R0, R4.reuse, 0x7f, RZ ;  /* 0x0000007f04007810 */ /* 0x040fe20007ffe0ff */
[----:B------:R-:W-:Y:S01]  /*a160*/  IMAD.MOV.U32 R10, RZ, RZ, 0x1 ;  /* 0x00000001ff0a7424 */ /* 0x000fe200078e00ff */
[----:B------:R-:W-:Y:S02]  /*a170*/  ISETP.GE.AND P1, PT, R4, 0x101, PT ;  /* 0x000001010400780c */ /* 0x000fe40003f26270 */
[----:B------:R-:W-:Y:S02]  /*a180*/  SHF.R.S32.HI R5, RZ, 0x1f, R0 ;  /* 0x0000001fff057819 */ /* 0x000fe40000011400 */
[----:B------:R-:W-:Y:S02]  /*a190*/  MOV R19, RZ ;  /* 0x000000ff00137202 */ /* 0x000fe40000000f00 */
[----:B------:R-:W-:Y:S01]  /*a1a0*/  LEA.HI R5, R5, R0, RZ, 0x7 ;  /* 0x0000000005057211 */ /* 0x000fe200078f38ff */
[----:B------:R-:W-:-:S03]  /*a1b0*/  IMAD.MOV.U32 R0, RZ, RZ, RZ ;  /* 0x000000ffff007224 */ /* 0x000fc600078e00ff */
[----:B------:R-:W-:-:S04]  /*a1c0*/  LEA.HI.SX32 R5, R5, 0xffffffff, 0x19 ;  /* 0xffffffff05057811 */ /* 0x000fc800078fcaff */
[----:B------:R-:W-:Y:S01]  /*a1d0*/  VIMNMX R17, R5, 0x1, !PT ;  /* 0x0000000105117848 */ /* 0x000fe20007fe0100 */
[----:B------:R-:W-:-:S03]  /*a1e0*/  IMAD.MOV.U32 R5, RZ, RZ, RZ ;  /* 0x000000ffff057224 */ /* 0x000fc600078e00ff */
[----:B------:R-:W-:Y:S02]  /*a1f0*/  LOP3.LUT R18, R17, 0x1, RZ, 0xc0, !PT ;  /* 0x0000000111127812 */ /* 0x000fe400078ec0ff */
[----:B-1----:R-:W-:Y:S01]  /*a200*/  LOP3.LUT R20, R13, 0x1f, RZ, 0xc0, !PT ;  /* 0x0000001f0d147812 */ /* 0x002fe200078ec0ff */
[----:B------:R-:W-:Y:S06]  /*a210*/  @!P1 BRA `(.L_x_719) ;  /* 0x0000000800109947 */ /* 0x000fec0003800000 */
[----:B------:R-:W-:Y:S02]  /*a220*/  IMAD.IADD R17, R17, 0x1, -R18 ;  /* 0x0000000111117824 */ /* 0x000fe400078e0a12 */
[----:B------:R-:W-:Y:S02]  /*a230*/  IMAD.MOV.U32 R19, RZ, RZ, RZ ;  /* 0x000000ffff137224 */ /* 0x000fe400078e00ff */
[----:B------:R-:W-:-:S07]  /*a240*/  IMAD.MOV.U32 R10, RZ, RZ, 0x1 ;  /* 0x00000001ff0a7424 */ /* 0x000fce00078e00ff */
.L_x_728:
[----:B------:R-:W-:-:S04]  /*a250*/  SHF.L.U32 R21, R10, 0x1f, RZ ;  /* 0x0000001f0a157819 */ /* 0x000fc800000006ff */
[----:B-1----:R-:W1:Y:S02]  /*a260*/  SYNCS.PHASECHK.TRANS64.TRYWAIT P1, [R12+URZ+0x30c40], R21 ;  /* 0x030c40150c0075a7 */ /* 0x002e64000802017f */
[----:B-12--5:R-:W-:Y:S05]  /*a270*/  @!P1 BRA `(.L_x_720) ;  /* 0x0000001400189947 */ /* 0x026fea0003800000 */
.L_x_754:
[----:B------:R-:W-:Y:S05]  /*a280*/  @P0 BRA `(.L_x_721) ;  /* 0x0000000000140947 */ /* 0x000fea0003800000 */
[----:B------:R-:W-:Y:S02]  /*a290*/  ISETP.NE.AND P1, PT, R20, RZ, PT ;  /* 0x000000ff1400720c */ /* 0x000fe40003f25270 */
[----:B------:R-:W-:-:S04]  /*a2a0*/  MOV R3, 0x4200 ;  /* 0x0000420000037802 */ /* 0x000fc80000000f00 */
[----:B------:R2:W-:Y:S07]  /*a2b0*/  SYNCS.ARRIVE.TRANS64 RZ, [R12+URZ+0x30c30], R3 ;  /* 0x030c30030cff79a7 */ /* 0x0005ee000800003f */
[----:B------:R-:W-:Y:S05]  /*a2c0*/  @!P1 BRA `(.L_x_721) ;  /* 0x0000000000049947 */ /* 0x000fea0003800000 */
[----:B------:R-:W-:Y:S01]  /*a2d0*/  BPT.TRAP 0x1 ;  /* 0x000000040000795c */ /* 0x000fe20000300000 */
.L_x_721:
        /* <DEDUP_REMOVED lines=18> */
[----:B---3--:R-:W-:Y:S02]  /*a400*/  IMAD.MOV.U32 R9, RZ, RZ, R4 ;  /* 0x000000ffff097224 */ /* 0x008fe400078e0004 */
[----:B------:R-:W-:Y:S01]  /*a410*/  IMAD.MOV.U32 R8, RZ, RZ, R5 ;  /* 0x000000ffff087224 */ /* 0x000fe200078e0005 */
[----:B------:R-:W-:Y:S02]  /*a420*/  LEA.HI.X R2, R2, R15, R3, 0x2, P2 ;  /* 0x0000000f02027211 */ /* 0x000fe400010f1403 */
[----:B------:R-:W-:Y:S02]  /*a430*/  IADD3 R4, P1, R9, 0x1f0, RZ ;  /* 0x000001f009047810 */ /* 0x000fe40007f3e0ff */
[----:B------:R-:W-:-:S02]  /*a440*/  R2UR UR9, R2 ;  /* 0x00000000020972ca */ /* 0x000fc400000e0000 */
[----:B------:R-:W-:Y:S02]  /*a450*/  IADD3.X R5, RZ, R8, RZ, P1, !PT ;  /* 0x00000008ff057210 */ /* 0x000fe40000ffe4ff */
[----:B------:R-:W-:Y:S02]  /*a460*/  R2UR UR14, R4 ;  /* 0x00000000040e72ca */ /* 0x000fe400000e0000 */
[----:B------:R-:W-:-:S13]  /*a470*/  R2UR UR15, R5 ;  /* 0x00000000050f72ca */ /* 0x000fda00000e0000 */
[----:B------:R2:W-:Y:S01]  /*a480*/  UTMALDG.4D [UR16], [UR14], desc[UR22] ;  /* 0x000016100e0075b4 */ /* 0x0005e20008019000 */
[----:B------:R2:W-:Y:S01]  /*a490*/  UBLKCP.S.G [UR6], [UR8], UR10 ;  /* 0x00000006080073ba */ /* 0x0005e2000800020a */
[----:B------:R-:W3:Y:S02]  /*a4a0*/  SYNCS.PHASECHK.TRANS64.TRYWAIT P1, [R12+URZ+0x30c28], R21 ;  /* 0x030c28150c0075a7 */ /* 0x000ee4000802017f */
[----:B--23--:R-:W-:Y:S05]  /*a4b0*/  @!P1 BRA `(.L_x_722) ;  /* 0x00000010009c9947 */ /* 0x00cfea0003800000 */
.L_x_755:
[----:B------:R-:W-:Y:S05]  /*a4c0*/  @P0 BRA `(.L_x_723) ;  /* 0x0000000000140947 */ /* 0x000fea0003800000 */
[----:B------:R-:W-:Y:S01]  /*a4d0*/  ISETP.NE.AND P1, PT, R20, RZ, PT ;  /* 0x000000ff1400720c */ /* 0x000fe20003f25270 */
[----:B------:R-:W-:-:S04]  /*a4e0*/  IMAD.MOV.U32 R2, RZ, RZ, 0x4200 ;  /* 0x00004200ff027424 */ /* 0x000fc800078e00ff */
[----:B------:R3:W-:Y:S08]  /*a4f0*/  SYNCS.ARRIVE.TRANS64 RZ, [R12+URZ+0x30c18], R2 ;  /* 0x030c18020cff79a7 */ /* 0x0007f0000800003f */
[----:B------:R-:W-:Y:S05]  /*a500*/  @!P1 BRA `(.L_x_723) ;  /* 0x0000000000049947 */ /* 0x000fea0003800000 */
[----:B------:R-:W-:Y:S01]  /*a510*/  BPT.TRAP 0x1 ;  /* 0x000000040000795c */ /* 0x000fe20000300000 */
.L_x_723:
[----:B------:R-:W-:Y:S01]  /*a520*/  VIADD R16, R16, 0x80 ;  /* 0x0000008010107836 */ /* 0x000fe20000000000 */
[----:B------:R-:W-:Y:S01]  /*a530*/  R2UR UR17, R12 ;  /* 0x000000000c1172ca */ /* 0x000fe200000e0000 */
[----:B------:R-:W-:Y:S01]  /*a540*/  UMOV UR22, 0x0 ;  /* 0x0000000000167882 */ /* 0x000fe20000000000 */
[----:B---3--:R-:W-:Y:S01]  /*a550*/  IADD3 R2, P1, R9, 0xf0, RZ ;  /* 0x000000f009027810 */ /* 0x008fe20007f3e0ff */
[----:B------:R-:W-:Y:S01]  /*a560*/  UMOV UR23, 0x14f00000 ;  /* 0x14f0000000177882 */ /* 0x000fe20000000000 */
[C---:B------:R-:W-:Y:S01]  /*a570*/  R2UR UR6, R16.reuse ;  /* 0x00000000100672ca */ /* 0x040fe200000e0000 */
[----:B------:R-:W-:Y:S01]  /*a580*/  UMOV UR18, URZ ;  /* 0x0000003f00127c82 */ /* 0x000fe20008000000 */
[----:B------:R-:W-:Y:S01]  /*a590*/  IADD3 R13, R16, UR27, RZ ;  /* 0x0000001b100d7c10 */ /* 0x000fe2000fffe0ff */
[----:B------:R-:W-:Y:S01]  /*a5a0*/  IMAD.X R3, RZ, RZ, R8, P1 ;  /* 0x000000ffff037224 */ /* 0x000fe200008e0608 */
[----:B------:R-:W-:Y:S01]  /*a5b0*/  R2UR UR14, R2 ;  /* 0x00000000020e72ca */ /* 0x000fe200000e0000 */
[----:B------:R-:W-:Y:S01]  /*a5c0*/  UMOV UR10, 0x20 ;  /* 0x00000020000a7882 */ /* 0x000fe20000000000 */
[----:B------:R-:W-:-:S02]  /*a5d0*/  R2UR UR19, R13 ;  /* 0x000000000d1372ca */ /* 0x000fc400000e0000 */
        /* <DEDUP_REMOVED lines=10> */
.L_x_756:
[----:B-123--:R-:W-:Y:S01]  /*a680*/  SHF.R.S32.HI R21, RZ, 0x1f, R16 ;  /* 0x0000001fff157819 */ /* 0x00efe20000011410 */
[----:B------:R-:W-:Y:S06]  /*a690*/  @P0 BRA `(.L_x_725) ;  /* 0x00000000001c0947 */ /* 0x000fec0003800000 */
[----:B------:R1:W-:Y:S02]  /*a6a0*/  STL [R1+0x20], R0 ;  /* 0x0000200001007387 */ /* 0x0003e40000100800 */
[----:B-1----:R-:W-:-:S04]  /*a6b0*/  IMAD.MOV.U32 R0, RZ, RZ, 0x4200 ;  /* 0x00004200ff007424 */ /* 0x002fc800078e00ff */
[----:B------:R1:W-:Y:S02]  /*a6c0*/  SYNCS.ARRIVE.TRANS64 RZ, [R12+URZ+0x30c38], R0 ;  /* 0x030c38000cff79a7 */ /* 0x0003e4000800003f */
[----:B-1----:R1:W5:Y:S01]  /*a6d0*/  LDL.LU R0, [R1+0x20] ;  /* 0x0000200001007983 */ /* 0x0023620000300800 */
[----:B------:R-:W-:-:S13]  /*a6e0*/  ISETP.NE.AND P1, PT, R20, RZ, PT ;  /* 0x000000ff1400720c */ /* 0x000fda0003f25270 */
[----:B-1----:R-:W-:Y:S05]  /*a6f0*/  @!P1 BRA `(.L_x_725) ;  /* 0x0000000000049947 */ /* 0x002fea0003800000 */
[----:B------:R-:W-:Y:S01]  /*a700*/  BPT.TRAP 0x1 ;  /* 0x000000040000795c */ /* 0x000fe20000300000 */
.L_x_725:
        /* <DEDUP_REMOVED lines=24> */
.L_x_758:
[----:B------:R-:W-:Y:S05]  /*a890*/  @P0 BRA `(.L_x_727) ;  /* 0x0000000000140947 */ /* 0x000fea0003800000 */
[----:B------:R-:W-:Y:S01]  /*a8a0*/  ISETP.NE.AND P1, PT, R20, RZ, PT ;  /* 0x000000ff1400720c */ /* 0x000fe20003f25270 */
[----:B-1----:R-:W-:-:S04]  /*a8b0*/  IMAD.MOV.U32 R5, RZ, RZ, 0x4200 ;  /* 0x00004200ff057424 */ /* 0x002fc800078e00ff */
[----:B------:R2:W-:Y:S08]  /*a8c0*/  SYNCS.ARRIVE.TRANS64 RZ, [R12+URZ+0x30c10], R5 ;  /* 0x030c10050cff79a7 */ /* 0x0005f0000800003f */
[----:B------:R-:W-:Y:S05]  /*a8d0*/  @!P1 BRA `(.L_x_727) ;  /* 0x0000000000049947 */ /* 0x000fea0003800000 */
[----:B------:R-:W-:Y:S01]  /*a8e0*/  BPT.TRAP 0x1 ;  /* 0x000000040000795c */ /* 0x000fe20000300000 */
.L_x_727:
        /* <DEDUP_REMOVED lines=23> */
.L_x_719:
[----:B------:R-:W-:-:S13]  /*aa60*/  ISETP.NE.AND P1, PT, R18, RZ, PT ;  /* 0x000000ff1200720c */ /* 0x000fda0003f25270 */
[----:B------:R-:W-:Y:S05]  /*aa70*/  @!P1 BRA `(.L_x_718) ;  /* 0x0000000000f89947 */ /* 0x000fea0003800000 */
[----:B------:R-:W-:-:S04]  /*aa80*/  SHF.L.U32 R13, R10, 0x1f, RZ ;  /* 0x0000001f0a0d7819 */ /* 0x000fc800000006ff */
[----:B------:R-:W1:Y:S02]  /*aa90*/  SYNCS.PHASECHK.TRANS64.TRYWAIT P1, [R12+URZ+0x30c40], R13 ;  /* 0x030c400d0c0075a7 */ /* 0x000e64000802017f */
[----:B-1----:R-:W-:Y:S05]  /*aaa0*/  @!P1 BRA `(.L_x_729) ;  /* 0x0000000c00609947 */ /* 0x002fea0003800000 */
.L_x_759:
[----:B------:R-:W-:Y:S05]  /*aab0*/  @P0 BRA `(.L_x_730) ;  /* 0x0000000000140947 */ /* 0x000fea0003800000 */
[----:B------:R-:W-:Y:S01]  /*aac0*/  ISETP.NE.AND P1, PT, R20, RZ, PT ;  /* 0x000000ff1400720c */ /* 0x000fe20003f25270 */
[----:B------:R-:W-:-:S04]  /*aad0*/  IMAD.MOV.U32 R5, RZ, RZ, 0x4200 ;  /* 0x00004200ff057424 */ /* 0x000fc800078e00ff */
[----:B------:R2:W-:Y:S08]  /*aae0*/  SYNCS.ARRIVE.TRANS64 RZ, [R12+URZ+0x30c30], R5 ;  /* 0x030c30050cff79a7 */ /* 0x0005f0000800003f */
[----:B------:R-:W-:Y:S05]  /*aaf0*/  @!P1 BRA `(.L_x_730) ;  /* 0x0000000000049947 */ /* 0x000fea0003800000 */
[----:B------:R-:W-:Y:S01]  /*ab00*/  BPT.TRAP 0x1 ;  /* 0x000000040000795c */ /* 0x000fe20000300000 */
.L_x_730:
[----:B--2---:R-:W2:Y:S01]  /*ab10*/  LDC.64 R4, c[0x0][0x728] ;  /* 0x0001ca00ff047b82 */ /* 0x004ea20000000a00 */
[----:B------:R-:W-:Y:S01]  /*ab20*/  SHF.L.U32 R19, R19, 0x7, RZ ;  /* 0x0000000713137819 */ /* 0x000fe200000006ff */
[----:B------:R-:W-:Y:S01]  /*ab30*/  UMOV UR8, 0x0 ;  /* 0x0000000000087882 */ /* 0x000fe20000000000 */
[----:B------:R-:W-:Y:S01]  /*ab40*/  R2UR UR14, R12 ;  /* 0x000000000c0e72ca */ /* 0x000fe200000e0000 */
[----:B------:R-:W-:Y:S01]  /*ab50*/  UMOV UR9, 0x14f00000 ;  /* 0x14f0000000097882 */ /* 0x000fe20000000000 */
[C---:B-----5:R-:W-:Y:S01]  /*ab60*/  IADD3 R0, P1, R19.reuse, R6, RZ ;  /* 0x0000000613007210 */ /* 0x060fe20007f3e0ff */
[----:B------:R-:W-:Y:S01]  /*ab70*/  UMOV UR18, URZ ;  /* 0x0000003f00127c82 */ /* 0x000fe20008000000 */
[----:B------:R-:W-:Y:S01]  /*ab80*/  R2UR UR19, R19 ;  /* 0x00000000131372ca */ /* 0x000fe200000e0000 */
[----:B------:R-:W-:-:S08]  /*ab90*/  UMOV UR10, 0x20 ;  /* 0x00000020000a7882 */ /* 0x000fd00000000000 */
[----:B------:R-:W-:Y:S02]  /*aba0*/  UIADD3 UR16, UR14, 0x18000, URZ ;  /* 0x000180000e107890 */ /* 0x000fe4000fffe03f */
[----:B------:R-:W-:Y:S02]  /*abb0*/  UIADD3 UR17, UR14, 0x30c30, URZ ;  /* 0x00030c300e117890 */ /* 0x000fe4000fffe03f */
[----:B------:R-:W-:Y:S02]  /*abc0*/  UIADD3 UR19, UR19, UR27, URZ ;  /* 0x0000001b13137290 */ /* 0x000fe4000fffe03f */
[----:B------:R-:W-:Y:S01]  /*abd0*/  UIADD3 UR14, UR14, 0x20400, URZ ;  /* 0x000204000e0e7890 */ /* 0x000fe2000fffe03f */
        /* <DEDUP_REMOVED lines=14> */
.L_x_760:
[----:B------:R-:W-:Y:S05]  /*acc0*/  @P0 BRA `(.L_x_732) ;  /* 0x0000000000140947 */ /* 0x000fea0003800000 */
[----:B------:R-:W-:Y:S01]  /*acd0*/  ISETP.NE.AND P0, PT, R20, RZ, PT ;  /* 0x000000ff1400720c */ /* 0x000fe20003f05270 */
[----:B------:R-:W-:-:S04]  /*ace0*/  IMAD.MOV.U32 R5, RZ, RZ, 0x4200 ;  /* 0x00004200ff057424 */ /* 0x000fc800078e00ff */
[----:B------:R3:W-:Y:S08]  /*acf0*/  SYNCS.ARRIVE.TRANS64 RZ, [R12+URZ+0x30c18], R5 ;  /* 0x030c18050cff79a7 */ /* 0x0007f0000800003f */
[----:B------:R-:W-:Y:S05]  /*ad00*/  @!P0 BRA `(.L_x_732) ;  /* 0x0000000000048947 */ /* 0x000fea0003800000 */
[----:B------:R-:W-:Y:S01]  /*ad10*/  BPT.TRAP 0x1 ;  /* 0x000000040000795c */ /* 0x000fe20000300000 */
.L_x_732:
        /* <DEDUP_REMOVED lines=13> */
[----:B---3--:R-:W-:Y:S01]  /*adf0*/  MOV R5, UR6 ;  /* 0x0000000600057c02 */ /* 0x008fe20008000f00 */
[----:B------:R-:W-:Y:S02]  /*ae00*/  UIADD3 UR19, UR6, UR27, URZ ;  /* 0x0000001b06137290 */ /* 0x000fe4000fffe03f */
[----:B------:R-:W-:-:S03]  /*ae10*/  UIMAD.WIDE UR8, UR6, 0x4, UR4 ;  /* 0x00000004060878a5 */ /* 0x000fc6000f8e0204 */
[----:B------:R-:W-:-:S04]  /*ae20*/  UMOV UR15, UR17 ;  /* 0x00000011000f7c82 */ /* 0x000fc80008000000 */
[----:B------:R3:W-:Y:S02]  /*ae30*/  UTMALDG.4D [UR16], [UR22], desc[UR24] ;  /* 0x00001810160075b4 */ /* 0x0007e40008019000 */
[----:B------:R3:W-:Y:S02]  /*ae40*/  UBLKCP.S.G [UR14], [UR8], UR7 ;  /* 0x0000000e080073ba */ /* 0x0007e40008000207 */
[----:B---3--:R-:W-:Y:S01]  /*ae50*/  NOP ;  /* 0x0000000000007918 */ /* 0x008fe20000000000 */
.L_x_718:
[----:B------:R-:W3:Y:S01]  /*ae60*/  S2R R2, SR_TID.X ;  /* 0x0000000000027919 */ /* 0x000ee20000002100 */
[----:B-12--5:R-:W-:Y:S01]  /*ae70*/  IMAD R13, R0, 0x8, R12 ;  /* 0x00000008000d7824 */ /* 0x026fe200078e020c */
[----:B---3--:R-:W-:Y:S02]  /*ae80*/  LOP3.LUT R3, R2, 0x7f, RZ, 0xc0, !PT ;  /* 0x0000007f02037812 */ /* 0x008fe400078ec0ff */
[----:B------:R-:W-:Y:S02]  /*ae90*/  SHF.L.U32 R2, R10, 0x1f, RZ ;  /* 0x0000001f0a027819 */ /* 0x000fe400000006ff */
[----:B------:R-:W-:Y:S02]  /*aea0*/  ISETP.NE.AND P1, PT, R3, RZ, PT ;  /* 0x000000ff0300720c */ /* 0x000fe40003f25270 */
[----:B------:R-:W1:Y:S02]  /*aeb0*/  SYNCS.PHASECHK.TRANS64.TRYWAIT P0, [R13+URZ+0x30c40], R2 ;  /* 0x030c40020d0075a7 */ /* 0x000e64000800017f */
[----:B-1----:R-:W-:Y:S09]  /*aec0*/  @!P0 BRA `(.L_x_733) ;  /* 0x0000000800808947 */ /* 0x002ff20003800000 */
.L_x_761:
[----:B------:R-:W-:Y:S05]  /*aed0*/  @P1 BRA `(.L_x_734) ;  /* 0x0000000000181947 */ /* 0x000fea0003800000 */
[----:B------:R-:W2:Y:S01]  /*aee0*/  S2R R3, SR_TID.X ;  /* 0x0000000000037919 */ /* 0x000ea20000002100 */
[----:B-1----:R-:W-:-:S04]  /*aef0*/  IMAD.MOV.U32 R2, RZ, RZ, 0x4200 ;  /* 0x00004200ff027424 */ /* 0x002fc800078e00ff */
[----:B------:R3:W-:Y:S01]  /*af00*/  SYNCS.ARRIVE.TRANS64 RZ, [R13+URZ+0x30c30], R2 ;  /* 0x030c30020dff79a7 */ /* 0x0007e2000800003f */
[----:B--2---:R-:W-:-:S13]  /*af10*/  LOP3.LUT P0, RZ, R3, 0x1f, RZ, 0xc0, !PT ;  /* 0x0000001f03ff7812 */ /* 0x004fda000780c0ff */
[----:B---3--:R-:W-:Y:S05]  /*af20*/  @!P0 BRA `(.L_x_734) ;  /* 0x0000000000048947 */ /* 0x008fea0003800000 */
[----:B------:R-:W-:Y:S01]  /*af30*/  BPT.TRAP 0x1 ;  /* 0x000000040000795c */ /* 0x000fe20000300000 */
.L_x_734:
        /* <DEDUP_REMOVED lines=34> */
.L_x_715:
[----:B------:R-:W-:Y:S05]  /*b160*/  BSYNC B0 ;  /* 0x0000000000007941 */ /* 0x000fea0003800000 */
.L_x_713:
[----:B------:R-:W-:-:S03]  /*b170*/  UMOV UR6, 0xffffffff ;  /* 0xffffffff00067882 */ /* 0x000fc60000000000 */
[----:B------:R-:W-:Y:S05]  /*b180*/  BRA.DIV UR6, `(.L_x_735) ;  /* 0x0000000606e47947 */ /* 0x000fea000b800000 */
[----:B------:R-:W-:-:S13]  /*b190*/  ELECT P6, URZ, PT ;  /* 0x00000000003f782f */ /* 0x000fda00038c0000 */
.L_x_764:
[----:B------:R-:W-:Y:S05]  /*b1a0*/  @!P6 BRA `(.L_x_614) ;  /* 0x000000000084e947 */ /* 0x000fea0003800000 */
[----:B----4-:R-:W3:Y:S02]  /*b1b0*/  LDL.LU R2, [R1] ;  /* 0x0000000001027983 */ /* 0x010ee40000300800 */
[----:B---3--:R-:W-:-:S04]  /*b1c0*/  LOP3.LUT R2, R2, 0x2, RZ, 0xfc, !PT ;  /* 0x0000000202027812 */ /* 0x008fc800078efcff */
[----:B------:R-:W-:-:S13]  /*b1d0*/  ISETP.NE.AND P2, PT, R2, 0x3, PT ;  /* 0x000000030200780c */ /* 0x000fda0003f45270 */
[----:B------:R-:W-:Y:S05]  /*b1e0*/  @!P2 BRA `(.L_x_736) ;  /* 0x000000000004a947 */ /* 0x000fea0003800000 */
[----:B--2---:R-:W-:Y:S01]  /*b1f0*/  BPT.TRAP 0x1 ;  /* 0x000000040000795c */ /* 0x004fe20000300000 */
.L_x_736:
        /* <DEDUP_REMOVED lines=15> */
.L_x_765:
[----:B------:R-:W3:Y:S02]  /*b2f0*/  SYNCS.PHASECHK.TRANS64.TRYWAIT P0, [R11+URZ], R2 ;  /* 0x000000020b0075a7 */ /* 0x000ee4000800017f */
[----:B---3--:R-:W-:Y:S05]  /*b300*/  @!P0 BRA `(.L_x_738) ;  /* 0x0000000400b88947 */ /* 0x008fea0003800000 */
.L_x_766:
[----:B------:R-:W-:Y:S05]  /*b310*/  @!P2 BRA `(.L_x_739) ;  /* 0x000000000004a947 */ /* 0x000fea0003800000 */
[----:B--2---:R-:W-:Y:S01]  /*b320*/  BPT.TRAP 0x1 ;  /* 0x000000040000795c */ /* 0x004fe20000300000 */
.L_x_739:
[----:B------:R-:W-:-:S04]  /*b330*/  VIADD R0, R6, 0x30c40 ;  /* 0x00030c4006007836 */ /* 0x000fc80000000000 */
[----:B------:R-:W-:-:S04]  /*b340*/  IMAD R9, R9, 0x8, R0 ;  /* 0x0000000809097824 */ /* 0x000fc800078e0200 */
[----:B------:R-:W4:Y:S02]  /*b350*/  SYNCS.PHASECHK.TRANS64.TRYWAIT P0, [R9+URZ], R4 ;  /* 0x00000004090075a7 */ /* 0x000f24000800017f */
[----:B----4-:R-:W-:Y:S05]  /*b360*/  @!P0 BRA `(.L_x_740) ;  /* 0x0000000400b48947 */ /* 0x010fea0003800000 */
.L_x_767:
[----:B------:R-:W-:-:S07]  /*b370*/  LEA R3, R3, R0, 0x3 ;  /* 0x0000000003037211 */ /* 0x000fce00078e18ff */
.L_x_741:
[----:B------:R1:W1:Y:S02]  /*b380*/  SYNCS.PHASECHK.TRANS64.TRYWAIT P0, [R3+URZ], R2 ;  /* 0x00000002030075a7 */ /* 0x000264000800017f */
[----:B-1----:R-:W-:Y:S05]  /*b390*/  @!P0 NANOSLEEP.SYNCS 0x989680 ;  /* 0x009896800000895d */ /* 0x002fea0003900000 */
[----:B------:R-:W1:Y:S02]  /*b3a0*/  @!P0 SYNCS.PHASECHK.TRANS64 P0, [R3+URZ], R2 ;  /* 0x00000002030085a7 */ /* 0x000e64000800007f */
[----:B-1----:R-:W-:Y:S05]  /*b3b0*/  @!P0 BRA `(.L_x_741) ;  /* 0xfffffffc00f08947 */ /* 0x002fea000383ffff */
.L_x_614:
[----:B--2---:R-:W-:Y:S05]  /*b3c0*/  BSYNC B6 ;  /* 0x0000000000067941 */ /* 0x004fea0003800000 */
.L_x_608:
[----:B------:R-:W-:Y:S05]  /*b3d0*/  EXIT ;  /* 0x000000000000794d */ /* 0x000fea0003800000 */
.L_x_624:
[----:B------:R-:W-:Y:S01]  /*b3e0*/  IMAD.MOV.U32 R12, RZ, RZ, RZ ;  /* 0x000000ffff0c7224 */ /* 0x000fe200078e00ff */
[----:B------:R-:W-:Y:S01]  /*b3f0*/  MOV R15, 0xffffffff ;  /* 0xffffffff000f7802 */ /* 0x000fe20000000f00 */
[----:B------:R-:W-:-:S07]  /*b400*/  IMAD.MOV.U32 R11, RZ, RZ, 0x1f ;  /* 0x0000001fff0b7424 */ /* 0x000fce00078e00ff */
[----:B------:R-:W-:Y:S05]  /*b410*/  WARPSYNC.COLLECTIVE R15, `(.L_x_742) ;  /* 0x000000000f087348 */ /* 0x000fea0003c00000 */
[----:B------:R1:W2:Y:S02]  /*b420*/  SHFL.IDX P6, R14, R13, R12, R11 ;  /* 0x0000000c0d0e7389 */ /* 0x0002a400000c000b */
[----:B-12---:R-:W-:Y:S01]  /*b430*/  ENDCOLLECTIVE ;  /* 0x000000000000791b */ /* 0x006fe20003800000 */
.L_x_742:
[----:B------:R-:W-:Y:S05]  /*b440*/  BRA `(.L_x_743) ;  /* 0xffffff5c004c7947 */ /* 0x000fea000383ffff */
.L_x_626:
[----:B--2---:R2:W3:Y:S02]  /*b450*/  SYNCS.PHASECHK.TRANS64.TRYWAIT P0, [R2+URZ+0x30c00], R17 ;  /* 0x030c0011020075a7 */ /* 0x0044e4000800017f */
[----:B---3--:R-:W-:Y:S05]  /*b460*/  @!P0 NANOSLEEP.SYNCS 0x989680 ;  /* 0x009896800000895d */ /* 0x008fea0003900000 */
[----:B------:R-:W3:Y:S02]  /*b470*/  @!P0 SYNCS.PHASECHK.TRANS64 P0, [R2+URZ+0x30c00], R17 ;  /* 0x030c0011020085a7 */ /* 0x000ee4000800007f */
[----:B---3--:R-:W-:Y:S05]  /*b480*/  @!P0 BRA `(.L_x_626) ;  /* 0xfffffffc00f08947 */ /* 0x008fea000383ffff */
[----:B------:R-:W-:Y:S05]  /*b490*/  BRA `(.L_x_625) ;  /* 0xffffff5c00b07947 */ /* 0x000fea000383ffff */
.L_x_630:
[----:B--2---:R2:W3:Y:S02]  /*b4a0*/  SYNCS.PHASECHK.TRANS64.TRYWAIT P1, [R25+URZ+0x30c10], R22 ;  /* 0x030c1016190075a7 */ /* 0x0044e4000802017f */
[----:B---3--:R-:W-:Y:S05]  /*b4b0*/  @!P1 NANOSLEEP.SYNCS 0x989680 ;  /* 0x009896800000995d */ /* 0x008fea0003900000 */
[----:B------:R-:W3:Y:S02]  /*b4c0*/  @!P1 SYNCS.PHASECHK.TRANS64 P1, [R25+URZ+0x30c10], R22 ;  /* 0x030c1016190095a7 */ /* 0x000ee4000802007f */
[----:B---3--:R-:W-:Y:S05]  /*b4d0*/  @!P1 BRA `(.L_x_630) ;  /* 0xfffffffc00f09947 */ /* 0x008fea000383ffff */
[----:B------:R-:W-:Y:S05]  /*b4e0*/  BRA `(.L_x_629) ;  /* 0xffffff6400907947 */ /* 0x000fea000383ffff */
.L_x_634:
[----:B------:R1:W1:Y:S02]  /*b4f0*/  SYNCS.PHASECHK.TRANS64.TRYWAIT P1, [R25+URZ+0x30c30], R22 ;  /* 0x030c3016190075a7 */ /* 0x000264000802017f */
[----:B-1----:R-:W-:Y:S05]  /*b500*/  @!P1 NANOSLEEP.SYNCS 0x989680 ;  /* 0x009896800000995d */ /* 0x002fea0003900000 */
[----:B------:R-:W1:Y:S02]  /*b510*/  @!P1 SYNCS.PHASECHK.TRANS64 P1, [R25+URZ+0x30c30], R22 ;  /* 0x030c3016190095a7 */ /* 0x000e64000802007f */
[----:B-1----:R-:W-:Y:S05]  /*b520*/  @!P1 BRA `(.L_x_634) ;  /* 0xfffffffc00f09947 */ /* 0x002fea000383ffff */
[----:B------:R-:W-:Y:S05]  /*b530*/  BRA `(.L_x_633) ;  /* 0xffffff6800a47947 */ /* 0x000fea000383ffff */
.L_x_678:
[----:B------:R-:W-:Y:S01]  /*b540*/  BSSY B0, `(.L_x_744) ;  /* 0x0000005000007945 */ /* 0x000fe20003800000 */
[----:B------:R-:W-:-:S07]  /*b550*/  IMAD.MOV.U32 R15, RZ, RZ, -0x1 ;  /* 0xffffffffff0f7424 */ /* 0x000fce00078e00ff */
[----:B------:R-:W-:Y:S05]  /*b560*/  WARPSYNC.COLLECTIVE R15, `(.L_x_745) ;  /* 0x000000000f087348 */ /* 0x000fea0003c00000 */
[----:B------:R-:W-:Y:S01]  /*b570*/  NOP ;  /* 0x0000000000007918 */ /* 0x000fe20000000000 */
[----:B------:R-:W-:Y:S01]  /*b580*/  ENDCOLLECTIVE ;  /* 0x000000000000791b */ /* 0x000fe20003800000 */
.L_x_745:
[----:B------:R-:W-:Y:S05]  /*b590*/  BSYNC B0 ;  /* 0x0000000000007941 */ /* 0x000fea0003800000 */
.L_x_744:
[----:B------:R-:W-:Y:S05]  /*b5a0*/  BRA `(.L_x_746) ;  /* 0xffffffd0007c7947 */ /* 0x000fea000383ffff */
.L_x_690:
[----:B------:R-:W-:Y:S01]  /*b5b0*/  BSSY B0, `(.L_x_747) ;  /* 0x0000005000007945 */ /* 0x000fe20003800000 */
[----:B------:R-:W-:-:S07]  /*b5c0*/  IMAD.MOV.U32 R15, RZ, RZ, -0x1 ;  /* 0xffffffffff0f7424 */ /* 0x000fce00078e00ff */
[----:B------:R-:W-:Y:S05]  /*b5d0*/  WARPSYNC.COLLECTIVE R15, `(.L_x_748) ;  /* 0x000000000f087348 */ /* 0x000fea0003c00000 */
[----:B------:R-:W-:Y:S01]  /*b5e0*/  NOP ;  /* 0x0000000000007918 */ /* 0x000fe20000000000 */
[----:B------:R-:W-:Y:S01]  /*b5f0*/  ENDCOLLECTIVE ;  /* 0x000000000000791b */ /* 0x000fe20003800000 */
.L_x_748:
[----:B------:R-:W-:Y:S05]  /*b600*/  BSYNC B0 ;  /* 0x0000000000007941 */ /* 0x000fea0003800000 */
.L_x_747:
[----:B------:R-:W-:Y:S05]  /*b610*/  BRA `(.L_x_749) ;  /* 0xffffffd400947947 */ /* 0x000fea000383ffff */
.L_x_703:
[----:B------:R-:W-:Y:S01]  /*b620*/  BSSY B0, `(.L_x_750) ;  /* 0x0000005000007945 */ /* 0x000fe20003800000 */
[----:B------:R-:W-:-:S07]  /*b630*/  MOV R15, 0xffffffff ;  /* 0xffffffff000f7802 */ /* 0x000fce0000000f00 */
[----:B------:R-:W-:Y:S05]  /*b640*/  WARPSYNC.COLLECTIVE R15, `(.L_x_751) ;  /* 0x000000000f087348 */ /* 0x000fea0003c00000 */
[----:B------:R-:W-:Y:S01]  /*b650*/  NOP ;  /* 0x0000000000007918 */ /* 0x000fe20000000000 */
[----:B------:R-:W-:Y:S01]  /*b660*/  ENDCOLLECTIVE ;  /* 0x000000000000791b */ /* 0x000fe20003800000 */
.L_x_751:
[----:B------:R-:W-:Y:S05]  /*b670*/  BSYNC B0 ;  /* 0x0000000000007941 */ /* 0x000fea0003800000 */
.L_x_750:
[----:B------:R-:W-:Y:S05]  /*b680*/  BRA `(.L_x_752) ;  /* 0xffffffd800b07947 */ /* 0x000fea000383ffff */
.L_x_716:
[----:B-1----:R1:W2:Y:S02]  /*b690*/  SYNCS.PHASECHK.TRANS64.TRYWAIT P1, [R12+URZ+0x30c20], R3 ;  /* 0x030c20030c0075a7 */ /* 0x0022a4000802017f */
[----:B--2---:R-:W-:Y:S05]  /*b6a0*/  @!P1 NANOSLEEP.SYNCS 0x989680 ;  /* 0x009896800000995d */ /* 0x004fea0003900000 */
[----:B------:R-:W2:Y:S02]  /*b6b0*/  @!P1 SYNCS.PHASECHK.TRANS64 P1, [R12+URZ+0x30c20], R3 ;  /* 0x030c20030c0095a7 */ /* 0x000ea4000802007f */
[----:B--2---:R-:W-:Y:S05]  /*b6c0*/  @!P1 BRA `(.L_x_716) ;  /* 0xfffffffc00f09947 */ /* 0x004fea000383ffff */
[----:B------:R-:W-:Y:S05]  /*b6d0*/  BRA `(.L_x_753) ;  /* 0xffffffe400bc7947 */ /* 0x000fea000383ffff */
.L_x_720:
[----:B-1----:R1:W2:Y:S02]  /*b6e0*/  SYNCS.PHASECHK.TRANS64.TRYWAIT P1, [R12+URZ+0x30c40], R21 ;  /* 0x030c40150c0075a7 */ /* 0x0022a4000802017f */
[----:B--2---:R-:W-:Y:S05]  /*b6f0*/  @!P1 NANOSLEEP.SYNCS 0x989680 ;  /* 0x009896800000995d */ /* 0x004fea0003900000 */
[----:B------:R-:W2:Y:S02]  /*b700*/  @!P1 SYNCS.PHASECHK.TRANS64 P1, [R12+URZ+0x30c40], R21 ;  /* 0x030c40150c0095a7 */ /* 0x000ea4000802007f */
[----:B--2---:R-:W-:Y:S05]  /*b710*/  @!P1 BRA `(.L_x_720) ;  /* 0xfffffffc00f09947 */ /* 0x004fea000383ffff */
[----:B------:R-:W-:Y:S05]  /*b720*/  BRA `(.L_x_754) ;  /* 0xffffffe800d47947 */ /* 0x000fea000383ffff */
.L_x_722:
[----:B--2---:R2:W3:Y:S02]  /*b730*/  SYNCS.PHASECHK.TRANS64.TRYWAIT P1, [R12+URZ+0x30c28], R21 ;  /* 0x030c28150c0075a7 */ /* 0x0044e4000802017f */
[----:B---3--:R-:W-:Y:S05]  /*b740*/  @!P1 NANOSLEEP.SYNCS 0x989680 ;  /* 0x009896800000995d */ /* 0x008fea0003900000 */
[----:B------:R-:W3:Y:S02]  /*b750*/  @!P1 SYNCS.PHASECHK.TRANS64 P1, [R12+URZ+0x30c28], R21 ;  /* 0x030c28150c0095a7 */ /* 0x000ee4000802007f */
[----:B---3--:R-:W-:Y:S05]  /*b760*/  @!P1 BRA `(.L_x_722) ;  /* 0xfffffffc00f09947 */ /* 0x008fea000383ffff */
[----:B------:R-:W-:Y:S05]  /*b770*/  BRA `(.L_x_755) ;  /* 0xffffffec00507947 */ /* 0x000fea000383ffff */
.L_x_724:
[----:B---3--:R3:W4:Y:S02]  /*b780*/  SYNCS.PHASECHK.TRANS64.TRYWAIT P1, [R12+URZ+0x30c48], R21 ;  /* 0x030c48150c0075a7 */ /* 0x008724000802017f */
[----:B----4-:R-:W-:Y:S05]  /*b790*/  @!P1 NANOSLEEP.SYNCS 0x989680 ;  /* 0x009896800000995d */ /* 0x010fea0003900000 */
[----:B------:R-:W4:Y:S02]  /*b7a0*/  @!P1 SYNCS.PHASECHK.TRANS64 P1, [R12+URZ+0x30c48], R21 ;  /* 0x030c48150c0095a7 */ /* 0x000f24000802007f */
[----:B----4-:R-:W-:Y:S05]  /*b7b0*/  @!P1 BRA `(.L_x_724) ;  /* 0xfffffffc00f09947 */ /* 0x010fea000383ffff */
[----:B------:R-:W-:Y:S05]  /*b7c0*/  BRA `(.L_x_756) ;  /* 0xffffffec00ac7947 */ /* 0x000fea000383ffff */
.L_x_726:
[----:B------:R-:W-:-:S07]  /*b7d0*/  SHF.L.U32 R5, R10, 0x1f, RZ ;  /* 0x0000001f0a057819 */ /* 0x000fce00000006ff */
.L_x_757:
[----:B-1----:R1:W2:Y:S02]  /*b7e0*/  SYNCS.PHASECHK.TRANS64.TRYWAIT P1, [R12+URZ+0x30c20], R5 ;  /* 0x030c20050c0075a7 */ /* 0x0022a4000802017f */
[----:B--2---:R-:W-:Y:S05]  /*b7f0*/  @!P1 NANOSLEEP.SYNCS 0x989680 ;  /* 0x009896800000995d */ /* 0x004fea0003900000 */
[----:B------:R-:W2:Y:S02]  /*b800*/  @!P1 SYNCS.PHASECHK.TRANS64 P1, [R12+URZ+0x30c20], R5 ;  /* 0x030c20050c0095a7 */ /* 0x000ea4000802007f */
[----:B--2---:R-:W-:Y:S05]  /*b810*/  @!P1 BRA `(.L_x_757) ;  /* 0xfffffffc00f09947 */ /* 0x004fea000383ffff */
[----:B------:R-:W-:Y:S05]  /*b820*/  BRA `(.L_x_758) ;  /* 0xfffffff000187947 */ /* 0x000fea000383ffff */
.L_x_729:
[----:B-1----:R1:W2:Y:S02]  /*b830*/  SYNCS.PHASECHK.TRANS64.TRYWAIT P1, [R12+URZ+0x30c40], R13 ;  /* 0x030c400d0c0075a7 */ /* 0x0022a4000802017f */
[----:B--2---:R-:W-:Y:S05]  /*b840*/  @!P1 NANOSLEEP.SYNCS 0x989680 ;  /* 0x009896800000995d */ /* 0x004fea0003900000 */
[----:B------:R-:W2:Y:S02]  /*b850*/  @!P1 SYNCS.PHASECHK.TRANS64 P1, [R12+URZ+0x30c40], R13 ;  /* 0x030c400d0c0095a7 */ /* 0x000ea4000802007f */
[----:B--2---:R-:W-:Y:S05]  /*b860*/  @!P1 BRA `(.L_x_729) ;  /* 0xfffffffc00f09947 */ /* 0x004fea000383ffff */
[----:B------:R-:W-:Y:S05]  /*b870*/  BRA `(.L_x_759) ;  /* 0xfffffff0008c7947 */ /* 0x000fea000383ffff */
.L_x_731:
[----:B--2---:R2:W3:Y:S02]  /*b880*/  SYNCS.PHASECHK.TRANS64.TRYWAIT P1, [R12+URZ+0x30c28], R13 ;  /* 0x030c280d0c0075a7 */ /* 0x0044e4000802017f */
[----:B---3--:R-:W-:Y:S05]  /*b890*/  @!P1 NANOSLEEP.SYNCS 0x989680 ;  /* 0x009896800000995d */ /* 0x008fea0003900000 */
[----:B------:R-:W3:Y:S02]  /*b8a0*/  @!P1 SYNCS.PHASECHK.TRANS64 P1, [R12+URZ+0x30c28], R13 ;  /* 0x030c280d0c0095a7 */ /* 0x000ee4000802007f */
[----:B---3--:R-:W-:Y:S05]  /*b8b0*/  @!P1 BRA `(.L_x_731) ;  /* 0xfffffffc00f09947 */ /* 0x008fea000383ffff */
[----:B------:R-:W-:Y:S05]  /*b8c0*/  BRA `(.L_x_760) ;  /* 0xfffffff000fc7947 */ /* 0x000fea000383ffff */
.L_x_733:
[----:B-1----:R1:W2:Y:S02]  /*b8d0*/  SYNCS.PHASECHK.TRANS64.TRYWAIT P0, [R13+URZ+0x30c40], R2 ;  /* 0x030c40020d0075a7 */ /* 0x0022a4000800017f */
[----:B--2---:R-:W-:Y:S05]  /*b8e0*/  @!P0 NANOSLEEP.SYNCS 0x989680 ;  /* 0x009896800000895d */ /* 0x004fea0003900000 */
[----:B------:R-:W2:Y:S02]  /*b8f0*/  @!P0 SYNCS.PHASECHK.TRANS64 P0, [R13+URZ+0x30c40], R2 ;  /* 0x030c40020d0085a7 */ /* 0x000ea4000800007f */
[----:B--2---:R-:W-:Y:S05]  /*b900*/  @!P0 BRA `(.L_x_733) ;  /* 0xfffffffc00f08947 */ /* 0x004fea000383ffff */
[----:B------:R-:W-:Y:S05]  /*b910*/  BRA `(.L_x_761) ;  /* 0xfffffff4006c7947 */ /* 0x000fea000383ffff */
.L_x_735:
[----:B------:R-:W-:Y:S01]  /*b920*/  BSSY B0, `(.L_x_762) ;  /* 0x0000006000007945 */ /* 0x000fe20003800000 */
[----:B------:R-:W-:-:S07]  /*b930*/  IMAD.MOV.U32 R15, RZ, RZ, -0x1 ;  /* 0xffffffffff0f7424 */ /* 0x000fce00078e00ff */
[----:B--2-4-:R-:W-:Y:S05]  /*b940*/  WARPSYNC.COLLECTIVE R15, `(.L_x_763) ;  /* 0x000000000f0c7348 */ /* 0x014fea0003c00000 */
[----:B------:R-:W-:Y:S02]  /*b950*/  ELECT P6, UR62, PT ;  /* 0x00000000003e782f */ /* 0x000fe400038c0000 */
[----:B------:R-:W-:Y:S01]  /*b960*/  MOV R14, UR62 ;  /* 0x0000003e000e7c02 */ /* 0x000fe20008000f00 */
[----:B--2-4-:R-:W-:Y:S10]  /*b970*/  ENDCOLLECTIVE ;  /* 0x000000000000791b */ /* 0x014ff40003800000 */
.L_x_763:
[----:B------:R-:W-:Y:S05]  /*b980*/  BSYNC B0 ;  /* 0x0000000000007941 */ /* 0x000fea0003800000 */
.L_x_762:
[----:B------:R-:W-:Y:S05]  /*b990*/  BRA `(.L_x_764) ;  /* 0xfffffff800007947 */ /* 0x000fea000383ffff */
.L_x_737:
[----:B-1----:R1:W3:Y:S02]  /*b9a0*/  SYNCS.PHASECHK.TRANS64.TRYWAIT P0, [R7+URZ], R4 ;  /* 0x00000004070075a7 */ /* 0x0022e4000800017f */
[----:B---3--:R-:W-:Y:S05]  /*b9b0*/  @!P0 NANOSLEEP.SYNCS 0x989680 ;  /* 0x009896800000895d */ /* 0x008fea0003900000 */
[----:B------:R-:W3:Y:S02]  /*b9c0*/  @!P0 SYNCS.PHASECHK.TRANS64 P0, [R7+URZ], R4 ;  /* 0x00000004070085a7 */ /* 0x000ee4000800007f */
[----:B---3--:R-:W-:Y:S05]  /*b9d0*/  @!P0 BRA `(.L_x_737) ;  /* 0xfffffffc00f08947 */ /* 0x008fea000383ffff */
[----:B------:R-:W-:Y:S05]  /*b9e0*/  BRA `(.L_x_765) ;  /* 0xfffffff800407947 */ /* 0x000fea000383ffff */
.L_x_738:
[----:B---3--:R3:W4:Y:S02]  /*b9f0*/  SYNCS.PHASECHK.TRANS64.TRYWAIT P0, [R11+URZ], R2 ;  /* 0x000000020b0075a7 */ /* 0x008724000800017f */
[----:B----4-:R-:W-:Y:S05]  /*ba00*/  @!P0 NANOSLEEP.SYNCS 0x989680 ;  /* 0x009896800000895d */ /* 0x010fea0003900000 */
[----:B------:R-:W4:Y:S02]  /*ba10*/  @!P0 SYNCS.PHASECHK.TRANS64 P0, [R11+URZ], R2 ;  /* 0x000000020b0085a7 */ /* 0x000f24000800007f */
[----:B----4-:R-:W-:Y:S05]  /*ba20*/  @!P0 BRA `(.L_x_738) ;  /* 0xfffffffc00f08947 */ /* 0x010fea000383ffff */
[----:B------:R-:W-:Y:S05]  /*ba30*/  BRA `(.L_x_766) ;  /* 0xfffffff800347947 */ /* 0x000fea000383ffff */
.L_x_740:
[----:B----4-:R4:W1:Y:S02]  /*ba40*/  SYNCS.PHASECHK.TRANS64.TRYWAIT P0, [R9+URZ], R4 ;  /* 0x00000004090075a7 */ /* 0x010864000800017f */
[----:B-1----:R-:W-:Y:S05]  /*ba50*/  @!P0 NANOSLEEP.SYNCS 0x989680 ;  /* 0x009896800000895d */ /* 0x002fea0003900000 */
[----:B------:R-:W1:Y:S02]  /*ba60*/  @!P0 SYNCS.PHASECHK.TRANS64 P0, [R9+URZ], R4 ;  /* 0x00000004090085a7 */ /* 0x000e64000800007f */
[----:B-1----:R-:W-:Y:S05]  /*ba70*/  @!P0 BRA `(.L_x_740) ;  /* 0xfffffffc00f08947 */ /* 0x002fea000383ffff */
[----:B------:R-:W-:Y:S05]  /*ba80*/  BRA `(.L_x_767) ;  /* 0xfffffff800387947 */ /* 0x000fea000383ffff */
.L_x_768:
        /* <DEDUP_REMOVED lines=15> */
.L_x_3723:


//--------------------- .text._ZN7cutlass13device_kernelIN5flash11enable_sm90INS1_16FlashAttnBwdSm90INS1_25CollectiveMainloopBwdSm90ILi2ELi2ELi2EN4cute5tupleIJNS5_1CILi1EEES8_S8_EEENS6_IJNS7_ILi128EEESA_NS7_ILi64EEEEEENS_6half_tEfNS_4arch4Sm90ELb0ELb0ELb1ELb1ELb0ELb1ELb0ELb0ELi2ELi1ELi2ELi2ELb0EEENS1_24CollectiveEpilogueBwdGQAISC_fSF_Li256ELb1ELb0EEENS1_19SingleTileSchedulerILb1ELb0ELb0ELi128EEEEEEEEEvNT_6ParamsE --------------------------
	.section	.text._ZN7cutlass13device_kernelIN5flash11enable_sm90INS1_16FlashAttnBwdSm90INS1_25CollectiveMainloopBwdSm90ILi2ELi2ELi2EN4cute5tupleIJNS5_1CILi1EEES8_S8_EEENS6_IJNS7_ILi128EEESA_NS7_ILi64EEEEEENS_6half_tEfNS_4arch4Sm90ELb0ELb0ELb1ELb1ELb0ELb1ELb0ELb0ELi2ELi1ELi2ELi2ELb0EEENS1_24CollectiveEpilogueBwdGQAISC_fSF_Li256ELb1ELb0EEENS1_19SingleTileSchedulerILb1ELb0ELb0ELi128EEEEEEEEEvNT_6ParamsE,"ax",@progbits
	.align	128
.text._ZN7cutlass13device_kernelIN5flash11enable_sm90INS1_16FlashAttnBwdSm90INS1_25CollectiveMainloopBwdSm90ILi2ELi2ELi2EN4cute5tupleIJNS5_1CILi1EEES8_S8_EEENS6_IJNS7_ILi128EEESA_NS7_ILi64EEEEEENS_6half_tEfNS_4arch4Sm90ELb0ELb0ELb1ELb1ELb0ELb1ELb0ELb0ELi2ELi1ELi2ELi2ELb0EEENS1_24CollectiveEpilogueBwdGQAISC_fSF_Li256ELb1ELb0EEENS1_19SingleTileSchedulerILb1ELb0ELb0ELi128EEEEEEEEEvNT_6ParamsE:
        .type           _ZN7cutlass13device_kernelIN5flash11enable_sm90INS1_16FlashAttnBwdSm90INS1_25CollectiveMainloopBwdSm90ILi2ELi2ELi2EN4cute5tupleIJNS5_1CILi1EEES8_S8_EEENS6_IJNS7_ILi128EEESA_NS7_ILi64EEEEEENS_6half_tEfNS_4arch4Sm90ELb0ELb0ELb1ELb1ELb0ELb1ELb0ELb0ELi2ELi1ELi2ELi2ELb0EEENS1_24CollectiveEpilogueBwdGQAISC_fSF_Li256ELb1ELb0EEENS1_19SingleTileSchedulerILb1ELb0ELb0ELi128EEEEEEEEEvNT_6ParamsE,@function
        .size           _ZN7cutlass13device_kernelIN5flash11enable_sm90INS1_16FlashAttnBwdSm90INS1_25CollectiveMainloopBwdSm90ILi2ELi2ELi2EN4cute5tupleIJNS5_1CILi1EEES8_S8_EEENS6_IJNS7_ILi128EEESA_NS7_ILi64EEEEEENS_6half_tEfNS_4arch4Sm90ELb0ELb0ELb1ELb1ELb0ELb1ELb0ELb0ELi2ELi1ELi2ELi2ELb0EEENS1_24CollectiveEpilogueBwdGQAISC_fSF_Li256ELb1ELb0EEENS1_19SingleTileSchedulerILb1ELb0ELb0ELi128EEEEEEEEEvNT_6ParamsE,(.L_x_3724 - _ZN7cutlass13device_kernelIN5flash11enable_sm90INS1_16FlashAttnBwdSm90INS1_25CollectiveMainloopBwdSm90ILi2ELi2ELi2EN4cute5tupleIJNS5_1CILi1EEES8_S8_EEENS6_IJNS7_ILi128EEESA_NS7_ILi64EEEEEENS_6half_tEfNS_4arch4Sm90ELb0ELb0ELb1ELb1ELb0ELb1ELb0ELb0ELi2ELi1ELi2ELi2ELb0EEENS1_24CollectiveEpilogueBwdGQAISC_fSF_Li256ELb1ELb0EEENS1_19SingleTileSchedulerILb1ELb0ELb0ELi128EEEEEEEEEvNT_6ParamsE)
        .other          _ZN7cutlass13device_kernelIN5flash11enable_sm90INS1_16FlashAttnBwdSm90INS1_25CollectiveMainloopBwdSm90ILi2ELi2ELi2EN4cute5tupleIJNS5_1CILi1EEES8_S8_EEENS6_IJNS7_ILi128EEESA_NS7_ILi64EEEEEENS_6half_tEfNS_4arch4Sm90ELb0ELb0ELb1ELb1ELb0ELb1ELb0ELb0ELi2ELi1ELi2ELi2ELb0EEENS1_24CollectiveEpilogueBwdGQAISC_fSF_Li256ELb1ELb0EEENS1_19SingleTileSchedulerILb1ELb0ELb0ELi128EEEEEEEEEvNT_6ParamsE,@"STO_CUDA_ENTRY STV_DEFAULT"
_ZN7cutlass13device_kernelIN5flash11enable_sm90INS1_16FlashAttnBwdSm90INS1_25CollectiveMainloopBwdSm90ILi2ELi2ELi2EN4cute5tupleIJNS5_1CILi1EEES8_S8_EEENS6_IJNS7_ILi128EEESA_NS7_ILi64EEEEEENS_6half_tEfNS_4arch4Sm90ELb0ELb0ELb1ELb1ELb0ELb1ELb0ELb0ELi2ELi1ELi2ELi2ELb0EEENS1_24CollectiveEpilogueBwdGQAISC_fSF_Li256ELb1ELb0EEENS1_19SingleTileSchedulerILb1ELb0ELb0ELi128EEEEEEEEEvNT_6ParamsE:
        /* <DEDUP_REMOVED lines=23> */
.L_x_770:
[----:B------:R-:W-:Y:S05]  /*0170*/  BSYNC B0 ;  /* 0x0000000000007941 */ /* 0x000fea0003800000 */
.L_x_769:
        /* <DEDUP_REMOVED lines=34> */
.L_x_771:
        /* <DEDUP_REMOVED lines=22> */
.L_x_772:
        /* <DEDUP_REMOVED lines=9> */
.L_x_775:
        /* <DEDUP_REMOVED lines=20> */
.L_x_776:
        /* <DEDUP_REMOVED lines=10> */
.L_x_778:
[----:B------:R-:W2:Y:S02]  /*0770*/  LDC R0, c[0x0][0x8c4] ;  /* 0x00023100ff007b82 */ /* 0x000ea40000000800 */
.L_x_777:
        /* <DEDUP_REMOVED lines=19> */
.L_x_780:
        /* <DEDUP_REMOVED lines=10> */
.L_x_781:
        /* <DEDUP_REMOVED lines=8> */
.L_x_782:
        /* <DEDUP_REMOVED lines=9> */
.L_x_783:
        /* <DEDUP_REMOVED lines=56> */
.L_x_786:
        /* <DEDUP_REMOVED lines=15> */
.L_x_785:
        /* <DEDUP_REMOVED lines=22> */
.L_x_788:
        /* <DEDUP_REMOVED lines=15> */
.L_x_787:
[----:B------:R-:W-:Y:S01]  /*1120*/  SHF.R.S32.HI R3, RZ, 0x1f, R18 ;  /* 0x0000001fff037819 */ /* 0x000fe20000011412 */
[----:B------:R-:W-:-:S03]  /*1130*/  UMOV UR4, 0xffffffff ;  /* 0xffffffff00047882 */ /* 0x000fc60000000000 */
[----:B------:R-:W-:-:S04]  /*1140*/  LEA.HI R0, R3, R18, RZ, 0x7 ;  /* 0x0000001203007211 */ /* 0x000fc800078f38ff */
[----:B------:R-:W-:Y:S01]  /*1150*/  SHF.R.S32.HI R13, RZ, 0x7, R0 ;  /* 0x00000007ff0d7819 */ /* 0x000fe20000011400 */
[----:B------:R-:W-:Y:S06]  /*1160*/  BRA.DIV UR4, `(.L_x_789) ;  /* 0x0000008604087947 */ /* 0x000fec000b800000 */
[----:B------:R1:W2:Y:S02]  /*1170*/  SHFL.IDX PT, R14, R13, RZ, 0x1f ;  /* 0x00001fff0d0e7589 */ /* 0x0002a400000e0000 */
.L_x_865:
        /* <DEDUP_REMOVED lines=30> */
.L_x_790:
[----:B------:R-:W3:Y:S01]  /*1360*/  LDL.LU R21, [R1] ;  /* 0x0000000001157983 */ /* 0x000ee20000300800 */
[----:B--2---:R-:W-:Y:S01]  /*1370*/  LOP3.LUT R9, R5, 0x8, R6, 0xf8, !PT ;  /* 0x0000000805097812 */ /* 0x004fe200078ef806 */
[----:B------:R-:W-:Y:S01]  /*1380*/  IMAD R20, R13, 0x400, R0 ;  /* 0x000004000d147824 */ /* 0x000fe200078e0200 */
[----:B------:R-:W-:Y:S02]  /*1390*/  LOP3.LUT R8, R8, 0x7ffffe, RZ, 0xc0, !PT ;  /* 0x007ffffe08087812 */ /* 0x000fe400078ec0ff */
[-C--:B------:R-:W-:Y:S02]  /*13a0*/  LEA.HI R5, R3, R0.reuse, RZ, 0x5 ;  /* 0x0000000003057211 */ /* 0x080fe400078f28ff */
[----:B------:R-:W-:Y:S01]  /*13b0*/  SHF.R.S32.HI R4, RZ, 0x1f, R7 ;  /* 0x0000001fff047819 */ /* 0x000fe20000011407 */
[----:B------:R-:W-:Y:S01]  /*13c0*/  IMAD.IADD R16, R15, 0x1, -R8 ;  /* 0x000000010f107824 */ /* 0x000fe200078e0a08 */
[----:B------:R-:W-:Y:S02]  /*13d0*/  SHF.R.U32.HI R18, RZ, 0x3, R18 ;  /* 0x00000003ff127819 */ /* 0x000fe40000011612 */
[----:B------:R-:W-:-:S02]  /*13e0*/  LEA.HI R3, R3, R0, RZ, 0x2 ;  /* 0x0000000003037211 */ /* 0x000fc400078f10ff */
[----:B------:R-:W-:Y:S02]  /*13f0*/  SHF.R.S32.HI R5, RZ, 0x5, R5 ;  /* 0x00000005ff057819 */ /* 0x000fe40000011405 */
[CC--:B------:R-:W-:Y:S02]  /*1400*/  LEA.HI R6, R4.reuse, R7.reuse, RZ, 0x3 ;  /* 0x0000000704067211 */ /* 0x0c0fe400078f18ff */
[----:B------:R-:W-:Y:S01]  /*1410*/  LOP3.LUT R18, R9, R18, RZ, 0x3c, !PT ;  /* 0x0000001209127212 */ /* 0x000fe200078e3cff */
[----:B------:R-:W-:Y:S01]  /*1420*/  IMAD R22, R5, -0x10, R22 ;  /* 0xfffffff005167824 */ /* 0x000fe200078e0216 */
[----:B------:R-:W-:Y:S02]  /*1430*/  LEA.HI R4, R4, R7, RZ, 0x2 ;  /* 0x0000000704047211 */ /* 0x000fe400078f10ff */
[----:B------:R-:W-:Y:S02]  /*1440*/  LEA.HI R9, R13, R13, RZ, 0x1 ;  /* 0x0000000d0d097211 */ /* 0x000fe400078f08ff */
[----:B------:R-:W-:-:S02]  /*1450*/  SHF.R.S32.HI R7, RZ, 0x2, R3 ;  /* 0x00000002ff077819 */ /* 0x000fc40000011403 */
[----:B------:R-:W-:Y:S02]  /*1460*/  SHF.R.S32.HI R8, RZ, 0x1f, R3 ;  /* 0x0000001fff087819 */ /* 0x000fe40000011403 */
[----:B------:R-:W-:Y:S02]  /*1470*/  LOP3.LUT R14, R9, 0xfffffffe, RZ, 0xc0, !PT ;  /* 0xfffffffe090e7812 */ /* 0x000fe400078ec0ff */
[----:B------:R-:W-:Y:S02]  /*1480*/  LOP3.LUT R5, R3, 0x7ffffffc, RZ, 0xc0, !PT ;  /* 0x7ffffffc03057812 */ /* 0x000fe400078ec0ff */
[----:B------:R-:W-:Y:S01]  /*1490*/  LEA.HI R8, R8, R7, RZ, 0x3 ;  /* 0x0000000708087211 */ /* 0x000fe200078f18ff */
[C---:B------:R-:W-:Y:S01]  /*14a0*/  IMAD.IADD R9, R13.reuse, 0x1, -R14 ;  /* 0x000000010d097824 */ /* 0x040fe200078e0a0e */
[----:B------:R-:W-:Y:S01]  /*14b0*/  IADD3 R10, R0, -R5, RZ ;  /* 0x80000005000a7210 */ /* 0x000fe20007ffe0ff */
[----:B-1----:R-:W-:Y:S01]  /*14c0*/  IMAD R13, R13, 0x10, R16 ;  /* 0x000000100d0d7824 */ /* 0x002fe200078e0210 */
[----:B------:R-:W-:-:S02]  /*14d0*/  LOP3.LUT R8, R8, 0xfffffff8, RZ, 0xc0, !PT ;  /* 0xfffffff808087812 */ /* 0x000fc400078ec0ff */
        /* <DEDUP_REMOVED lines=12> */
[C---:B------:R-:W-:Y:S02]  /*15a0*/  VIADD R8, R3.reuse, 0x10 ;  /* 0x0000001003087836 */ /* 0x040fe40000000000 */
[----:B------:R-:W-:Y:S01]  /*15b0*/  IMAD.IADD R5, R0, 0x1, -R5 ;  /* 0x0000000100057824 */ /* 0x000fe200078e0a05 */
[----:B-1----:R-:W-:Y:S01]  /*15c0*/  LEA.HI R7, R6, R6, RZ, 0x1 ;  /* 0x0000000606077211 */ /* 0x002fe200078f08ff */
[C---:B------:R-:W-:Y:S01]  /*15d0*/  IMAD.IADD R4, R3.reuse, 0x1, -R4 ;  /* 0x0000000103047824 */ /* 0x040fe200078e0a04 */
[----:B------:R-:W-:-:S02]  /*15e0*/  IADD3 R14, R3, 0x18, RZ ;  /* 0x00000018030e7810 */ /* 0x000fc40007ffe0ff */
[----:B------:R-:W-:Y:S02]  /*15f0*/  LOP3.LUT R13, R7, 0xfffffffe, RZ, 0xc0, !PT ;  /* 0xfffffffe070d7812 */ /* 0x000fe400078ec0ff */
[--C-:B------:R-:W-:Y:S02]  /*1600*/  SHF.R.S32.HI R0, RZ, 0x1, R7.reuse ;  /* 0x00000001ff007819 */ /* 0x100fe40000011407 */
[----:B------:R-:W-:Y:S02]  /*1610*/  SHF.R.S32.HI R7, RZ, 0x1f, R7 ;  /* 0x0000001fff077819 */ /* 0x000fe40000011407 */
[----:B------:R-:W-:Y:S01]  /*1620*/  LEA.HI R3, R8, R8, RZ, 0x1 ;  /* 0x0000000808037211 */ /* 0x000fe200078f08ff */
[----:B------:R-:W-:Y:S01]  /*1630*/  IMAD.IADD R13, R6, 0x1, -R13 ;  /* 0x00000001060d7824 */ /* 0x000fe200078e0a0d */
[----:B------:R-:W-:Y:S02]  /*1640*/  LEA.HI R7, R7, R0, RZ, 0x4 ;  /* 0x0000000007077211 */ /* 0x000fe400078f20ff */
[----:B------:R-:W-:-:S02]  /*1650*/  LEA.HI R16, R14, R14, RZ, 0x1 ;  /* 0x0000000e0e107211 */ /* 0x000fc400078f08ff */
[----:B------:R-:W-:Y:S02]  /*1660*/  LOP3.LUT R15, R3, 0xfffffffe, RZ, 0xc0, !PT ;  /* 0xfffffffe030f7812 */ /* 0x000fe400078ec0ff */
[--C-:B------:R-:W-:Y:S02]  /*1670*/  SHF.R.S32.HI R6, RZ, 0x1, R3.reuse ;  /* 0x00000001ff067819 */ /* 0x100fe40000011403 */
[----:B------:R-:W-:Y:S02]  /*1680*/  SHF.R.S32.HI R3, RZ, 0x1f, R3 ;  /* 0x0000001fff037819 */ /* 0x000fe40000011403 */
[----:B------:R-:W-:Y:S02]  /*1690*/  LOP3.LUT R7, R7, 0x1ffffff0, RZ, 0xc0, !PT ;  /* 0x1ffffff007077812 */ /* 0x000fe400078ec0ff */
[--C-:B------:R-:W-:Y:S02]  /*16a0*/  SHF.R.S32.HI R17, RZ, 0x1, R16.reuse ;  /* 0x00000001ff117819 */ /* 0x100fe40000011410 */
[----:B------:R-:W-:-:S02]  /*16b0*/  SHF.R.S32.HI R18, RZ, 0x1f, R16 ;  /* 0x0000001fff127819 */ /* 0x000fc40000011410 */
[----:B------:R-:W-:Y:S01]  /*16c0*/  LEA.HI R3, R3, R6, RZ, 0x4 ;  /* 0x0000000603037211 */ /* 0x000fe200078f20ff */
[----:B------:R-:W-:Y:S01]  /*16d0*/  IMAD.IADD R0, R0, 0x1, -R7 ;  /* 0x0000000100007824 */ /* 0x000fe200078e0a07 */
[----:B------:R-:W-:Y:S02]  /*16e0*/  LEA.HI R18, R18, R17, RZ, 0x4 ;  /* 0x0000001112127211 */ /* 0x000fe400078f20ff */
[----:B------:R-:W-:Y:S02]  /*16f0*/  LOP3.LUT R3, R3, 0x1ffffff0, RZ, 0xc0, !PT ;  /* 0x1ffffff003037812 */ /* 0x000fe400078ec0ff */
[----:B------:R-:W-:Y:S02]  /*1700*/  LOP3.LUT R19, R16, 0xfffffffe, RZ, 0xc0, !PT ;  /* 0xfffffffe10137812 */ /* 0x000fe400078ec0ff */
[----:B------:R-:W-:Y:S02]  /*1710*/  LOP3.LUT R18, R18, 0x1ffffff0, RZ, 0xc0, !PT ;  /* 0x1ffffff012127812 */ /* 0x000fe400078ec0ff */
[----:B------:R-:W-:Y:S01]  /*1720*/  IADD3 R6, R6, -R3, RZ ;  /* 0x8000000306067210 */ /* 0x000fe20007ffe0ff */
[----:B------:R-:W-:Y:S01]  /*1730*/  IMAD R3, R5, 0x8, R4 ;  /* 0x0000000805037824 */ /* 0x000fe200078e0204 */
[----:B------:R-:W-:-:S02]  /*1740*/  LEA R0, R0, R13, 0x3 ;  /* 0x0000000d00007211 */ /* 0x000fc400078e18ff */
[----:B------:R-:W-:Y:S01]  /*1750*/  IADD3 R15, R8, -R15, RZ ;  /* 0x8000000f080f7210 */ /* 0x000fe20007ffe0ff */
[----:B------:R-:W-:Y:S02]  /*1760*/  IMAD.IADD R19, R14, 0x1, -R19 ;  /* 0x000000010e137824 */ /* 0x000fe400078e0a13 */
        /* <DEDUP_REMOVED lines=46> */
.L_x_802:
[----:B------:R-:W-:-:S13]  /*1a50*/  ISETP.NE.AND P0, PT, R8, 0x3, PT ;  /* 0x000000030800780c */ /* 0x000fda0003f05270 */
[----:B------:R-:W-:Y:S05]  /*1a60*/  @!P0 BRA `(.L_x_792) ;  /* 0x0000000000048947 */ /* 0x000fea0003800000 */
[----:B------:R-:W-:Y:S01]  /*1a70*/  BPT.TRAP 0x1 ;  /* 0x000000040000795c */ /* 0x000fe20000300000 */
.L_x_792:
[----:B------:R-:W-:Y:S02]  /*1a80*/  LEA R3, R5, R2, 0x3 ;  /* 0x0000000205037211 */ /* 0x000fe400078e18ff */
[----:B------:R-:W-:-:S04]  /*1a90*/  SHF.L.U32 R22, R6, 0x1f, RZ ;  /* 0x0000001f06167819 */ /* 0x000fc800000006ff */
[----:B------:R1:W2:Y:S01]  /*1aa0*/  SYNCS.PHASECHK.TRANS64.TRYWAIT P1, [R3+URZ+0x30c10], R22 ;  /* 0x030c1016030075a7 */ /* 0x0002a2000802017f */
[----:B------:R-:W-:Y:S05]  /*1ab0*/  @!P0 BRA `(.L_x_793) ;  /* 0x0000000000048947 */ /* 0x000fea0003800000 */
[----:B------:R-:W-:Y:S01]  /*1ac0*/  BPT.TRAP 0x1 ;  /* 0x000000040000795c */ /* 0x000fe20000300000 */
.L_x_793:
[----:B------:R-:W-:-:S05]  /*1ad0*/  VIADD R0, R2, 0x10000 ;  /* 0x0001000002007836 */ /* 0x000fca0000000000 */
[----:B------:R-:W-:-:S04]  /*1ae0*/  SHF.R.U32.HI R0, RZ, 0x4, R0 ;  /* 0x00000004ff007819 */ /* 0x000fc80000011600 */
[----:B------:R-:W-:Y:S01]  /*1af0*/  LOP3.LUT R0, R0, 0x3fff, RZ, 0xc0, !PT ;  /* 0x00003fff00007812 */ /* 0x000fe200078ec0ff */
[----:B--2---:R-:W-:Y:S06]  /*1b00*/  @P1 BRA `(.L_x_794) ;  /* 0x0000000000081947 */ /* 0x004fec0003800000 */
[----:B------:R-:W2:Y:S02]  /*1b10*/  SYNCS.PHASECHK.TRANS64.TRYWAIT P1, [R3+URZ+0x30c10], R22 ;  /* 0x030c1016030075a7 */ /* 0x000ea4000802017f */
[----:B--2---:R-:W-:Y:S05]  /*1b20*/  @!P1 BRA `(.L_x_795) ;  /* 0x0000007800c89947 */ /* 0x004fea0003800000 */
.L_x_794:
[----:B------:R-:W-:Y:S05]  /*1b30*/  WARPSYNC.ALL ;  /* 0x0000000000007948 */ /* 0x000fea0003800000 */
[----:B------:R-:W-:Y:S01]  /*1b40*/  LOP3.LUT R14, R0, 0x10000, RZ, 0xfc, !PT ;  /* 0x00010000000e7812 */ /* 0x000fe200078efcff */
[----:B------:R-:W-:Y:S01]  /*1b50*/  IMAD R13, R12, 0x2000, R2 ;  /* 0x000020000c0d7824 */ /* 0x000fe200078e0202 */
[----:B------:R-:W3:Y:S04]  /*1b60*/  LDL R17, [R1+0x18] ;  /* 0x0000180001117983 */ /* 0x000ee80000100800 */
[----:B------:R-:W-:Y:S01]  /*1b70*/  R2UR UR9, R13 ;  /* 0x000000000d0972ca */ /* 0x000fe200000e0000 */
[----:B------:R-:W4:Y:S01]  /*1b80*/  LDL R18, [R1+0x1c] ;  /* 0x00001c0001127983 */ /* 0x000f220000100800 */
[----:B------:R-:W-:-:S03]  /*1b90*/  LEA R14, R5, R14, 0xa ;  /* 0x0000000e050e7211 */ /* 0x000fc600078e50ff */
[----:B------:R-:W5:Y:S01]  /*1ba0*/  LDL R16, [R1+0x14] ;  /* 0x0000140001107983 */ /* 0x000f620000100800 */
[----:B------:R-:W-:-:S03]  /*1bb0*/  R2UR UR8, R14 ;  /* 0x000000000e0872ca */ /* 0x000fc600000e0000 */
[----:B------:R-:W2:Y:S04]  /*1bc0*/  LDL R15, [R1+0x10] ;  /* 0x00001000010f7983 */ /* 0x000ea80000100800 */
        /* <DEDUP_REMOVED lines=32> */
[----:B------:R-:W-:-:S02]  /*1dd0*/  IMAD R15, R10, 0x2, R13 ;  /* 0x000000020a0f7824 */ /* 0x000fc400078e020d */
[C---:B------:R-:W-:Y:S02]  /*1de0*/  IMAD R23, R10.reuse, 0x2, R21 ;  /* 0x000000020a177824 */ /* 0x040fe400078e0215 */
[----:B------:R-:W-:Y:S01]  /*1df0*/  IMAD R19, R10, 0x2, R19 ;  /* 0x000000020a137824 */ /* 0x000fe200078e0213 */
[-C--:B------:R-:W-:Y:S01]  /*1e00*/  LEA R21, R15, R2.reuse, 0x2 ;  /* 0x000000020f157211 */ /* 0x080fe200078e10ff */
        /* <DEDUP_REMOVED lines=18> */
.L_x_796:
[----:B------:R1:W1:Y:S01]  /*1f30*/  SYNCS.PHASECHK.TRANS64.TRYWAIT P1, [R3+URZ+0x30c30], R22 ;  /* 0x030c3016030075a7 */ /* 0x000262000802017f */
[----:B------:R-:W-:Y:S05]  /*1f40*/  @!P0 BRA `(.L_x_797) ;  /* 0x0000000000048947 */ /* 0x000fea0003800000 */
[----:B------:R-:W-:Y:S01]  /*1f50*/  BPT.TRAP 0x1 ;  /* 0x000000040000795c */ /* 0x000fe20000300000 */
.L_x_797:
[----:B------:R-:W-:-:S04]  /*1f60*/  IADD3 R19, R2, 0x18000, RZ ;  /* 0x0001800002137810 */ /* 0x000fc80007ffe0ff */
[----:B------:R-:W-:-:S04]  /*1f70*/  SHF.R.U32.HI R19, RZ, 0x4, R19 ;  /* 0x00000004ff137819 */ /* 0x000fc80000011613 */
[----:B------:R-:W-:-:S04]  /*1f80*/  LOP3.LUT R19, R19, 0x3fff, RZ, 0xc0, !PT ;  /* 0x00003fff13137812 */ /* 0x000fc800078ec0ff */
[----:B------:R-:W-:Y:S01]  /*1f90*/  LOP3.LUT R24, R19, 0x10000, RZ, 0xfc, !PT ;  /* 0x0001000013187812 */ /* 0x000fe200078efcff */
[----:B-1----:R-:W-:Y:S06]  /*1fa0*/  @P1 BRA `(.L_x_798) ;  /* 0x0000000000081947 */ /* 0x002fec0003800000 */
[----:B------:R-:W1:Y:S02]  /*1fb0*/  SYNCS.PHASECHK.TRANS64.TRYWAIT P1, [R3+URZ+0x30c30], R22 ;  /* 0x030c3016030075a7 */ /* 0x000e64000802017f */
[----:B-1----:R-:W-:Y:S05]  /*1fc0*/  @!P1 BRA `(.L_x_799) ;  /* 0x0000007400b49947 */ /* 0x002fea0003800000 */
.L_x_798:
        /* <DEDUP_REMOVED lines=63> */
[----:B---3--:R-:W-:Y:S01]  /*23c0*/  IADD3 R134, R11, 0x8, RZ ;  /* 0x000000080b867810 */ /* 0x008fe20007ffe0ff */
        /* <DEDUP_REMOVED lines=23> */
[----:B-1----:R-:W-:Y:S01]  /*2540*/  VIADD R133, R11, 0xc ;  /* 0x0000000c0b857836 */ /* 0x002fe20000000000 */
        /* <DEDUP_REMOVED lines=33> */
[C---:B-1----:R-:W-:Y:S01]  /*2760*/  IADD3 R137, R11.reuse, 0x14, RZ ;  /* 0x000000140b897810 */ /* 0x042fe20007ffe0ff */
[----:B------:R-:W-:Y:S01]  /*2770*/  FFMA.FTZ R123, R122, UR37, -R121 ;  /* 0x000000257a7b7c23 */ /* 0x000fe20008010879 */
[----:B------:R-:W-:Y:S01]  /*2780*/  FSEL R122, R92, -INF , P1 ;  /* 0xff8000005c7a7808 */ /* 0x000fe20000800000 */
[----:B------:R-:W-:Y:S04]  /*2790*/  SHFL.IDX PT, R225, R13, R134, 0x1f ;  /* 0x00001f860de17589 */ /* 0x000fe800000e0000 */
[----:B------:R-:W-:Y:S01]  /*27a0*/  MUFU.TANH R93, R93 ;  /* 0x0000005d005d7308 */ /* 0x000fe20000002400 */
[----:B---3--:R-:W-:-:S02]  /*27b0*/  VIADD R139, R11, 0x10 ;  /* 0x000000100b8b7836 */ /* 0x008fc40000000000 */
        /* <DEDUP_REMOVED lines=18> */
[----:B--2---:R-:W-:-:S05]  /*28e0*/  VIADD R140, R11, 0x1c ;  /* 0x0000001c0b8c7836 */ /* 0x004fca0000000000 */
[----:B------:R2:W-:Y:S01]  /*28f0*/  MUFU.TANH R10, R138 ;  /* 0x0000008a000a7308 */ /* 0x0005e20000002400 */
[----:B------:R-:W1:Y:S01]  /*2900*/  SHFL.IDX PT, R141, R21, R140, 0x1f ;  /* 0x00001f8c158d7589 */ /* 0x000e6200000e0000 */
[----:B---3--:R-:W-:Y:S01]  /*2910*/  FMUL.FTZ R129, R149, UR36 ;  /* 0x0000002495817c20 */ /* 0x008fe20008410000 */
[----:B------:R-:W-:-:S05]  /*2920*/  LEA R149, R5, R19, 0xa ;  /* 0x0000001305957211 */ /* 0x000fca00078e50ff */
        /* <DEDUP_REMOVED lines=750> */
.L_x_800:
        /* <DEDUP_REMOVED lines=68> */
.L_x_801:
[----:B-1----:R-:W2:Y:S01]  /*5c50*/  LDL R0, [R1+0x8] ;  /* 0x0000080001007983 */ /* 0x002ea20000100800 */
        /* <DEDUP_REMOVED lines=45> */
.L_x_784:
[----:B------:R-:W-:Y:S05]  /*5f30*/  @P0 BRA `(.L_x_779) ;  /* 0x00000034008c0947 */ /* 0x000fea0003800000 */
[----:B------:R-:W2:Y:S01]  /*5f40*/  LDL.LU R24, [R1+0x20] ;  /* 0x0000200001187983 */ /* 0x000ea20000300800 */
[----:B-1----:R-:W1:Y:S01]  /*5f50*/  LDC.64 R2, c[0x0][0x878] ;  /* 0x00021e00ff027b82 */ /* 0x002e620000000a00 */
[----:B------:R-:W3:Y:S07]  /*5f60*/  S2R R22, SR_TID.X ;  /* 0x0000000000167919 */ /* 0x000eee0000002100 */
[----:B------:R-:W4:Y:S01]  /*5f70*/  LDC R0, c[0x0][0x850] ;  /* 0x00021400ff007b82 */ /* 0x000f220000000800 */
[----:B------:R-:W5:Y:S01]  /*5f80*/  S2R R7, SR_CTAID.Y ;  /* 0x0000000000077919 */ /* 0x000f620000002600 */
[----:B------:R-:W5:Y:S06]  /*5f90*/  S2R R8, SR_CTAID.X ;  /* 0x0000000000087919 */ /* 0x000f6c0000002500 */
[----:B------:R-:W3:Y:S01]  /*5fa0*/  S2UR UR5, SR_CgaCtaId ;  /* 0x00000000000579c3 */ /* 0x000ee20000008800 */
[----:B-1----:R-:W-:-:S07]  /*5fb0*/  ISETP.NE.U32.AND P0, PT, R2, RZ, PT ;  /* 0x000000ff0200720c */ /* 0x002fce0003f05070 */
[----:B------:R-:W1:Y:S01]  /*5fc0*/  LDC.64 R10, c[0x0][0x818] ;  /* 0x00020600ff0a7b82 */ /* 0x000e620000000a00 */
[----:B------:R-:W-:-:S07]  /*5fd0*/  ISETP.NE.AND.EX P0, PT, R3, RZ, PT, P0 ;  /* 0x000000ff0300720c */ /* 0x000fce0003f05300 */
[----:B------:R-:W1:Y:S08]  /*5fe0*/  LDC.64 R14, c[0x0][0x840] ;  /* 0x00021000ff0e7b82 */ /* 0x000e700000000a00 */
[----:B------:R-:W2:Y:S01]  /*5ff0*/  @P0 LDC.64 R2, c[0x0][0x878] ;  /* 0x00021e00ff020b82 */ /* 0x000ea20000000a00 */
[----:B------:R-:W-:-:S07]  /*6000*/  UMOV UR4, 0x400 ;  /* 0x0000040000047882 */ /* 0x000fce0000000000 */
[----:B------:R-:W1:Y:S08]  /*6010*/  LDC.64 R12, c[0x0][0x820] ;  /* 0x00020800ff0c7b82 */ /* 0x000e700000000a00 */
[----:B------:R-:W1:Y:S08]  /*6020*/  LDC.64 R16, c[0x0][0x848] ;  /* 0x00021200ff107b82 */ /* 0x000e700000000a00 */
[----:B------:R-:W1:Y:S08]  /*6030*/  LDC.64 R18, c[0x0][0x800] ;  /* 0x00020000ff127b82 */ /* 0x000e700000000a00 */
[----:B------:R-:W1:Y:S01]  /*6040*/  LDC.64 R20, c[0x0][0x828] ;  /* 0x00020a00ff147b82 */ /* 0x000e620000000a00 */
[----:B--2---:R-:W-:-:S06]  /*6050*/  @P0 IMAD.WIDE R2, R24, 0x4, R2 ;  /* 0x0000000418020825 */ /* 0x004fcc00078e0202 */
[----:B------:R2:W5:Y:S01]  /*6060*/  @P0 LDG.E R2, desc[UR38][R2.64] ;  /* 0x0000002602020981 */ /* 0x000562000c1e1900 */
[----:B------:R-:W-:Y:S01]  /*6070*/  BAR.SYNC.DEFER_BLOCKING 0x1, 0x100 ;  /* 0x0044000000007b1d */ /* 0x000fe20000010000 */
[----:B----4-:R-:W-:Y:S01]  /*6080*/  ISETP.NE.AND P1, PT, R0, 0x1, PT ;  /* 0x000000010000780c */ /* 0x010fe20003f25270 */
[----:B---3--:R-:W-:Y:S01]  /*6090*/  VIADD R23, R22, 0xffffff80 ;  /* 0xffffff8016177836 */ /* 0x008fe20000000000 */
[----:B------:R-:W-:-:S03]  /*60a0*/  ULEA UR4, UR5, UR4, 0x18 ;  /* 0x0000000405047291 */ /* 0x000fc6000f8ec03f */
[----:B------:R-:W-:Y:S01]  /*60b0*/  BSSY B0, `(.L_x_803) ;  /* 0x000004d000007945 */ /* 0x000fe20003800000 */
[----:B------:R-:W-:-:S04]  /*60c0*/  SHF.R.S32.HI R0, RZ, 0x1f, R23 ;  /* 0x0000001fff007819 */ /* 0x000fc80000011417 */
[----:B------:R-:W-:-:S03]  /*60d0*/  LEA.HI R5, R0, R23, RZ, 0x7 ;  /* 0x0000001700057211 */ /* 0x000fc600078f38ff */
[----:B------:R-:W3:Y:S01]  /*60e0*/  @P1 LDC R4, c[0x0][0x854] ;  /* 0x00021500ff041b82 */ /* 0x000ee20000000800 */
[C---:B------:R-:W-:Y:S01]  /*60f0*/  LOP3.LUT R0, R5.reuse, 0xfffff80, RZ, 0xc0, !PT ;  /* 0x0fffff8005007812 */ /* 0x040fe200078ec0ff */
[----:B--2---:R-:W-:-:S04]  /*6100*/  IMAD.SHL.U32 R3, R5, 0x20, RZ ;  /* 0x0000002005037824 */ /* 0x004fc800078e00ff */
[----:B------:R-:W-:Y:S01]  /*6110*/  IMAD.IADD R0, R23, 0x1, -R0 ;  /* 0x0000000117007824 */ /* 0x000fe200078e0a00 */
[----:B------:R-:W-:Y:S01]  /*6120*/  LOP3.LUT R5, R3, 0x3ffff000, RZ, 0xc0, !PT ;  /* 0x3ffff00003057812 */ /* 0x000fe200078ec0ff */
[----:B------:R-:W2:Y:S04]  /*6130*/  @P1 LDC R9, c[0x0][0x858] ;  /* 0x00021600ff091b82 */ /* 0x000ea80000000800 */
[----:B------:R-:W-:-:S05]  /*6140*/  IMAD R5, R0, 0x4, R5 ;  /* 0x0000000400057824 */ /* 0x000fca00078e0205 */
[----:B------:R-:W-:Y:S01]  /*6150*/  LEA R6, R5, UR4, 0x2 ;  /* 0x0000000405067c11 */ /* 0x000fe2000f8e10ff */
[----:B-----5:R-:W-:-:S04]  /*6160*/  IMAD.SHL.U32 R5, R8, 0x2000, RZ ;  /* 0x0000200008057824 */ /* 0x020fc800078e00ff */
[----:B------:R4:W-:Y:S01]  /*6170*/  STS.128 [R6], R152 ;  /* 0x0000009806007388 */ /* 0x0009e20000000c00 */
[----:B---3--:R-:W-:-:S03]  /*6180*/  @P1 IMAD.HI.U32 R0, R7, R4, RZ ;  /* 0x0000000407001227 */ /* 0x008fc600078e00ff */
[----:B------:R4:W-:Y:S04]  /*6190*/  STS.128 [R6+0x800], R156 ;  /* 0x0008009c06007388 */ /* 0x0009e80000000c00 */
[----:B------:R4:W-:Y:S01]  /*61a0*/  STS.128 [R6+0x1000], R160 ;  /* 0x001000a006007388 */ /* 0x0009e20000000c00 */
[----:B--2---:R-:W-:-:S03]  /*61b0*/  @P1 SHF.R.U32.HI R7, RZ, R9, R0 ;  /* 0x00000009ff071219 */ /* 0x004fc60000011600 */
[----:B------:R4:W-:Y:S01]  /*61c0*/  STS.128 [R6+0x1800], R164 ;  /* 0x001800a406007388 */ /* 0x0009e20000000c00 */
[----:B------:R-:W-:-:S03]  /*61d0*/  SHF.R.S32.HI R9, RZ, 0x1f, R7 ;  /* 0x0000001fff097819 */ /* 0x000fc60000011407 */
[----:B------:R4:W-:Y:S02]  /*61e0*/  STS.128 [R6+0x2000], R168 ;  /* 0x002000a806007388 */ /* 0x0009e40000000c00 */
[----:B-1----:R-:W-:Y:S02]  /*61f0*/  IMAD R0, R9, R10, RZ ;  /* 0x0000000a09007224 */ /* 0x002fe400078e02ff */
        /* <DEDUP_REMOVED lines=9> */
[----:B-1----:R-:W-:Y:S01]  /*6290*/  BAR.SYNC.DEFER_BLOCKING 0x1, 0x100 ;  /* 0x0044000000007b1d */ /* 0x002fe20000010000 */
[----:B------:R-:W-:-:S04]  /*62a0*/  @P0 LEA R2, R24, R2, 0x7 ;  /* 0x0000000218020211 */ /* 0x000fc800078e38ff */
[----:B------:R-:W-:-:S04]  /*62b0*/  @P0 SHF.R.S32.HI R3, RZ, 0x1f, R2 ;  /* 0x0000001fff030819 */ /* 0x000fc80000011402 */
[----:B------:R-:W-:-:S04]  /*62c0*/  @P0 LEA.HI R3, R3, R2, RZ, 0x7 ;  /* 0x0000000203030211 */ /* 0x000fc800078f38ff */
[----:B------:R-:W-:-:S04]  /*62d0*/  @P0 SHF.L.U32 R3, R3, 0x6, RZ ;  /* 0x0000000603030819 */ /* 0x000fc800000006ff */
[----:B------:R-:W-:-:S04]  /*62e0*/  @P0 LOP3.LUT R2, R3, 0xffffe000, RZ, 0xc0, !PT ;  /* 0xffffe00003020812 */ /* 0x000fc800078ec0ff */
[----:B------:R-:W-:Y:S02]  /*62f0*/  @P0 SHF.R.S32.HI R3, RZ, 0x1f, R2 ;  /* 0x0000001fff030819 */ /* 0x000fe40000011402 */
[----:B------:R-:W-:-:S06]  /*6300*/  @!P0 CS2R R2, SRZ ;  /* 0x0000000000028805 */ /* 0x000fcc000001ff00 */
[----:B------:R-:W-:Y:S01]  /*6310*/  IADD3 R4, P1, R5, R2, RZ ;  /* 0x0000000205047210 */ /* 0x000fe20007f3e0ff */
[----:B------:R-:W-:Y:S02]  /*6320*/  IMAD R2, R9, R14, RZ ;  /* 0x0000000e09027224 */ /* 0x000fe400078e02ff */
[----:B------:R-:W-:Y:S01]  /*6330*/  IMAD R9, R7, R11, R0 ;  /* 0x0000000b07097224 */ /* 0x000fe200078e0200 */
[----:B------:R-:W-:Y:S01]  /*6340*/  LEA.HI.X.SX32 R5, R5, R3, 0x1, P1 ;  /* 0x0000000305057211 */ /* 0x000fe200008f0eff */
[C---:B------:R-:W-:Y:S01]  /*6350*/  IMAD R11, R7.reuse, R15, R2 ;  /* 0x0000000f070b7224 */ /* 0x040fe200078e0202 */
[----:B------:R-:W-:Y:S01]  /*6360*/  SHF.R.S32.HI R0, RZ, 0x1f, R24 ;  /* 0x0000001fff007819 */ /* 0x000fe20000011418 */
[----:B------:R-:W-:-:S04]  /*6370*/  IMAD.WIDE.U32 R2, R7, R10, R4 ;  /* 0x0000000a07027225 */ /* 0x000fc800078e0004 */
[----:B------:R-:W-:Y:S01]  /*6380*/  IMAD.WIDE.U32 R4, R7, R14, R4 ;  /* 0x0000000e07047225 */ /* 0x000fe200078e0004 */
[----:B------:R-:W-:-:S03]  /*6390*/  SEL R7, R24, RZ, !P0 ;  /* 0x000000ff18077207 */ /* 0x000fc60004000000 */
[----:B------:R-:W-:Y:S01]  /*63a0*/  IMAD.IADD R3, R3, 0x1, R9 ;  /* 0x0000000103037824 */ /* 0x000fe200078e0209 */
[----:B------:R-:W-:Y:S02]  /*63b0*/  SEL R9, R0, RZ, !P0 ;  /* 0x000000ff00097207 */ /* 0x000fe40004000000 */
[----:B------:R-:W-:Y:S01]  /*63c0*/  IADD3 R5, R5, R11, RZ ;  /* 0x0000000b05057210 */ /* 0x000fe20007ffe0ff */
[----:B------:R-:W-:Y:S01]  /*63d0*/  IMAD.WIDE.U32 R2, R7, R12, R2 ;  /* 0x0000000c07027225 */ /* 0x000fe200078e0002 */
[----:B------:R-:W-:-:S03]  /*63e0*/  ISETP.NE.AND P0, PT, R23, RZ, PT ;  /* 0x000000ff1700720c */ /* 0x000fc60003f05270 */
[C---:B------:R-:W-:Y:S01]  /*63f0*/  IMAD R0, R9.reuse, R12, RZ ;  /* 0x0000000c09007224 */ /* 0x040fe200078e02ff */
[----:B------:R-:W-:Y:S01]  /*6400*/  LEA R18, P1, R2, R18, 0x2 ;  /* 0x0000001202127211 */ /* 0x000fe200078210ff */
[-C--:B------:R-:W-:Y:S02]  /*6410*/  IMAD R8, R9, R16.reuse, RZ ;  /* 0x0000001009087224 */ /* 0x080fe400078e02ff */
[----:B------:R-:W-:-:S04]  /*6420*/  IMAD.WIDE.U32 R4, R7, R16, R4 ;  /* 0x0000001007047225 */ /* 0x000fc800078e0004 */
[C---:B------:R-:W-:Y:S01]  /*6430*/  IMAD R9, R7.reuse, R13, R0 ;  /* 0x0000000d07097224 */ /* 0x040fe200078e0200 */
[----:B------:R-:W-:Y:S01]  /*6440*/  LEA R20, P2, R4, R20, 0x2 ;  /* 0x0000001404147211 */ /* 0x000fe200078410ff */
[----:B------:R-:W-:Y:S02]  /*6450*/  IMAD R7, R7, R17, R8 ;  /* 0x0000001107077224 */ /* 0x000fe400078e0208 */
[----:B------:R-:W-:Y:S02]  /*6460*/  IMAD.IADD R3, R3, 0x1, R9 ;  /* 0x0000000103037824 */ /* 0x000fe400078e0209 */
[----:B------:R-:W-:-:S03]  /*6470*/  IMAD.IADD R0, R5, 0x1, R7 ;  /* 0x0000000105007824 */ /* 0x000fc600078e0207 */
[----:B------:R-:W-:Y:S02]  /*6480*/  LEA.HI.X R3, R2, R19, R3, 0x2, P1 ;  /* 0x0000001302037211 */ /* 0x000fe400008f1403 */
[----:B------:R-:W-:Y:S01]  /*6490*/  LEA.HI.X R0, R4, R21, R0, 0x2, P2 ;  /* 0x0000001504007211 */ /* 0x000fe200010f1400 */
[----:B----4-:R-:W-:Y:S06]  /*64a0*/  @P0 BRA `(.L_x_804) ;  /* 0x0000000000340947 */ /* 0x010fec0003800000 */
[----:B------:R-:W-:Y:S01]  /*64b0*/  R2UR UR6, R20 ;  /* 0x00000000140672ca */ /* 0x000fe200000e0000 */
[----:B------:R-:W-:Y:S01]  /*64c0*/  UMOV UR5, 0x800 ;  /* 0x0000080000057882 */ /* 0x000fe20000000000 */
[----:B------:R-:W-:Y:S01]  /*64d0*/  R2UR UR7, R0 ;  /* 0x00000000000772ca */ /* 0x000fe200000e0000 */
[----:B------:R-:W-:Y:S01]  /*64e0*/  UMOV UR8, 0x0 ;  /* 0x0000000000087882 */ /* 0x000fe20000000000 */
[----:B------:R-:W-:Y:S01]  /*64f0*/  PLOP3.LUT P0, PT, PT, PT, PT, 0x80, 0x0 ;  /* 0x000000000000781c */ /* 0x000fe20003f0f070 */
[----:B------:R-:W-:-:S12]  /*6500*/  UMOV UR9, 0x14f00000 ;  /* 0x14f0000000097882 */ /* 0x000fd80000000000 */
.L_x_805:
[----:B------:R-:W-:Y:S01]  /*6510*/  @P0 ELECT P1, URZ, PT ;  /* 0x00000000003f082f */ /* 0x000fe20003820000 */
[----:B------:R1:W-:-:S12]  /*6520*/  UBLKRED.G.S.ADD.F32.RN [UR6], [UR4], UR5, desc[UR8] ;  /* 0x00000806040073bb */ /* 0x0003d800080a1405 */
[----:B------:R-:W-:Y:S02]  /*6530*/  @P1 PLOP3.LUT P0, PT, P1, PT, PT, 0x8, 0x0 ;  /* 0x000000000000181c */ /* 0x000fe40000f0e170 */
[----:B------:R-:W-:-:S11]  /*6540*/  PLOP3.LUT P1, PT, PT, PT, PT, 0x8, 0x0 ;  /* 0x000000000000781c */ /* 0x000fd60003f2e170 */
[----:B-1----:R-:W-:Y:S05]  /*6550*/  @P0 BRA.U.ANY `(.L_x_805) ;  /* 0xfffffffd00ec0947 */ /* 0x002fea000393ffff */
[----:B------:R0:W-:Y:S01]  /*6560*/  UTMACMDFLUSH ;  /* 0x00000000000079b7 */ /* 0x0001e20000000000 */
[----:B------:R-:W-:-:S04]  /*6570*/  DEPBAR.LE SB0, 0x0 ;  /* 0x000080000000791a */ /* 0x000fc80000000000 */
.L_x_804:
[----:B------:R-:W-:Y:S05]  /*6580*/  BSYNC B0 ;  /* 0x0000000000007941 */ /* 0x000fea0003800000 */
.L_x_803:
[----:B------:R-:W-:Y:S01]  /*6590*/  BAR.SYNC.DEFER_BLOCKING 0x1, 0x100 ;  /* 0x0044000000007b1d */ /* 0x000fe20000010000 */
[----:B------:R-:W-:-:S05]  /*65a0*/  ISETP.NE.AND P0, PT, R22, 0x80, PT ;  /* 0x000000801600780c */ /* 0x000fca0003f05270 */
        /* <DEDUP_REMOVED lines=20> */
[----:B------:R-:W-:Y:S01]  /*66f0*/  PLOP3.LUT P0, PT, PT, PT, PT, 0x80, 0x0 ;  /* 0x000000000000781c */ /* 0x000fe20003f0f070 */
[----:B------:R-:W-:-:S12]  /*6700*/  UMOV UR9, 0x14f00000 ;  /* 0x14f0000000097882 */ /* 0x000fd80000000000 */
.L_x_806:
        /* <DEDUP_REMOVED lines=8> */
.L_x_774:
        /* <DEDUP_REMOVED lines=20> */
.L_x_808:
[----:B------:R-:W-:Y:S02]  /*68d0*/  ULDC.64 UR4, c[0x0][0x8d8] ;  /* 0x0002360000047ab9 */ /* 0x000fe40000000a00 */
[----:B------:R-:W-:-:S04]  /*68e0*/  ISETP.NE.U32.AND P0, PT, RZ, UR4, PT ;  /* 0x00000004ff007c0c */ /* 0x000fc8000bf05070 */
[----:B------:R-:W-:-:S13]  /*68f0*/  ISETP.NE.AND.EX P0, PT, RZ, UR5, PT, P0 ;  /* 0x00000005ff007c0c */ /* 0x000fda000bf05300 */
[----:B------:R-:W-:Y:S05]  /*6900*/  @!P0 BRA `(.L_x_810) ;  /* 0x0000000000248947 */ /* 0x000fea0003800000 */
[----:B------:R-:W-:Y:S02]  /*6910*/  ULDC.64 UR4, c[0x0][0x8d8] ;  /* 0x0002360000047ab9 */ /* 0x000fe40000000a00 */
[----:B-1----:R-:W-:-:S06]  /*6920*/  UIMAD.WIDE UR4, UR12, 0x4, UR4 ;  /* 0x000000040c0478a5 */ /* 0x002fcc000f8e0204 */
[----:B------:R-:W-:Y:S01]  /*6930*/  IMAD.U32 R2, RZ, RZ, UR4 ;  /* 0x00000004ff027e24 */ /* 0x000fe2000f8e00ff */
[----:B------:R-:W-:-:S05]  /*6940*/  MOV R3, UR5 ;  /* 0x0000000500037c02 */ /* 0x000fca0008000f00 */
[----:B------:R-:W2:Y:S04]  /*6950*/  LDG.E R0, desc[UR38][R2.64] ;  /* 0x0000002602007981 */ /* 0x000ea8000c1e1900 */
[----:B------:R-:W2:Y:S02]  /*6960*/  LDG.E R5, desc[UR38][R2.64+0x4] ;  /* 0x0000042602057981 */ /* 0x000ea4000c1e1900 */
[----:B--2---:R-:W-:-:S05]  /*6970*/  IMAD.IADD R0, R5, 0x1, -R0 ;  /* 0x0000000105007824 */ /* 0x004fca00078e0a00 */
[----:B------:R-:W-:Y:S01]  /*6980*/  R2UR UR5, R0 ;  /* 0x00000000000572ca */ /* 0x000fe200000e0000 */
[----:B------:R-:W-:-:S14]  /*6990*/  BRA `(.L_x_809) ;  /* 0x0000000000047947 */ /* 0x000fdc0003800000 */
.L_x_810:
[----:B------:R-:W-:-:S05]  /*69a0*/  ULDC UR5, c[0x0][0x8c4] ;  /* 0x0002310000057ab9 */ /* 0x000fca0000000800 */
.L_x_809:
        /* <DEDUP_REMOVED lines=12> */
[----:B------:R-:W-:Y:S01]  /*6a70*/  IMAD.U32 R2, RZ, RZ, UR4 ;  /* 0x00000004ff027e24 */ /* 0x000fe2000f8e00ff */
[----:B------:R-:W-:Y:S01]  /*6a80*/  MOV R3, UR5 ;  /* 0x0000000500037c02 */ /* 0x000fe20008000f00 */
[----:B------:R-:W-:-:S06]  /*6a90*/  ULDC.64 UR4, c[0x0][0x780] ;  /* 0x0001e00000047ab9 */ /* 0x000fcc0000000a00 */
        /* <DEDUP_REMOVED lines=8> */
[----:B------:R-:W-:Y:S01]  /*6b20*/  IMAD.U32 R4, RZ, RZ, UR4 ;  /* 0x00000004ff047e24 */ /* 0x000fe2000f8e00ff */
[----:B------:R-:W-:-:S05]  /*6b30*/  MOV R5, UR5 ;  /* 0x0000000500057c02 */ /* 0x000fca0008000f00 */
        /* <DEDUP_REMOVED lines=15> */
.L_x_811:
        /* <DEDUP_REMOVED lines=49> */
.L_x_825:
        /* <DEDUP_REMOVED lines=21> */
.L_x_814:
[----:B------:R-:W-:Y:S05]  /*7090*/  BSYNC B0 ;  /* 0x0000000000007941 */ /* 0x000fea0003800000 */
.L_x_813:
        /* <DEDUP_REMOVED lines=13> */
.L_x_816:
[----:B------:R-:W-:Y:S05]  /*7170*/  BSYNC B0 ;  /* 0x0000000000007941 */ /* 0x000fea0003800000 */
.L_x_815:
[----:B------:R-:W-:Y:S06]  /*7180*/  BAR.ARV 0xa, 0xa0 ;  /* 0x0282800000007b1d */ /* 0x000fec0000002000 */
[----:B------:R-:W-:Y:S04]  /*7190*/  BSSY B0, `(.L_x_817) ;  /* 0x0000003000007945 */ /* 0x000fe80003800000 */
[----:B------:R-:W-:Y:S05]  /*71a0*/  @!P0 BRA `(.L_x_818) ;  /* 0x0000000000048947 */ /* 0x000fea0003800000 */
[----:B------:R-:W-:-:S04]  /*71b0*/  DEPBAR.LE SB0, 0x0 ;  /* 0x000080000000791a */ /* 0x000fc80000000000 */
.L_x_818:
[----:B------:R-:W-:Y:S05]  /*71c0*/  BSYNC B0 ;  /* 0x0000000000007941 */ /* 0x000fea0003800000 */
.L_x_817:
        /* <DEDUP_REMOVED lines=13> */
.L_x_820:
[----:B------:R-:W-:Y:S05]  /*72a0*/  BSYNC B0 ;  /* 0x0000000000007941 */ /* 0x000fea0003800000 */
.L_x_819:
        /* <DEDUP_REMOVED lines=13> */
.L_x_822:
[----:B------:R-:W-:Y:S05]  /*7380*/  BSYNC B0 ;  /* 0x0000000000007941 */ /* 0x000fea0003800000 */
.L_x_821:
[----:B------:R-:W-:Y:S01]  /*7390*/  VIADD R0, R0, 0xfffffffe ;  /* 0xfffffffe00007836 */ /* 0x000fe20000000000 */
[----:B------:R-:W-:Y:S06]  /*73a0*/  BAR.ARV 0xa, 0xa0 ;  /* 0x0282800000007b1d */ /* 0x000fec0000002000 */
[----:B------:R-:W-:Y:S01]  /*73b0*/  BSSY B0, `(.L_x_823) ;  /* 0x0000004000007945 */ /* 0x000fe20003800000 */
[----:B------:R-:W-:-:S03]  /*73c0*/  ISETP.NE.AND P1, PT, R0, RZ, PT ;  /* 0x000000ff0000720c */ /* 0x000fc60003f25270 */
[----:B------:R-:W-:Y:S10]  /*73d0*/  @!P0 BRA `(.L_x_824) ;  /* 0x0000000000048947 */ /* 0x000ff40003800000 */
[----:B------:R-:W-:-:S04]  /*73e0*/  DEPBAR.LE SB0, 0x0 ;  /* 0x000080000000791a */ /* 0x000fc80000000000 */
.L_x_824:
[----:B------:R-:W-:Y:S05]  /*73f0*/  BSYNC B0 ;  /* 0x0000000000007941 */ /* 0x000fea0003800000 */
.L_x_823:
[----:B------:R-:W-:Y:S06]  /*7400*/  BAR.ARV 0xb, 0xa0 ;  /* 0x02c2800000007b1d */ /* 0x000fec0000002000 */
[----:B------:R-:W-:Y:S02]  /*7410*/  UIADD3 UR5, UR5, 0x2, URZ ;  /* 0x0000000205057890 */ /* 0x000fe4000fffe03f */
[----:B------:R-:W-:Y:S01]  /*7420*/  UIADD3 UR4, UR4, 0x1, URZ ;  /* 0x0000000104047890 */ /* 0x000fe2000fffe03f */
[----:B------:R-:W-:Y:S11]  /*7430*/  @P1 BRA `(.L_x_825) ;  /* 0xfffffff800c01947 */ /* 0x000ff6000383ffff */
[----:B------:R-:W-:-:S12]  /*7440*/  USHF.L.U32 UR6, UR5, 0xd, URZ ;  /* 0x0000000d05067899 */ /* 0x000fd8000800063f */
.L_x_812:
        /* <DEDUP_REMOVED lines=19> */
.L_x_827:
[----:B------:R-:W-:Y:S05]  /*7580*/  BSYNC B0 ;  /* 0x0000000000007941 */ /* 0x000fea0003800000 */
.L_x_826:
        /* <DEDUP_REMOVED lines=19> */
.L_x_829:
[----:B------:R-:W-:Y:S05]  /*76c0*/  BSYNC B0 ;  /* 0x0000000000007941 */ /* 0x000fea0003800000 */
.L_x_828:
[----:B------:R-:W-:Y:S06]  /*76d0*/  BAR.ARV 0xa, 0xa0 ;  /* 0x0282800000007b1d */ /* 0x000fec0000002000 */
[----:B------:R-:W-:Y:S04]  /*76e0*/  BSSY B0, `(.L_x_830) ;  /* 0x0000003000007945 */ /* 0x000fe80003800000 */
[----:B------:R-:W-:Y:S05]  /*76f0*/  @!P0 BRA `(.L_x_831) ;  /* 0x0000000000048947 */ /* 0x000fea0003800000 */
[----:B------:R-:W-:-:S04]  /*7700*/  DEPBAR.LE SB0, 0x0 ;  /* 0x000080000000791a */ /* 0x000fc80000000000 */
.L_x_831:
[----:B------:R-:W-:Y:S05]  /*7710*/  BSYNC B0 ;  /* 0x0000000000007941 */ /* 0x000fea0003800000 */
.L_x_830:
[----:B------:R-:W-:Y:S06]  /*7720*/  BAR.ARV 0xb, 0xa0 ;  /* 0x02c2800000007b1d */ /* 0x000fec0000002000 */
[----:B------:R-:W-:Y:S05]  /*7730*/  BRA `(.L_x_779) ;  /* 0x0000001c008c7947 */ /* 0x000fea0003800000 */
.L_x_807:
        /* <DEDUP_REMOVED lines=10> */
.L_x_832:
        /* <DEDUP_REMOVED lines=10> */
.L_x_834:
[----:B------:R-:W3:Y:S02]  /*7880*/  LDC R5, c[0x0][0x8c4] ;  /* 0x00023100ff057b82 */ /* 0x000ee40000000800 */
.L_x_833:
        /* <DEDUP_REMOVED lines=23> */
[----:B------:R-:W-:Y:S01]  /*7a00*/  MOV R5, RZ ;  /* 0x000000ff00057202 */ /* 0x000fe20000000f00 */
[----:B------:R-:W-:Y:S01]  /*7a10*/  ULDC UR4, c[0x0][0x280] ;  /* 0x0000a00000047ab9 */ /* 0x000fe20000000800 */
[----:B-1----:R-:W-:-:S05]  /*7a20*/  @P0 IMAD.WIDE R2, R8, 0x4, R2 ;  /* 0x0000000408020825 */ /* 0x002fca00078e0202 */
[----:B------:R4:W5:Y:S01]  /*7a30*/  @P0 LDG.E R5, desc[UR38][R2.64] ;  /* 0x0000002602050981 */ /* 0x000962000c1e1900 */
[----:B------:R-:W-:Y:S02]  /*7a40*/  IMAD.U32 R4, RZ, RZ, UR4 ;  /* 0x00000004ff047e24 */ /* 0x000fe4000f8e00ff */
        /* <DEDUP_REMOVED lines=17> */
.L_x_836:
        /* <DEDUP_REMOVED lines=66> */
.L_x_866:
        /* <DEDUP_REMOVED lines=9> */
.L_x_839:
        /* <DEDUP_REMOVED lines=63> */
.L_x_850:
[----:B------:R-:W-:-:S04]  /*8400*/  SHF.L.U32 R21, R10, 0x1f, RZ ;  /* 0x0000001f0a157819 */ /* 0x000fc800000006ff */
[----:B-1----:R-:W1:Y:S02]  /*8410*/  SYNCS.PHASECHK.TRANS64.TRYWAIT P1, [R12+URZ+0x30c40], R21 ;  /* 0x030c40150c0075a7 */ /* 0x002e64000802017f */
[----:B-12--5:R-:W-:Y:S05]  /*8420*/  @!P1 BRA `(.L_x_842) ;  /* 0x0000001000c49947 */ /* 0x026fea0003800000 */
.L_x_867:
[----:B------:R-:W-:Y:S05]  /*8430*/  @P0 BRA `(.L_x_843) ;  /* 0x0000000000140947 */ /* 0x000fea0003800000 */
[----:B------:R-:W-:Y:S02]  /*8440*/  ISETP.NE.AND P1, PT, R20, RZ, PT ;  /* 0x000000ff1400720c */ /* 0x000fe40003f25270 */
[----:B------:R-:W-:-:S04]  /*8450*/  MOV R3, 0x4200 ;  /* 0x0000420000037802 */ /* 0x000fc80000000f00 */
[----:B------:R2:W-:Y:S07]  /*8460*/  SYNCS.ARRIVE.TRANS64 RZ, [R12+URZ+0x30c30], R3 ;  /* 0x030c30030cff79a7 */ /* 0x0005ee000800003f */
[----:B------:R-:W-:Y:S05]  /*8470*/  @!P1 BRA `(.L_x_843) ;  /* 0x0000000000049947 */ /* 0x000fea0003800000 */
[----:B------:R-:W-:Y:S01]  /*8480*/  BPT.TRAP 0x1 ;  /* 0x000000040000795c */ /* 0x000fe20000300000 */
.L_x_843:
        /* <DEDUP_REMOVED lines=30> */
.L_x_868:
[----:B------:R-:W-:Y:S05]  /*8670*/  @P0 BRA `(.L_x_845) ;  /* 0x0000000000140947 */ /* 0x000fea0003800000 */
[----:B------:R-:W-:Y:S01]  /*8680*/  ISETP.NE.AND P1, PT, R20, RZ, PT ;  /* 0x000000ff1400720c */ /* 0x000fe20003f25270 */
[----:B------:R-:W-:-:S04]  /*8690*/  IMAD.MOV.U32 R2, RZ, RZ, 0x4200 ;  /* 0x00004200ff027424 */ /* 0x000fc800078e00ff */
[----:B------:R3:W-:Y:S08]  /*86a0*/  SYNCS.ARRIVE.TRANS64 RZ, [R12+URZ+0x30c18], R2 ;  /* 0x030c18020cff79a7 */ /* 0x0007f0000800003f */
[----:B------:R-:W-:Y:S05]  /*86b0*/  @!P1 BRA `(.L_x_845) ;  /* 0x0000000000049947 */ /* 0x000fea0003800000 */
[----:B------:R-:W-:Y:S01]  /*86c0*/  BPT.TRAP 0x1 ;  /* 0x000000040000795c */ /* 0x000fe20000300000 */
.L_x_845:
        /* <DEDUP_REMOVED lines=22> */
.L_x_869:
        /* <DEDUP_REMOVED lines=9> */
.L_x_847:
        /* <DEDUP_REMOVED lines=24> */
.L_x_871:
[----:B------:R-:W-:Y:S05]  /*8a40*/  @P0 BRA `(.L_x_849) ;  /* 0x0000000000140947 */ /* 0x000fea0003800000 */
[----:B------:R-:W-:Y:S01]  /*8a50*/  ISETP.NE.AND P1, PT, R20, RZ, PT ;  /* 0x000000ff1400720c */ /* 0x000fe20003f25270 */
[----:B-1----:R-:W-:-:S04]  /*8a60*/  IMAD.MOV.U32 R5, RZ, RZ, 0x4200 ;  /* 0x00004200ff057424 */ /* 0x002fc800078e00ff */
[----:B------:R2:W-:Y:S08]  /*8a70*/  SYNCS.ARRIVE.TRANS64 RZ, [R12+URZ+0x30c10], R5 ;  /* 0x030c10050cff79a7 */ /* 0x0005f0000800003f */
[----:B------:R-:W-:Y:S05]  /*8a80*/  @!P1 BRA `(.L_x_849) ;  /* 0x0000000000049947 */ /* 0x000fea0003800000 */
[----:B------:R-:W-:Y:S01]  /*8a90*/  BPT.TRAP 0x1 ;  /* 0x000000040000795c */ /* 0x000fe20000300000 */
.L_x_849:
        /* <DEDUP_REMOVED lines=23> */
.L_x_841:
[----:B------:R-:W-:-:S13]  /*8c10*/  ISETP.NE.AND P1, PT, R18, RZ, PT ;  /* 0x000000ff1200720c */ /* 0x000fda0003f25270 */
[----:B------:R-:W-:Y:S05]  /*8c20*/  @!P1 BRA `(.L_x_840) ;  /* 0x0000000000f89947 */ /* 0x000fea0003800000 */
[----:B------:R-:W-:-:S04]  /*8c30*/  SHF.L.U32 R13, R10, 0x1f, RZ ;  /* 0x0000001f0a0d7819 */ /* 0x000fc800000006ff */
[----:B------:R-:W1:Y:S02]  /*8c40*/  SYNCS.PHASECHK.TRANS64.TRYWAIT P1, [R12+URZ+0x30c40], R13 ;  /* 0x030c400d0c0075a7 */ /* 0x000e64000802017f */
[----:B-1----:R-:W-:Y:S05]  /*8c50*/  @!P1 BRA `(.L_x_851) ;  /* 0x0000000c000c9947 */ /* 0x002fea0003800000 */
.L_x_872:
[----:B------:R-:W-:Y:S05]  /*8c60*/  @P0 BRA `(.L_x_852) ;  /* 0x0000000000140947 */ /* 0x000fea0003800000 */
[----:B------:R-:W-:Y:S02]  /*8c70*/  ISETP.NE.AND P1, PT, R20, RZ, PT ;  /* 0x000000ff1400720c */ /* 0x000fe40003f25270 */
[----:B------:R-:W-:-:S04]  /*8c80*/  MOV R5, 0x4200 ;  /* 0x0000420000057802 */ /* 0x000fc80000000f00 */
[----:B------:R2:W-:Y:S07]  /*8c90*/  SYNCS.ARRIVE.TRANS64 RZ, [R12+URZ+0x30c30], R5 ;  /* 0x030c30050cff79a7 */ /* 0x0005ee000800003f */
[----:B------:R-:W-:Y:S05]  /*8ca0*/  @!P1 BRA `(.L_x_852) ;  /* 0x0000000000049947 */ /* 0x000fea0003800000 */
[----:B------:R-:W-:Y:S01]  /*8cb0*/  BPT.TRAP 0x1 ;  /* 0x000000040000795c */ /* 0x000fe20000300000 */
.L_x_852:
        /* <DEDUP_REMOVED lines=27> */
.L_x_873:
[----:B------:R-:W-:Y:S05]  /*8e70*/  @P0 BRA `(.L_x_854) ;  /* 0x0000000000140947 */ /* 0x000fea0003800000 */
[----:B------:R-:W-:Y:S02]  /*8e80*/  ISETP.NE.AND P0, PT, R20, RZ, PT ;  /* 0x000000ff1400720c */ /* 0x000fe40003f05270 */
[----:B------:R-:W-:-:S04]  /*8e90*/  MOV R5, 0x4200 ;  /* 0x0000420000057802 */ /* 0x000fc80000000f00 */
[----:B------:R3:W-:Y:S07]  /*8ea0*/  SYNCS.ARRIVE.TRANS64 RZ, [R12+URZ+0x30c18], R5 ;  /* 0x030c18050cff79a7 */ /* 0x0007ee000800003f */
[----:B------:R-:W-:Y:S05]  /*8eb0*/  @!P0 BRA `(.L_x_854) ;  /* 0x0000000000048947 */ /* 0x000fea0003800000 */
[----:B------:R-:W-:Y:S01]  /*8ec0*/  BPT.TRAP 0x1 ;  /* 0x000000040000795c */ /* 0x000fe20000300000 */
.L_x_854:
        /* <DEDUP_REMOVED lines=20> */
.L_x_840:
[----:B------:R-:W3:Y:S01]  /*9010*/  S2R R2, SR_TID.X ;  /* 0x0000000000027919 */ /* 0x000ee20000002100 */
[----:B-12--5:R-:W-:Y:S02]  /*9020*/  LEA R13, R0, R12, 0x3 ;  /* 0x0000000c000d7211 */ /* 0x026fe400078e18ff */
[----:B---3--:R-:W-:Y:S02]  /*9030*/  LOP3.LUT R3, R2, 0x7f, RZ, 0xc0, !PT ;  /* 0x0000007f02037812 */ /* 0x008fe400078ec0ff */
[----:B------:R-:W-:Y:S02]  /*9040*/  SHF.L.U32 R2, R10, 0x1f, RZ ;  /* 0x0000001f0a027819 */ /* 0x000fe400000006ff */
[----:B------:R-:W-:Y:S02]  /*9050*/  ISETP.NE.AND P1, PT, R3, RZ, PT ;  /* 0x000000ff0300720c */ /* 0x000fe40003f25270 */
[----:B------:R-:W1:Y:S02]  /*9060*/  SYNCS.PHASECHK.TRANS64.TRYWAIT P0, [R13+URZ+0x30c40], R2 ;  /* 0x030c40020d0075a7 */ /* 0x000e64000800017f */
[----:B-1----:R-:W-:Y:S09]  /*9070*/  @!P0 BRA `(.L_x_855) ;  /* 0x00000008002c8947 */ /* 0x002ff20003800000 */
.L_x_874:
[----:B------:R-:W-:Y:S05]  /*9080*/  @P1 BRA `(.L_x_856) ;  /* 0x0000000000181947 */ /* 0x000fea0003800000 */
[----:B------:R-:W2:Y:S01]  /*9090*/  S2R R3, SR_TID.X ;  /* 0x0000000000037919 */ /* 0x000ea20000002100 */
[----:B-1----:R-:W-:-:S04]  /*90a0*/  IMAD.MOV.U32 R2, RZ, RZ, 0x4200 ;  /* 0x00004200ff027424 */ /* 0x002fc800078e00ff */
[----:B------:R3:W-:Y:S01]  /*90b0*/  SYNCS.ARRIVE.TRANS64 RZ, [R13+URZ+0x30c30], R2 ;  /* 0x030c30020dff79a7 */ /* 0x0007e2000800003f */
[----:B--2---:R-:W-:-:S13]  /*90c0*/  LOP3.LUT P0, RZ, R3, 0x1f, RZ, 0xc0, !PT ;  /* 0x0000001f03ff7812 */ /* 0x004fda000780c0ff */
[----:B---3--:R-:W-:Y:S05]  /*90d0*/  @!P0 BRA `(.L_x_856) ;  /* 0x0000000000048947 */ /* 0x008fea0003800000 */
[----:B------:R-:W-:Y:S01]  /*90e0*/  BPT.TRAP 0x1 ;  /* 0x000000040000795c */ /* 0x000fe20000300000 */
.L_x_856:
        /* <DEDUP_REMOVED lines=34> */
.L_x_837:
[----:B------:R-:W-:Y:S05]  /*9310*/  BSYNC B0 ;  /* 0x0000000000007941 */ /* 0x000fea0003800000 */
.L_x_835:
[----:B------:R-:W-:-:S03]  /*9320*/  UMOV UR6, 0xffffffff ;  /* 0xffffffff00067882 */ /* 0x000fc60000000000 */
[----:B------:R-:W-:Y:S05]  /*9330*/  BRA.DIV UR6, `(.L_x_857) ;  /* 0x0000000606907947 */ /* 0x000fea000b800000 */
[----:B------:R-:W-:-:S13]  /*9340*/  ELECT P0, URZ, PT ;  /* 0x00000000003f782f */ /* 0x000fda0003800000 */
.L_x_877:
[----:B------:R-:W-:Y:S05]  /*9350*/  @!P0 BRA `(.L_x_779) ;  /* 0x0000000000848947 */ /* 0x000fea0003800000 */
[----:B----4-:R-:W3:Y:S02]  /*9360*/  LDL.LU R2, [R1] ;  /* 0x0000000001027983 */ /* 0x010ee40000300800 */
[----:B---3--:R-:W-:-:S04]  /*9370*/  LOP3.LUT R2, R2, 0x2, RZ, 0xfc, !PT ;  /* 0x0000000202027812 */ /* 0x008fc800078efcff */
[----:B------:R-:W-:-:S13]  /*9380*/  ISETP.NE.AND P0, PT, R2, 0x3, PT ;  /* 0x000000030200780c */ /* 0x000fda0003f05270 */
[----:B------:R-:W-:Y:S05]  /*9390*/  @!P0 BRA `(.L_x_858) ;  /* 0x0000000000048947 */ /* 0x000fea0003800000 */
[----:B--2---:R-:W-:Y:S01]  /*93a0*/  BPT.TRAP 0x1 ;  /* 0x000000040000795c */ /* 0x004fe20000300000 */
.L_x_858:
        /* <DEDUP_REMOVED lines=15> */
.L_x_878:
[----:B------:R-:W3:Y:S02]  /*94a0*/  SYNCS.PHASECHK.TRANS64.TRYWAIT P1, [R11+URZ], R2 ;  /* 0x000000020b0075a7 */ /* 0x000ee4000802017f */
[----:B---3--:R-:W-:Y:S05]  /*94b0*/  @!P1 BRA `(.L_x_860) ;  /* 0x0000000400689947 */ /* 0x008fea0003800000 */
.L_x_879:
[----:B------:R-:W-:Y:S05]  /*94c0*/  @!P0 BRA `(.L_x_861) ;  /* 0x0000000000048947 */ /* 0x000fea0003800000 */
[----:B--2---:R-:W-:Y:S01]  /*94d0*/  BPT.TRAP 0x1 ;  /* 0x000000040000795c */ /* 0x004fe20000300000 */
.L_x_861:
[----:B------:R-:W-:-:S04]  /*94e0*/  VIADD R0, R6, 0x30c40 ;  /* 0x00030c4006007836 */ /* 0x000fc80000000000 */
[----:B------:R-:W-:-:S04]  /*94f0*/  IMAD R9, R9, 0x8, R0 ;  /* 0x0000000809097824 */ /* 0x000fc800078e0200 */
[----:B------:R-:W4:Y:S02]  /*9500*/  SYNCS.PHASECHK.TRANS64.TRYWAIT P0, [R9+URZ], R4 ;  /* 0x00000004090075a7 */ /* 0x000f24000800017f */
[----:B----4-:R-:W-:Y:S05]  /*9510*/  @!P0 BRA `(.L_x_862) ;  /* 0x0000000400648947 */ /* 0x010fea0003800000 */
.L_x_880:
[----:B------:R-:W-:-:S07]  /*9520*/  LEA R3, R3, R0, 0x3 ;  /* 0x0000000003037211 */ /* 0x000fce00078e18ff */
.L_x_863:
[----:B------:R1:W1:Y:S02]  /*9530*/  SYNCS.PHASECHK.TRANS64.TRYWAIT P0, [R3+URZ], R2 ;  /* 0x00000002030075a7 */ /* 0x000264000800017f */
[----:B-1----:R-:W-:Y:S05]  /*9540*/  @!P0 NANOSLEEP.SYNCS 0x989680 ;  /* 0x009896800000895d */ /* 0x002fea0003900000 */
[----:B------:R-:W1:Y:S02]  /*9550*/  @!P0 SYNCS.PHASECHK.TRANS64 P0, [R3+URZ], R2 ;  /* 0x00000002030085a7 */ /* 0x000e64000800007f */
[----:B-1----:R-:W-:Y:S05]  /*9560*/  @!P0 BRA `(.L_x_863) ;  /* 0xfffffffc00f08947 */ /* 0x002fea000383ffff */
.L_x_779:
[----:B--2---:R-:W-:Y:S05]  /*9570*/  BSYNC B6 ;  /* 0x0000000000067941 */ /* 0x004fea0003800000 */
.L_x_773:
[----:B------:R-:W-:Y:S05]  /*9580*/  EXIT ;  /* 0x000000000000794d */ /* 0x000fea0003800000 */
.L_x_789:
[----:B------:R-:W-:Y:S01]  /*9590*/  IMAD.MOV.U32 R12, RZ, RZ, RZ ;  /* 0x000000ffff0c7224 */ /* 0x000fe200078e00ff */
[----:B------:R-:W-:Y:S01]  /*95a0*/  MOV R15, 0xffffffff ;  /* 0xffffffff000f7802 */ /* 0x000fe20000000f00 */
[----:B------:R-:W-:-:S07]  /*95b0*/  IMAD.MOV.U32 R11, RZ, RZ, 0x1f ;  /* 0x0000001fff0b7424 */ /* 0x000fce00078e00ff */
[----:B------:R-:W-:Y:S05]  /*95c0*/  WARPSYNC.COLLECTIVE R15, `(.L_x_864) ;  /* 0x000000000f087348 */ /* 0x000fea0003c00000 */
[----:B------:R1:W2:Y:S02]  /*95d0*/  SHFL.IDX P6, R14, R13, R12, R11 ;  /* 0x0000000c0d0e7389 */ /* 0x0002a400000c000b */
[----:B-12---:R-:W-:Y:S01]  /*95e0*/  ENDCOLLECTIVE ;  /* 0x000000000000791b */ /* 0x006fe20003800000 */
.L_x_864:
[----:B------:R-:W-:Y:S05]  /*95f0*/  BRA `(.L_x_865) ;  /* 0xffffff7800e07947 */ /* 0x000fea000383ffff */
.L_x_791:
[----:B--2---:R2:W3:Y:S02]  /*9600*/  SYNCS.PHASECHK.TRANS64.TRYWAIT P0, [R2+URZ+0x30c00], R9 ;  /* 0x030c0009020075a7 */ /* 0x0044e4000800017f */
[----:B---3--:R-:W-:Y:S05]  /*9610*/  @!P0 NANOSLEEP.SYNCS 0x989680 ;  /* 0x009896800000895d */ /* 0x008fea0003900000 */
[----:B------:R-:W3:Y:S02]  /*9620*/  @!P0 SYNCS.PHASECHK.TRANS64 P0, [R2+URZ+0x30c00], R9 ;  /* 0x030c0009020085a7 */ /* 0x000ee4000800007f */
[----:B---3--:R-:W-:Y:S05]  /*9630*/  @!P0 BRA `(.L_x_791) ;  /* 0xfffffffc00f08947 */ /* 0x008fea000383ffff */
[----:B------:R-:W-:Y:S05]  /*9640*/  BRA `(.L_x_790) ;  /* 0xffffff7c00447947 */ /* 0x000fea000383ffff */
.L_x_795:
[----:B--2---:R2:W3:Y:S02]  /*9650*/  SYNCS.PHASECHK.TRANS64.TRYWAIT P1, [R3+URZ+0x30c10], R22 ;  /* 0x030c1016030075a7 */ /* 0x0044e4000802017f */
[----:B---3--:R-:W-:Y:S05]  /*9660*/  @!P1 NANOSLEEP.SYNCS 0x989680 ;  /* 0x009896800000995d */ /* 0x008fea0003900000 */
[----:B------:R-:W3:Y:S02]  /*9670*/  @!P1 SYNCS.PHASECHK.TRANS64 P1, [R3+URZ+0x30c10], R22 ;  /* 0x030c1016030095a7 */ /* 0x000ee4000802007f */
[----:B---3--:R-:W-:Y:S05]  /*9680*/  @!P1 BRA `(.L_x_795) ;  /* 0xfffffffc00f09947 */ /* 0x008fea000383ffff */
[----:B------:R-:W-:Y:S05]  /*9690*/  BRA `(.L_x_794) ;  /* 0xffffff8400247947 */ /* 0x000fea000383ffff */
.L_x_799:
[----:B------:R1:W1:Y:S02]  /*96a0*/  SYNCS.PHASECHK.TRANS64.TRYWAIT P1, [R3+URZ+0x30c30], R22 ;  /* 0x030c3016030075a7 */ /* 0x000264000802017f */
[----:B-1----:R-:W-:Y:S05]  /*96b0*/  @!P1 NANOSLEEP.SYNCS 0x989680 ;  /* 0x009896800000995d */ /* 0x002fea0003900000 */
[----:B------:R-:W1:Y:S02]  /*96c0*/  @!P1 SYNCS.PHASECHK.TRANS64 P1, [R3+URZ+0x30c30], R22 ;  /* 0x030c3016030095a7 */ /* 0x000e64000802007f */
[----:B-1----:R-:W-:Y:S05]  /*96d0*/  @!P1 BRA `(.L_x_799) ;  /* 0xfffffffc00f09947 */ /* 0x002fea000383ffff */
[----:B------:R-:W-:Y:S05]  /*96e0*/  BRA `(.L_x_798) ;  /* 0xffffff8800387947 */ /* 0x000fea000383ffff */
.L_x_838:
[----:B-1----:R1:W2:Y:S02]  /*96f0*/  SYNCS.PHASECHK.TRANS64.TRYWAIT P1, [R12+URZ+0x30c20], R3 ;  /* 0x030c20030c0075a7 */ /* 0x0022a4000802017f */
[----:B--2---:R-:W-:Y:S05]  /*9700*/  @!P1 NANOSLEEP.SYNCS 0x989680 ;  /* 0x009896800000995d */ /* 0x004fea0003900000 */
[----:B------:R-:W2:Y:S02]  /*9710*/  @!P1 SYNCS.PHASECHK.TRANS64 P1, [R12+URZ+0x30c20], R3 ;  /* 0x030c20030c0095a7 */ /* 0x000ea4000802007f */
[----:B--2---:R-:W-:Y:S05]  /*9720*/  @!P1 BRA `(.L_x_838) ;  /* 0xfffffffc00f09947 */ /* 0x004fea000383ffff */
[----:B------:R-:W-:Y:S05]  /*9730*/  BRA `(.L_x_866) ;  /* 0xffffffe800107947 */ /* 0x000fea000383ffff */
.L_x_842:
[----:B-1----:R1:W2:Y:S02]  /*9740*/  SYNCS.PHASECHK.TRANS64.TRYWAIT P1, [R12+URZ+0x30c40], R21 ;  /* 0x030c40150c0075a7 */ /* 0x0022a4000802017f */
[----:B--2---:R-:W-:Y:S05]  /*9750*/  @!P1 NANOSLEEP.SYNCS 0x989680 ;  /* 0x009896800000995d */ /* 0x004fea0003900000 */
[----:B------:R-:W2:Y:S02]  /*9760*/  @!P1 SYNCS.PHASECHK.TRANS64 P1, [R12+URZ+0x30c40], R21 ;  /* 0x030c40150c0095a7 */ /* 0x000ea4000802007f */
[----:B--2---:R-:W-:Y:S05]  /*9770*/  @!P1 BRA `(.L_x_842) ;  /* 0xfffffffc00f09947 */ /* 0x004fea000383ffff */
[----:B------:R-:W-:Y:S05]  /*9780*/  BRA `(.L_x_867) ;  /* 0xffffffec00287947 */ /* 0x000fea000383ffff */
.L_x_844:
[----:B--2---:R2:W3:Y:S02]  /*9790*/  SYNCS.PHASECHK.TRANS64.TRYWAIT P1, [R12+URZ+0x30c28], R21 ;  /* 0x030c28150c0075a7 */ /* 0x0044e4000802017f */
[----:B---3--:R-:W-:Y:S05]  /*97a0*/  @!P1 NANOSLEEP.SYNCS 0x989680 ;  /* 0x009896800000995d */ /* 0x008fea0003900000 */
[----:B------:R-:W3:Y:S02]  /*97b0*/  @!P1 SYNCS.PHASECHK.TRANS64 P1, [R12+URZ+0x30c28], R21 ;  /* 0x030c28150c0095a7 */ /* 0x000ee4000802007f */
[----:B---3--:R-:W-:Y:S05]  /*97c0*/  @!P1 BRA `(.L_x_844) ;  /* 0xfffffffc00f09947 */ /* 0x008fea000383ffff */
[----:B------:R-:W-:Y:S05]  /*97d0*/  BRA `(.L_x_868) ;  /* 0xffffffec00a47947 */ /* 0x000fea000383ffff */
.L_x_846:
[----:B---3--:R3:W4:Y:S02]  /*97e0*/  SYNCS.PHASECHK.TRANS64.TRYWAIT P1, [R12+URZ+0x30c48], R21 ;  /* 0x030c48150c0075a7 */ /* 0x008724000802017f */
[----:B----4-:R-:W-:Y:S05]  /*97f0*/  @!P1 NANOSLEEP.SYNCS 0x989680 ;  /* 0x009896800000995d */ /* 0x010fea0003900000 */
[----:B------:R-:W4:Y:S02]  /*9800*/  @!P1 SYNCS.PHASECHK.TRANS64 P1, [R12+URZ+0x30c48], R21 ;  /* 0x030c48150c0095a7 */ /* 0x000f24000802007f */
[----:B----4-:R-:W-:Y:S05]  /*9810*/  @!P1 BRA `(.L_x_846) ;  /* 0xfffffffc00f09947 */ /* 0x010fea000383ffff */
[----:B------:R-:W-:Y:S05]  /*9820*/  BRA `(.L_x_869) ;  /* 0xfffffff000007947 */ /* 0x000fea000383ffff */
.L_x_848:
[----:B------:R-:W-:-:S07]  /*9830*/  SHF.L.U32 R5, R10, 0x1f, RZ ;  /* 0x0000001f0a057819 */ /* 0x000fce00000006ff */
.L_x_870:
[----:B-1----:R1:W2:Y:S02]  /*9840*/  SYNCS.PHASECHK.TRANS64.TRYWAIT P1, [R12+URZ+0x30c20], R5 ;  /* 0x030c20050c0075a7 */ /* 0x0022a4000802017f */
[----:B--2---:R-:W-:Y:S05]  /*9850*/  @!P1 NANOSLEEP.SYNCS 0x989680 ;  /* 0x009896800000995d */ /* 0x004fea0003900000 */
[----:B------:R-:W2:Y:S02]  /*9860*/  @!P1 SYNCS.PHASECHK.TRANS64 P1, [R12+URZ+0x30c20], R5 ;  /* 0x030c20050c0095a7 */ /* 0x000ea4000802007f */
[----:B--2---:R-:W-:Y:S05]  /*9870*/  @!P1 BRA `(.L_x_870) ;  /* 0xfffffffc00f09947 */ /* 0x004fea000383ffff */
[----:B------:R-:W-:Y:S05]  /*9880*/  BRA `(.L_x_871) ;  /* 0xfffffff0006c7947 */ /* 0x000fea000383ffff */
.L_x_851:
[----:B-1----:R1:W2:Y:S02]  /*9890*/  SYNCS.PHASECHK.TRANS64.TRYWAIT P1, [R12+URZ+0x30c40], R13 ;  /* 0x030c400d0c0075a7 */ /* 0x0022a4000802017f */
[----:B--2---:R-:W-:Y:S05]  /*98a0*/  @!P1 NANOSLEEP.SYNCS 0x989680 ;  /* 0x009896800000995d */ /* 0x004fea0003900000 */
[----:B------:R-:W2:Y:S02]  /*98b0*/  @!P1 SYNCS.PHASECHK.TRANS64 P1, [R12+URZ+0x30c40], R13 ;  /* 0x030c400d0c0095a7 */ /* 0x000ea4000802007f */
[----:B--2---:R-:W-:Y:S05]  /*98c0*/  @!P1 BRA `(.L_x_851) ;  /* 0xfffffffc00f09947 */ /* 0x004fea000383ffff */
[----:B------:R-:W-:Y:S05]  /*98d0*/  BRA `(.L_x_872) ;  /* 0xfffffff000e07947 */ /* 0x000fea000383ffff */
.L_x_853:
[----:B--2---:R2:W3:Y:S02]  /*98e0*/  SYNCS.PHASECHK.TRANS64.TRYWAIT P1, [R12+URZ+0x30c28], R13 ;  /* 0x030c280d0c0075a7 */ /* 0x0044e4000802017f */
[----:B---3--:R-:W-:Y:S05]  /*98f0*/  @!P1 NANOSLEEP.SYNCS 0x989680 ;  /* 0x009896800000995d */ /* 0x008fea0003900000 */
[----:B------:R-:W3:Y:S02]  /*9900*/  @!P1 SYNCS.PHASECHK.TRANS64 P1, [R12+URZ+0x30c28], R13 ;  /* 0x030c280d0c0095a7 */ /* 0x000ee4000802007f */
[----:B---3--:R-:W-:Y:S05]  /*9910*/  @!P1 BRA `(.L_x_853) ;  /* 0xfffffffc00f09947 */ /* 0x008fea000383ffff */
[----:B------:R-:W-:Y:S05]  /*9920*/  BRA `(.L_x_873) ;  /* 0xfffffff400507947 */ /* 0x000fea000383ffff */
.L_x_855:
[----:B-1----:R1:W2:Y:S02]  /*9930*/  SYNCS.PHASECHK.TRANS64.TRYWAIT P0, [R13+URZ+0x30c40], R2 ;  /* 0x030c40020d0075a7 */ /* 0x0022a4000800017f */
[----:B--2---:R-:W-:Y:S05]  /*9940*/  @!P0 NANOSLEEP.SYNCS 0x989680 ;  /* 0x009896800000895d */ /* 0x004fea0003900000 */
[----:B------:R-:W2:Y:S02]  /*9950*/  @!P0 SYNCS.PHASECHK.TRANS64 P0, [R13+URZ+0x30c40], R2 ;  /* 0x030c40020d0085a7 */ /* 0x000ea4000800007f */
[----:B--2---:R-:W-:Y:S05]  /*9960*/  @!P0 BRA `(.L_x_855) ;  /* 0xfffffffc00f08947 */ /* 0x004fea000383ffff */
[----:B------:R-:W-:Y:S05]  /*9970*/  BRA `(.L_x_874) ;  /* 0xfffffff400c07947 */ /* 0x000fea000383ffff */
.L_x_857:
[----:B------:R-:W-:Y:S01]  /*9980*/  BSSY B0, `(.L_x_875) ;  /* 0x0000006000007945 */ /* 0x000fe20003800000 */
[----:B------:R-:W-:-:S07]  /*9990*/  IMAD.MOV.U32 R15, RZ, RZ, -0x1 ;  /* 0xffffffffff0f7424 */ /* 0x000fce00078e00ff */
[----:B--2-4-:R-:W-:Y:S05]  /*99a0*/  WARPSYNC.COLLECTIVE R15, `(.L_x_876) ;  /* 0x000000000f0c7348 */ /* 0x014fea0003c00000 */
[----:B------:R-:W-:Y:S02]  /*99b0*/  ELECT P6, UR62, PT ;  /* 0x00000000003e782f */ /* 0x000fe400038c0000 */
[----:B------:R-:W-:Y:S01]  /*99c0*/  MOV R14, UR62 ;  /* 0x0000003e000e7c02 */ /* 0x000fe20008000f00 */
[----:B--2-4-:R-:W-:Y:S10]  /*99d0*/  ENDCOLLECTIVE ;  /* 0x000000000000791b */ /* 0x014ff40003800000 */
.L_x_876:
[----:B------:R-:W-:Y:S05]  /*99e0*/  BSYNC B0 ;  /* 0x0000000000007941 */ /* 0x000fea0003800000 */
.L_x_875:
[----:B------:R-:W-:Y:S01]  /*99f0*/  PLOP3.LUT P0, PT, P6, PT, PT, 0x80, 0x0 ;  /* 0x000000000000781c */ /* 0x000fe2000370f070 */
[----:B------:R-:W-:-:S12]  /*9a00*/  BRA `(.L_x_877) ;  /* 0xfffffff800507947 */ /* 0x000fd8000383ffff */
.L_x_859:
[----:B-1----:R1:W3:Y:S02]  /*9a10*/  SYNCS.PHASECHK.TRANS64.TRYWAIT P1, [R7+URZ], R4 ;  /* 0x00000004070075a7 */ /* 0x0022e4000802017f */
[----:B---3--:R-:W-:Y:S05]  /*9a20*/  @!P1 NANOSLEEP.SYNCS 0x989680 ;  /* 0x009896800000995d */ /* 0x008fea0003900000 */
[----:B------:R-:W3:Y:S02]  /*9a30*/  @!P1 SYNCS.PHASECHK.TRANS64 P1, [R7+URZ], R4 ;  /* 0x00000004070095a7 */ /* 0x000ee4000802007f */
[----:B---3--:R-:W-:Y:S05]  /*9a40*/  @!P1 BRA `(.L_x_859) ;  /* 0xfffffffc00f09947 */ /* 0x008fea000383ffff */
[----:B------:R-:W-:Y:S05]  /*9a50*/  BRA `(.L_x_878) ;  /* 0xfffffff800907947 */ /* 0x000fea000383ffff */
.L_x_860:
[----:B---3--:R3:W4:Y:S02]  /*9a60*/  SYNCS.PHASECHK.TRANS64.TRYWAIT P1, [R11+URZ], R2 ;  /* 0x000000020b0075a7 */ /* 0x008724000802017f */
[----:B----4-:R-:W-:Y:S05]  /*9a70*/  @!P1 NANOSLEEP.SYNCS 0x989680 ;  /* 0x009896800000995d */ /* 0x010fea0003900000 */
[----:B------:R-:W4:Y:S02]  /*9a80*/  @!P1 SYNCS.PHASECHK.TRANS64 P1, [R11+URZ], R2 ;  /* 0x000000020b0095a7 */ /* 0x000f24000802007f */
[----:B----4-:R-:W-:Y:S05]  /*9a90*/  @!P1 BRA `(.L_x_860) ;  /* 0xfffffffc00f09947 */ /* 0x010fea000383ffff */
[----:B------:R-:W-:Y:S05]  /*9aa0*/  BRA `(.L_x_879) ;  /* 0xfffffff800847947 */ /* 0x000fea000383ffff */
.L_x_862:
[----:B----4-:R4:W1:Y:S02]  /*9ab0*/  SYNCS.PHASECHK.TRANS64.TRYWAIT P0, [R9+URZ], R4 ;  /* 0x00000004090075a7 */ /* 0x010864000800017f */
[----:B-1----:R-:W-:Y:S05]  /*9ac0*/  @!P0 NANOSLEEP.SYNCS 0x989680 ;  /* 0x009896800000895d */ /* 0x002fea0003900000 */
[----:B------:R-:W1:Y:S02]  /*9ad0*/  @!P0 SYNCS.PHASECHK.TRANS64 P0, [R9+URZ], R4 ;  /* 0x00000004090085a7 */ /* 0x000e64000800007f */
[----:B-1----:R-:W-:Y:S05]  /*9ae0*/  @!P0 BRA `(.L_x_862) ;  /* 0xfffffffc00f08947 */ /* 0x002fea000383ffff */
[----:B------:R-:W-:Y:S05]  /*9af0*/  BRA `(.L_x_880) ;  /* 0xfffffff800887947 */ /* 0x000fea000383ffff */
.L_x_881:
        /* <DEDUP_REMOVED lines=16> */
.L_x_3724:


//--------------------- .text._ZN7cutlass13device_kernelIN5flash11enable_sm90INS1_16FlashAttnBwdSm90INS1_25CollectiveMainloopBwdSm90ILi2ELi2ELi2EN4cute5tupleIJNS5_1CILi1EEES8_S8_EEENS6_IJNS7_ILi128EEESA_NS7_ILi64EEEEEENS_6half_tEfNS_4arch4Sm90ELb0ELb0ELb1ELb1ELb1ELb1ELb0ELb0ELi2ELi1ELi2ELi2ELb0EEENS1_24CollectiveEpilogueBwdGQAISC_fSF_Li256ELb1ELb1EEENS1_19SingleTileSchedulerILb1ELb0ELb0ELi128EEEEEEEEEvNT_6ParamsE --------------------------
	.section	.text._ZN7cutlass13device_kernelIN5flash11enable_sm90INS1_16FlashAttnBwdSm90INS1_25CollectiveMainloopBwdSm90ILi2ELi2ELi2EN4cute5tupleIJNS5_1CILi1EEES8_S8_EEENS6_IJNS7_ILi128EEESA_NS7_ILi64EEEEEENS_6half_tEfNS_4arch4Sm90ELb0ELb0ELb1ELb1ELb1ELb1ELb0ELb0ELi2ELi1ELi2ELi2ELb0EEENS1_24CollectiveEpilogueBwdGQAISC_fSF_Li256ELb1ELb1EEENS1_19SingleTileSchedulerILb1ELb0ELb0ELi128EEEEEEEEEvNT_6ParamsE,"ax",@progbits
	.align	128
.text._ZN7cutlass13device_kernelIN5flash11enable_sm90INS1_16FlashAttnBwdSm90INS1_25CollectiveMainloopBwdSm90ILi2ELi2ELi2EN4cute5tupleIJNS5_1CILi1EEES8_S8_EEENS6_IJNS7_ILi128EEESA_NS7_ILi64EEEEEENS_6half_tEfNS_4arch4Sm90ELb0ELb0ELb1ELb1ELb1ELb1ELb0ELb0ELi2ELi1ELi2ELi2ELb0EEENS1_24CollectiveEpilogueBwdGQAISC_fSF_Li256ELb1ELb1EEENS1_19SingleTileSchedulerILb1ELb0ELb0ELi128EEEEEEEEEvNT_6ParamsE:
        .type           _ZN7cutlass13device_kernelIN5flash11enable_sm90INS1_16FlashAttnBwdSm90INS1_25CollectiveMainloopBwdSm90ILi2ELi2ELi2EN4cute5tupleIJNS5_1CILi1EEES8_S8_EEENS6_IJNS7_ILi128EEESA_NS7_ILi64EEEEEENS_6half_tEfNS_4arch4Sm90ELb0ELb0ELb1ELb1ELb1ELb1ELb0ELb0ELi2ELi1ELi2ELi2ELb0EEENS1_24CollectiveEpilogueBwdGQAISC_fSF_Li256ELb1ELb1EEENS1_19SingleTileSchedulerILb1ELb0ELb0ELi128EEEEEEEEEvNT_6ParamsE,@function
        .size           _ZN7cutlass13device_kernelIN5flash11enable_sm90INS1_16FlashAttnBwdSm90INS1_25CollectiveMainloopBwdSm90ILi2ELi2ELi2EN4cute5tupleIJNS5_1CILi1EEES8_S8_EEENS6_IJNS7_ILi128EEESA_NS7_ILi64EEEEEENS_6half_tEfNS_4arch4Sm90ELb0ELb0ELb1ELb1ELb1ELb1ELb0ELb0ELi2ELi1ELi2ELi2ELb0EEENS1_24CollectiveEpilogueBwdGQAISC_fSF_Li256ELb1ELb1EEENS1_19SingleTileSchedulerILb1ELb0ELb0ELi128EEEEEEEEEvNT_6ParamsE,(.L_x_3725 - _ZN7cutlass13device_kernelIN5flash11enable_sm90INS1_16FlashAttnBwdSm90INS1_25CollectiveMainloopBwdSm90ILi2ELi2ELi2EN4cute5tupleIJNS5_1CILi1EEES8_S8_EEENS6_IJNS7_ILi128EEESA_NS7_ILi64EEEEEENS_6half_tEfNS_4arch4Sm90ELb0ELb0ELb1ELb1ELb1ELb1ELb0ELb0ELi2ELi1ELi2ELi2ELb0EEENS1_24CollectiveEpilogueBwdGQAISC_fSF_Li256ELb1ELb1EEENS1_19SingleTileSchedulerILb1ELb0ELb0ELi128EEEEEEEEEvNT_6ParamsE)
        .other          _ZN7cutlass13device_kernelIN5flash11enable_sm90INS1_16FlashAttnBwdSm90INS1_25CollectiveMainloopBwdSm90ILi2ELi2ELi2EN4cute5tupleIJNS5_1CILi1EEES8_S8_EEENS6_IJNS7_ILi128EEESA_NS7_ILi64EEEEEENS_6half_tEfNS_4arch4Sm90ELb0ELb0ELb1ELb1ELb1ELb1ELb0ELb0ELi2ELi1ELi2ELi2ELb0EEENS1_24CollectiveEpilogueBwdGQAISC_fSF_Li256ELb1ELb1EEENS1_19SingleTileSchedulerILb1ELb0ELb0ELi128EEEEEEEEEvNT_6ParamsE,@"STO_CUDA_ENTRY STV_DEFAULT"
_ZN7cutlass13device_kernelIN5flash11enable_sm90INS1_16FlashAttnBwdSm90INS1_25CollectiveMainloopBwdSm90ILi2ELi2ELi2EN4cute5tupleIJNS5_1CILi1EEES8_S8_EEENS6_IJNS7_ILi128EEESA_NS7_ILi64EEEEEENS_6half_tEfNS_4arch4Sm90ELb0ELb0ELb1ELb1ELb1ELb1ELb0ELb0ELi2ELi1ELi2ELi2ELb0EEENS1_24CollectiveEpilogueBwdGQAISC_fSF_Li256ELb1ELb1EEENS1_19SingleTileSchedulerILb1ELb0ELb0ELi128EEEEEEEEEvNT_6ParamsE:
        /* <DEDUP_REMOVED lines=23> */
.L_x_883:
[----:B------:R-:W-:Y:S05]  /*0170*/  BSYNC B0 ;  /* 0x0000000000007941 */ /* 0x000fea0003800000 */
.L_x_882:
        /* <DEDUP_REMOVED lines=34> */
.L_x_884:
        /* <DEDUP_REMOVED lines=22> */
.L_x_885:
        /* <DEDUP_REMOVED lines=9> */
.L_x_888:
        /* <DEDUP_REMOVED lines=20> */
.L_x_889:
        /* <DEDUP_REMOVED lines=10> */
.L_x_891:
[----:B------:R-:W2:Y:S02]  /*0770*/  LDC R0, c[0x0][0x8c4] ;  /* 0x00023100ff007b82 */ /* 0x000ea40000000800 */
.L_x_890:
        /* <DEDUP_REMOVED lines=19> */
.L_x_893:
        /* <DEDUP_REMOVED lines=10> */
.L_x_894:
        /* <DEDUP_REMOVED lines=8> */
.L_x_895:
        /* <DEDUP_REMOVED lines=9> */
.L_x_896:
        /* <DEDUP_REMOVED lines=56> */
.L_x_899:
        /* <DEDUP_REMOVED lines=15> */
.L_x_898:
        /* <DEDUP_REMOVED lines=22> */
.L_x_901:
        /* <DEDUP_REMOVED lines=15> */
.L_x_900:
[----:B------:R-:W-:Y:S01]  /*1120*/  SHF.R.S32.HI R3, RZ, 0x1f, R18 ;  /* 0x0000001fff037819 */ /* 0x000fe20000011412 */
[----:B------:R-:W-:-:S03]  /*1130*/  UMOV UR4, 0xffffffff ;  /* 0xffffffff00047882 */ /* 0x000fc60000000000 */
[----:B------:R-:W-:-:S04]  /*1140*/  LEA.HI R0, R3, R18, RZ, 0x7 ;  /* 0x0000001203007211 */ /* 0x000fc800078f38ff */
[----:B------:R-:W-:Y:S01]  /*1150*/  SHF.R.S32.HI R13, RZ, 0x7, R0 ;  /* 0x00000007ff0d7819 */ /* 0x000fe20000011400 */
[----:B------:R-:W-:Y:S06]  /*1160*/  BRA.DIV UR4, `(.L_x_902) ;  /* 0x0000009204247947 */ /* 0x000fec000b800000 */
[----:B------:R1:W2:Y:S02]  /*1170*/  SHFL.IDX PT, R14, R13, RZ, 0x1f ;  /* 0x00001fff0d0e7589 */ /* 0x0002a400000e0000 */
.L_x_1006:
        /* <DEDUP_REMOVED lines=30> */
.L_x_903:
        /* <DEDUP_REMOVED lines=111> */
.L_x_915:
[----:B------:R-:W-:-:S13]  /*1a50*/  ISETP.NE.AND P0, PT, R7, 0x3, PT ;  /* 0x000000030700780c */ /* 0x000fda0003f05270 */
[----:B------:R-:W-:Y:S05]  /*1a60*/  @!P0 BRA `(.L_x_905) ;  /* 0x0000000000048947 */ /* 0x000fea0003800000 */
[----:B------:R-:W-:Y:S01]  /*1a70*/  BPT.TRAP 0x1 ;  /* 0x000000040000795c */ /* 0x000fe20000300000 */
.L_x_905:
[----:B------:R-:W-:Y:S01]  /*1a80*/  IMAD R25, R4, 0x8, R2 ;  /* 0x0000000804197824 */ /* 0x000fe200078e0202 */
[----:B------:R-:W-:-:S04]  /*1a90*/  SHF.L.U32 R22, R5, 0x1f, RZ ;  /* 0x0000001f05167819 */ /* 0x000fc800000006ff */
[----:B------:R1:W2:Y:S01]  /*1aa0*/  SYNCS.PHASECHK.TRANS64.TRYWAIT P1, [R25+URZ+0x30c10], R22 ;  /* 0x030c1016190075a7 */ /* 0x0002a2000802017f */
[----:B------:R-:W-:Y:S05]  /*1ab0*/  @!P0 BRA `(.L_x_906) ;  /* 0x0000000000048947 */ /* 0x000fea0003800000 */
[----:B------:R-:W-:Y:S01]  /*1ac0*/  BPT.TRAP 0x1 ;  /* 0x000000040000795c */ /* 0x000fe20000300000 */
.L_x_906:
[----:B------:R-:W-:-:S04]  /*1ad0*/  IADD3 R0, R2, 0x10000, RZ ;  /* 0x0001000002007810 */ /* 0x000fc80007ffe0ff */
[----:B------:R-:W-:-:S04]  /*1ae0*/  SHF.R.U32.HI R0, RZ, 0x4, R0 ;  /* 0x00000004ff007819 */ /* 0x000fc80000011600 */
[----:B------:R-:W-:Y:S01]  /*1af0*/  LOP3.LUT R0, R0, 0x3fff, RZ, 0xc0, !PT ;  /* 0x00003fff00007812 */ /* 0x000fe200078ec0ff */
[----:B--2---:R-:W-:Y:S06]  /*1b00*/  @P1 BRA `(.L_x_907) ;  /* 0x0000000000081947 */ /* 0x004fec0003800000 */
[----:B------:R-:W2:Y:S02]  /*1b10*/  SYNCS.PHASECHK.TRANS64.TRYWAIT P1, [R25+URZ+0x30c10], R22 ;  /* 0x030c1016190075a7 */ /* 0x000ea4000802017f */
[----:B--2---:R-:W-:Y:S05]  /*1b20*/  @!P1 BRA `(.L_x_908) ;  /* 0x0000008400e49947 */ /* 0x004fea0003800000 */
.L_x_907:
        /* <DEDUP_REMOVED lines=64> */
.L_x_909:
[----:B------:R1:W1:Y:S01]  /*1f30*/  SYNCS.PHASECHK.TRANS64.TRYWAIT P1, [R25+URZ+0x30c30], R22 ;  /* 0x030c3016190075a7 */ /* 0x000262000802017f */
[----:B------:R-:W-:Y:S05]  /*1f40*/  @!P0 BRA `(.L_x_910) ;  /* 0x0000000000048947 */ /* 0x000fea0003800000 */
[----:B------:R-:W-:Y:S01]  /*1f50*/  BPT.TRAP 0x1 ;  /* 0x000000040000795c */ /* 0x000fe20000300000 */
.L_x_910:
[----:B------:R-:W-:-:S04]  /*1f60*/  IADD3 R18, R2, 0x18000, RZ ;  /* 0x0001800002127810 */ /* 0x000fc80007ffe0ff */
[----:B------:R-:W-:-:S04]  /*1f70*/  SHF.R.U32.HI R18, RZ, 0x4, R18 ;  /* 0x00000004ff127819 */ /* 0x000fc80000011612 */
[----:B------:R-:W-:-:S04]  /*1f80*/  LOP3.LUT R18, R18, 0x3fff, RZ, 0xc0, !PT ;  /* 0x00003fff12127812 */ /* 0x000fc800078ec0ff */
[----:B------:R-:W-:Y:S01]  /*1f90*/  LOP3.LUT R21, R18, 0x10000, RZ, 0xfc, !PT ;  /* 0x0001000012157812 */ /* 0x000fe200078efcff */
[----:B-1----:R-:W-:Y:S06]  /*1fa0*/  @P1 BRA `(.L_x_911) ;  /* 0x0000000000081947 */ /* 0x002fec0003800000 */
[----:B------:R-:W1:Y:S02]  /*1fb0*/  SYNCS.PHASECHK.TRANS64.TRYWAIT P1, [R25+URZ+0x30c30], R22 ;  /* 0x030c3016190075a7 */ /* 0x000e64000802017f */
[----:B-1----:R-:W-:Y:S05]  /*1fc0*/  @!P1 BRA `(.L_x_912) ;  /* 0x0000008000d09947 */ /* 0x002fea0003800000 */
.L_x_911:
        /* <DEDUP_REMOVED lines=896> */
.L_x_913:
        /* <DEDUP_REMOVED lines=69> */
.L_x_914:
        /* <DEDUP_REMOVED lines=46> */
.L_x_897:
[----:B------:R-:W-:Y:S05]  /*5f00*/  @P0 BRA `(.L_x_892) ;  /* 0x0000004000b40947 */ /* 0x000fea0003800000 */
[----:B------:R-:W2:Y:S01]  /*5f10*/  LDL.LU R26, [R1+0x1c] ;  /* 0x00001c00011a7983 */ /* 0x000ea20000300800 */
[----:B-1----:R-:W1:Y:S01]  /*5f20*/  LDC.64 R2, c[0x0][0x878] ;  /* 0x00021e00ff027b82 */ /* 0x002e620000000a00 */
[----:B------:R-:W-:Y:S01]  /*5f30*/  ULDC UR4, c[0x0][0x870] ;  /* 0x00021c0000047ab9 */ /* 0x000fe20000000800 */
[----:B------:R-:W-:-:S06]  /*5f40*/  ULDC UR6, c[0x0][0x80c] ;  /* 0x0002030000067ab9 */ /* 0x000fcc0000000800 */
[----:B------:R-:W3:Y:S01]  /*5f50*/  LDC R17, c[0x0][0x850] ;  /* 0x00021400ff117b82 */ /* 0x000ee20000000800 */
[----:B------:R-:W4:Y:S01]  /*5f60*/  S2R R6, SR_TID.X ;  /* 0x0000000000067919 */ /* 0x000f220000002100 */
[----:B------:R-:W5:Y:S01]  /*5f70*/  S2R R8, SR_CTAID.Y ;  /* 0x0000000000087919 */ /* 0x000f620000002600 */
[----:B------:R-:W5:Y:S05]  /*5f80*/  S2R R16, SR_CTAID.X ;  /* 0x0000000000107919 */ /* 0x000f6a0000002500 */
[----:B------:R-:W5:Y:S01]  /*5f90*/  S2UR UR5, SR_CgaCtaId ;  /* 0x00000000000579c3 */ /* 0x000f620000008800 */
[----:B-1----:R-:W-:-:S07]  /*5fa0*/  ISETP.NE.U32.AND P0, PT, R2, RZ, PT ;  /* 0x000000ff0200720c */ /* 0x002fce0003f05070 */
[----:B------:R-:W1:Y:S01]  /*5fb0*/  LDC.64 R14, c[0x0][0x840] ;  /* 0x00021000ff0e7b82 */ /* 0x000e620000000a00 */
[----:B------:R-:W-:-:S07]  /*5fc0*/  ISETP.NE.AND.EX P0, PT, R3, RZ, PT, P0 ;  /* 0x000000ff0300720c */ /* 0x000fce0003f05300 */
[----:B------:R-:W1:Y:S08]  /*5fd0*/  LDC.64 R12, c[0x0][0x818] ;  /* 0x00020600ff0c7b82 */ /* 0x000e700000000a00 */
[----:B------:R-:W2:Y:S08]  /*5fe0*/  @P0 LDC.64 R2, c[0x0][0x878] ;  /* 0x00021e00ff020b82 */ /* 0x000eb00000000a00 */
[----:B------:R-:W1:Y:S08]  /*5ff0*/  LDC.64 R20, c[0x0][0x848] ;  /* 0x00021200ff147b82 */ /* 0x000e700000000a00 */
[----:B------:R-:W1:Y:S08]  /*6000*/  LDC.64 R22, c[0x0][0x800] ;  /* 0x00020000ff167b82 */ /* 0x000e700000000a00 */
[----:B------:R-:W1:Y:S01]  /*6010*/  LDC.64 R24, c[0x0][0x828] ;  /* 0x00020a00ff187b82 */ /* 0x000e620000000a00 */
[----:B--2---:R-:W-:-:S06]  /*6020*/  @P0 IMAD.WIDE R2, R26, 0x4, R2 ;  /* 0x000000041a020825 */ /* 0x004fcc00078e0202 */
[----:B------:R2:W5:Y:S01]  /*6030*/  @P0 LDG.E R2, desc[UR38][R2.64] ;  /* 0x0000002602020981 */ /* 0x000562000c1e1900 */
[----:B------:R-:W-:Y:S01]  /*6040*/  BAR.SYNC.DEFER_BLOCKING 0x1, 0x100 ;  /* 0x0044000000007b1d */ /* 0x000fe20000010000 */
[----:B---3--:R-:W-:Y:S01]  /*6050*/  ISETP.NE.AND P2, PT, R17, 0x1, PT ;  /* 0x000000011100780c */ /* 0x008fe20003f45270 */
[C---:B----4-:R-:W-:Y:S01]  /*6060*/  VIADD R18, R6.reuse, 0xffffff80 ;  /* 0xffffff8006127836 */ /* 0x050fe20000000000 */
[----:B------:R-:W-:-:S03]  /*6070*/  ISETP.NE.AND P1, PT, R6, 0x80, PT ;  /* 0x000000800600780c */ /* 0x000fc60003f25270 */
[----:B------:R-:W-:Y:S01]  /*6080*/  BSSY B0, `(.L_x_916) ;  /* 0x000004e000007945 */ /* 0x000fe20003800000 */
[----:B------:R-:W-:-:S04]  /*6090*/  SHF.R.S32.HI R5, RZ, 0x1f, R18 ;  /* 0x0000001fff057819 */ /* 0x000fc80000011412 */
[----:B------:R-:W-:-:S03]  /*60a0*/  LEA.HI R5, R5, R18, RZ, 0x7 ;  /* 0x0000001205057211 */ /* 0x000fc600078f38ff */
[----:B------:R-:W5:Y:S01]  /*60b0*/  @P2 LDC R7, c[0x0][0x854] ;  /* 0x00021500ff072b82 */ /* 0x000f620000000800 */
[C---:B--2---:R-:W-:Y:S02]  /*60c0*/  LOP3.LUT R3, R5.reuse, 0xfffff80, RZ, 0xc0, !PT ;  /* 0x0fffff8005037812 */ /* 0x044fe400078ec0ff */
[----:B------:R-:W-:-:S03]  /*60d0*/  SHF.L.U32 R5, R5, 0x5, RZ ;  /* 0x0000000505057819 */ /* 0x000fc600000006ff */
[----:B------:R-:W-:Y:S01]  /*60e0*/  IMAD.IADD R4, R18, 0x1, -R3 ;  /* 0x0000000112047824 */ /* 0x000fe200078e0a03 */
[----:B------:R-:W-:Y:S01]  /*60f0*/  LOP3.LUT R5, R5, 0x3ffff000, RZ, 0xc0, !PT ;  /* 0x3ffff00005057812 */ /* 0x000fe200078ec0ff */
[----:B------:R-:W2:Y:S03]  /*6100*/  @P2 LDC R9, c[0x0][0x858] ;  /* 0x00021600ff092b82 */ /* 0x000ea60000000800 */
[----:B------:R-:W-:Y:S01]  /*6110*/  LEA R4, R4, R5, 0x2 ;  /* 0x0000000504047211 */ /* 0x000fe200078e10ff */
[----:B-----5:R-:W-:-:S04]  /*6120*/  @P2 IMAD.HI.U32 R0, R8, R7, RZ ;  /* 0x0000000708002227 */ /* 0x020fc800078e00ff */
[----:B------:R-:W-:Y:S01]  /*6130*/  IMAD.MOV.U32 R7, RZ, RZ, R8 ;  /* 0x000000ffff077224 */ /* 0x000fe200078e0008 */
[----:B--2---:R-:W-:Y:S01]  /*6140*/  @P2 SHF.R.U32.HI R7, RZ, R9, R0 ;  /* 0x00000009ff072219 */ /* 0x004fe20000011600 */
[----:B------:R-:W-:Y:S01]  /*6150*/  IMAD R0, R26, UR6, RZ ;  /* 0x000000061a007c24 */ /* 0x000fe2000f8e02ff */
[----:B------:R-:W-:Y:S02]  /*6160*/  ISETP.NE.AND P2, PT, R18, RZ, PT ;  /* 0x000000ff1200720c */ /* 0x000fe40003f45270 */
[----:B------:R-:W-:Y:S01]  /*6170*/  SHF.R.S32.HI R9, RZ, 0x1f, R7 ;  /* 0x0000001fff097819 */ /* 0x000fe20000011407 */
[----:B------:R-:W2:Y:S01]  /*6180*/  LDC.64 R18, c[0x0][0x820] ;  /* 0x00020800ff127b82 */ /* 0x000ea20000000a00 */
[----:B------:R-:W-:Y:S01]  /*6190*/  SHF.R.S32.HI R6, RZ, 0x1f, R0 ;  /* 0x0000001fff067819 */ /* 0x000fe20000011400 */
[----:B------:R-:W-:-:S05]  /*61a0*/  @P0 IMAD R2, R26, 0x80, R2 ;  /* 0x000000801a020824 */ /* 0x000fca00078e0202 */
[----:B------:R-:W-:-:S04]  /*61b0*/  @P0 SHF.R.S32.HI R3, RZ, 0x1f, R2 ;  /* 0x0000001fff030819 */ /* 0x000fc80000011402 */
[----:B------:R-:W-:Y:S01]  /*61c0*/  @P0 LEA.HI R3, R3, R2, RZ, 0x7 ;  /* 0x0000000203030211 */ /* 0x000fe200078f38ff */
[----:B------:R-:W-:Y:S01]  /*61d0*/  IMAD R2, R16, UR4, RZ ;  /* 0x0000000410027c24 */ /* 0x000fe2000f8e02ff */
[----:B------:R-:W-:Y:S02]  /*61e0*/  UMOV UR4, 0x400 ;  /* 0x0000040000047882 */ /* 0x000fe40000000000 */
[----:B------:R-:W-:Y:S01]  /*61f0*/  ULEA UR4, UR5, UR4, 0x18 ;  /* 0x0000000405047291 */ /* 0x000fe2000f8ec03f */
[----:B------:R-:W-:Y:S01]  /*6200*/  IMAD R2, R2, UR6, RZ ;  /* 0x0000000602027c24 */ /* 0x000fe2000f8e02ff */
[----:B------:R-:W-:Y:S01]  /*6210*/  ULDC.64 UR6, c[0x0][0x868] ;  /* 0x00021a0000067ab9 */ /* 0x000fe20000000a00 */
[----:B------:R-:W-:-:S03]  /*6220*/  @P0 IMAD.SHL.U32 R3, R3, 0x40, RZ ;  /* 0x0000004003030824 */ /* 0x000fc600078e00ff */
[----:B------:R-:W-:Y:S02]  /*6230*/  IADD3 R10, P3, P4, R2, R0, R7 ;  /* 0x00000000020a7210 */ /* 0x000fe40007c7e007 */
[----:B------:R-:W-:Y:S02]  /*6240*/  SHF.R.S32.HI R5, RZ, 0x1f, R2 ;  /* 0x0000001fff057819 */ /* 0x000fe40000011402 */
[----:B------:R-:W-:Y:S02]  /*6250*/  @P0 LOP3.LUT R2, R3, 0xffffe000, RZ, 0xc0, !PT ;  /* 0xffffe00003020812 */ /* 0x000fe400078ec0ff */
[----:B------:R-:W-:Y:S01]  /*6260*/  IADD3.X R11, R5, R6, R9, P3, P4 ;  /* 0x00000006050b7210 */ /* 0x000fe20001fe8409 */
[----:B------:R-:W-:Y:S01]  /*6270*/  IMAD.SHL.U32 R5, R16, 0x2000, RZ ;  /* 0x0000200010057824 */ /* 0x000fe200078e00ff */
[----:B------:R-:W-:Y:S02]  /*6280*/  @P0 SHF.R.S32.HI R3, RZ, 0x1f, R2 ;  /* 0x0000001fff030819 */ /* 0x000fe40000011402 */
[----:B------:R-:W-:-:S02]  /*6290*/  @!P0 CS2R R2, SRZ ;  /* 0x0000000000028805 */ /* 0x000fc4000001ff00 */
[----:B------:R-:W-:Y:S01]  /*62a0*/  LEA R0, R4, UR4, 0x2 ;  /* 0x0000000404007c11 */ /* 0x000fe2000f8e10ff */
[----:B-1----:R-:W-:Y:S01]  /*62b0*/  IMAD R6, R9, R14, RZ ;  /* 0x0000000e09067224 */ /* 0x002fe200078e02ff */
[----:B------:R-:W-:Y:S02]  /*62c0*/  SHF.L.U64.HI R11, R10, 0x2, R11 ;  /* 0x000000020a0b7819 */ /* 0x000fe4000001020b */
[----:B------:R-:W-:Y:S01]  /*62d0*/  IADD3 R4, P3, R5, R2, RZ ;  /* 0x0000000205047210 */ /* 0x000fe20007f7e0ff */
[-C--:B------:R-:W-:Y:S01]  /*62e0*/  IMAD R2, R9, R12.reuse, RZ ;  /* 0x0000000c09027224 */ /* 0x080fe200078e02ff */
[----:B------:R1:W-:Y:S01]  /*62f0*/  STS.128 [R0], R152 ;  /* 0x0000009800007388 */ /* 0x0003e20000000c00 */
[----:B------:R-:W-:Y:S01]  /*6300*/  IMAD R15, R7, R15, R6 ;  /* 0x0000000f070f7224 */ /* 0x000fe200078e0206 */
[----:B------:R-:W-:Y:S01]  /*6310*/  LEA.HI.X.SX32 R5, R5, R3, 0x1, P3 ;  /* 0x0000000305057211 */ /* 0x000fe200018f0eff */
[C---:B------:R-:W-:Y:S01]  /*6320*/  IMAD R9, R7.reuse, R13, R2 ;  /* 0x0000000d07097224 */ /* 0x040fe200078e0202 */
[----:B------:R-:W-:Y:S01]  /*6330*/  SHF.R.S32.HI R6, RZ, 0x1f, R26 ;  /* 0x0000001fff067819 */ /* 0x000fe2000001141a */
[----:B------:R1:W-:Y:S01]  /*6340*/  STS.128 [R0+0x800], R156 ;  /* 0x0008009c00007388 */ /* 0x0003e20000000c00 */
[----:B------:R-:W-:-:S02]  /*6350*/  IMAD.WIDE.U32 R2, R7, R12, R4 ;  /* 0x0000000c07027225 */ /* 0x000fc400078e0004 */
[----:B------:R-:W-:Y:S01]  /*6360*/  SEL R13, R6, RZ, !P0 ;  /* 0x000000ff060d7207 */ /* 0x000fe20004000000 */
[----:B------:R1:W-:Y:S01]  /*6370*/  STS.128 [R0+0x1000], R160 ;  /* 0x001000a000007388 */ /* 0x0003e20000000c00 */
[----:B------:R-:W-:-:S03]  /*6380*/  IMAD.WIDE.U32 R4, R7, R14, R4 ;  /* 0x0000000e07047225 */ /* 0x000fc600078e0004 */
[----:B------:R1:W-:Y:S01]  /*6390*/  STS.128 [R0+0x1800], R164 ;  /* 0x001800a400007388 */ /* 0x0003e20000000c00 */
[----:B------:R-:W-:Y:S01]  /*63a0*/  IMAD.IADD R3, R3, 0x1, R9 ;  /* 0x0000000103037824 */ /* 0x000fe200078e0209 */
[----:B------:R-:W-:Y:S02]  /*63b0*/  SEL R9, R26, RZ, !P0 ;  /* 0x000000ff1a097207 */ /* 0x000fe40004000000 */
[----:B------:R1:W-:Y:S01]  /*63c0*/  STS.128 [R0+0x2000], R168 ;  /* 0x002000a800007388 */ /* 0x0003e20000000c00 */
[----:B--2---:R-:W-:Y:S01]  /*63d0*/  IMAD R6, R13, R18, RZ ;  /* 0x000000120d067224 */ /* 0x004fe200078e02ff */
[----:B------:R-:W-:Y:S01]  /*63e0*/  IADD3 R5, R5, R15, RZ ;  /* 0x0000000f05057210 */ /* 0x000fe20007ffe0ff */
[----:B------:R-:W-:Y:S01]  /*63f0*/  IMAD R12, R13, R20, RZ ;  /* 0x000000140d0c7224 */ /* 0x000fe200078e02ff */
[----:B------:R1:W-:Y:S01]  /*6400*/  STS.128 [R0+0x2800], R172 ;  /* 0x002800ac00007388 */ /* 0x0003e20000000c00 */
[----:B------:R-:W-:Y:S02]  /*6410*/  IMAD.SHL.U32 R13, R10, 0x4, RZ ;  /* 0x000000040a0d7824 */ /* 0x000fe400078e00ff */
[C---:B------:R-:W-:Y:S01]  /*6420*/  IMAD R15, R9.reuse, R19, R6 ;  /* 0x00000013090f7224 */ /* 0x040fe200078e0206 */
[----:B------:R1:W-:Y:S01]  /*6430*/  STS.128 [R0+0x3000], R176 ;  /* 0x003000b000007388 */ /* 0x0003e20000000c00 */
[----:B------:R-:W-:Y:S01]  /*6440*/  IMAD.WIDE.U32 R2, R9, R18, R2 ;  /* 0x0000001209027225 */ /* 0x000fe200078e0002 */
[----:B------:R-:W-:-:S02]  /*6450*/  IADD3 R6, P4, R13, UR6, RZ ;  /* 0x000000060d067c10 */ /* 0x000fc4000ff9e0ff */
[----:B------:R1:W-:Y:S01]  /*6460*/  STS.128 [R0+0x3800], R180 ;  /* 0x003800b400007388 */ /* 0x0003e20000000c00 */
[----:B------:R-:W-:Y:S01]  /*6470*/  IMAD.WIDE.U32 R4, R9, R20, R4 ;  /* 0x0000001409047225 */ /* 0x000fe200078e0004 */
[----:B------:R-:W-:-:S03]  /*6480*/  LEA R22, P3, R2, R22, 0x2 ;  /* 0x0000001602167211 */ /* 0x000fc600078610ff */
[----:B------:R-:W-:Y:S01]  /*6490*/  IMAD.MOV R10, RZ, RZ, -R7 ;  /* 0x000000ffff0a7224 */ /* 0x000fe200078e0a07 */
[----:B------:R-:W-:Y:S01]  /*64a0*/  IADD3.X R7, R11, UR7, RZ, P4, !PT ;  /* 0x000000070b077c10 */ /* 0x000fe2000a7fe4ff */
[----:B------:R-:W-:Y:S01]  /*64b0*/  IMAD R9, R9, R21, R12 ;  /* 0x0000001509097224 */ /* 0x000fe200078e020c */
[----:B------:R-:W-:Y:S01]  /*64c0*/  LEA R24, P0, R4, R24, 0x2 ;  /* 0x0000001804187211 */ /* 0x000fe200078010ff */
[----:B------:R-:W-:Y:S02]  /*64d0*/  IMAD R17, R17, R10, R8 ;  /* 0x0000000a11117224 */ /* 0x000fe400078e0208 */
[----:B------:R-:W-:Y:S01]  /*64e0*/  IMAD.IADD R10, R3, 0x1, R15 ;  /* 0x00000001030a7824 */ /* 0x000fe200078e020f */
[----:B------:R-:W-:Y:S01]  /*64f0*/  IADD3 R9, R5, R9, RZ ;  /* 0x0000000905097210 */ /* 0x000fe20007ffe0ff */
[----:B------:R-:W-:Y:S08]  /*6500*/  @P2 BRA `(.L_x_917) ;  /* 0x0000000000142947 */ /* 0x000ff00003800000 */
.L_x_918:
[----:B------:R-:W2:Y:S04]  /*6510*/  LDG.E.STRONG.GPU R8, desc[UR38][R6.64] ;  /* 0x0000002606087981 */ /* 0x000ea8000c1ef900 */
[----:B--2---:R-:W-:Y:S01]  /*6520*/  CCTL.IVALL ;  /* 0x00000000ff00798f */ /* 0x004fe20002000000 */
[----:B------:R-:W-:Y:S05]  /*6530*/  YIELD ;  /* 0x0000000000007946 */ /* 0x000fea0003800000 */
[----:B------:R-:W-:-:S13]  /*6540*/  ISETP.NE.AND P2, PT, R8, R17, PT ;  /* 0x000000110800720c */ /* 0x000fda0003f45270 */
[----:B------:R-:W-:Y:S05]  /*6550*/  @P2 BRA `(.L_x_918) ;  /* 0xfffffffc00ec2947 */ /* 0x000fea000383ffff */
.L_x_917:
[----:B------:R-:W-:Y:S05]  /*6560*/  BSYNC B0 ;  /* 0x0000000000007941 */ /* 0x000fea0003800000 */
.L_x_916:
[----:B------:R-:W-:Y:S01]  /*6570*/  UMOV UR5, 0xffffffff ;  /* 0xffffffff00057882 */ /* 0x000fe20000000000 */
[----:B------:R-:W-:Y:S02]  /*6580*/  LEA.HI.X R10, R2, R23, R10, 0x2, P3 ;  /* 0x00000017020a7211 */ /* 0x000fe400018f140a */
[----:B------:R-:W-:Y:S01]  /*6590*/  LEA.HI.X R9, R4, R25, R9, 0x2, P0 ;  /* 0x0000001904097211 */ /* 0x000fe200000f1409 */
[----:B------:R-:W-:Y:S06]  /*65a0*/  BRA.DIV UR5, `(.L_x_919) ;  /* 0x0000003e056c7947 */ /* 0x000fec000b800000 */
[----:B------:R-:W-:Y:S01]  /*65b0*/  NOP ;  /* 0x0000000000007918 */ /* 0x000fe20000000000 */
.L_x_1009:
[----:B------:R-:W-:Y:S01]  /*65c0*/  @!PT LDS RZ, [RZ] ;  /* 0x00000000fffff984 */ /* 0x000fe20000000800 */
[----:B------:R-:W-:Y:S01]  /*65d0*/  @!PT LDS RZ, [RZ] ;  /* 0x00000000fffff984 */ /* 0x000fe20000000800 */
[----:B------:R-:W-:Y:S01]  /*65e0*/  @!PT LDS RZ, [RZ] ;  /* 0x00000000fffff984 */ /* 0x000fe20000000800 */
[----:B------:R-:W-:Y:S01]  /*65f0*/  @!PT LDS RZ, [RZ] ;  /* 0x00000000fffff984 */ /* 0x000fe20000000800 */
[----:B------:R2:W-:Y:S06]  /*6600*/  MEMBAR.ALL.CTA ;  /* 0x0000000000007992 */ /* 0x0005ec0000008000 */
[----:B--2---:R-:W2:Y:S01]  /*6610*/  FENCE.VIEW.ASYNC.S ;  /* 0x00000000000073c6 */ /* 0x004ea20000000000 */
[----:B------:R-:W-:Y:S05]  /*6620*/  WARPSYNC.ALL ;  /* 0x0000000000007948 */ /* 0x000fea0003800000 */
[----:B------:R-:W-:Y:S01]  /*6630*/  BSSY B0, `(.L_x_920) ;  /* 0x0000010000007945 */ /* 0x000fe20003800000 */
[----:B--2---:R-:W-:Y:S06]  /*6640*/  BAR.SYNC.DEFER_BLOCKING 0x1, 0x100 ;  /* 0x0044000000007b1d */ /* 0x004fec0000010000 */
[----:B------:R-:W-:Y:S05]  /*6650*/  @P1 BRA `(.L_x_921) ;  /* 0x0000000000341947 */ /* 0x000fea0003800000 */
[----:B------:R-:W-:Y:S01]  /*6660*/  R2UR UR6, R24 ;  /* 0x00000000180672ca */ /* 0x000fe200000e0000 */
[----:B------:R-:W-:Y:S01]  /*6670*/  UMOV UR5, 0x800 ;  /* 0x0000080000057882 */ /* 0x000fe20000000000 */
[----:B------:R-:W-:Y:S01]  /*6680*/  R2UR UR7, R9 ;  /* 0x00000000090772ca */ /* 0x000fe200000e0000 */
[----:B------:R-:W-:Y:S01]  /*6690*/  UMOV UR8, 0x0 ;  /* 0x0000000000087882 */ /* 0x000fe20000000000 */
[----:B------:R-:W-:Y:S01]  /*66a0*/  PLOP3.LUT P0, PT, PT, PT, PT, 0x80, 0x0 ;  /* 0x000000000000781c */ /* 0x000fe20003f0f070 */
[----:B------:R-:W-:-:S12]  /*66b0*/  UMOV UR9, 0x14f00000 ;  /* 0x14f0000000097882 */ /* 0x000fd80000000000 */
.L_x_922:
[----:B------:R-:W-:Y:S01]  /*66c0*/  @P0 ELECT P2, URZ, PT ;  /* 0x00000000003f082f */ /* 0x000fe20003840000 */
[----:B------:R2:W-:-:S12]  /*66d0*/  UBLKRED.G.S.ADD.F32.RN [UR6], [UR4], UR5, desc[UR8] ;  /* 0x00000806040073bb */ /* 0x0005d800080a1405 */
[----:B------:R-:W-:Y:S02]  /*66e0*/  @P2 PLOP3.LUT P0, PT, P2, PT, PT, 0x8, 0x0 ;  /* 0x000000000000281c */ /* 0x000fe4000170e170 */
[----:B------:R-:W-:-:S11]  /*66f0*/  PLOP3.LUT P2, PT, PT, PT, PT, 0x8, 0x0 ;  /* 0x000000000000781c */ /* 0x000fd60003f4e170 */
[----:B--2---:R-:W-:Y:S05]  /*6700*/  @P0 BRA.U.ANY `(.L_x_922) ;  /* 0xfffffffd00ec0947 */ /* 0x004fea000393ffff */
[----:B------:R0:W-:Y:S01]  /*6710*/  UTMACMDFLUSH ;  /* 0x00000000000079b7 */ /* 0x0001e20000000000 */
[----:B------:R-:W-:-:S04]  /*6720*/  DEPBAR.LE SB0, 0x0 ;  /* 0x000080000000791a */ /* 0x000fc80000000000 */
.L_x_921:
[----:B------:R-:W-:Y:S05]  /*6730*/  BSYNC B0 ;  /* 0x0000000000007941 */ /* 0x000fea0003800000 */
.L_x_920:
        /* <DEDUP_REMOVED lines=12> */
[----:B------:R-:W-:-:S05]  /*6800*/  IMAD.MOV.U32 R3, RZ, RZ, 0x1 ;  /* 0x00000001ff037424 */ /* 0x000fca00078e00ff */
[----:B------:R2:W-:Y:S02]  /*6810*/  REDG.E.ADD.S32.STRONG.GPU desc[UR38][R6.64], R3 ;  /* 0x000000030600798e */ /* 0x0005e4000c10e3a6 */
.L_x_924:
[----:B------:R-:W-:Y:S05]  /*6820*/  BSYNC B0 ;  /* 0x0000000000007941 */ /* 0x000fea0003800000 */
.L_x_923:
[----:B------:R-:W-:Y:S06]  /*6830*/  BAR.SYNC.DEFER_BLOCKING 0x1, 0x100 ;  /* 0x0044000000007b1d */ /* 0x000fec0000010000 */
[----:B------:R-:W-:Y:S01]  /*6840*/  ULDC.64 UR6, c[0x0][0x860] ;  /* 0x0002180000067ab9 */ /* 0x000fe20000000a00 */
[----:B------:R-:W-:Y:S01]  /*6850*/  BSSY B0, `(.L_x_925) ;  /* 0x0000011000007945 */ /* 0x000fe20003800000 */
[----:B------:R-:W-:-:S04]  /*6860*/  IADD3 R2, P0, R13, UR6, RZ ;  /* 0x000000060d027c10 */ /* 0x000fc8000ff1e0ff */
[----:B--2---:R-:W-:Y:S01]  /*6870*/  IADD3.X R3, R11, UR7, RZ, P0, !PT ;  /* 0x000000070b037c10 */ /* 0x004fe200087fe4ff */
        /* <DEDUP_REMOVED lines=9> */
.L_x_927:
[----:B-12---:R-:W2:Y:S04]  /*6910*/  LDG.E.STRONG.GPU R0, desc[UR38][R2.64] ;  /* 0x0000002602007981 */ /* 0x006ea8000c1ef900 */
[----:B--2---:R-:W-:Y:S01]  /*6920*/  CCTL.IVALL ;  /* 0x00000000ff00798f */ /* 0x004fe20002000000 */
[----:B------:R-:W-:Y:S05]  /*6930*/  YIELD ;  /* 0x0000000000007946 */ /* 0x000fea0003800000 */
[----:B------:R-:W-:-:S13]  /*6940*/  ISETP.NE.AND P0, PT, R0, R17, PT ;  /* 0x000000110000720c */ /* 0x000fda0003f05270 */
[----:B------:R-:W-:Y:S05]  /*6950*/  @P0 BRA `(.L_x_927) ;  /* 0xfffffffc00ec0947 */ /* 0x000fea000383ffff */
.L_x_926:
[----:B------:R-:W-:Y:S05]  /*6960*/  BSYNC B0 ;  /* 0x0000000000007941 */ /* 0x000fea0003800000 */
.L_x_925:
[----:B------:R-:W-:-:S03]  /*6970*/  UMOV UR5, 0xffffffff ;  /* 0xffffffff00057882 */ /* 0x000fc60000000000 */
[----:B------:R-:W-:Y:S05]  /*6980*/  BRA.DIV UR5, `(.L_x_928) ;  /* 0x0000003a05907947 */ /* 0x000fea000b800000 */
[----:B------:R-:W-:Y:S01]  /*6990*/  NOP ;  /* 0x0000000000007918 */ /* 0x000fe20000000000 */
.L_x_1012:
[----:B------:R-:W-:Y:S01]  /*69a0*/  @!PT LDS RZ, [RZ] ;  /* 0x00000000fffff984 */ /* 0x000fe20000000800 */
[----:B------:R-:W-:Y:S01]  /*69b0*/  @!PT LDS RZ, [RZ] ;  /* 0x00000000fffff984 */ /* 0x000fe20000000800 */
[----:B------:R-:W-:Y:S01]  /*69c0*/  @!PT LDS RZ, [RZ] ;  /* 0x00000000fffff984 */ /* 0x000fe20000000800 */
[----:B------:R-:W-:Y:S01]  /*69d0*/  @!PT LDS RZ, [RZ] ;  /* 0x00000000fffff984 */ /* 0x000fe20000000800 */
[----:B------:R3:W-:Y:S06]  /*69e0*/  MEMBAR.ALL.CTA ;  /* 0x0000000000007992 */ /* 0x0007ec0000008000 */
[----:B---3--:R-:W3:Y:S01]  /*69f0*/  FENCE.VIEW.ASYNC.S ;  /* 0x00000000000073c6 */ /* 0x008ee20000000000 */
[----:B------:R-:W-:Y:S05]  /*6a00*/  WARPSYNC.ALL ;  /* 0x0000000000007948 */ /* 0x000fea0003800000 */
[----:B------:R-:W-:Y:S01]  /*6a10*/  BSSY B0, `(.L_x_929) ;  /* 0x0000010000007945 */ /* 0x000fe20003800000 */
[----:B---3--:R-:W-:Y:S06]  /*6a20*/  BAR.SYNC.DEFER_BLOCKING 0x1, 0x100 ;  /* 0x0044000000007b1d */ /* 0x008fec0000010000 */
[----:B------:R-:W-:Y:S05]  /*6a30*/  @P1 BRA `(.L_x_930) ;  /* 0x0000000000341947 */ /* 0x000fea0003800000 */
[----:B------:R-:W-:Y:S01]  /*6a40*/  R2UR UR6, R22 ;  /* 0x00000000160672ca */ /* 0x000fe200000e0000 */
[----:B------:R-:W-:Y:S01]  /*6a50*/  UMOV UR5, 0x800 ;  /* 0x0000080000057882 */ /* 0x000fe20000000000 */
[----:B------:R-:W-:Y:S01]  /*6a60*/  R2UR UR7, R10 ;  /* 0x000000000a0772ca */ /* 0x000fe200000e0000 */
[----:B------:R-:W-:Y:S01]  /*6a70*/  UMOV UR8, 0x0 ;  /* 0x0000000000087882 */ /* 0x000fe20000000000 */
[----:B------:R-:W-:Y:S01]  /*6a80*/  PLOP3.LUT P0, PT, PT, PT, PT, 0x80, 0x0 ;  /* 0x000000000000781c */ /* 0x000fe20003f0f070 */
[----:B------:R-:W-:-:S12]  /*6a90*/  UMOV UR9, 0x14f00000 ;  /* 0x14f0000000097882 */ /* 0x000fd80000000000 */
.L_x_931:
[----:B------:R-:W-:Y:S01]  /*6aa0*/  @P0 ELECT P2, URZ, PT ;  /* 0x00000000003f082f */ /* 0x000fe20003840000 */
[----:B------:R3:W-:-:S12]  /*6ab0*/  UBLKRED.G.S.ADD.F32.RN [UR6], [UR4], UR5, desc[UR8] ;  /* 0x00000806040073bb */ /* 0x0007d800080a1405 */
[----:B------:R-:W-:Y:S02]  /*6ac0*/  @P2 PLOP3.LUT P0, PT, P2, PT, PT, 0x8, 0x0 ;  /* 0x000000000000281c */ /* 0x000fe4000170e170 */
[----:B------:R-:W-:-:S11]  /*6ad0*/  PLOP3.LUT P2, PT, PT, PT, PT, 0x8, 0x0 ;  /* 0x000000000000781c */ /* 0x000fd60003f4e170 */
[----:B---3--:R-:W-:Y:S05]  /*6ae0*/  @P0 BRA.U.ANY `(.L_x_931) ;  /* 0xfffffffd00ec0947 */ /* 0x008fea000393ffff */
[----:B------:R0:W-:Y:S01]  /*6af0*/  UTMACMDFLUSH ;  /* 0x00000000000079b7 */ /* 0x0001e20000000000 */
[----:B------:R-:W-:-:S04]  /*6b00*/  DEPBAR.LE SB0, 0x0 ;  /* 0x000080000000791a */ /* 0x000fc80000000000 */
.L_x_930:
[----:B------:R-:W-:Y:S05]  /*6b10*/  BSYNC B0 ;  /* 0x0000000000007941 */ /* 0x000fea0003800000 */
.L_x_929:
[----:B------:R-:W-:Y:S01]  /*6b20*/  NOP ;  /* 0x0000000000007918 */ /* 0x000fe20000000000 */
[----:B------:R-:W-:Y:S05]  /*6b30*/  @P1 BRA `(.L_x_892) ;  /* 0x0000003400a81947 */ /* 0x000fea0003800000 */
[----:B------:R-:W-:Y:S01]  /*6b40*/  IMAD.MOV.U32 R5, RZ, RZ, 0x1 ;  /* 0x00000001ff057424 */ /* 0x000fe200078e00ff */
[----:B------:R-:W-:Y:S01]  /*6b50*/  @!PT LDS RZ, [RZ] ;  /* 0x00000000fffff984 */ /* 0x000fe20000000800 */
[----:B------:R-:W-:Y:S01]  /*6b60*/  @!PT LDS RZ, [RZ] ;  /* 0x00000000fffff984 */ /* 0x000fe20000000800 */
[----:B------:R-:W-:Y:S01]  /*6b70*/  @!PT LDS RZ, [RZ] ;  /* 0x00000000fffff984 */ /* 0x000fe20000000800 */
[----:B------:R-:W-:Y:S01]  /*6b80*/  @!PT LDS RZ, [RZ] ;  /* 0x00000000fffff984 */ /* 0x000fe20000000800 */
[----:B------:R3:W-:Y:S06]  /*6b90*/  MEMBAR.ALL.CTA ;  /* 0x0000000000007992 */ /* 0x0007ec0000008000 */
[----:B---3--:R-:W-:Y:S06]  /*6ba0*/  MEMBAR.ALL.GPU ;  /* 0x0000000000007992 */ /* 0x008fec000000a000 */
[----:B------:R-:W-:-:S00]  /*6bb0*/  ERRBAR ;  /* 0x00000000000079ab */ /* 0x000fc00000000000 */
[----:B------:R-:W-:Y:S06]  /*6bc0*/  CGAERRBAR ;  /* 0x00000000000075ab */ /* 0x000fec0000000000 */
[----:B012345:R-:W-:Y:S04]  /*6bd0*/  CCTL.IVALL ;  /* 0x00000000ff00798f */ /* 0x03ffe80002000000 */
[----:B------:R3:W-:Y:S01]  /*6be0*/  REDG.E.ADD.S32.STRONG.GPU desc[UR38][R2.64], R5 ;  /* 0x000000050200798e */ /* 0x0007e2000c10e3a6 */
[----:B------:R-:W-:Y:S05]  /*6bf0*/  BRA `(.L_x_892) ;  /* 0x0000003400787947 */ /* 0x000fea0003800000 */
.L_x_887:
        /* <DEDUP_REMOVED lines=16> */
[----:B------:R-:W-:Y:S01]  /*6d00*/  IMAD.U32 R2, RZ, RZ, UR4 ;  /* 0x00000004ff027e24 */ /* 0x000fe2000f8e00ff */
[----:B------:R-:W-:-:S05]  /*6d10*/  MOV R3, UR5 ;  /* 0x0000000500037c02 */ /* 0x000fca0008000f00 */
[----:B------:R-:W2:Y:S02]  /*6d20*/  LDG.E R2, desc[UR38][R2.64] ;  /* 0x0000002602027981 */ /* 0x000ea4000c1e1900 */
[----:B--2---:R-:W-:Y:S01]  /*6d30*/  R2UR UR4, R2 ;  /* 0x00000000020472ca */ /* 0x004fe200000e0000 */
[----:B------:R-:W-:-:S14]  /*6d40*/  BRA `(.L_x_934) ;  /* 0x0000000000387947 */ /* 0x000fdc0003800000 */
.L_x_933:
[----:B------:R-:W-:Y:S02]  /*6d50*/  ULDC.64 UR4, c[0x0][0x8d8] ;  /* 0x0002360000047ab9 */ /* 0x000fe40000000a00 */
[----:B------:R-:W-:-:S04]  /*6d60*/  ISETP.NE.U32.AND P0, PT, RZ, UR4, PT ;  /* 0x00000004ff007c0c */ /* 0x000fc8000bf05070 */
[----:B------:R-:W-:-:S13]  /*6d70*/  ISETP.NE.AND.EX P0, PT, RZ, UR5, PT, P0 ;  /* 0x00000005ff007c0c */ /* 0x000fda000bf05300 */
[----:B------:R-:W-:Y:S05]  /*6d80*/  @!P0 BRA `(.L_x_935) ;  /* 0x0000000000248947 */ /* 0x000fea0003800000 */
[----:B------:R-:W-:Y:S02]  /*6d90*/  ULDC.64 UR4, c[0x0][0x8d8] ;  /* 0x0002360000047ab9 */ /* 0x000fe40000000a00 */
[----:B--2---:R-:W-:-:S06]  /*6da0*/  UIMAD.WIDE UR4, UR12, 0x4, UR4 ;  /* 0x000000040c0478a5 */ /* 0x004fcc000f8e0204 */
[----:B------:R-:W-:Y:S02]  /*6db0*/  IMAD.U32 R2, RZ, RZ, UR4 ;  /* 0x00000004ff027e24 */ /* 0x000fe4000f8e00ff */
[----:B------:R-:W-:-:S05]  /*6dc0*/  IMAD.U32 R3, RZ, RZ, UR5 ;  /* 0x00000005ff037e24 */ /* 0x000fca000f8e00ff */
[----:B------:R-:W2:Y:S04]  /*6dd0*/  LDG.E R0, desc[UR38][R2.64] ;  /* 0x0000002602007981 */ /* 0x000ea8000c1e1900 */
[----:B------:R-:W2:Y:S02]  /*6de0*/  LDG.E R5, desc[UR38][R2.64+0x4] ;  /* 0x0000042602057981 */ /* 0x000ea4000c1e1900 */
[----:B--2---:R-:W-:-:S05]  /*6df0*/  IMAD.IADD R0, R5, 0x1, -R0 ;  /* 0x0000000105007824 */ /* 0x004fca00078e0a00 */
[----:B------:R-:W-:Y:S01]  /*6e00*/  R2UR UR4, R0 ;  /* 0x00000000000472ca */ /* 0x000fe200000e0000 */
[----:B------:R-:W-:-:S14]  /*6e10*/  BRA `(.L_x_934) ;  /* 0x0000000000047947 */ /* 0x000fdc0003800000 */
.L_x_935:
[----:B------:R-:W-:-:S05]  /*6e20*/  ULDC UR4, c[0x0][0x8c4] ;  /* 0x0002310000047ab9 */ /* 0x000fca0000000800 */
.L_x_934:
        /* <DEDUP_REMOVED lines=11> */
[----:B------:R-:W-:Y:S01]  /*6ee0*/  MOV R2, UR4 ;  /* 0x0000000400027c02 */ /* 0x000fe20008000f00 */
[----:B------:R-:W-:Y:S01]  /*6ef0*/  IMAD.U32 R3, RZ, RZ, UR5 ;  /* 0x00000005ff037e24 */ /* 0x000fe2000f8e00ff */
[----:B------:R-:W-:Y:S02]  /*6f00*/  ULDC.64 UR4, c[0x0][0x780] ;  /* 0x0001e00000047ab9 */ /* 0x000fe40000000a00 */
[----:B------:R-:W-:-:S04]  /*6f10*/  UISETP.NE.U32.AND UP1, UPT, UR4, URZ, UPT ;  /* 0x0000003f0400728c */ /* 0x000fc8000bf25070 */
[----:B------:R-:W2:Y:S01]  /*6f20*/  @P0 LDG.E R6, desc[UR38][R2.64] ;  /* 0x0000002602060981 */ /* 0x000ea2000c1e1900 */
[----:B------:R-:W-:Y:S01]  /*6f30*/  UISETP.NE.AND.EX UP1, UPT, UR5, URZ, UPT, UP1 ;  /* 0x0000003f0500728c */ /* 0x000fe2000bf25310 */
[----:B------:R-:W-:Y:S02]  /*6f40*/  ULDC UR6, c[0x0][0x280] ;  /* 0x0000a00000067ab9 */ /* 0x000fe40000000800 */
[----:B------:R-:W-:-:S03]  /*6f50*/  IMAD.U32 R0, RZ, RZ, UR6 ;  /* 0x00000006ff007e24 */ /* 0x000fc6000f8e00ff */
[----:B------:R-:W-:-:S05]  /*6f60*/  PLOP3.LUT P1, PT, PT, PT, UP1, 0x80, 0x0 ;  /* 0x000000000000781c */ /* 0x000fca0003f2f018 */
[----:B------:R-:W-:Y:S02]  /*6f70*/  @UP1 ULDC.64 UR4, c[0x0][0x780] ;  /* 0x0001e00000041ab9 */ /* 0x000fe40000000a00 */
[----:B------:R-:W-:-:S06]  /*6f80*/  @UP1 UIMAD.WIDE UR4, UR12, 0x4, UR4 ;  /* 0x000000040c0418a5 */ /* 0x000fcc000f8e0204 */
[----:B------:R-:W-:Y:S01]  /*6f90*/  IMAD.U32 R4, RZ, RZ, UR4 ;  /* 0x00000004ff047e24 */ /* 0x000fe2000f8e00ff */
[----:B------:R-:W-:-:S05]  /*6fa0*/  MOV R5, UR5 ;  /* 0x0000000500057c02 */ /* 0x000fca0008000f00 */
        /* <DEDUP_REMOVED lines=13> */
.L_x_936:
        /* <DEDUP_REMOVED lines=18> */
[----:B------:R-:W-:Y:S01]  /*71a0*/  USEL UR18, UR12, URZ, !UP0 ;  /* 0x0000003f0c127287 */ /* 0x000fe2000c000000 */
[----:B------:R-:W-:Y:S01]  /*71b0*/  LEA.HI R3, R3, R2, RZ, 0x7 ;  /* 0x0000000203037211 */ /* 0x000fe200078f38ff */
[----:B------:R-:W-:-:S02]  /*71c0*/  USEL UR13, UR5, URZ, !UP0 ;  /* 0x0000003f050d7287 */ /* 0x000fc4000c000000 */
[----:B------:R-:W-:Y:S01]  /*71d0*/  UIADD3 UR8, UP0, UR6, UR14, URZ ;  /* 0x0000000e06087290 */ /* 0x000fe2000ff1e03f */
[----:B------:R-:W-:Y:S01]  /*71e0*/  SHF.R.S32.HI R3, RZ, 0x7, R3 ;  /* 0x00000007ff037819 */ /* 0x000fe20000011403 */
[----:B------:R-:W-:Y:S01]  /*71f0*/  UIADD3 UR5, UR15, UR9, URZ ;  /* 0x000000090f057290 */ /* 0x000fe2000fffe03f */
[----:B------:R-:W-:Y:S01]  /*7200*/  ULDC UR10, c[0x0][0x288] ;  /* 0x0000a200000a7ab9 */ /* 0x000fe20000000800 */
[----:B------:R-:W-:Y:S01]  /*7210*/  ULDC.64 UR16, c[0x0][0x2e0] ;  /* 0x0000b80000107ab9 */ /* 0x000fe20000000a00 */
[----:B------:R-:W-:Y:S01]  /*7220*/  UIMAD UR12, UR12, UR10, URZ ;  /* 0x0000000a0c0c72a4 */ /* 0x000fe2000f8e023f */
[----:B------:R-:W-:Y:S01]  /*7230*/  VIMNMX R3, R3, 0x1, !PT ;  /* 0x0000000103037848 */ /* 0x000fe20007fe0100 */
[----:B------:R-:W-:Y:S01]  /*7240*/  ULDC UR11, c[0x0][0x760] ;  /* 0x0001d800000b7ab9 */ /* 0x000fe20000000800 */
[----:B------:R-:W-:Y:S02]  /*7250*/  UIADD3.X UR9, UR7, UR5, URZ, UP0, !UPT ;  /* 0x0000000507097290 */ /* 0x000fe400087fe43f */
[----:B------:R-:W-:Y:S01]  /*7260*/  UIMAD UR13, UR13, UR16, URZ ;  /* 0x000000100d0d72a4 */ /* 0x000fe2000f8e023f */
[----:B------:R-:W-:Y:S01]  /*7270*/  LOP3.LUT R6, R3, 0x1, RZ, 0xc0, !PT ;  /* 0x0000000103067812 */ /* 0x000fe200078ec0ff */
[----:B------:R-:W-:-:S02]  /*7280*/  UIMAD UR10, UR10, UR11, URZ ;  /* 0x0000000b0a0a72a4 */ /* 0x000fc4000f8e023f */
[----:B------:R-:W-:Y:S02]  /*7290*/  UIADD3 UR11, UP0, UR12, UR19, URZ ;  /* 0x000000130c0b7290 */ /* 0x000fe4000ff1e03f */
[----:B------:R-:W-:Y:S01]  /*72a0*/  UIMAD UR13, UR18, UR17, UR13 ;  /* 0x00000011120d72a4 */ /* 0x000fe2000f8e020d */
[----:B-1----:R-:W-:Y:S01]  /*72b0*/  LOP3.LUT R0, R4, 0x1f, RZ, 0xc0, !PT ;  /* 0x0000001f04007812 */ /* 0x002fe200078ec0ff */
[----:B------:R-:W-:Y:S02]  /*72c0*/  UIMAD.WIDE.U32 UR8, UR18, UR16, UR8 ;  /* 0x00000010120872a5 */ /* 0x000fe4000f8e0008 */
[----:B------:R-:W-:Y:S01]  /*72d0*/  ULEA.HI.X.SX32 UR12, UR12, UR4, 0x1, UP0 ;  /* 0x000000040c0c7291 */ /* 0x000fe200080f0e3f */
[----:B------:R-:W-:Y:S01]  /*72e0*/  ELECT P0, URZ, PT ;  /* 0x00000000003f782f */ /* 0x000fe20003800000 */
        /* <DEDUP_REMOVED lines=19> */
.L_x_962:
[----:B------:R-:W-:Y:S01]  /*7420*/  UIMAD UR13, UR10, UR4, URZ ;  /* 0x000000040a0d72a4 */ /* 0x000fe2000f8e023f */
[----:B------:R-:W-:Y:S01]  /*7430*/  ISETP.NE.AND P1, PT, R0, RZ, PT ;  /* 0x000000ff0000720c */ /* 0x000fe20003f25270 */
[----:B------:R-:W-:Y:S01]  /*7440*/  ULDC.64 UR6, c[0x0][0x768] ;  /* 0x0001da0000067ab9 */ /* 0x000fe20000000a00 */
[----:B------:R-:W-:Y:S01]  /*7450*/  USHF.L.U32 UR14, UR5, 0xe, URZ ;  /* 0x0000000e050e7899 */ /* 0x000fe2000800063f */
[----:B------:R-:W-:Y:S01]  /*7460*/  IADD3 R4, R4, -0x2, RZ ;  /* 0xfffffffe04047810 */ /* 0x000fe20007ffe0ff */
[----:B------:R-:W-:Y:S01]  /*7470*/  UIADD3 UR15, UP0, UR13, UR11, URZ ;  /* 0x0000000b0d0f7290 */ /* 0x000fe2000ff1e03f */
[----:B------:R-:W-:Y:S01]  /*7480*/  BSSY B0, `(.L_x_938) ;  /* 0x0000010000007945 */ /* 0x000fe20003800000 */
[----:B------:R-:W-:Y:S01]  /*7490*/  UIMAD.WIDE UR30, UR14, 0x4, UR16 ;  /* 0x000000040e1e78a5 */ /* 0x000fe2000f8e0210 */
[----:B------:R-:W-:Y:S01]  /*74a0*/  ISETP.NE.AND P2, PT, R4, RZ, PT ;  /* 0x000000ff0400720c */ /* 0x000fe20003f45270 */
[----:B------:R-:W-:Y:S02]  /*74b0*/  ULEA.HI.X.SX32 UR22, UR13, UR12, 0x1, UP0 ;  /* 0x0000000c0d167291 */ /* 0x000fe400080f0e3f */
[----:B------:R-:W-:-:S02]  /*74c0*/  ULEA UR23, UP0, UR15, UR6, 0x2 ;  /* 0x000000060f177291 */ /* 0x000fc4000f80103f */
[----:B------:R-:W-:Y:S02]  /*74d0*/  UIMAD.WIDE UR26, UR14, 0x4, UR18 ;  /* 0x000000040e1a78a5 */ /* 0x000fe4000f8e0212 */
[----:B------:R-:W-:Y:S02]  /*74e0*/  ULEA.HI.X UR22, UR15, UR7, UR22, 0x2, UP0 ;  /* 0x000000070f167291 */ /* 0x000fe400080f1416 */
[----:B-1----:R-:W-:Y:S01]  /*74f0*/  IMAD.U32 R2, RZ, RZ, UR23 ;  /* 0x00000017ff027e24 */ /* 0x002fe2000f8e00ff */
[----:B------:R-:W-:-:S03]  /*7500*/  UIMAD.WIDE UR14, UR14, 0x4, UR20 ;  /* 0x000000040e0e78a5 */ /* 0x000fc6000f8e0214 */
[----:B------:R-:W-:Y:S01]  /*7510*/  IMAD.U32 R3, RZ, RZ, UR22 ;  /* 0x00000016ff037e24 */ /* 0x000fe2000f8e00ff */
[----:B------:R-:W-:Y:S08]  /*7520*/  @P1 BRA `(.L_x_939) ;  /* 0x0000000000141947 */ /* 0x000ff00003800000 */
.L_x_940:
[----:B------:R-:W2:Y:S04]  /*7530*/  LDG.E.STRONG.GPU R5, desc[UR38][R2.64] ;  /* 0x0000002602057981 */ /* 0x000ea8000c1ef900 */
[----:B--2---:R-:W-:Y:S01]  /*7540*/  CCTL.IVALL ;  /* 0x00000000ff00798f */ /* 0x004fe20002000000 */
[----:B------:R-:W-:Y:S05]  /*7550*/  YIELD ;  /* 0x0000000000007946 */ /* 0x000fea0003800000 */
[----:B------:R-:W-:-:S13]  /*7560*/  ISETP.NE.AND P3, PT, R5, UR24, PT ;  /* 0x0000001805007c0c */ /* 0x000fda000bf65270 */
[----:B------:R-:W-:Y:S05]  /*7570*/  @P3 BRA `(.L_x_940) ;  /* 0xfffffffc00ec3947 */ /* 0x000fea000383ffff */
.L_x_939:
[----:B------:R-:W-:Y:S05]  /*7580*/  BSYNC B0 ;  /* 0x0000000000007941 */ /* 0x000fea0003800000 */
.L_x_938:
[----:B------:R-:W-:-:S03]  /*7590*/  UMOV UR22, 0xffffffff ;  /* 0xffffffff00167882 */ /* 0x000fc60000000000 */
[----:B------:R-:W-:Y:S05]  /*75a0*/  BRA.DIV UR22, `(.L_x_941) ;  /* 0x0000002e16a47947 */ /* 0x000fea000b800000 */
[----:B------:R-:W-:Y:S01]  /*75b0*/  NOP ;  /* 0x0000000000007918 */ /* 0x000fe20000000000 */
.L_x_1015:
        /* <DEDUP_REMOVED lines=19> */
.L_x_943:
[----:B------:R-:W-:Y:S05]  /*76f0*/  BSYNC B0 ;  /* 0x0000000000007941 */ /* 0x000fea0003800000 */
.L_x_942:
        /* <DEDUP_REMOVED lines=13> */
.L_x_945:
[----:B------:R-:W-:Y:S05]  /*77d0*/  BSYNC B0 ;  /* 0x0000000000007941 */ /* 0x000fea0003800000 */
.L_x_944:
[----:B------:R-:W-:Y:S06]  /*77e0*/  BAR.ARV 0xa, 0xa0 ;  /* 0x0282800000007b1d */ /* 0x000fec0000002000 */
[----:B------:R-:W-:Y:S04]  /*77f0*/  BSSY B0, `(.L_x_946) ;  /* 0x0000003000007945 */ /* 0x000fe80003800000 */
[----:B------:R-:W-:Y:S05]  /*7800*/  @!P0 BRA `(.L_x_947) ;  /* 0x0000000000048947 */ /* 0x000fea0003800000 */
[----:B------:R-:W-:-:S04]  /*7810*/  DEPBAR.LE SB0, 0x0 ;  /* 0x000080000000791a */ /* 0x000fc80000000000 */
.L_x_947:
[----:B------:R-:W-:Y:S05]  /*7820*/  BSYNC B0 ;  /* 0x0000000000007941 */ /* 0x000fea0003800000 */
.L_x_946:
        /* <DEDUP_REMOVED lines=19> */
.L_x_949:
[----:B------:R-:W-:Y:S05]  /*7960*/  BSYNC B0 ;  /* 0x0000000000007941 */ /* 0x000fea0003800000 */
.L_x_948:
[----:B------:R-:W-:Y:S01]  /*7970*/  UIADD3 UR13, UR10, UR13, URZ ;  /* 0x0000000d0a0d7290 */ /* 0x000fe2000fffe03f */
[----:B------:R-:W-:Y:S03]  /*7980*/  BSSY B0, `(.L_x_950) ;  /* 0x000000d000007945 */ /* 0x000fe60003800000 */
[----:B------:R-:W-:-:S04]  /*7990*/  UIADD3 UR22, UP0, UR13, UR11, URZ ;  /* 0x0000000b0d167290 */ /* 0x000fc8000ff1e03f */
[----:B------:R-:W-:Y:S02]  /*79a0*/  ULEA.HI.X.SX32 UR13, UR13, UR12, 0x1, UP0 ;  /* 0x0000000c0d0d7291 */ /* 0x000fe400080f0e3f */
[----:B------:R-:W-:-:S04]  /*79b0*/  ULEA UR6, UP0, UR22, UR6, 0x2 ;  /* 0x0000000616067291 */ /* 0x000fc8000f80103f */
[----:B------:R-:W-:Y:S02]  /*79c0*/  ULEA.HI.X UR13, UR22, UR7, UR13, 0x2, UP0 ;  /* 0x00000007160d7291 */ /* 0x000fe400080f140d */
[----:B-1----:R-:W-:-:S04]  /*79d0*/  IMAD.U32 R2, RZ, RZ, UR6 ;  /* 0x00000006ff027e24 */ /* 0x002fc8000f8e00ff */
[----:B------:R-:W-:Y:S01]  /*79e0*/  MOV R3, UR13 ;  /* 0x0000000d00037c02 */ /* 0x000fe20008000f00 */
[----:B------:R-:W-:Y:S06]  /*79f0*/  @P1 BRA `(.L_x_951) ;  /* 0x0000000000141947 */ /* 0x000fec0003800000 */
.L_x_952:
[----:B------:R-:W2:Y:S04]  /*7a00*/  LDG.E.STRONG.GPU R5, desc[UR38][R2.64] ;  /* 0x0000002602057981 */ /* 0x000ea8000c1ef900 */
[----:B--2---:R-:W-:Y:S01]  /*7a10*/  CCTL.IVALL ;  /* 0x00000000ff00798f */ /* 0x004fe20002000000 */
[----:B------:R-:W-:Y:S05]  /*7a20*/  YIELD ;  /* 0x0000000000007946 */ /* 0x000fea0003800000 */
[----:B------:R-:W-:-:S13]  /*7a30*/  ISETP.NE.AND P3, PT, R5, UR24, PT ;  /* 0x0000001805007c0c */ /* 0x000fda000bf65270 */
[----:B------:R-:W-:Y:S05]  /*7a40*/  @P3 BRA `(.L_x_952) ;  /* 0xfffffffc00ec3947 */ /* 0x000fea000383ffff */
.L_x_951:
[----:B------:R-:W-:Y:S05]  /*7a50*/  BSYNC B0 ;  /* 0x0000000000007941 */ /* 0x000fea0003800000 */
.L_x_950:
[----:B------:R-:W-:-:S03]  /*7a60*/  UMOV UR6, 0xffffffff ;  /* 0xffffffff00067882 */ /* 0x000fc60000000000 */
[----:B------:R-:W-:Y:S05]  /*7a70*/  BRA.DIV UR6, `(.L_x_953) ;  /* 0x0000002a068c7947 */ /* 0x000fea000b800000 */
[----:B------:R-:W-:Y:S01]  /*7a80*/  NOP ;  /* 0x0000000000007918 */ /* 0x000fe20000000000 */
.L_x_1018:
        /* <DEDUP_REMOVED lines=13> */
.L_x_955:
[----:B------:R-:W-:Y:S05]  /*7b60*/  BSYNC B0 ;  /* 0x0000000000007941 */ /* 0x000fea0003800000 */
.L_x_954:
        /* <DEDUP_REMOVED lines=13> */
.L_x_957:
[----:B------:R-:W-:Y:S05]  /*7c40*/  BSYNC B0 ;  /* 0x0000000000007941 */ /* 0x000fea0003800000 */
.L_x_956:
[----:B------:R-:W-:Y:S06]  /*7c50*/  BAR.ARV 0xa, 0xa0 ;  /* 0x0282800000007b1d */ /* 0x000fec0000002000 */
[----:B------:R-:W-:Y:S04]  /*7c60*/  BSSY B0, `(.L_x_958) ;  /* 0x0000003000007945 */ /* 0x000fe80003800000 */
[----:B------:R-:W-:Y:S05]  /*7c70*/  @!P0 BRA `(.L_x_959) ;  /* 0x0000000000048947 */ /* 0x000fea0003800000 */
[----:B------:R-:W-:-:S04]  /*7c80*/  DEPBAR.LE SB0, 0x0 ;  /* 0x000080000000791a */ /* 0x000fc80000000000 */
.L_x_959:
[----:B------:R-:W-:Y:S05]  /*7c90*/  BSYNC B0 ;  /* 0x0000000000007941 */ /* 0x000fea0003800000 */
.L_x_958:
        /* <DEDUP_REMOVED lines=19> */
.L_x_961:
[----:B------:R-:W-:Y:S05]  /*7dd0*/  BSYNC B0 ;  /* 0x0000000000007941 */ /* 0x000fea0003800000 */
.L_x_960:
[----:B------:R-:W-:Y:S02]  /*7de0*/  UIADD3 UR4, UR4, 0x2, URZ ;  /* 0x0000000204047890 */ /* 0x000fe4000fffe03f */
[----:B------:R-:W-:Y:S01]  /*7df0*/  UIADD3 UR5, UR5, 0x1, URZ ;  /* 0x0000000105057890 */ /* 0x000fe2000fffe03f */
[----:B------:R-:W-:Y:S11]  /*7e00*/  @P2 BRA `(.L_x_962) ;  /* 0xfffffff400842947 */ /* 0x000ff6000383ffff */
.L_x_937:
        /* <DEDUP_REMOVED lines=11> */
[----:B------:R-:W-:Y:S01]  /*7ec0*/  IMAD.U32 R3, RZ, RZ, UR5 ;  /* 0x00000005ff037e24 */ /* 0x000fe2000f8e00ff */
[----:B------:R-:W-:Y:S06]  /*7ed0*/  @P3 BRA `(.L_x_964) ;  /* 0x0000000000143947 */ /* 0x000fec0003800000 */
.L_x_965:
[----:B------:R-:W2:Y:S04]  /*7ee0*/  LDG.E.STRONG.GPU R0, desc[UR38][R2.64] ;  /* 0x0000002602007981 */ /* 0x000ea8000c1ef900 */
[----:B--2---:R-:W-:Y:S01]  /*7ef0*/  CCTL.IVALL ;  /* 0x00000000ff00798f */ /* 0x004fe20002000000 */
[----:B------:R-:W-:Y:S05]  /*7f00*/  YIELD ;  /* 0x0000000000007946 */ /* 0x000fea0003800000 */
[----:B------:R-:W-:-:S13]  /*7f10*/  ISETP.NE.AND P1, PT, R0, UR24, PT ;  /* 0x0000001800007c0c */ /* 0x000fda000bf25270 */
[----:B------:R-:W-:Y:S05]  /*7f20*/  @P1 BRA `(.L_x_965) ;  /* 0xfffffffc00ec1947 */ /* 0x000fea000383ffff */
.L_x_964:
[----:B------:R-:W-:Y:S05]  /*7f30*/  BSYNC B0 ;  /* 0x0000000000007941 */ /* 0x000fea0003800000 */
.L_x_963:
[----:B------:R-:W-:-:S03]  /*7f40*/  UMOV UR5, 0xffffffff ;  /* 0xffffffff00057882 */ /* 0x000fc60000000000 */
[----:B------:R-:W-:Y:S05]  /*7f50*/  BRA.DIV UR5, `(.L_x_966) ;  /* 0x0000002605707947 */ /* 0x000fea000b800000 */
[----:B------:R-:W-:Y:S01]  /*7f60*/  NOP ;  /* 0x0000000000007918 */ /* 0x000fe20000000000 */
.L_x_1021:
        /* <DEDUP_REMOVED lines=22> */
.L_x_968:
[----:B------:R-:W-:Y:S05]  /*80d0*/  BSYNC B0 ;  /* 0x0000000000007941 */ /* 0x000fea0003800000 */
.L_x_967:
        /* <DEDUP_REMOVED lines=20> */
.L_x_970:
[----:B------:R-:W-:Y:S05]  /*8220*/  BSYNC B0 ;  /* 0x0000000000007941 */ /* 0x000fea0003800000 */
.L_x_969:
[----:B------:R-:W-:Y:S06]  /*8230*/  BAR.ARV 0xa, 0xa0 ;  /* 0x0282800000007b1d */ /* 0x000fec0000002000 */
[----:B------:R-:W-:Y:S04]  /*8240*/  BSSY B0, `(.L_x_971) ;  /* 0x0000003000007945 */ /* 0x000fe80003800000 */
[----:B------:R-:W-:Y:S05]  /*8250*/  @!P0 BRA `(.L_x_972) ;  /* 0x0000000000048947 */ /* 0x000fea0003800000 */
[----:B------:R-:W-:-:S04]  /*8260*/  DEPBAR.LE SB0, 0x0 ;  /* 0x000080000000791a */ /* 0x000fc80000000000 */
.L_x_972:
[----:B------:R-:W-:Y:S05]  /*8270*/  BSYNC B0 ;  /* 0x0000000000007941 */ /* 0x000fea0003800000 */
.L_x_971:
        /* <DEDUP_REMOVED lines=19> */
.L_x_932:
        /* <DEDUP_REMOVED lines=10> */
.L_x_973:
        /* <DEDUP_REMOVED lines=10> */
.L_x_975:
[----:B------:R-:W3:Y:S02]  /*84f0*/  LDC R5, c[0x0][0x8c4] ;  /* 0x00023100ff057b82 */ /* 0x000ee40000000800 */
.L_x_974:
[----:B------:R-:W4:Y:S01]  /*8500*/  S2R R14, SR_CTAID.X ;  /* 0x00000000000e7919 */ /* 0x000f220000002500 */
[----:B------:R-:W-:Y:S01]  /*8510*/  IMAD.MOV.U32 R0, RZ, RZ, 0x1 ;  /* 0x00000001ff007424 */ /* 0x000fe200078e00ff */
[----:B------:R-:W-:Y:S01]  /*8520*/  MOV R9, RZ ;  /* 0x000000ff00097202 */ /* 0x000fe20000000f00 */
[----:B----4-:R-:W-:-:S05]  /*8530*/  IMAD.SHL.U32 R14, R14, 0x80, RZ ;  /* 0x000000800e0e7824 */ /* 0x010fca00078e00ff */
        /* <DEDUP_REMOVED lines=19> */
[----:B------:R-:W-:Y:S01]  /*8670*/  IMAD.MOV.U32 R5, RZ, RZ, RZ ;  /* 0x000000ffff057224 */ /* 0x000fe200078e00ff */
[----:B------:R-:W-:Y:S01]  /*8680*/  ULDC UR4, c[0x0][0x280] ;  /* 0x0000a00000047ab9 */ /* 0x000fe20000000800 */
[----:B-1----:R-:W-:-:S05]  /*8690*/  @P0 IMAD.WIDE R2, R8, 0x4, R2 ;  /* 0x0000000408020825 */ /* 0x002fca00078e0202 */
[----:B------:R2:W5:Y:S01]  /*86a0*/  @P0 LDG.E R5, desc[UR38][R2.64] ;  /* 0x0000002602050981 */ /* 0x000562000c1e1900 */
[----:B------:R-:W-:Y:S02]  /*86b0*/  IMAD.U32 R4, RZ, RZ, UR4 ;  /* 0x00000004ff047e24 */ /* 0x000fe4000f8e00ff */
[----:B--2---:R-:W-:Y:S01]  /*86c0*/  @P2 IMAD.WIDE R2, R8, 0x4, R12 ;  /* 0x0000000408022825 */ /* 0x004fe200078e020c */
[----:B------:R-:W-:-:S04]  /*86d0*/  VOTEU.ANY UP0, P1 ;  /* 0x00000000003f7886 */ /* 0x000fc80000800100 */
[----:B------:R1:W5:Y:S02]  /*86e0*/  @P2 LDG.E R4, desc[UR38][R2.64] ;  /* 0x0000002602042981 */ /* 0x000364000c1e1900 */
[----:B-1----:R-:W-:Y:S02]  /*86f0*/  CS2R R2, SRZ ;  /* 0x0000000000027805 */ /* 0x002fe4000001ff00 */
[----:B---3--:R-:W-:-:S04]  /*8700*/  @P1 LEA R9, R8, R9, 0x7 ;  /* 0x0000000908091211 */ /* 0x008fc800078e38ff */
[----:B------:R-:W-:-:S04]  /*8710*/  @P1 SHF.R.S32.HI R12, RZ, 0x1f, R9 ;  /* 0x0000001fff0c1819 */ /* 0x000fc80000011409 */
[----:B------:R-:W-:-:S04]  /*8720*/  @P1 LEA.HI R12, R12, R9, RZ, 0x7 ;  /* 0x000000090c0c1211 */ /* 0x000fc800078f38ff */
[----:B------:R-:W-:Y:S02]  /*8730*/  @P1 LOP3.LUT R12, R12, 0xffffff80, RZ, 0xc0, !PT ;  /* 0xffffff800c0c1812 */ /* 0x000fe400078ec0ff */
[----:B----4-:R-:W-:Y:S02]  /*8740*/  @P1 R2UR UR4, R15 ;  /* 0x000000000f0412ca */ /* 0x010fe400000e0000 */
        /* <DEDUP_REMOVED lines=8> */
.L_x_977:
        /* <DEDUP_REMOVED lines=8> */
[----:B------:R-:W-:Y:S01]  /*8850*/  ULDC UR4, c[0x0][0x2e8] ;  /* 0x0000ba0000047ab9 */ /* 0x000fe20000000800 */
[----:B------:R-:W-:Y:S01]  /*8860*/  R2UR UR13, R8 ;  /* 0x00000000080d72ca */ /* 0x000fe200000e0000 */
[----:B------:R-:W-:Y:S01]  /*8870*/  VOTEU.ANY UP1, P0 ;  /* 0x00000000003f7886 */ /* 0x000fe20000020100 */
[----:B------:R-:W-:Y:S02]  /*8880*/  ISETP.NE.AND.EX P1, PT, R11, RZ, PT, P1 ;  /* 0x000000ff0b00720c */ /* 0x000fe40003f25310 */
[----:B------:R-:W-:Y:S02]  /*8890*/  ELECT P0, URZ, PT ;  /* 0x00000000003f782f */ /* 0x000fe40003800000 */
[----:B------:R-:W-:Y:S01]  /*88a0*/  SHF.R.S32.HI R8, RZ, 0x1f, R8 ;  /* 0x0000001fff087819 */ /* 0x000fe20000011408 */
[----:B------:R-:W3:Y:S01]  /*88b0*/  LDC.64 R10, c[0x0][0x720] ;  /* 0x0001c800ff0a7b82 */ /* 0x000ee20000000a00 */
[----:B------:R-:W-:Y:S01]  /*88c0*/  MOV R7, R3 ;  /* 0x0000000300077202 */ /* 0x000fe20000000f00 */
[----:B------:R-:W-:Y:S01]  /*88d0*/  UMOV UR12, UR20 ;  /* 0x00000014000c7c82 */ /* 0x000fe20008000000 */
[----:B------:R-:W-:Y:S01]  /*88e0*/  SEL R8, R8, RZ, !P1 ;  /* 0x000000ff08087207 */ /* 0x000fe20004800000 */
[----:B------:R-:W-:Y:S01]  /*88f0*/  BSSY B0, `(.L_x_976) ;  /* 0x0000169000007945 */ /* 0x000fe20003800000 */
[----:B------:R-:W-:-:S02]  /*8900*/  R2UR UR11, R14 ;  /* 0x000000000e0b72ca */ /* 0x000fc400000e0000 */
[----:B------:R-:W-:Y:S01]  /*8910*/  R2UR UR8, R5 ;  /* 0x00000000050872ca */ /* 0x000fe200000e0000 */
[----:B------:R-:W-:Y:S01]  /*8920*/  VOTEU.ANY UP0, P1 ;  /* 0x00000000003f7886 */ /* 0x000fe20000800100 */
[----:B------:R-:W-:Y:S02]  /*8930*/  USEL UR21, UR13, URZ, !UP0 ;  /* 0x0000003f0d157287 */ /* 0x000fe4000c000000 */
[----:B------:R-:W-:Y:S02]  /*8940*/  UISETP.NE.AND UP0, UPT, UR4, 0x1, UPT ;  /* 0x000000010400788c */ /* 0x000fe4000bf05270 */
[----:B------:R-:W-:-:S07]  /*8950*/  USEL UR13, UR13, URZ, !UP1 ;  /* 0x0000003f0d0d7287 */ /* 0x000fce000c800000 */
[----:B------:R-:W-:Y:S01]  /*8960*/  UIADD3 UR11, UR11, UR8, URZ ;  /* 0x000000080b0b7290 */ /* 0x000fe2000fffe03f */
[----:B-1----:R-:W-:Y:S01]  /*8970*/  SHF.R.S32.HI R9, RZ, 0x1f, R9 ;  /* 0x0000001fff097819 */ /* 0x002fe20000011409 */
[----:B------:R-:W-:Y:S01]  /*8980*/  @UP0 ULDC UR6, c[0x0][0x2ec] ;  /* 0x0000bb0000060ab9 */ /* 0x000fe20000000800 */
[----:B------:R-:W-:Y:S01]  /*8990*/  @UP0 ULDC UR8, c[0x0][0x2f0] ;  /* 0x0000bc0000080ab9 */ /* 0x000fe20000000800 */
[----:B------:R-:W-:Y:S02]  /*89a0*/  UIMAD.WIDE.U32 UR6, UR20, UR6, URZ ;  /* 0x00000006140672a5 */ /* 0x000fe4000f8e003f */
[----:B--2---:R-:W-:Y:S02]  /*89b0*/  IMAD R6, R9, R12, RZ ;  /* 0x0000000c09067224 */ /* 0x004fe400078e02ff */
[----:B------:R-:W-:Y:S02]  /*89c0*/  @UP0 USHF.R.U32.HI UR12, URZ, UR8, UR7 ;  /* 0x000000083f0c0299 */ /* 0x000fe40008011607 */
[----:B------:R-:W-:-:S02]  /*89d0*/  IMAD R13, R13, UR20, R6 ;  /* 0x000000140d0d7c24 */ /* 0x000fc4000f8e0206 */
[----:B------:R-:W-:-:S04]  /*89e0*/  IMAD.MOV.U32 R6, RZ, RZ, R2 ;  /* 0x000000ffff067224 */ /* 0x000fc800078e0002 */
[----:B------:R-:W-:-:S04]  /*89f0*/  IMAD.WIDE.U32 R2, R12, UR20, R6 ;  /* 0x000000140c027c25 */ /* 0x000fc8000f8e0006 */
[----:B---3--:R-:W-:Y:S02]  /*8a00*/  IMAD R12, R8, R10, RZ ;  /* 0x0000000a080c7224 */ /* 0x008fe400078e02ff */
[----:B------:R-:W-:Y:S02]  /*8a10*/  IMAD.IADD R3, R3, 0x1, R13 ;  /* 0x0000000103037824 */ /* 0x000fe400078e020d */
        /* <DEDUP_REMOVED lines=14> */
[----:B------:R-:W-:Y:S01]  /*8b00*/  IADD3 R7, R7, R11, RZ ;  /* 0x0000000b07077210 */ /* 0x000fe20007ffe0ff */
        /* <DEDUP_REMOVED lines=14> */
.L_x_1022:
[----:B------:R-:W-:Y:S01]  /*8bf0*/  IADD3 R11, R7, R11, RZ ;  /* 0x0000000b070b7210 */ /* 0x000fe20007ffe0ff */
        /* <DEDUP_REMOVED lines=8> */
.L_x_980:
        /* <DEDUP_REMOVED lines=31> */
[----:B------:R-:W-:Y:S01]  /*8e70*/  R2UR UR31, R0 ;  /* 0x00000000001f72ca */ /* 0x000fe200000e0000 */
[----:B------:R-:W-:Y:S01]  /*8e80*/  IMAD.X R3, RZ, RZ, R8, P1 ;  /* 0x000000ffff037224 */ /* 0x000fe200008e0608 */
[----:B------:R-:W-:Y:S02]  /*8e90*/  IADD3.X R0, RZ, R8, RZ, P2, !PT ;  /* 0x00000008ff007210 */ /* 0x000fe400017fe4ff */
        /* <DEDUP_REMOVED lines=9> */
[----:B--2---:R-:W-:Y:S01]  /*8f30*/  MOV R5, RZ ;  /* 0x000000ff00057202 */ /* 0x004fe20000000f00 */
[----:B------:R1:W-:Y:S02]  /*8f40*/  UTMALDG.4D [UR32], [UR40], desc[UR16] ;  /* 0x00001020280075b4 */ /* 0x0003e40008019000 */
[----:B-1----:R-:W-:Y:S05]  /*8f50*/  @!P1 BRA `(.L_x_981) ;  /* 0x0000000c00489947 */ /* 0x002fea0003800000 */
[----:B------:R-:W1:Y:S01]  /*8f60*/  S2R R13, SR_TID.X ;  /* 0x00000000000d7919 */ /* 0x000e620000002100 */
[C---:B------:R-:W-:Y:S01]  /*8f70*/  VIADD R0, R4.reuse, 0x7f ;  /* 0x0000007f04007836 */ /* 0x040fe20000000000 */
[----:B------:R-:W-:Y:S02]  /*8f80*/  ISETP.GE.AND P1, PT, R4, 0x101, PT ;  /* 0x000001010400780c */ /* 0x000fe40003f26270 */
[----:B------:R-:W-:Y:S02]  /*8f90*/  MOV R10, 0x1 ;  /* 0x00000001000a7802 */ /* 0x000fe40000000f00 */
        /* <DEDUP_REMOVED lines=10> */
[----:B------:R-:W-:Y:S01]  /*9040*/  IMAD.IADD R17, R17, 0x1, -R18 ;  /* 0x0000000111117824 */ /* 0x000fe200078e0a12 */
[----:B------:R-:W-:Y:S01]  /*9050*/  MOV R10, 0x1 ;  /* 0x00000001000a7802 */ /* 0x000fe20000000f00 */
[----:B------:R-:W-:-:S07]  /*9060*/  IMAD.MOV.U32 R19, RZ, RZ, RZ ;  /* 0x000000ffff137224 */ /* 0x000fce00078e00ff */
.L_x_991:
[----:B------:R-:W-:-:S04]  /*9070*/  SHF.L.U32 R21, R10, 0x1f, RZ ;  /* 0x0000001f0a157819 */ /* 0x000fc800000006ff */
[----:B-1----:R-:W1:Y:S02]  /*9080*/  SYNCS.PHASECHK.TRANS64.TRYWAIT P1, [R12+URZ+0x30c40], R21 ;  /* 0x030c40150c0075a7 */ /* 0x002e64000802017f */
[----:B-12--5:R-:W-:Y:S05]  /*9090*/  @!P1 BRA `(.L_x_983) ;  /* 0x0000001400509947 */ /* 0x026fea0003800000 */
.L_x_1023:
[----:B------:R-:W-:Y:S05]  /*90a0*/  @P0 BRA `(.L_x_984) ;  /* 0x0000000000140947 */ /* 0x000fea0003800000 */
[----:B------:R-:W-:Y:S01]  /*90b0*/  ISETP.NE.AND P1, PT, R20, RZ, PT ;  /* 0x000000ff1400720c */ /* 0x000fe20003f25270 */
[----:B------:R-:W-:-:S04]  /*90c0*/  IMAD.MOV.U32 R3, RZ, RZ, 0x4200 ;  /* 0x00004200ff037424 */ /* 0x000fc800078e00ff */
[----:B------:R2:W-:Y:S08]  /*90d0*/  SYNCS.ARRIVE.TRANS64 RZ, [R12+URZ+0x30c30], R3 ;  /* 0x030c30030cff79a7 */ /* 0x0005f0000800003f */
[----:B------:R-:W-:Y:S05]  /*90e0*/  @!P1 BRA `(.L_x_984) ;  /* 0x0000000000049947 */ /* 0x000fea0003800000 */
[----:B------:R-:W-:Y:S01]  /*90f0*/  BPT.TRAP 0x1 ;  /* 0x000000040000795c */ /* 0x000fe20000300000 */
.L_x_984:
        /* <DEDUP_REMOVED lines=17> */
[----:B------:R-:W-:Y:S02]  /*9210*/  LEA.HI.X.SX32 R3, R16, R11, 0x1, P1 ;  /* 0x0000000b10037211 */ /* 0x000fe400008f0eff */
[----:B---3--:R-:W-:Y:S01]  /*9220*/  MOV R9, R4 ;  /* 0x0000000400097202 */ /* 0x008fe20000000f00 */
[----:B------:R-:W-:Y:S01]  /*9230*/  IMAD.MOV.U32 R8, RZ, RZ, R5 ;  /* 0x000000ffff087224 */ /* 0x000fe200078e0005 */
        /* <DEDUP_REMOVED lines=10> */
.L_x_1024:
[----:B------:R-:W-:Y:S05]  /*92e0*/  @P0 BRA `(.L_x_986) ;  /* 0x0000000000140947 */ /* 0x000fea0003800000 */
[----:B------:R-:W-:Y:S02]  /*92f0*/  ISETP.NE.AND P1, PT, R20, RZ, PT ;  /* 0x000000ff1400720c */ /* 0x000fe40003f25270 */
[----:B------:R-:W-:-:S04]  /*9300*/  MOV R2, 0x4200 ;  /* 0x0000420000027802 */ /* 0x000fc80000000f00 */
[----:B------:R3:W-:Y:S07]  /*9310*/  SYNCS.ARRIVE.TRANS64 RZ, [R12+URZ+0x30c18], R2 ;  /* 0x030c18020cff79a7 */ /* 0x0007ee000800003f */
[----:B------:R-:W-:Y:S05]  /*9320*/  @!P1 BRA `(.L_x_986) ;  /* 0x0000000000049947 */ /* 0x000fea0003800000 */
[----:B------:R-:W-:Y:S01]  /*9330*/  BPT.TRAP 0x1 ;  /* 0x000000040000795c */ /* 0x000fe20000300000 */
.L_x_986:
        /* <DEDUP_REMOVED lines=22> */
.L_x_1025:
        /* <DEDUP_REMOVED lines=9> */
.L_x_988:
        /* <DEDUP_REMOVED lines=24> */
.L_x_1027:
[----:B------:R-:W-:Y:S05]  /*96b0*/  @P0 BRA `(.L_x_990) ;  /* 0x0000000000140947 */ /* 0x000fea0003800000 */
[----:B------:R-:W-:Y:S02]  /*96c0*/  ISETP.NE.AND P1, PT, R20, RZ, PT ;  /* 0x000000ff1400720c */ /* 0x000fe40003f25270 */
[----:B-1----:R-:W-:-:S04]  /*96d0*/  MOV R5, 0x4200 ;  /* 0x0000420000057802 */ /* 0x002fc80000000f00 */
[----:B------:R2:W-:Y:S07]  /*96e0*/  SYNCS.ARRIVE.TRANS64 RZ, [R12+URZ+0x30c10], R5 ;  /* 0x030c10050cff79a7 */ /* 0x0005ee000800003f */
[----:B------:R-:W-:Y:S05]  /*96f0*/  @!P1 BRA `(.L_x_990) ;  /* 0x0000000000049947 */ /* 0x000fea0003800000 */
[----:B------:R-:W-:Y:S01]  /*9700*/  BPT.TRAP 0x1 ;  /* 0x000000040000795c */ /* 0x000fe20000300000 */
.L_x_990:
        /* <DEDUP_REMOVED lines=22> */
[----:B-12---:R-:W-:-:S07]  /*9870*/  MOV R5, UR7 ;  /* 0x0000000700057c02 */ /* 0x006fce0008000f00 */
.L_x_982:
[----:B------:R-:W-:-:S13]  /*9880*/  ISETP.NE.AND P1, PT, R18, RZ, PT ;  /* 0x000000ff1200720c */ /* 0x000fda0003f25270 */
[----:B------:R-:W-:Y:S05]  /*9890*/  @!P1 BRA `(.L_x_981) ;  /* 0x0000000000f89947 */ /* 0x000fea0003800000 */
[----:B------:R-:W-:-:S04]  /*98a0*/  SHF.L.U32 R13, R10, 0x1f, RZ ;  /* 0x0000001f0a0d7819 */ /* 0x000fc800000006ff */
[----:B------:R-:W1:Y:S02]  /*98b0*/  SYNCS.PHASECHK.TRANS64.TRYWAIT P1, [R12+URZ+0x30c40], R13 ;  /* 0x030c400d0c0075a7 */ /* 0x000e64000802017f */
[----:B-1----:R-:W-:Y:S05]  /*98c0*/  @!P1 BRA `(.L_x_992) ;  /* 0x0000000c00989947 */ /* 0x002fea0003800000 */
.L_x_1028:
[----:B------:R-:W-:Y:S05]  /*98d0*/  @P0 BRA `(.L_x_993) ;  /* 0x0000000000140947 */ /* 0x000fea0003800000 */
[----:B------:R-:W-:Y:S01]  /*98e0*/  ISETP.NE.AND P1, PT, R20, RZ, PT ;  /* 0x000000ff1400720c */ /* 0x000fe20003f25270 */
[----:B------:R-:W-:-:S04]  /*98f0*/  IMAD.MOV.U32 R5, RZ, RZ, 0x4200 ;  /* 0x00004200ff057424 */ /* 0x000fc800078e00ff */
[----:B------:R2:W-:Y:S08]  /*9900*/  SYNCS.ARRIVE.TRANS64 RZ, [R12+URZ+0x30c30], R5 ;  /* 0x030c30050cff79a7 */ /* 0x0005f0000800003f */
[----:B------:R-:W-:Y:S05]  /*9910*/  @!P1 BRA `(.L_x_993) ;  /* 0x0000000000049947 */ /* 0x000fea0003800000 */
[----:B------:R-:W-:Y:S01]  /*9920*/  BPT.TRAP 0x1 ;  /* 0x000000040000795c */ /* 0x000fe20000300000 */
.L_x_993:
        /* <DEDUP_REMOVED lines=25> */
[----:B------:R-:W3:Y:S02]  /*9ac0*/  SYNCS.PHASECHK.TRANS64.TRYWAIT P1, [R12+URZ+0x30c28], R13 ;  /* 0x030c280d0c0075a7 */ /* 0x000ee4000802017f */
[----:B--23--:R-:W-:Y:S05]  /*9ad0*/  @!P1 BRA `(.L_x_994) ;  /* 0x0000000c00289947 */ /* 0x00cfea0003800000 */
.L_x_1029:
[----:B------:R-:W-:Y:S05]  /*9ae0*/  @P0 BRA `(.L_x_995) ;  /* 0x0000000000140947 */ /* 0x000fea0003800000 */
[----:B------:R-:W-:Y:S01]  /*9af0*/  ISETP.NE.AND P0, PT, R20, RZ, PT ;  /* 0x000000ff1400720c */ /* 0x000fe20003f05270 */
[----:B------:R-:W-:-:S04]  /*9b00*/  IMAD.MOV.U32 R5, RZ, RZ, 0x4200 ;  /* 0x00004200ff057424 */ /* 0x000fc800078e00ff */
[----:B------:R3:W-:Y:S08]  /*9b10*/  SYNCS.ARRIVE.TRANS64 RZ, [R12+URZ+0x30c18], R5 ;  /* 0x030c18050cff79a7 */ /* 0x0007f0000800003f */
[----:B------:R-:W-:Y:S05]  /*9b20*/  @!P0 BRA `(.L_x_995) ;  /* 0x0000000000048947 */ /* 0x000fea0003800000 */
[----:B------:R-:W-:Y:S01]  /*9b30*/  BPT.TRAP 0x1 ;  /* 0x000000040000795c */ /* 0x000fe20000300000 */
.L_x_995:
        /* <DEDUP_REMOVED lines=20> */
.L_x_981:
[----:B------:R-:W3:Y:S01]  /*9c80*/  S2R R2, SR_TID.X ;  /* 0x0000000000027919 */ /* 0x000ee20000002100 */
[----:B-12--5:R-:W-:Y:S01]  /*9c90*/  IMAD R13, R0, 0x8, R12 ;  /* 0x00000008000d7824 */ /* 0x026fe200078e020c */
[----:B---3--:R-:W-:Y:S02]  /*9ca0*/  LOP3.LUT R3, R2, 0x7f, RZ, 0xc0, !PT ;  /* 0x0000007f02037812 */ /* 0x008fe400078ec0ff */
[----:B------:R-:W-:Y:S02]  /*9cb0*/  SHF.L.U32 R2, R10, 0x1f, RZ ;  /* 0x0000001f0a027819 */ /* 0x000fe400000006ff */
[----:B------:R-:W-:Y:S02]  /*9cc0*/  ISETP.NE.AND P1, PT, R3, RZ, PT ;  /* 0x000000ff0300720c */ /* 0x000fe40003f25270 */
[----:B------:R-:W1:Y:S02]  /*9cd0*/  SYNCS.PHASECHK.TRANS64.TRYWAIT P0, [R13+URZ+0x30c40], R2 ;  /* 0x030c40020d0075a7 */ /* 0x000e64000800017f */
[----:B-1----:R-:W-:Y:S09]  /*9ce0*/  @!P0 BRA `(.L_x_996) ;  /* 0x0000000800b88947 */ /* 0x002ff20003800000 */
.L_x_1030:
[----:B------:R-:W-:Y:S05]  /*9cf0*/  @P1 BRA `(.L_x_997) ;  /* 0x0000000000181947 */ /* 0x000fea0003800000 */
[----:B------:R-:W2:Y:S01]  /*9d00*/  S2R R3, SR_TID.X ;  /* 0x0000000000037919 */ /* 0x000ea20000002100 */
[----:B-1----:R-:W-:-:S04]  /*9d10*/  IMAD.MOV.U32 R2, RZ, RZ, 0x4200 ;  /* 0x00004200ff027424 */ /* 0x002fc800078e00ff */
[----:B------:R3:W-:Y:S01]  /*9d20*/  SYNCS.ARRIVE.TRANS64 RZ, [R13+URZ+0x30c30], R2 ;  /* 0x030c30020dff79a7 */ /* 0x0007e2000800003f */
[----:B--2---:R-:W-:-:S13]  /*9d30*/  LOP3.LUT P0, RZ, R3, 0x1f, RZ, 0xc0, !PT ;  /* 0x0000001f03ff7812 */ /* 0x004fda000780c0ff */
[----:B---3--:R-:W-:Y:S05]  /*9d40*/  @!P0 BRA `(.L_x_997) ;  /* 0x0000000000048947 */ /* 0x008fea0003800000 */
[----:B------:R-:W-:Y:S01]  /*9d50*/  BPT.TRAP 0x1 ;  /* 0x000000040000795c */ /* 0x000fe20000300000 */
.L_x_997:
[----:B-1----:R-:W1:Y:S01]  /*9d60*/  LDC.64 R2, c[0x0][0x728] ;  /* 0x0001ca00ff027b82 */ /* 0x002e620000000a00 */
[C---:B------:R-:W-:Y:S01]  /*9d70*/  IADD3 R6, P0, R5.reuse, R6, RZ ;  /* 0x0000000605067210 */ /* 0x040fe20007f1e0ff */
[----:B------:R-:W-:Y:S01]  /*9d80*/  UMOV UR8, 0x0 ;  /* 0x0000000000087882 */ /* 0x000fe20000000000 */
[C---:B------:R-:W-:Y:S01]  /*9d90*/  LEA R4, R0.reuse, R12, 0xe ;  /* 0x0000000c00047211 */ /* 0x040fe200078e70ff */
[----:B------:R-:W-:Y:S01]  /*9da0*/  IMAD R12, R0, 0x200, R12 ;  /* 0x00000200000c7824 */ /* 0x000fe200078e020c */
        /* <DEDUP_REMOVED lines=19> */
[----:B------:R-:W-:Y:S02]  /*9ee0*/  R2UR UR23, R3 ;  /* 0x00000000031772ca */ /* 0x000fe400000e0000 */
[----:B------:R-:W-:Y:S02]  /*9ef0*/  IADD3 R9, R0, 0x1, RZ ;  /* 0x0000000100097810 */ /* 0x000fe40007ffe0ff */
        /* <DEDUP_REMOVED lines=8> */
.L_x_978:
[----:B------:R-:W-:Y:S05]  /*9f80*/  BSYNC B0 ;  /* 0x0000000000007941 */ /* 0x000fea0003800000 */
.L_x_976:
[----:B------:R-:W-:-:S03]  /*9f90*/  UMOV UR6, 0xffffffff ;  /* 0xffffffff00067882 */ /* 0x000fc60000000000 */
[----:B------:R-:W-:Y:S05]  /*9fa0*/  BRA.DIV UR6, `(.L_x_998) ;  /* 0x0000000a061c7947 */ /* 0x000fea000b800000 */
[----:B------:R-:W-:-:S13]  /*9fb0*/  ELECT P0, URZ, PT ;  /* 0x00000000003f782f */ /* 0x000fda0003800000 */
.L_x_1033:
[----:B------:R-:W-:Y:S05]  /*9fc0*/  @!P0 BRA `(.L_x_892) ;  /* 0x0000000000848947 */ /* 0x000fea0003800000 */
[----:B------:R-:W3:Y:S02]  /*9fd0*/  LDL.LU R2, [R1] ;  /* 0x0000000001027983 */ /* 0x000ee40000300800 */
[----:B---3--:R-:W-:-:S04]  /*9fe0*/  LOP3.LUT R2, R2, 0x2, RZ, 0xfc, !PT ;  /* 0x0000000202027812 */ /* 0x008fc800078efcff */
[----:B------:R-:W-:-:S13]  /*9ff0*/  ISETP.NE.AND P0, PT, R2, 0x3, PT ;  /* 0x000000030200780c */ /* 0x000fda0003f05270 */
[----:B------:R-:W-:Y:S05]  /*a000*/  @!P0 BRA `(.L_x_999) ;  /* 0x0000000000048947 */ /* 0x000fea0003800000 */
[----:B--2---:R-:W-:Y:S01]  /*a010*/  BPT.TRAP 0x1 ;  /* 0x000000040000795c */ /* 0x004fe20000300000 */
.L_x_999:
[----:B------:R-:W1:Y:S01]  /*a020*/  S2R R3, SR_CgaCtaId ;  /* 0x0000000000037919 */ /* 0x000e620000008800 */
[----:B------:R-:W-:Y:S02]  /*a030*/  MOV R2, 0x400 ;  /* 0x0000040000027802 */ /* 0x000fe40000000f00 */
[----:B------:R-:W-:Y:S02]  /*a040*/  SHF.L.U32 R4, R0, 0x1f, RZ ;  /* 0x0000001f00047819 */ /* 0x000fe400000006ff */
[----:B-1----:R-:W-:Y:S02]  /*a050*/  LEA R6, R3, R2, 0x18 ;  /* 0x0000000203067211 */ /* 0x002fe400078ec0ff */
[----:B------:R-:W-:-:S03]  /*a060*/  IADD3 R3, R9, 0x1, RZ ;  /* 0x0000000109037810 */ /* 0x000fc60007ffe0ff */
[----:B------:R-:W-:Y:S01]  /*a070*/  VIADD R2, R6, 0x30c20 ;  /* 0x00030c2006027836 */ /* 0x000fe20000000000 */
[----:B------:R-:W-:-:S03]  /*a080*/  ISETP.NE.AND P2, PT, R3, 0x2, PT ;  /* 0x000000020300780c */ /* 0x000fc60003f45270 */
[----:B------:R-:W-:Y:S01]  /*a090*/  IMAD R7, R9, 0x8, R2 ;  /* 0x0000000809077824 */ /* 0x000fe200078e0202 */
[----:B------:R-:W-:Y:S02]  /*a0a0*/  SEL R5, RZ, 0x1, P2 ;  /* 0x00000001ff057807 */ /* 0x000fe40001000000 */
[----:B------:R-:W-:Y:S01]  /*a0b0*/  SEL R3, R3, RZ, P2 ;  /* 0x000000ff03037207 */ /* 0x000fe20001000000 */
[----:B------:R-:W1:Y:S01]  /*a0c0*/  SYNCS.PHASECHK.TRANS64.TRYWAIT P1, [R7+URZ], R4 ;  /* 0x00000004070075a7 */ /* 0x000e62000802017f */
[----:B------:R-:W-:-:S03]  /*a0d0*/  LOP3.LUT R5, R0, R5, RZ, 0x3c, !PT ;  /* 0x0000000500057212 */ /* 0x000fc600078e3cff */
[----:B------:R-:W-:Y:S01]  /*a0e0*/  IMAD R11, R3, 0x8, R2 ;  /* 0x00000008030b7824 */ /* 0x000fe200078e0202 */
[----:B------:R-:W-:Y:S01]  /*a0f0*/  SHF.L.U32 R2, R5, 0x1f, RZ ;  /* 0x0000001f05027819 */ /* 0x000fe200000006ff */
[----:B-1----:R-:W-:Y:S06]  /*a100*/  @!P1 BRA `(.L_x_1000) ;  /* 0x0000000400e89947 */ /* 0x002fec0003800000 */
.L_x_1034:
[----:B------:R-:W3:Y:S02]  /*a110*/  SYNCS.PHASECHK.TRANS64.TRYWAIT P1, [R11+URZ], R2 ;  /* 0x000000020b0075a7 */ /* 0x000ee4000802017f */
[----:B---3--:R-:W-:Y:S05]  /*a120*/  @!P1 BRA `(.L_x_1001) ;  /* 0x0000000400f49947 */ /* 0x008fea0003800000 */
.L_x_1035:
[----:B------:R-:W-:Y:S05]  /*a130*/  @!P0 BRA `(.L_x_1002) ;  /* 0x0000000000048947 */ /* 0x000fea0003800000 */
[----:B--2---:R-:W-:Y:S01]  /*a140*/  BPT.TRAP 0x1 ;  /* 0x000000040000795c */ /* 0x004fe20000300000 */
.L_x_1002:
[----:B------:R-:W-:-:S05]  /*a150*/  VIADD R0, R6, 0x30c40 ;  /* 0x00030c4006007836 */ /* 0x000fca0000000000 */
[----:B------:R-:W-:-:S04]  /*a160*/  LEA R9, R9, R0, 0x3 ;  /* 0x0000000009097211 */ /* 0x000fc800078e18ff */
[----:B------:R-:W4:Y:S02]  /*a170*/  SYNCS.PHASECHK.TRANS64.TRYWAIT P0, [R9+URZ], R4 ;  /* 0x00000004090075a7 */ /* 0x000f24000800017f */
[----:B----4-:R-:W-:Y:S05]  /*a180*/  @!P0 BRA `(.L_x_1003) ;  /* 0x0000000400f08947 */ /* 0x010fea0003800000 */
.L_x_1036:
[----:B------:R-:W-:-:S07]  /*a190*/  IMAD R3, R3, 0x8, R0 ;  /* 0x0000000803037824 */ /* 0x000fce00078e0200 */
.L_x_1004:
[----:B------:R1:W1:Y:S02]  /*a1a0*/  SYNCS.PHASECHK.TRANS64.TRYWAIT P0, [R3+URZ], R2 ;  /* 0x00000002030075a7 */ /* 0x000264000800017f */
[----:B-1----:R-:W-:Y:S05]  /*a1b0*/  @!P0 NANOSLEEP.SYNCS 0x989680 ;  /* 0x009896800000895d */ /* 0x002fea0003900000 */
[----:B------:R-:W1:Y:S02]  /*a1c0*/  @!P0 SYNCS.PHASECHK.TRANS64 P0, [R3+URZ], R2 ;  /* 0x00000002030085a7 */ /* 0x000e64000800007f */
[----:B-1----:R-:W-:Y:S05]  /*a1d0*/  @!P0 BRA `(.L_x_1004) ;  /* 0xfffffffc00f08947 */ /* 0x002fea000383ffff */
.L_x_892:
[----:B--2---:R-:W-:Y:S05]  /*a1e0*/  BSYNC B6 ;  /* 0x0000000000067941 */ /* 0x004fea0003800000 */
.L_x_886:
[----:B------:R-:W-:Y:S05]  /*a1f0*/  EXIT ;  /* 0x000000000000794d */ /* 0x000fea0003800000 */
.L_x_902:
[----:B------:R-:W-:Y:S01]  /*a200*/  IMAD.MOV.U32 R12, RZ, RZ, RZ ;  /* 0x000000ffff0c7224 */ /* 0x000fe200078e00ff */
[----:B------:R-:W-:Y:S01]  /*a210*/  MOV R11, 0x1f ;  /* 0x0000001f000b7802 */ /* 0x000fe20000000f00 */
[----:B------:R-:W-:-:S07]  /*a220*/  IMAD.MOV.U32 R15, RZ, RZ, -0x1 ;  /* 0xffffffffff0f7424 */ /* 0x000fce00078e00ff */
[----:B------:R-:W-:Y:S05]  /*a230*/  WARPSYNC.COLLECTIVE R15, `(.L_x_1005) ;  /* 0x000000000f087348 */ /* 0x000fea0003c00000 */
[----:B------:R1:W2:Y:S02]  /*a240*/  SHFL.IDX P6, R14, R13, R12, R11 ;  /* 0x0000000c0d0e7389 */ /* 0x0002a400000c000b */
[----:B-12---:R-:W-:Y:S01]  /*a250*/  ENDCOLLECTIVE ;  /* 0x000000000000791b */ /* 0x006fe20003800000 */
.L_x_1005:
[----:B------:R-:W-:Y:S05]  /*a260*/  BRA `(.L_x_1006) ;  /* 0xffffff6c00c47947 */ /* 0x000fea000383ffff */
.L_x_904:
[----:B--2---:R2:W3:Y:S02]  /*a270*/  SYNCS.PHASECHK.TRANS64.TRYWAIT P0, [R2+URZ+0x30c00], R17 ;  /* 0x030c0011020075a7 */ /* 0x0044e4000800017f */
[----:B---3--:R-:W-:Y:S05]  /*a280*/  @!P0 NANOSLEEP.SYNCS 0x989680 ;  /* 0x009896800000895d */ /* 0x008fea0003900000 */
[----:B------:R-:W3:Y:S02]  /*a290*/  @!P0 SYNCS.PHASECHK.TRANS64 P0, [R2+URZ+0x30c00], R17 ;  /* 0x030c0011020085a7 */ /* 0x000ee4000800007f */
[----:B---3--:R-:W-:Y:S05]  /*a2a0*/  @!P0 BRA `(.L_x_904) ;  /* 0xfffffffc00f08947 */ /* 0x008fea000383ffff */
[----:B------:R-:W-:Y:S05]  /*a2b0*/  BRA `(.L_x_903) ;  /* 0xffffff7000287947 */ /* 0x000fea000383ffff */
.L_x_908:
[----:B--2---:R2:W3:Y:S02]  /*a2c0*/  SYNCS.PHASECHK.TRANS64.TRYWAIT P1, [R25+URZ+0x30c10], R22 ;  /* 0x030c1016190075a7 */ /* 0x0044e4000802017f */
[----:B---3--:R-:W-:Y:S05]  /*a2d0*/  @!P1 NANOSLEEP.SYNCS 0x989680 ;  /* 0x009896800000995d */ /* 0x008fea0003900000 */
[----:B------:R-:W3:Y:S02]  /*a2e0*/  @!P1 SYNCS.PHASECHK.TRANS64 P1, [R25+URZ+0x30c10], R22 ;  /* 0x030c1016190095a7 */ /* 0x000ee4000802007f */
[----:B---3--:R-:W-:Y:S05]  /*a2f0*/  @!P1 BRA `(.L_x_908) ;  /* 0xfffffffc00f09947 */ /* 0x008fea000383ffff */
[----:B------:R-:W-:Y:S05]  /*a300*/  BRA `(.L_x_907) ;  /* 0xffffff7800087947 */ /* 0x000fea000383ffff */
.L_x_912:
[----:B------:R1:W1:Y:S02]  /*a310*/  SYNCS.PHASECHK.TRANS64.TRYWAIT P1, [R25+URZ+0x30c30], R22 ;  /* 0x030c3016190075a7 */ /* 0x000264000802017f */
[----:B-1----:R-:W-:Y:S05]  /*a320*/  @!P1 NANOSLEEP.SYNCS 0x989680 ;  /* 0x009896800000995d */ /* 0x002fea0003900000 */
[----:B------:R-:W1:Y:S02]  /*a330*/  @!P1 SYNCS.PHASECHK.TRANS64 P1, [R25+URZ+0x30c30], R22 ;  /* 0x030c3016190095a7 */ /* 0x000e64000802007f */
[----:B-1----:R-:W-:Y:S05]  /*a340*/  @!P1 BRA `(.L_x_912) ;  /* 0xfffffffc00f09947 */ /* 0x002fea000383ffff */
[----:B------:R-:W-:Y:S05]  /*a350*/  BRA `(.L_x_911) ;  /* 0xffffff7c001c7947 */ /* 0x000fea000383ffff */
.L_x_919:
[----:B------:R-:W-:Y:S01]  /*a360*/  BSSY B0, `(.L_x_1007) ;  /* 0x0000005000007945 */ /* 0x000fe20003800000 */
[----:B------:R-:W-:-:S07]  /*a370*/  IMAD.MOV.U32 R15, RZ, RZ, -0x1 ;  /* 0xffffffffff0f7424 */ /* 0x000fce00078e00ff */
[----:B-1----:R-:W-:Y:S05]  /*a380*/  WARPSYNC.COLLECTIVE R15, `(.L_x_1008) ;  /* 0x000000000f087348 */ /* 0x002fea0003c00000 */
[----:B------:R-:W-:Y:S01]  /*a390*/  NOP ;  /* 0x0000000000007918 */ /* 0x000fe20000000000 */
[----:B-1----:R-:W-:Y:S01]  /*a3a0*/  ENDCOLLECTIVE ;  /* 0x000000000000791b */ /* 0x002fe20003800000 */
.L_x_1008:
[----:B------:R-:W-:Y:S05]  /*a3b0*/  BSYNC B0 ;  /* 0x0000000000007941 */ /* 0x000fea0003800000 */
.L_x_1007:
[----:B------:R-:W-:Y:S05]  /*a3c0*/  BRA `(.L_x_1009) ;  /* 0xffffffc0007c7947 */ /* 0x000fea000383ffff */
.L_x_928:
[----:B------:R-:W-:Y:S01]  /*a3d0*/  BSSY B0, `(.L_x_1010) ;  /* 0x0000005000007945 */ /* 0x000fe20003800000 */
[----:B------:R-:W-:-:S07]  /*a3e0*/  MOV R15, 0xffffffff ;  /* 0xffffffff000f7802 */ /* 0x000fce0000000f00 */
[----:B-12---:R-:W-:Y:S05]  /*a3f0*/  WARPSYNC.COLLECTIVE R15, `(.L_x_1011) ;  /* 0x000000000f087348 */ /* 0x006fea0003c00000 */
[----:B------:R-:W-:Y:S01]  /*a400*/  NOP ;  /* 0x0000000000007918 */ /* 0x000fe20000000000 */
[----:B-12---:R-:W-:Y:S01]  /*a410*/  ENDCOLLECTIVE ;  /* 0x000000000000791b */ /* 0x006fe20003800000 */
.L_x_1011:
[----:B------:R-:W-:Y:S05]  /*a420*/  BSYNC B0 ;  /* 0x0000000000007941 */ /* 0x000fea0003800000 */
.L_x_1010:
[----:B------:R-:W-:Y:S05]  /*a430*/  BRA `(.L_x_1012) ;  /* 0xffffffc400587947 */ /* 0x000fea000383ffff */
.L_x_941:
[----:B------:R-:W-:Y:S01]  /*a440*/  BSSY B0, `(.L_x_1013) ;  /* 0x0000005000007945 */ /* 0x000fe20003800000 */
[----:B------:R-:W-:-:S07]  /*a450*/  IMAD.MOV.U32 R15, RZ, RZ, -0x1 ;  /* 0xffffffffff0f7424 */ /* 0x000fce00078e00ff */
[----:B------:R-:W-:Y:S05]  /*a460*/  WARPSYNC.COLLECTIVE R15, `(.L_x_1014) ;  /* 0x000000000f087348 */ /* 0x000fea0003c00000 */
[----:B------:R-:W-:Y:S01]  /*a470*/  NOP ;  /* 0x0000000000007918 */ /* 0x000fe20000000000 */
[----:B------:R-:W-:Y:S01]  /*a480*/  ENDCOLLECTIVE ;  /* 0x000000000000791b */ /* 0x000fe20003800000 */
.L_x_1014:
[----:B------:R-:W-:Y:S05]  /*a490*/  BSYNC B0 ;  /* 0x0000000000007941 */ /* 0x000fea0003800000 */
.L_x_1013:
[----:B------:R-:W-:Y:S05]  /*a4a0*/  BRA `(.L_x_1015) ;  /* 0xffffffd000447947 */ /* 0x000fea000383ffff */
.L_x_953:
[----:B------:R-:W-:Y:S01]  /*a4b0*/  BSSY B0, `(.L_x_1016) ;  /* 0x0000005000007945 */ /* 0x000fe20003800000 */
[----:B------:R-:W-:-:S07]  /*a4c0*/  IMAD.MOV.U32 R15, RZ, RZ, -0x1 ;  /* 0xffffffffff0f7424 */ /* 0x000fce00078e00ff */
[----:B------:R-:W-:Y:S05]  /*a4d0*/  WARPSYNC.COLLECTIVE R15, `(.L_x_1017) ;  /* 0x000000000f087348 */ /* 0x000fea0003c00000 */
[----:B------:R-:W-:Y:S01]  /*a4e0*/  NOP ;  /* 0x0000000000007918 */ /* 0x000fe20000000000 */
[----:B------:R-:W-:Y:S01]  /*a4f0*/  ENDCOLLECTIVE ;  /* 0x000000000000791b */ /* 0x000fe20003800000 */
.L_x_1017:
[----:B------:R-:W-:Y:S05]  /*a500*/  BSYNC B0 ;  /* 0x0000000000007941 */ /* 0x000fea0003800000 */
.L_x_1016:
[----:B------:R-:W-:Y:S05]  /*a510*/  BRA `(.L_x_1018) ;  /* 0xffffffd4005c7947 */ /* 0x000fea000383ffff */
.L_x_966:
[----:B------:R-:W-:Y:S01]  /*a520*/  BSSY B0, `(.L_x_1019) ;  /* 0x0000005000007945 */ /* 0x000fe20003800000 */
[----:B------:R-:W-:-:S07]  /*a530*/  MOV R15, 0xffffffff ;  /* 0xffffffff000f7802 */ /* 0x000fce0000000f00 */
[----:B------:R-:W-:Y:S05]  /*a540*/  WARPSYNC.COLLECTIVE R15, `(.L_x_1020) ;  /* 0x000000000f087348 */ /* 0x000fea0003c00000 */
[----:B------:R-:W-:Y:S01]  /*a550*/  NOP ;  /* 0x0000000000007918 */ /* 0x000fe20000000000 */
[----:B------:R-:W-:Y:S01]  /*a560*/  ENDCOLLECTIVE ;  /* 0x000000000000791b */ /* 0x000fe20003800000 */
.L_x_1020:
[----:B------:R-:W-:Y:S05]  /*a570*/  BSYNC B0 ;  /* 0x0000000000007941 */ /* 0x000fea0003800000 */
.L_x_1019:
[----:B------:R-:W-:Y:S05]  /*a580*/  BRA `(.L_x_1021) ;  /* 0xffffffd800787947 */ /* 0x000fea000383ffff */
.L_x_979:
[----:B-1----:R1:W2:Y:S02]  /*a590*/  SYNCS.PHASECHK.TRANS64.TRYWAIT P1, [R12+URZ+0x30c20], R3 ;  /* 0x030c20030c0075a7 */ /* 0x0022a4000802017f */
[----:B--2---:R-:W-:Y:S05]  /*a5a0*/  @!P1 NANOSLEEP.SYNCS 0x989680 ;  /* 0x009896800000995d */ /* 0x004fea0003900000 */
[----:B------:R-:W2:Y:S02]  /*a5b0*/  @!P1 SYNCS.PHASECHK.TRANS64 P1, [R12+URZ+0x30c20], R3 ;  /* 0x030c20030c0095a7 */ /* 0x000ea4000802007f */
[----:B--2---:R-:W-:Y:S05]  /*a5c0*/  @!P1 BRA `(.L_x_979) ;  /* 0xfffffffc00f09947 */ /* 0x004fea000383ffff */
[----:B------:R-:W-:Y:S05]  /*a5d0*/  BRA `(.L_x_1022) ;  /* 0xffffffe400847947 */ /* 0x000fea000383ffff */
.L_x_983:
[----:B-1----:R1:W2:Y:S02]  /*a5e0*/  SYNCS.PHASECHK.TRANS64.TRYWAIT P1, [R12+URZ+0x30c40], R21 ;  /* 0x030c40150c0075a7 */ /* 0x0022a4000802017f */
[----:B--2---:R-:W-:Y:S05]  /*a5f0*/  @!P1 NANOSLEEP.SYNCS 0x989680 ;  /* 0x009896800000995d */ /* 0x004fea0003900000 */
[----:B------:R-:W2:Y:S02]  /*a600*/  @!P1 SYNCS.PHASECHK.TRANS64 P1, [R12+URZ+0x30c40], R21 ;  /* 0x030c40150c0095a7 */ /* 0x000ea4000802007f */
[----:B--2---:R-:W-:Y:S05]  /*a610*/  @!P1 BRA `(.L_x_983) ;  /* 0xfffffffc00f09947 */ /* 0x004fea000383ffff */
[----:B------:R-:W-:Y:S05]  /*a620*/  BRA `(.L_x_1023) ;  /* 0xffffffe8009c7947 */ /* 0x000fea000383ffff */
.L_x_985:
[----:B--2---:R2:W3:Y:S02]  /*a630*/  SYNCS.PHASECHK.TRANS64.TRYWAIT P1, [R12+URZ+0x30c28], R21 ;  /* 0x030c28150c0075a7 */ /* 0x0044e4000802017f */
[----:B---3--:R-:W-:Y:S05]  /*a640*/  @!P1 NANOSLEEP.SYNCS 0x989680 ;  /* 0x009896800000995d */ /* 0x008fea0003900000 */
[----:B------:R-:W3:Y:S02]  /*a650*/  @!P1 SYNCS.PHASECHK.TRANS64 P1, [R12+URZ+0x30c28], R21 ;  /* 0x030c28150c0095a7 */ /* 0x000ee4000802007f */
[----:B---3--:R-:W-:Y:S05]  /*a660*/  @!P1 BRA `(.L_x_985) ;  /* 0xfffffffc00f09947 */ /* 0x008fea000383ffff */
[----:B------:R-:W-:Y:S05]  /*a670*/  BRA `(.L_x_1024) ;  /* 0xffffffec00187947 */ /* 0x000fea000383ffff */
.L_x_987:
[----:B---3--:R3:W4:Y:S02]  /*a680*/  SYNCS.PHASECHK.TRANS64.TRYWAIT P1, [R12+URZ+0x30c48], R21 ;  /* 0x030c48150c0075a7 */ /* 0x008724000802017f */
[----:B----4-:R-:W-:Y:S05]  /*a690*/  @!P1 NANOSLEEP.SYNCS 0x989680 ;  /* 0x009896800000995d */ /* 0x010fea0003900000 */
[----:B------:R-:W4:Y:S02]  /*a6a0*/  @!P1 SYNCS.PHASECHK.TRANS64 P1, [R12+URZ+0x30c48], R21 ;  /* 0x030c48150c0095a7 */ /* 0x000f24000802007f */
[----:B----4-:R-:W-:Y:S05]  /*a6b0*/  @!P1 BRA `(.L_x_987) ;  /* 0xfffffffc00f09947 */ /* 0x010fea000383ffff */
[----:B------:R-:W-:Y:S05]  /*a6c0*/  BRA `(.L_x_1025) ;  /* 0xffffffec00747947 */ /* 0x000fea000383ffff */
.L_x_989:
[----:B------:R-:W-:-:S07]  /*a6d0*/  SHF.L.U32 R5, R10, 0x1f, RZ ;  /* 0x0000001f0a057819 */ /* 0x000fce00000006ff */
.L_x_1026:
[----:B-1----:R1:W2:Y:S02]  /*a6e0*/  SYNCS.PHASECHK.TRANS64.TRYWAIT P1, [R12+URZ+0x30c20], R5 ;  /* 0x030c20050c0075a7 */ /* 0x0022a4000802017f */
[----:B--2---:R-:W-:Y:S05]  /*a6f0*/  @!P1 NANOSLEEP.SYNCS 0x989680 ;  /* 0x009896800000995d */ /* 0x004fea0003900000 */
[----:B------:R-:W2:Y:S02]  /*a700*/  @!P1 SYNCS.PHASECHK.TRANS64 P1, [R12+URZ+0x30c20], R5 ;  /* 0x030c20050c0095a7 */ /* 0x000ea4000802007f */
[----:B--2---:R-:W-:Y:S05]  /*a710*/  @!P1 BRA `(.L_x_1026) ;  /* 0xfffffffc00f09947 */ /* 0x004fea000383ffff */
[----:B------:R-:W-:Y:S05]  /*a720*/  BRA `(.L_x_1027) ;  /* 0xffffffec00e07947 */ /* 0x000fea000383ffff */
.L_x_992:
[----:B-1----:R1:W2:Y:S02]  /*a730*/  SYNCS.PHASECHK.TRANS64.TRYWAIT P1, [R12+URZ+0x30c40], R13 ;  /* 0x030c400d0c0075a7 */ /* 0x0022a4000802017f */
[----:B--2---:R-:W-:Y:S05]  /*a740*/  @!P1 NANOSLEEP.SYNCS 0x989680 ;  /* 0x009896800000995d */ /* 0x004fea0003900000 */
[----:B------:R-:W2:Y:S02]  /*a750*/  @!P1 SYNCS.PHASECHK.TRANS64 P1, [R12+URZ+0x30c40], R13 ;  /* 0x030c400d0c0095a7 */ /* 0x000ea4000802007f */
[----:B--2---:R-:W-:Y:S05]  /*a760*/  @!P1 BRA `(.L_x_992) ;  /* 0xfffffffc00f09947 */ /* 0x004fea000383ffff */
[----:B------:R-:W-:Y:S05]  /*a770*/  BRA `(.L_x_1028) ;  /* 0xfffffff000547947 */ /* 0x000fea000383ffff */
.L_x_994:
[----:B--2---:R2:W3:Y:S02]  /*a780*/  SYNCS.PHASECHK.TRANS64.TRYWAIT P1, [R12+URZ+0x30c28], R13 ;  /* 0x030c280d0c0075a7 */ /* 0x0044e4000802017f */
[----:B---3--:R-:W-:Y:S05]  /*a790*/  @!P1 NANOSLEEP.SYNCS 0x989680 ;  /* 0x009896800000995d */ /* 0x008fea0003900000 */
[----:B------:R-:W3:Y:S02]  /*a7a0*/  @!P1 SYNCS.PHASECHK.TRANS64 P1, [R12+URZ+0x30c28], R13 ;  /* 0x030c280d0c0095a7 */ /* 0x000ee4000802007f */
[----:B---3--:R-:W-:Y:S05]  /*a7b0*/  @!P1 BRA `(.L_x_994) ;  /* 0xfffffffc00f09947 */ /* 0x008fea000383ffff */
[----:B------:R-:W-:Y:S05]  /*a7c0*/  BRA `(.L_x_1029) ;  /* 0xfffffff000c47947 */ /* 0x000fea000383ffff */
.L_x_996:
[----:B-1----:R1:W2:Y:S02]  /*a7d0*/  SYNCS.PHASECHK.TRANS64.TRYWAIT P0, [R13+URZ+0x30c40], R2 ;  /* 0x030c40020d0075a7 */ /* 0x0022a4000800017f */
[----:B--2---:R-:W-:Y:S05]  /*a7e0*/  @!P0 NANOSLEEP.SYNCS 0x989680 ;  /* 0x009896800000895d */ /* 0x004fea0003900000 */
[----:B------:R-:W2:Y:S02]  /*a7f0*/  @!P0 SYNCS.PHASECHK.TRANS64 P0, [R13+URZ+0x30c40], R2 ;  /* 0x030c40020d0085a7 */ /* 0x000ea4000800007f */
[----:B--2---:R-:W-:Y:S05]  /*a800*/  @!P0 BRA `(.L_x_996) ;  /* 0xfffffffc00f08947 */ /* 0x004fea000383ffff */
[----:B------:R-:W-:Y:S05]  /*a810*/  BRA `(.L_x_1030) ;  /* 0xfffffff400347947 */ /* 0x000fea000383ffff */
.L_x_998:
[----:B------:R-:W-:Y:S01]  /*a820*/  BSSY B0, `(.L_x_1031) ;  /* 0x0000006000007945 */ /* 0x000fe20003800000 */
[----:B------:R-:W-:-:S07]  /*a830*/  IMAD.MOV.U32 R15, RZ, RZ, -0x1 ;  /* 0xffffffffff0f7424 */ /* 0x000fce00078e00ff */
[----:B--2---:R-:W-:Y:S05]  /*a840*/  WARPSYNC.COLLECTIVE R15, `(.L_x_1032) ;  /* 0x000000000f0c7348 */ /* 0x004fea0003c00000 */
[----:B------:R-:W-:Y:S02]  /*a850*/  ELECT P6, UR62, PT ;  /* 0x00000000003e782f */ /* 0x000fe400038c0000 */
[----:B------:R-:W-:Y:S01]  /*a860*/  MOV R14, UR62 ;  /* 0x0000003e000e7c02 */ /* 0x000fe20008000f00 */
[----:B--2---:R-:W-:Y:S10]  /*a870*/  ENDCOLLECTIVE ;  /* 0x000000000000791b */ /* 0x004ff40003800000 */
.L_x_1032:
[----:B------:R-:W-:Y:S05]  /*a880*/  BSYNC B0 ;  /* 0x0000000000007941 */ /* 0x000fea0003800000 */
.L_x_1031:
[----:B------:R-:W-:Y:S01]  /*a890*/  PLOP3.LUT P0, PT, P6, PT, PT, 0x80, 0x0 ;  /* 0x000000000000781c */ /* 0x000fe2000370f070 */
[----:B------:R-:W-:-:S12]  /*a8a0*/  BRA `(.L_x_1033) ;  /* 0xfffffff400c47947 */ /* 0x000fd8000383ffff */
.L_x_1000:
[----:B-1----:R1:W3:Y:S02]  /*a8b0*/  SYNCS.PHASECHK.TRANS64.TRYWAIT P1, [R7+URZ], R4 ;  /* 0x00000004070075a7 */ /* 0x0022e4000802017f */
[----:B---3--:R-:W-:Y:S05]  /*a8c0*/  @!P1 NANOSLEEP.SYNCS 0x989680 ;  /* 0x009896800000995d */ /* 0x008fea0003900000 */
[----:B------:R-:W3:Y:S02]  /*a8d0*/  @!P1 SYNCS.PHASECHK.TRANS64 P1, [R7+URZ], R4 ;  /* 0x00000004070095a7 */ /* 0x000ee4000802007f */
[----:B---3--:R-:W-:Y:S05]  /*a8e0*/  @!P1 BRA `(.L_x_1000) ;  /* 0xfffffffc00f09947 */ /* 0x008fea000383ffff */
[----:B------:R-:W-:Y:S05]  /*a8f0*/  BRA `(.L_x_1034) ;  /* 0xfffffff800047947 */ /* 0x000fea000383ffff */
.L_x_1001:
[----:B---3--:R3:W4:Y:S02]  /*a900*/  SYNCS.PHASECHK.TRANS64.TRYWAIT P1, [R11+URZ], R2 ;  /* 0x000000020b0075a7 */ /* 0x008724000802017f */
[----:B----4-:R-:W-:Y:S05]  /*a910*/  @!P1 NANOSLEEP.SYNCS 0x989680 ;  /* 0x009896800000995d */ /* 0x010fea0003900000 */
[----:B------:R-:W4:Y:S02]  /*a920*/  @!P1 SYNCS.PHASECHK.TRANS64 P1, [R11+URZ], R2 ;  /* 0x000000020b0095a7 */ /* 0x000f24000802007f */
[----:B----4-:R-:W-:Y:S05]  /*a930*/  @!P1 BRA `(.L_x_1001) ;  /* 0xfffffffc00f09947 */ /* 0x010fea000383ffff */
[----:B------:R-:W-:Y:S05]  /*a940*/  BRA `(.L_x_1035) ;  /* 0xfffffff400f87947 */ /* 0x000fea000383ffff */
.L_x_1003:
[----:B----4-:R4:W1:Y:S02]  /*a950*/  SYNCS.PHASECHK.TRANS64.TRYWAIT P0, [R9+URZ], R4 ;  /* 0x00000004090075a7 */ /* 0x010864000800017f */
[----:B-1----:R-:W-:Y:S05]  /*a960*/  @!P0 NANOSLEEP.SYNCS 0x989680 ;  /* 0x009896800000895d */ /* 0x002fea0003900000 */
[----:B------:R-:W1:Y:S02]  /*a970*/  @!P0 SYNCS.PHASECHK.TRANS64 P0, [R9+URZ], R4 ;  /* 0x00000004090085a7 */ /* 0x000e64000800007f */
[----:B-1----:R-:W-:Y:S05]  /*a980*/  @!P0 BRA `(.L_x_1003) ;  /* 0xfffffffc00f08947 */ /* 0x002fea000383ffff */
[----:B------:R-:W-:Y:S05]  /*a990*/  BRA `(.L_x_1036) ;  /* 0xfffffff400fc7947 */ /* 0x000fea000383ffff */
.L_x_1037:
        /* <DEDUP_REMOVED lines=14> */
.L_x_3725:


//--------------------- .text._ZN7cutlass13device_kernelIN5flash11enable_sm90INS1_16FlashAttnBwdSm90INS1_25CollectiveMainloopBwdSm90ILi2ELi2ELi2EN4cute5tupleIJNS5_1CILi1EEES8_S8_EEENS6_IJNS7_ILi128EEESA_NS7_ILi64EEEEEENS_6half_tEfNS_4arch4Sm90ELb0ELb1ELb1ELb0ELb0ELb1ELb0ELb0ELi2ELi1ELi2ELi2ELb0EEENS1_21CollectiveEpilogueBwdISC_SD_SF_Li256ELb0ELb0ELi1EEENS1_19SingleTileSchedulerILb0ELb0ELb0ELi128EEEEEEEEEvNT_6ParamsE --------------------------
	.section	.text._ZN7cutlass13device_kernelIN5flash11enable_sm90INS1_16FlashAttnBwdSm90INS1_25CollectiveMainloopBwdSm90ILi2ELi2ELi2EN4cute5tupleIJNS5_1CILi1EEES8_S8_EEENS6_IJNS7_ILi128EEESA_NS7_ILi64EEEEEENS_6half_tEfNS_4arch4Sm90ELb0ELb1ELb1ELb0ELb0ELb1ELb0ELb0ELi2ELi1ELi2ELi2ELb0EEENS1_21CollectiveEpilogueBwdISC_SD_SF_Li256ELb0ELb0ELi1EEENS1_19SingleTileSchedulerILb0ELb0ELb0ELi128EEEEEEEEEvNT_6ParamsE,"ax",@progbits
	.align	128
.text._ZN7cutlass13device_kernelIN5flash11enable_sm90INS1_16FlashAttnBwdSm90INS1_25CollectiveMainloopBwdSm90ILi2ELi2ELi2EN4cute5tupleIJNS5_1CILi1EEES8_S8_EEENS6_IJNS7_ILi128EEESA_NS7_ILi64EEEEEENS_6half_tEfNS_4arch4Sm90ELb0ELb1ELb1ELb0ELb0ELb1ELb0ELb0ELi2ELi1ELi2ELi2ELb0EEENS1_21CollectiveEpilogueBwdISC_SD_SF_Li256ELb0ELb0ELi1EEENS1_19SingleTileSchedulerILb0ELb0ELb0ELi128EEEEEEEEEvNT_6ParamsE:
        .type           _ZN7cutlass13device_kernelIN5flash11enable_sm90INS1_16FlashAttnBwdSm90INS1_25CollectiveMainloopBwdSm90ILi2ELi2ELi2EN4cute5tupleIJNS5_1CILi1EEES8_S8_EEENS6_IJNS7_ILi128EEESA_NS7_ILi64EEEEEENS_6half_tEfNS_4arch4Sm90ELb0ELb1ELb1ELb0ELb0ELb1ELb0ELb0ELi2ELi1ELi2ELi2ELb0EEENS1_21CollectiveEpilogueBwdISC_SD_SF_Li256ELb0ELb0ELi1EEENS1_19SingleTileSchedulerILb0ELb0ELb0ELi128EEEEEEEEEvNT_6ParamsE,@function
        .size           _ZN7cutlass13device_kernelIN5flash11enable_sm90INS1_16FlashAttnBwdSm90INS1_25CollectiveMainloopBwdSm90ILi2ELi2ELi2EN4cute5tupleIJNS5_1CILi1EEES8_S8_EEENS6_IJNS7_ILi128EEESA_NS7_ILi64EEEEEENS_6half_tEfNS_4arch4Sm90ELb0ELb1ELb1ELb0ELb0ELb1ELb0ELb0ELi2ELi1ELi2ELi2ELb0EEENS1_21CollectiveEpilogueBwdISC_SD_SF_Li256ELb0ELb0ELi1EEENS1_19SingleTileSchedulerILb0ELb0ELb0ELi128EEEEEEEEEvNT_6ParamsE,(.L_x_3726 - _ZN7cutlass13device_kernelIN5flash11enable_sm90INS1_16FlashAttnBwdSm90INS1_25CollectiveMainloopBwdSm90ILi2ELi2ELi2EN4cute5tupleIJNS5_1CILi1EEES8_S8_EEENS6_IJNS7_ILi128EEESA_NS7_ILi64EEEEEENS_6half_tEfNS_4arch4Sm90ELb0ELb1ELb1ELb0ELb0ELb1ELb0ELb0ELi2ELi1ELi2ELi2ELb0EEENS1_21CollectiveEpilogueBwdISC_SD_SF_Li256ELb0ELb0ELi1EEENS1_19SingleTileSchedulerILb0ELb0ELb0ELi128EEEEEEEEEvNT_6ParamsE)
        .other          _ZN7cutlass13device_kernelIN5flash11enable_sm90INS1_16FlashAttnBwdSm90INS1_25CollectiveMainloopBwdSm90ILi2ELi2ELi2EN4cute5tupleIJNS5_1CILi1EEES8_S8_EEENS6_IJNS7_ILi128EEESA_NS7_ILi64EEEEEENS_6half_tEfNS_4arch4Sm90ELb0ELb1ELb1ELb0ELb0ELb1ELb0ELb0ELi2ELi1ELi2ELi2ELb0EEENS1_21CollectiveEpilogueBwdISC_SD_SF_Li256ELb0ELb0ELi1EEENS1_19SingleTileSchedulerILb0ELb0ELb0ELi128EEEEEEEEEvNT_6ParamsE,@"STO_CUDA_ENTRY STV_DEFAULT"
_ZN7cutlass13device_kernelIN5flash11enable_sm90INS1_16FlashAttnBwdSm90INS1_25CollectiveMainloopBwdSm90ILi2ELi2ELi2EN4cute5tupleIJNS5_1CILi1EEES8_S8_EEENS6_IJNS7_ILi128EEESA_NS7_ILi64EEEEEENS_6half_tEfNS_4arch4Sm90ELb0ELb1ELb1ELb0ELb0ELb1ELb0ELb0ELi2ELi1ELi2ELi2ELb0EEENS1_21CollectiveEpilogueBwdISC_SD_SF_Li256ELb0ELb0ELi1EEENS1_19SingleTileSchedulerILb0ELb0ELb0ELi128EEEEEEEEEvNT_6ParamsE:
[----:B------:R-:W1:Y:S02]  /*0000*/  LDC R1, c[0x0][0x28] ;  /* 0x00000a00ff017b82 */ /* 0x000e640000000800 */
[----:B-1----:R-:W-:Y:S01]  /*0010*/  VIADD R1, R1, 0xfffffeb8 ;  /* 0xfffffeb801017836 */ /* 0x002fe20000000000 */
[----:B------:R-:W1:Y:S01]  /*0020*/  S2R R3, SR_TID.X ;  /* 0x0000000000037919 */ /* 0x000e620000002100 */
[----:B------:R-:W-:Y:S01]  /*0030*/  ELECT P0, URZ, PT ;  /* 0x00000000003f782f */ /* 0x000fe20003800000 */
[----:B------:R-:W-:Y:S01]  /*0040*/  BSSY B0, `(.L_x_1038) ;  /* 0x000001a000007945 */ /* 0x000fe20003800000 */
[--C-:B-1----:R-:W-:Y:S02]  /*0050*/  SHF.R.U32.HI R0, RZ, 0x5, R3.reuse ;  /* 0x00000005ff007819 */ /* 0x102fe40000011603 */
[----:B------:R-:W-:-:S03]  /*0060*/  SHF.R.U32.HI R3, RZ, 0x7, R3 ;  /* 0x00000007ff037819 */ /* 0x000fc60000011603 */
        /* <DEDUP_REMOVED lines=23> */
.L_x_1039:
[----:B------:R-:W-:Y:S05]  /*01e0*/  BSYNC B0 ;  /* 0x0000000000007941 */ /* 0x000fea0003800000 */
.L_x_1038:
[----:B------:R-:W-:Y:S01]  /*01f0*/  VOTEU.ANY UP0, P0 ;  /* 0x00000000003f7886 */ /* 0x000fe20000000100 */
[----:B------:R-:W1:Y:S01]  /*0200*/  SHFL.IDX PT, R3, R3, RZ, 0x1f ;  /* 0x00001fff03037589 */ /* 0x000e6200000e0000 */
[----:B------:R-:W-:Y:S01]  /*0210*/  UMOV UR4, 0x1 ;  /* 0x0000000100047882 */ /* 0x000fe20000000000 */
[----:B------:R-:W-:Y:S01]  /*0220*/  VOTEU.ANY UP1, P0 ;  /* 0x00000000003f7886 */ /* 0x000fe20000020100 */
[----:B------:R-:W-:Y:S01]  /*0230*/  UMOV UR36, 0x1 ;  /* 0x0000000100247882 */ /* 0x000fe20000000000 */
[----:B------:R-:W2:Y:S01]  /*0240*/  @UP0 S2UR UR7, SR_CgaCtaId ;  /* 0x00000000000709c3 */ /* 0x000ea20000008800 */
[----:B------:R-:W3:Y:S01]  /*0250*/  SHFL.IDX PT, R2, R0, RZ, 0x1f ;  /* 0x00001fff00027589 */ /* 0x000ee200000e0000 */
[----:B------:R-:W-:Y:S01]  /*0260*/  @UP0 UMOV UR6, 0x400 ;  /* 0x0000040000060882 */ /* 0x000fe20000000000 */
[----:B------:R-:W-:-:S04]  /*0270*/  @UP0 UIADD3 UR4, -UR4, 0x100000, URZ ;  /* 0x0010000004040890 */ /* 0x000fc8000fffe13f */
[----:B------:R-:W-:Y:S02]  /*0280*/  @UP0 USHF.L.U32 UR5, UR4, 0xb, URZ ;  /* 0x0000000b04050899 */ /* 0x000fe4000800063f */
[----:B------:R-:W-:Y:S01]  /*0290*/  @UP0 USHF.L.U32 UR4, UR4, 0x1, URZ ;  /* 0x0000000104040899 */ /* 0x000fe2000800063f */
[----:B-1----:R-:W-:Y:S01]  /*02a0*/  R2UR UR8, R3 ;  /* 0x00000000030872ca */ /* 0x002fe200000e0000 */
[----:B--2---:R-:W-:Y:S01]  /*02b0*/  @UP0 ULEA UR6, UR7, UR6, 0x18 ;  /* 0x0000000607060291 */ /* 0x004fe2000f8ec03f */
[----:B---3--:R-:W-:-:S11]  /*02c0*/  ISETP.NE.AND P1, PT, R2, RZ, PT ;  /* 0x000000ff0200720c */ /* 0x008fd60003f25270 */
[----:B------:R-:W-:Y:S01]  /*02d0*/  UISETP.NE.AND UP0, UPT, UR8, URZ, UPT ;  /* 0x0000003f0800728c */ /* 0x000fe2000bf05270 */
[----:B------:R-:W1:Y:S02]  /*02e0*/  FENCE.VIEW.ASYNC.S ;  /* 0x00000000000073c6 */ /* 0x000e640000000000 */
[----:B-1----:R1:W2:Y:S01]  /*02f0*/  @UP1 SYNCS.EXCH.64 URZ, [UR6+0x30c00], UR4 ;  /* 0x030c0004063f15b2 */ /* 0x0022a20008000100 */
[----:B------:R-:W-:Y:S01]  /*0300*/  USEL UR36, UR36, 0x2, !UP0 ;  /* 0x0000000224247887 */ /* 0x000fe2000c000000 */
[----:B------:R-:W-:Y:S11]  /*0310*/  @P1 BRA `(.L_x_1040) ;  /* 0x0000000000481947 */ /* 0x000ff60003800000 */
[----:B-1----:R-:W1:Y:S01]  /*0320*/  S2UR UR5, SR_CgaCtaId ;  /* 0x00000000000579c3 */ /* 0x002e620000008800 */
        /* <DEDUP_REMOVED lines=15> */
[----:B------:R3:W1:Y:S02]  /*0420*/  SYNCS.EXCH.64 URZ, [UR8+0x30c28], UR4 ;  /* 0x030c2804083f75b2 */ /* 0x0006640008000100 */
[----:B---3--:R-:W-:Y:S01]  /*0430*/  NOP ;  /* 0x0000000000007918 */ /* 0x008fe20000000000 */
.L_x_1040:
[----:B------:R-:W3:Y:S01]  /*0440*/  SHFL.IDX PT, R2, R0, RZ, 0x1f ;  /* 0x00001fff00027589 */ /* 0x000ee200000e0000 */
[----:B------:R-:W-:Y:S01]  /*0450*/  NOP ;  /* 0x0000000000007918 */ /* 0x000fe20000000000 */
[----:B---3--:R-:W-:-:S13]  /*0460*/  ISETP.NE.AND P0, PT, R2, RZ, PT ;  /* 0x000000ff0200720c */ /* 0x008fda0003f05270 */
        /* <DEDUP_REMOVED lines=17> */
[----:B------:R3:W1:Y:S02]  /*0580*/  SYNCS.EXCH.64 URZ, [UR8+0x30c48], UR6 ;  /* 0x030c4806083f75b2 */ /* 0x0006640008000100 */
[----:B---3--:R-:W-:Y:S01]  /*0590*/  NOP ;  /* 0x0000000000007918 */ /* 0x008fe20000000000 */
.L_x_1041:
[----:B------:R-:W-:Y:S01]  /*05a0*/  PLOP3.LUT P0, PT, PT, PT, UP0, 0x80, 0x0 ;  /* 0x000000000000781c */ /* 0x000fe20003f0f008 */
[----:B------:R-:W-:Y:S01]  /*05b0*/  NOP ;  /* 0x0000000000007918 */ /* 0x000fe20000000000 */
[----:B------:R-:W-:Y:S01]  /*05c0*/  BSSY B6, `(.L_x_1042) ;  /* 0x00014f0000067945 */ /* 0x000fe20003800000 */
[----:B-12-4-:R-:W-:Y:S10]  /*05d0*/  BAR.SYNC.DEFER_BLOCKING 0x0 ;  /* 0x0000000000007b1d */ /* 0x016ff40000010000 */
[----:B------:R-:W-:Y:S05]  /*05e0*/  @!P0 BRA `(.L_x_1043) ;  /* 0x0000012400548947 */ /* 0x000fea0003800000 */
.L_x_1044:
        /* <DEDUP_REMOVED lines=10> */
[----:B------:R-:W-:-:S05]  /*0690*/  @!P0 VIADD R2, R2, 0x9 ;  /* 0x0000000902028836 */ /* 0x000fca0000000000 */
[----:B------:R1:W-:Y:S06]  /*06a0*/  @!P0 BAR.ARV R2, 0xa0 ;  /* 0x000280020000851d */ /* 0x0003ec0000002000 */
[----:B--2---:R-:W-:-:S13]  /*06b0*/  ISETP.LE.AND P0, PT, RZ, UR4, PT ;  /* 0x00000004ff007c0c */ /* 0x004fda000bf03270 */
[----:B-1----:R-:W-:Y:S05]  /*06c0*/  @!P0 BRA `(.L_x_1045) ;  /* 0x0000014c007c8947 */ /* 0x002fea0003800000 */
[----:B------:R-:W1:Y:S01]  /*06d0*/  S2UR UR39, SR_CTAID.X ;  /* 0x00000000002779c3 */ /* 0x000e620000002500 */
[----:B------:R-:W2:Y:S01]  /*06e0*/  S2R R3, SR_TID.X ;  /* 0x0000000000037919 */ /* 0x000ea20000002100 */
[----:B------:R-:W-:Y:S01]  /*06f0*/  ULDC UR6, c[0x0][0x280] ;  /* 0x0000a00000067ab9 */ /* 0x000fe20000000800 */
[----:B------:R-:W-:Y:S01]  /*0700*/  ULDC UR7, c[0x0][0x290] ;  /* 0x0000a40000077ab9 */ /* 0x000fe20000000800 */
[----:B------:R-:W-:Y:S01]  /*0710*/  ULDC UR4, c[0x0][0x74c] ;  /* 0x0001d30000047ab9 */ /* 0x000fe20000000800 */
[----:B------:R-:W-:Y:S01]  /*0720*/  UIADD3 UR40, UR6, 0x7f, URZ ;  /* 0x0000007f06287890 */ /* 0x000fe2000fffe03f */
[----:B------:R-:W-:Y:S02]  /*0730*/  PLOP3.LUT P0, PT, PT, PT, PT, 0x80, 0x0 ;  /* 0x000000000000781c */ /* 0x000fe40003f0f070 */
        /* <DEDUP_REMOVED lines=16> */
[----:B------:R-:W-:Y:S01]  /*0840*/  CS2R R202, SRZ ;  /* 0x0000000000ca7805 */ /* 0x000fe2000001ff00 */
[----:B-1----:R-:W-:Y:S02]  /*0850*/  ULEA UR5, UR39, UR6, 0x7 ;  /* 0x0000000627057291 */ /* 0x002fe4000f8e383f */
[----:B------:R-:W-:Y:S02]  /*0860*/  ISETP.LE.AND P1, PT, RZ, UR39, PT ;  /* 0x00000027ff007c0c */ /* 0x000fe4000bf23270 */
[----:B------:R-:W-:Y:S02]  /*0870*/  CS2R R200, SRZ ;  /* 0x0000000000c87805 */ /* 0x000fe4000001ff00 */
[----:B------:R-:W-:Y:S01]  /*0880*/  CS2R R198, SRZ ;  /* 0x0000000000c67805 */ /* 0x000fe2000001ff00 */
[----:B------:R-:W-:Y:S01]  /*0890*/  UIADD3 UR4, -UR4, UR5, -UR7 ;  /* 0x0000000504047290 */ /* 0x000fe2000fffe907 */
[----:B------:R-:W-:-:S02]  /*08a0*/  CS2R R196, SRZ ;  /* 0x0000000000c47805 */ /* 0x000fc4000001ff00 */
[----:B------:R-:W-:Y:S02]  /*08b0*/  CS2R R194, SRZ ;  /* 0x0000000000c27805 */ /* 0x000fe4000001ff00 */
[----:B------:R-:W-:Y:S01]  /*08c0*/  CS2R R192, SRZ ;  /* 0x0000000000c07805 */ /* 0x000fe2000001ff00 */
[----:B------:R-:W-:Y:S01]  /*08d0*/  USHF.R.S32.HI UR5, URZ, 0x1f, UR4 ;  /* 0x0000001f3f057899 */ /* 0x000fe20008011404 */
[----:B--2---:R-:W-:Y:S02]  /*08e0*/  IADD3 R17, R3, -0x80, RZ ;  /* 0xffffff8003117810 */ /* 0x004fe40007ffe0ff */
[----:B------:R-:W-:Y:S02]  /*08f0*/  CS2R R190, SRZ ;  /* 0x0000000000be7805 */ /* 0x000fe4000001ff00 */
[----:B------:R-:W-:Y:S01]  /*0900*/  CS2R R188, SRZ ;  /* 0x0000000000bc7805 */ /* 0x000fe2000001ff00 */
[----:B------:R-:W-:Y:S01]  /*0910*/  ULEA.HI UR5, UR5, UR4, URZ, 0x7 ;  /* 0x0000000405057291 */ /* 0x000fe2000f8f383f */
[----:B------:R-:W-:Y:S01]  /*0920*/  CS2R R186, SRZ ;  /* 0x0000000000ba7805 */ /* 0x000fe2000001ff00 */
[----:B------:R-:W-:Y:S01]  /*0930*/  USHF.R.S32.HI UR4, URZ, 0x1f, UR40 ;  /* 0x0000001f3f047899 */ /* 0x000fe20008011428 */
[----:B------:R-:W-:Y:S01]  /*0940*/  CS2R R184, SRZ ;  /* 0x0000000000b87805 */ /* 0x000fe2000001ff00 */
[----:B------:R-:W-:Y:S01]  /*0950*/  USHF.R.S32.HI UR5, URZ, 0x7, UR5 ;  /* 0x000000073f057899 */ /* 0x000fe20008011405 */
[----:B------:R-:W-:Y:S01]  /*0960*/  IMAD.MOV.U32 R183, RZ, RZ, RZ ;  /* 0x000000ffffb77224 */ /* 0x000fe200078e00ff */
[----:B------:R-:W-:-:S02]  /*0970*/  ULEA.HI UR4, UR4, UR40, URZ, 0x7 ;  /* 0x0000002804047291 */ /* 0x000fc4000f8f383f */
[----:B------:R-:W-:Y:S02]  /*0980*/  UISETP.LT.AND UP0, UPT, URZ, UR5, UPT ;  /* 0x000000053f00728c */ /* 0x000fe4000bf01270 */
[----:B------:R-:W-:Y:S02]  /*0990*/  USHF.R.S32.HI UR37, URZ, 0x7, UR4 ;  /* 0x000000073f257899 */ /* 0x000fe40008011404 */
[----:B------:R-:W-:Y:S01]  /*09a0*/  USEL UR38, URZ, UR5, !UP0 ;  /* 0x000000053f267287 */ /* 0x000fe2000c000000 */
[----:B------:R-:W-:Y:S11]  /*09b0*/  @!P1 BRA `(.L_x_1046) ;  /* 0x0000000000289947 */ /* 0x000ff60003800000 */
[----:B------:R-:W-:Y:S01]  /*09c0*/  ULEA UR4, UR39, UR6, 0x7 ;  /* 0x0000000627047291 */ /* 0x000fe2000f8e383f */
[----:B------:R-:W-:-:S03]  /*09d0*/  ULDC UR5, c[0x0][0x290] ;  /* 0x0000a40000057ab9 */ /* 0x000fc60000000800 */
[----:B------:R-:W-:-:S03]  /*09e0*/  UIADD3 UR4, -UR5, 0xff, UR4 ;  /* 0x000000ff05047890 */ /* 0x000fc6000fffe104 */
[----:B------:R-:W-:Y:S02]  /*09f0*/  ULDC UR5, c[0x0][0x748] ;  /* 0x0001d20000057ab9 */ /* 0x000fe40000000800 */
[----:B------:R-:W-:-:S04]  /*0a00*/  UIADD3 UR4, UR4, UR5, URZ ;  /* 0x0000000504047290 */ /* 0x000fc8000fffe03f */
[----:B------:R-:W-:-:S04]  /*0a10*/  USHF.R.S32.HI UR5, URZ, 0x1f, UR4 ;  /* 0x0000001f3f057899 */ /* 0x000fc80008011404 */
[----:B------:R-:W-:-:S04]  /*0a20*/  ULEA.HI UR5, UR5, UR4, URZ, 0x7 ;  /* 0x0000000405057291 */ /* 0x000fc8000f8f383f */
[----:B------:R-:W-:-:S04]  /*0a30*/  USHF.R.S32.HI UR5, URZ, 0x7, UR5 ;  /* 0x000000073f057899 */ /* 0x000fc80008011405 */
[----:B------:R-:W-:-:S04]  /*0a40*/  UISETP.LT.AND UP0, UPT, UR37, UR5, UPT ;  /* 0x000000052500728c */ /* 0x000fc8000bf01270 */
[----:B------:R-:W-:-:S12]  /*0a50*/  USEL UR37, UR37, UR5, UP0 ;  /* 0x0000000525257287 */ /* 0x000fd80008000000 */
.L_x_1046:
[----:B------:R-:W-:Y:S01]  /*0a60*/  UISETP.GT.AND UP0, UPT, UR37, UR38, UPT ;  /* 0x000000262500728c */ /* 0x000fe2000bf04270 */
[----:B------:R-:W-:Y:S01]  /*0a70*/  IMAD.MOV.U32 R182, RZ, RZ, RZ ;  /* 0x000000ffffb67224 */ /* 0x000fe200078e00ff */
[----:B------:R-:W-:Y:S02]  /*0a80*/  CS2R R180, SRZ ;  /* 0x0000000000b47805 */ /* 0x000fe4000001ff00 */
[----:B------:R-:W-:Y:S02]  /*0a90*/  CS2R R178, SRZ ;  /* 0x0000000000b27805 */ /* 0x000fe4000001ff00 */
[----:B------:R-:W-:Y:S02]  /*0aa0*/  CS2R R176, SRZ ;  /* 0x0000000000b07805 */ /* 0x000fe4000001ff00 */
[----:B------:R-:W-:Y:S02]  /*0ab0*/  CS2R R174, SRZ ;  /* 0x0000000000ae7805 */ /* 0x000fe4000001ff00 */
[----:B------:R-:W-:-:S02]  /*0ac0*/  PLOP3.LUT P1, PT, PT, PT, UP0, 0x80, 0x0 ;  /* 0x000000000000781c */ /* 0x000fc40003f2f008 */
[----:B------:R-:W-:-:S11]  /*0ad0*/  CS2R R172, SRZ ;  /* 0x0000000000ac7805 */ /* 0x000fd6000001ff00 */
[----:B------:R-:W-:Y:S05]  /*0ae0*/  @!P1 BRA `(.L_x_1047) ;  /* 0x0000010800409947 */ /* 0x000fea0003800000 */
[----:B------:R-:W-:-:S04]  /*0af0*/  MOV R0, RZ ;  /* 0x000000ff00007202 */ /* 0x000fc80000000f00 */
        /* <DEDUP_REMOVED lines=18> */
.L_x_1049:
[----:B------:R-:W1:Y:S01]  /*0c20*/  LDC.64 R2, c[0x4][R2] ;  /* 0x0100000002027b82 */ /* 0x000e620000000a00 */
        /* <DEDUP_REMOVED lines=14> */
.L_x_1048:
[----:B------:R-:W1:Y:S01]  /*0d10*/  S2R R3, SR_CgaCtaId ;  /* 0x0000000000037919 */ /* 0x000e620000008800 */
        /* <DEDUP_REMOVED lines=15> */
[----:B------:R-:W-:Y:S01]  /*0e10*/  MOV R11, UR7 ;  /* 0x00000007000b7c02 */ /* 0x000fe20008000f00 */
[----:B------:R-:W-:Y:S01]  /*0e20*/  IMAD.MOV.U32 R8, RZ, RZ, 0x70 ;  /* 0x00000070ff087424 */ /* 0x000fe200078e00ff */
[----:B------:R-:W-:Y:S01]  /*0e30*/  MOV R13, RZ ;  /* 0x000000ff000d7202 */ /* 0x000fe20000000f00 */
[----:B-1----:R-:W-:-:S07]  /*0e40*/  IMAD.MOV.U32 R12, RZ, RZ, 0x1 ;  /* 0x00000001ff0c7424 */ /* 0x002fce00078e00ff */
[----:B------:R-:W-:-:S07]  /*0e50*/  LEPC R20, `(.L_x_1051) ;  /* 0x000000001014794e */ /* 0x000fce0000000000 */
[----:B--2---:R-:W-:Y:S05]  /*0e60*/  CALL.ABS.NOINC R14 ;  /* 0x000000000e007343 */ /* 0x004fea0003c00000 */
.L_x_1051:
[----:B------:R-:W1:Y:S01]  /*0e70*/  LDC.64 R2, c[0x4][R2] ;  /* 0x0100000002027b82 */ /* 0x000e620000000a00 */
[----:B------:R-:W-:Y:S01]  /*0e80*/  ULDC.64 UR4, c[0x4][0x90] ;  /* 0x0100240000047ab9 */ /* 0x000fe20000000a00 */
[----:B------:R-:W-:Y:S01]  /*0e90*/  ULDC.64 UR6, c[0x4][0x30] ;  /* 0x01000c0000067ab9 */ /* 0x000fe20000000a00 */
[----:B------:R-:W-:Y:S01]  /*0ea0*/  IMAD.U32 R4, RZ, RZ, UR4 ;  /* 0x00000004ff047e24 */ /* 0x000fe2000f8e00ff */
[----:B------:R-:W-:Y:S01]  /*0eb0*/  MOV R11, UR7 ;  /* 0x00000007000b7c02 */ /* 0x000fe20008000f00 */
[----:B------:R-:W-:Y:S01]  /*0ec0*/  IMAD.U32 R5, RZ, RZ, UR5 ;  /* 0x00000005ff057e24 */ /* 0x000fe2000f8e00ff */
[----:B------:R-:W-:Y:S01]  /*0ed0*/  ULDC.64 UR4, c[0x4][0x98] ;  /* 0x0100260000047ab9 */ /* 0x000fe20000000a00 */
[----:B------:R-:W-:Y:S01]  /*0ee0*/  IMAD.U32 R10, RZ, RZ, UR6 ;  /* 0x00000006ff0a7e24 */ /* 0x000fe2000f8e00ff */
[----:B------:R-:W-:Y:S01]  /*0ef0*/  MOV R6, UR4 ;  /* 0x0000000400067c02 */ /* 0x000fe20008000f00 */
[----:B------:R-:W-:Y:S01]  /*0f00*/  IMAD.U32 R7, RZ, RZ, UR5 ;  /* 0x00000005ff077e24 */ /* 0x000fe2000f8e00ff */
[----:B------:R-:W-:Y:S01]  /*0f10*/  MOV R13, RZ ;  /* 0x000000ff000d7202 */ /* 0x000fe20000000f00 */
[----:B------:R-:W-:-:S02]  /*0f20*/  IMAD.MOV.U32 R8, RZ, RZ, 0x70 ;  /* 0x00000070ff087424 */ /* 0x000fc400078e00ff */
[----:B------:R-:W-:-:S07]  /*0f30*/  IMAD.MOV.U32 R12, RZ, RZ, 0x1 ;  /* 0x00000001ff0c7424 */ /* 0x000fce00078e00ff */
[----:B------:R-:W-:-:S07]  /*0f40*/  LEPC R20, `(.L_x_1050) ;  /* 0x000000001014794e */ /* 0x000fce0000000000 */
[----:B-1----:R-:W-:Y:S05]  /*0f50*/  CALL.ABS.NOINC R2 ;  /* 0x0000000002007343 */ /* 0x002fea0003c00000 */
.L_x_1050:
[----:B------:R-:W-:Y:S01]  /*0f60*/  SHF.R.S32.HI R6, RZ, 0x1f, R17 ;  /* 0x0000001fff067819 */ /* 0x000fe20000011411 */
[----:B------:R-:W-:-:S03]  /*0f70*/  UMOV UR4, 0xffffffff ;  /* 0xffffffff00047882 */ /* 0x000fc60000000000 */
[----:B------:R-:W-:-:S04]  /*0f80*/  LEA.HI R0, R6, R17, RZ, 0x7 ;  /* 0x0000001106007211 */ /* 0x000fc800078f38ff */
[----:B------:R-:W-:Y:S01]  /*0f90*/  SHF.R.S32.HI R18, RZ, 0x7, R0 ;  /* 0x00000007ff127819 */ /* 0x000fe20000011400 */
[----:B------:R-:W-:Y:S06]  /*0fa0*/  BRA.DIV UR4, `(.L_x_1052) ;  /* 0x00000146044c7947 */ /* 0x000fec000b800000 */
[----:B------:R1:W2:Y:S02]  /*0fb0*/  SHFL.IDX PT, R14, R18, RZ, 0x1f ;  /* 0x00001fff120e7589 */ /* 0x0002a400000e0000 */
.L_x_1165:
[----:B------:R-:W-:Y:S01]  /*0fc0*/  SHF.L.U32 R11, RZ, 0x1f, RZ ;  /* 0x0000001fff0b7819 */ /* 0x000fe200000006ff */
[----:B------:R-:W-:Y:S01]  /*0fd0*/  IMAD.SHL.U32 R2, R17, 0x40, RZ ;  /* 0x0000004011027824 */ /* 0x000fe200078e00ff */
[CC--:B------:R-:W-:Y:S02]  /*0fe0*/  LEA.HI R8, R6.reuse, R17.reuse, RZ, 0x4 ;  /* 0x0000001106087211 */ /* 0x0c0fe400078f20ff */
[----:B------:R-:W3:Y:S01]  /*0ff0*/  SYNCS.PHASECHK.TRANS64.TRYWAIT P0, [R16+URZ+0x30c00], R11 ;  /* 0x030c000b100075a7 */ /* 0x000ee2000800017f */
[----:B------:R-:W-:Y:S02]  /*1000*/  LEA.HI R5, R6, R17, RZ, 0x5 ;  /* 0x0000001106057211 */ /* 0x000fe400078f28ff */
[----:B------:R-:W-:Y:S02]  /*1010*/  SHF.R.S32.HI R9, RZ, 0x4, R8 ;  /* 0x00000004ff097819 */ /* 0x000fe40000011408 */
[----:B------:R-:W-:Y:S02]  /*1020*/  LOP3.LUT R4, R2, 0x1c0, RZ, 0xc0, !PT ;  /* 0x000001c002047812 */ /* 0x000fe400078ec0ff */
[----:B------:R-:W-:-:S02]  /*1030*/  SHF.R.U32.HI R7, RZ, 0x1, R5 ;  /* 0x00000001ff077819 */ /* 0x000fc40000011605 */
[----:B------:R-:W-:Y:S02]  /*1040*/  LEA.HI R10, R8, R9, RZ, 0x1 ;  /* 0x00000009080a7211 */ /* 0x000fe400078f08ff */
[----:B------:R-:W-:Y:S02]  /*1050*/  LEA.HI R3, R6, R17, RZ, 0x3 ;  /* 0x0000001106037211 */ /* 0x000fe400078f18ff */
[----:B------:R-:W-:Y:S02]  /*1060*/  LOP3.LUT R8, R4, 0x30, R7, 0xf8, !PT ;  /* 0x0000003004087812 */ /* 0x000fe400078ef807 */
[----:B--2---:R-:W-:Y:S02]  /*1070*/  LEA.HI R2, R14, R14, RZ, 0x1 ;  /* 0x0000000e0e027211 */ /* 0x004fe400078f08ff */
[----:B------:R-:W-:Y:S02]  /*1080*/  LOP3.LUT R8, R8, 0x8, R3, 0xf8, !PT ;  /* 0x0000000808087812 */ /* 0x000fe400078ef803 */
[----:B------:R-:W-:-:S02]  /*1090*/  LOP3.LUT R3, R2, 0xffffe, RZ, 0xc0, !PT ;  /* 0x000ffffe02037812 */ /* 0x000fc400078ec0ff */
[----:B------:R-:W-:Y:S02]  /*10a0*/  LOP3.LUT R10, R10, 0x7ffffe, RZ, 0xc0, !PT ;  /* 0x007ffffe0a0a7812 */ /* 0x000fe400078ec0ff */
[----:B------:R-:W-:Y:S02]  /*10b0*/  IADD3 R2, R14, -R3, RZ ;  /* 0x800000030e027210 */ /* 0x000fe40007ffe0ff */
[----:B------:R-:W-:Y:S01]  /*10c0*/  SHF.R.U32.HI R7, RZ, 0x3, R4 ;  /* 0x00000003ff077819 */ /* 0x000fe20000011604 */
[----:B------:R-:W-:Y:S02]  /*10d0*/  IMAD.IADD R10, R9, 0x1, -R10 ;  /* 0x00000001090a7824 */ /* 0x000fe400078e0a0a */
[----:B------:R2:W-:Y:S01]  /*10e0*/  STL [R1+0x50], R2 ;  /* 0x0000500201007387 */ /* 0x0005e20000100800 */
[----:B------:R-:W-:Y:S01]  /*10f0*/  LOP3.LUT R7, R8, R7, RZ, 0x3c, !PT ;  /* 0x0000000708077212 */ /* 0x000fe200078e3cff */
[----:B------:R-:W-:Y:S01]  /*1100*/  IMAD R10, R18, 0x10, R10 ;  /* 0x00000010120a7824 */ /* 0x000fe200078e020a */
[----:B--23--:R-:W-:Y:S06]  /*1110*/  @P0 BRA `(.L_x_1053) ;  /* 0x0000000000080947 */ /* 0x00cfec0003800000 */
[----:B------:R-:W2:Y:S02]  /*1120*/  SYNCS.PHASECHK.TRANS64.TRYWAIT P0, [R16+URZ+0x30c00], R11 ;  /* 0x030c000b100075a7 */ /* 0x000ea4000800017f */
[----:B--2---:R-:W-:Y:S05]  /*1130*/  @!P0 BRA `(.L_x_1054) ;  /* 0x0000014400088947 */ /* 0x004fea0003800000 */
.L_x_1053:
[----:B------:R-:W-:Y:S01]  /*1140*/  ULDC UR6, c[0x0][0x290] ;  /* 0x0000a40000067ab9 */ /* 0x000fe20000000800 */
[----:B------:R-:W-:Y:S01]  /*1150*/  ULDC UR5, c[0x0][0x74c] ;  /* 0x0001d30000057ab9 */ /* 0x000fe20000000800 */
[----:B------:R-:W-:Y:S01]  /*1160*/  UIADD3 UR4, UR40, -UR6, URZ ;  /* 0x8000000628047290 */ /* 0x000fe2000fffe03f */
[----:B------:R-:W-:Y:S01]  /*1170*/  LOP3.LUT R2, R0, 0xffffff80, RZ, 0xc0, !PT ;  /* 0xffffff8000027812 */ /* 0x000fe200078ec0ff */
[----:B------:R-:W-:Y:S01]  /*1180*/  IMAD.U32 R3, R10, 0x200, R7 ;  /* 0x000002000a037824 */ /* 0x000fe200078e0007 */
[----:B------:R-:W-:Y:S01]  /*1190*/  LEA.HI R12, R6, R17, RZ, 0x7 ;  /* 0x00000011060c7211 */ /* 0x000fe200078f38ff */
[----:B------:R-:W-:Y:S01]  /*11a0*/  ULEA UR4, UR39, UR4, 0x7 ;  /* 0x0000000427047291 */ /* 0x000fe2000f8e383f */
[----:B------:R-:W-:Y:S01]  /*11b0*/  MOV R0, RZ ;  /* 0x000000ff00007202 */ /* 0x000fe20000000f00 */
[----:B------:R-:W-:Y:S01]  /*11c0*/  IMAD.IADD R13, R17, 0x1, -R2 ;  /* 0x00000001110d7824 */ /* 0x000fe200078e0a02 */
[----:B------:R3:W-:Y:S01]  /*11d0*/  STL [R1+0x70], R3 ;  /* 0x0000700301007387 */ /* 0x0007e20000100800 */
[----:B------:R-:W-:Y:S01]  /*11e0*/  UIADD3 UR4, UR4, -UR5, URZ ;  /* 0x8000000504047290 */ /* 0x000fe2000fffe03f */
[----:B------:R-:W-:Y:S01]  /*11f0*/  SHF.R.S32.HI R12, RZ, 0x7, R12 ;  /* 0x00000007ff0c7819 */ /* 0x000fe2000001140c */
[----:B------:R-:W-:Y:S01]  /*1200*/  IMAD.MOV.U32 R4, RZ, RZ, RZ ;  /* 0x000000ffff047224 */ /* 0x000fe200078e00ff */
[--C-:B--2---:R-:W-:Y:S01]  /*1210*/  SHF.R.S32.HI R11, RZ, 0x1f, R13.reuse ;  /* 0x0000001fff0b7819 */ /* 0x104fe2000001140d */
[----:B------:R-:W-:Y:S01]  /*1220*/  USHF.R.S32.HI UR5, URZ, 0x1f, UR4 ;  /* 0x0000001f3f057899 */ /* 0x000fe20008011404 */
[----:B------:R-:W-:Y:S01]  /*1230*/  STL [R1+0x6c], R13 ;  /* 0x00006c0d01007387 */ /* 0x000fe20000100800 */
[----:B------:R-:W-:Y:S01]  /*1240*/  IMAD R7, R12, 0x400, R13 ;  /* 0x000004000c077824 */ /* 0x000fe200078e020d */
[----:B------:R-:W-:Y:S01]  /*1250*/  LEA.HI R8, R11, R13, RZ, 0x2 ;  /* 0x0000000d0b087211 */ /* 0x000fe200078f10ff */
[----:B------:R-:W-:Y:S01]  /*1260*/  ULEA.HI UR5, UR5, UR4, URZ, 0x7 ;  /* 0x0000000405057291 */ /* 0x000fe2000f8f383f */
[----:B------:R-:W-:Y:S01]  /*1270*/  STL [R1+0x88], R11 ;  /* 0x0000880b01007387 */ /* 0x000fe20000100800 */
[----:B------:R-:W-:Y:S01]  /*1280*/  IMAD.SHL.U32 R7, R7, 0x4, RZ ;  /* 0x0000000407077824 */ /* 0x000fe200078e00ff */
[----:B------:R-:W-:Y:S01]  /*1290*/  CS2R R170, SRZ ;  /* 0x0000000000aa7805 */ /* 0x000fe2000001ff00 */
[----:B------:R-:W-:Y:S01]  /*12a0*/  ULEA.HI.SX32 UR5, UR5, 0x1, 0x19 ;  /* 0x0000000105057891 */ /* 0x000fe2000f8fca3f */
[----:B------:R-:W-:-:S02]  /*12b0*/  CS2R R168, SRZ ;  /* 0x0000000000a87805 */ /* 0x000fc4000001ff00 */
[----:B------:R-:W-:Y:S02]  /*12c0*/  CS2R R166, SRZ ;  /* 0x0000000000a67805 */ /* 0x000fe4000001ff00 */
[----:B------:R-:W-:Y:S02]  /*12d0*/  CS2R R164, SRZ ;  /* 0x0000000000a47805 */ /* 0x000fe4000001ff00 */
[----:B------:R-:W-:Y:S02]  /*12e0*/  CS2R R162, SRZ ;  /* 0x0000000000a27805 */ /* 0x000fe4000001ff00 */
[----:B------:R-:W-:Y:S02]  /*12f0*/  CS2R R160, SRZ ;  /* 0x0000000000a07805 */ /* 0x000fe4000001ff00 */
[----:B------:R-:W-:Y:S02]  /*1300*/  MOV R2, UR5 ;  /* 0x0000000500027c02 */ /* 0x000fe40008000f00 */
[----:B------:R-:W-:-:S02]  /*1310*/  CS2R R158, SRZ ;  /* 0x00000000009e7805 */ /* 0x000fc4000001ff00 */
[----:B------:R-:W-:Y:S02]  /*1320*/  CS2R R156, SRZ ;  /* 0x00000000009c7805 */ /* 0x000fe4000001ff00 */
[----:B------:R-:W-:Y:S02]  /*1330*/  CS2R R154, SRZ ;  /* 0x00000000009a7805 */ /* 0x000fe4000001ff00 */
[----:B---3--:R-:W-:Y:S02]  /*1340*/  VIMNMX R3, R2, UR37, PT ;  /* 0x0000002502037c48 */ /* 0x008fe4000bfe0100 */
[----:B------:R-:W-:Y:S02]  /*1350*/  CS2R R152, SRZ ;  /* 0x0000000000987805 */ /* 0x000fe4000001ff00 */
[----:B------:R-:W-:Y:S02]  /*1360*/  CS2R R150, SRZ ;  /* 0x0000000000967805 */ /* 0x000fe4000001ff00 */
[----:B------:R-:W-:-:S02]  /*1370*/  CS2R R148, SRZ ;  /* 0x0000000000947805 */ /* 0x000fc4000001ff00 */
[----:B------:R-:W-:Y:S01]  /*1380*/  ISETP.LE.AND P0, PT, R3, UR38, PT ;  /* 0x0000002603007c0c */ /* 0x000fe2000bf03270 */
[----:B------:R2:W-:Y:S01]  /*1390*/  STL [R1+0x54], R3 ;  /* 0x0000540301007387 */ /* 0x0005e20000100800 */
[----:B------:R-:W-:Y:S02]  /*13a0*/  CS2R R146, SRZ ;  /* 0x0000000000927805 */ /* 0x000fe4000001ff00 */
[----:B------:R-:W-:Y:S02]  /*13b0*/  CS2R R144, SRZ ;  /* 0x0000000000907805 */ /* 0x000fe4000001ff00 */
[----:B------:R-:W-:Y:S01]  /*13c0*/  CS2R R142, SRZ ;  /* 0x00000000008e7805 */ /* 0x000fe2000001ff00 */
[----:B------:R3:W-:Y:S01]  /*13d0*/  STL [R1+0x68], R8 ;  /* 0x0000680801007387 */ /* 0x0007e20000100800 */
[----:B------:R-:W-:Y:S02]  /*13e0*/  CS2R R140, SRZ ;  /* 0x00000000008c7805 */ /* 0x000fe4000001ff00 */
[----:B------:R-:W-:-:S02]  /*13f0*/  CS2R R202, SRZ ;  /* 0x0000000000ca7805 */ /* 0x000fc4000001ff00 */
[----:B------:R-:W-:Y:S02]  /*1400*/  CS2R R200, SRZ ;  /* 0x0000000000c87805 */ /* 0x000fe4000001ff00 */
[----:B------:R-:W-:Y:S02]  /*1410*/  CS2R R198, SRZ ;  /* 0x0000000000c67805 */ /* 0x000fe4000001ff00 */
[----:B------:R-:W-:Y:S02]  /*1420*/  CS2R R196, SRZ ;  /* 0x0000000000c47805 */ /* 0x000fe4000001ff00 */
[----:B--2---:R-:W-:Y:S02]  /*1430*/  LOP3.LUT R3, R8, 0x7ffffffc, RZ, 0xc0, !PT ;  /* 0x7ffffffc08037812 */ /* 0x004fe400078ec0ff */
        /* <DEDUP_REMOVED lines=12> */
[----:B------:R-:W-:Y:S01]  /*1500*/  LEA R2, R7, R16, 0x2 ;  /* 0x0000001007027211 */ /* 0x000fe200078e10ff */
[----:B------:R-:W-:Y:S01]  /*1510*/  IMAD.IADD R3, R13, 0x1, -R3 ;  /* 0x000000010d037824 */ /* 0x000fe200078e0a03 */
[----:B---3--:R-:W-:Y:S06]  /*1520*/  @P0 BRA `(.L_x_1055) ;  /* 0x00000054004c0947 */ /* 0x008fec0003800000 */
[----:B------:R-:W-:Y:S01]  /*1530*/  LOP3.LUT R0, R5, 0xffffffe0, RZ, 0xc0, !PT ;  /* 0xffffffe005007812 */ /* 0x000fe200078ec0ff */
[----:B------:R-:W2:Y:S01]  /*1540*/  S2R R19, SR_CTAID.X ;  /* 0x0000000000137919 */ /* 0x000ea20000002500 */
[----:B------:R-:W-:Y:S01]  /*1550*/  LEA.HI R4, R6, R17, RZ, 0x2 ;  /* 0x0000001106047211 */ /* 0x000fe200078f10ff */
[----:B------:R-:W-:Y:S01]  /*1560*/  UIMAD UR4, UR39, -0x80, UR6 ;  /* 0xffffff80270478a4 */ /* 0x000fe2000f8e0206 */
[----:B------:R-:W-:Y:S01]  /*1570*/  SHF.R.S32.HI R6, RZ, 0x2, R8 ;  /* 0x00000002ff067819 */ /* 0x000fe20000011408 */
[----:B------:R-:W-:Y:S01]  /*1580*/  IMAD.IADD R0, R17, 0x1, -R0 ;  /* 0x0000000111007824 */ /* 0x000fe200078e0a00 */
[----:B------:R-:W-:Y:S01]  /*1590*/  SHF.R.S32.HI R5, RZ, 0x1f, R8 ;  /* 0x0000001fff057819 */ /* 0x000fe20000011408 */
[----:B------:R-:W-:Y:S01]  /*15a0*/  IMAD.MOV.U32 R171, RZ, RZ, RZ ;  /* 0x000000ffffab7224 */ /* 0x000fe200078e00ff */
[----:B------:R-:W-:Y:S02]  /*15b0*/  LOP3.LUT R8, R4, 0xfffffffc, RZ, 0xc0, !PT ;  /* 0xfffffffc04087812 */ /* 0x000fe400078ec0ff */
[----:B------:R-:W-:-:S02]  /*15c0*/  LEA.HI R4, R5, R6, RZ, 0x3 ;  /* 0x0000000605047211 */ /* 0x000fc400078f18ff */
[----:B------:R-:W-:Y:S02]  /*15d0*/  SHF.R.S32.HI R5, RZ, 0x1f, R0 ;  /* 0x0000001fff057819 */ /* 0x000fe40000011400 */
[----:B------:R-:W-:Y:S02]  /*15e0*/  LOP3.LUT R7, R4, 0xfffffff8, RZ, 0xc0, !PT ;  /* 0xfffffff804077812 */ /* 0x000fe400078ec0ff */
[CC--:B------:R-:W-:Y:S02]  /*15f0*/  LEA.HI R4, R5.reuse, R0.reuse, RZ, 0x3 ;  /* 0x0000000005047211 */ /* 0x0c0fe400078f18ff */
[----:B------:R-:W-:Y:S01]  /*1600*/  LEA.HI R5, R5, R0, RZ, 0x2 ;  /* 0x0000000005057211 */ /* 0x000fe200078f10ff */
[----:B------:R-:W-:Y:S01]  /*1610*/  IMAD.IADD R6, R6, 0x1, -R7 ;  /* 0x0000000106067824 */ /* 0x000fe200078e0a07 */
[--C-:B------:R-:W-:Y:S02]  /*1620*/  SHF.R.S32.HI R0, RZ, 0x3, R4.reuse ;  /* 0x00000003ff007819 */ /* 0x100fe40000011404 */
[----:B------:R-:W-:-:S02]  /*1630*/  SHF.R.S32.HI R7, RZ, 0x1f, R4 ;  /* 0x0000001fff077819 */ /* 0x000fc40000011404 */
[----:B------:R-:W-:Y:S02]  /*1640*/  SHF.R.S32.HI R4, RZ, 0x2, R5 ;  /* 0x00000002ff047819 */ /* 0x000fe40000011405 */
[----:B------:R-:W-:Y:S02]  /*1650*/  IADD3 R9, R17, -R8, RZ ;  /* 0x8000000811097210 */ /* 0x000fe40007ffe0ff */
[----:B------:R-:W-:Y:S02]  /*1660*/  LEA.HI R8, R11, R13, RZ, 0x5 ;  /* 0x0000000d0b087211 */ /* 0x000fe400078f28ff */
[----:B------:R-:W-:Y:S02]  /*1670*/  LEA.HI R10, R12, R12, RZ, 0x1 ;  /* 0x0000000c0c0a7211 */ /* 0x000fe400078f08ff */
[----:B------:R-:W-:Y:S02]  /*1680*/  LEA.HI R7, R7, R0, RZ, 0x4 ;  /* 0x0000000007077211 */ /* 0x000fe400078f20ff */
[----:B------:R-:W-:-:S02]  /*1690*/  LEA.HI R5, R5, R4, RZ, 0x1 ;  /* 0x0000000405057211 */ /* 0x000fc400078f08ff */
[----:B------:R-:W-:Y:S02]  /*16a0*/  SHF.R.S32.HI R11, RZ, 0x5, R8 ;  /* 0x00000005ff0b7819 */ /* 0x000fe40000011408 */
[----:B------:R-:W-:Y:S02]  /*16b0*/  LOP3.LUT R10, R10, 0x3fffffe, RZ, 0xc0, !PT ;  /* 0x03fffffe0a0a7812 */ /* 0x000fe400078ec0ff */
[----:B------:R-:W-:Y:S01]  /*16c0*/  LOP3.LUT R7, R7, 0x1ffffff0, RZ, 0xc0, !PT ;  /* 0x1ffffff007077812 */ /* 0x000fe200078ec0ff */
[----:B------:R-:W-:Y:S01]  /*16d0*/  IMAD R11, R11, 0x10, R6 ;  /* 0x000000100b0b7824 */ /* 0x000fe200078e0206 */
[----:B------:R-:W-:Y:S01]  /*16e0*/  LOP3.LUT R5, R5, 0xfffffffe, RZ, 0xc0, !PT ;  /* 0xfffffffe05057812 */ /* 0x000fe200078ec0ff */
[----:B------:R-:W-:Y:S01]  /*16f0*/  VIADD R6, R4, 0x8 ;  /* 0x0000000804067836 */ /* 0x000fe20000000000 */
[----:B------:R-:W-:Y:S02]  /*1700*/  IADD3 R10, R12, -R10, RZ ;  /* 0x8000000a0c0a7210 */ /* 0x000fe40007ffe0ff */
[----:B------:R-:W-:Y:S01]  /*1710*/  IADD3 R0, R0, -R7, RZ ;  /* 0x8000000700007210 */ /* 0x000fe20007ffe0ff */
[----:B------:R-:W-:Y:S01]  /*1720*/  IMAD.IADD R5, R4, 0x1, -R5 ;  /* 0x0000000104057824 */ /* 0x000fe200078e0a05 */
[----:B------:R-:W-:Y:S01]  /*1730*/  LEA.HI R8, R6, R6, RZ, 0x1 ;  /* 0x0000000606087211 */ /* 0x000fe200078f08ff */
[----:B-1----:R-:W-:Y:S01]  /*1740*/  IMAD R18, R10, 0x40, R11 ;  /* 0x000000400a127824 */ /* 0x002fe200078e020b */
[----:B------:R-:W-:Y:S01]  /*1750*/  IADD3 R12, R4, 0x18, RZ ;  /* 0x00000018040c7810 */ /* 0x000fe20007ffe0ff */
[----:B------:R-:W-:Y:S01]  /*1760*/  IMAD R0, R0, 0x8, R5 ;  /* 0x0000000800007824 */ /* 0x000fe200078e0205 */
[----:B------:R-:W-:Y:S01]  /*1770*/  LOP3.LUT R7, R8, 0xfffffffe, RZ, 0xc0, !PT ;  /* 0xfffffffe08077812 */ /* 0x000fe200078ec0ff */
[----:B------:R-:W-:Y:S01]  /*1780*/  VIADD R10, R4, 0x10 ;  /* 0x00000010040a7836 */ /* 0x000fe20000000000 */
[----:B------:R-:W-:-:S02]  /*1790*/  SHF.R.S32.HI R5, RZ, 0x1f, R8 ;  /* 0x0000001fff057819 */ /* 0x000fc40000011408 */
[----:B------:R1:W-:Y:S01]  /*17a0*/  STL [R1+0x64], R0 ;  /* 0x0000640001007387 */ /* 0x0003e20000100800 */
[----:B------:R-:W-:Y:S01]  /*17b0*/  LEA.HI R14, R12, R12, RZ, 0x1 ;  /* 0x0000000c0c0e7211 */ /* 0x000fe200078f08ff */
[----:B------:R-:W-:Y:S01]  /*17c0*/  IMAD.IADD R7, R6, 0x1, -R7 ;  /* 0x0000000106077824 */ /* 0x000fe200078e0a07 */
[----:B------:R-:W-:Y:S02]  /*17d0*/  LEA.HI R4, R10, R10, RZ, 0x1 ;  /* 0x0000000a0a047211 */ /* 0x000fe400078f08ff */
[----:B------:R-:W-:Y:S02]  /*17e0*/  SHF.R.S32.HI R15, RZ, 0x1f, R14 ;  /* 0x0000001fff0f7819 */ /* 0x000fe4000001140e */
[--C-:B------:R-:W-:Y:S02]  /*17f0*/  SHF.R.S32.HI R6, RZ, 0x1, R4.reuse ;  /* 0x00000001ff067819 */ /* 0x100fe40000011404 */
[----:B------:R-:W-:Y:S02]  /*1800*/  SHF.R.S32.HI R13, RZ, 0x1f, R4 ;  /* 0x0000001fff0d7819 */ /* 0x000fe40000011404 */
[----:B-1----:R-:W-:-:S02]  /*1810*/  SHF.R.S32.HI R0, RZ, 0x1, R8 ;  /* 0x00000001ff007819 */ /* 0x002fc40000011408 */
[----:B------:R-:W-:Y:S02]  /*1820*/  LOP3.LUT R11, R4, 0xfffffffe, RZ, 0xc0, !PT ;  /* 0xfffffffe040b7812 */ /* 0x000fe400078ec0ff */
[----:B------:R-:W-:Y:S02]  /*1830*/  LEA.HI R5, R5, R0, RZ, 0x4 ;  /* 0x0000000005057211 */ /* 0x000fe400078f20ff */
[----:B------:R-:W-:Y:S02]  /*1840*/  SHF.R.S32.HI R4, RZ, 0x1, R14 ;  /* 0x00000001ff047819 */ /* 0x000fe4000001140e */
[----:B------:R-:W-:Y:S02]  /*1850*/  LEA.HI R13, R13, R6, RZ, 0x4 ;  /* 0x000000060d0d7211 */ /* 0x000fe400078f20ff */
[----:B------:R-:W-:Y:S02]  /*1860*/  LOP3.LUT R5, R5, 0x1ffffff0, RZ, 0xc0, !PT ;  /* 0x1ffffff005057812 */ /* 0x000fe400078ec0ff */
[----:B------:R-:W-:-:S02]  /*1870*/  LEA.HI R8, R15, R4, RZ, 0x4 ;  /* 0x000000040f087211 */ /* 0x000fc400078f20ff */
[----:B------:R-:W-:Y:S01]  /*1880*/  LOP3.LUT R13, R13, 0x1ffffff0, RZ, 0xc0, !PT ;  /* 0x1ffffff00d0d7812 */ /* 0x000fe200078ec0ff */
[----:B------:R-:W-:Y:S01]  /*1890*/  IMAD.IADD R0, R0, 0x1, -R5 ;  /* 0x0000000100007824 */ /* 0x000fe200078e0a05 */
[----:B------:R-:W-:Y:S02]  /*18a0*/  LOP3.LUT R15, R14, 0xfffffffe, RZ, 0xc0, !PT ;  /* 0xfffffffe0e0f7812 */ /* 0x000fe400078ec0ff */
[----:B------:R-:W-:Y:S01]  /*18b0*/  LOP3.LUT R17, R8, 0x1ffffff0, RZ, 0xc0, !PT ;  /* 0x1ffffff008117812 */ /* 0x000fe200078ec0ff */
[----:B------:R-:W-:Y:S01]  /*18c0*/  IMAD.IADD R6, R6, 0x1, -R13 ;  /* 0x0000000106067824 */ /* 0x000fe200078e0a0d */
[----:B------:R-:W-:Y:S01]  /*18d0*/  IADD3 R11, R10, -R11, RZ ;  /* 0x8000000b0a0b7210 */ /* 0x000fe20007ffe0ff */
[----:B------:R-:W-:Y:S01]  /*18e0*/  IMAD R5, R0, 0x8, R7 ;  /* 0x0000000800057824 */ /* 0x000fe200078e0207 */
[----:B------:R-:W-:Y:S01]  /*18f0*/  IADD3 R15, R12, -R15, RZ ;  /* 0x8000000f0c0f7210 */ /* 0x000fe20007ffe0ff */
[----:B------:R-:W-:Y:S01]  /*1900*/  IMAD.IADD R4, R4, 0x1, -R17 ;  /* 0x0000000104047824 */ /* 0x000fe200078e0a11 */
[----:B------:R-:W-:Y:S01]  /*1910*/  LEA R0, R6, R11, 0x3 ;  /* 0x0000000b06007211 */ /* 0x000fe200078e18ff */
[----:B--2---:R-:W-:Y:S01]  /*1920*/  IMAD R8, R19, -0x80, -R18 ;  /* 0xffffff8013087824 */ /* 0x004fe200078e0a12 */
[----:B------:R1:W-:Y:S01]  /*1930*/  STL [R1+0x60], R5 ;  /* 0x0000600501007387 */ /* 0x0003e20000100800 */
[----:B------:R-:W-:-:S03]  /*1940*/  IADD3 R7, -R18, UR4, RZ ;  /* 0x0000000412077c10 */ /* 0x000fc6000fffe1ff */
[----:B------:R2:W-:Y:S01]  /*1950*/  STL [R1+0x5c], R0 ;  /* 0x00005c0001007387 */ /* 0x0005e20000100800 */
[----:B-1----:R-:W-:Y:S02]  /*1960*/  IMAD R5, R4, 0x8, R15 ;  /* 0x0000000804057824 */ /* 0x002fe400078e020f */
[----:B------:R-:W-:Y:S01]  /*1970*/  IMAD.MOV.U32 R4, RZ, RZ, RZ ;  /* 0x000000ffff047224 */ /* 0x000fe200078e00ff */
[----:B--2---:R-:W-:Y:S02]  /*1980*/  MOV R0, RZ ;  /* 0x000000ff00007202 */ /* 0x004fe40000000f00 */
[----:B------:R1:W-:Y:S05]  /*1990*/  STL [R1+0x58], R5 ;  /* 0x0000580501007387 */ /* 0x0003ea0000100800 */
.L_x_1066:
[----:B------:R-:W-:Y:S05]  /*19a0*/  YIELD ;  /* 0x0000000000007946 */ /* 0x000fea0003800000 */
[----:B------:R-:W-:-:S06]  /*19b0*/  ULOP3.LUT UR4, UR36, 0x1, URZ, 0xfc, !UPT ;  /* 0x0000000124047892 */ /* 0x000fcc000f8efc3f */
[----:B-1----:R-:W-:-:S05]  /*19c0*/  IMAD.U32 R5, RZ, RZ, UR4 ;  /* 0x00000004ff057e24 */ /* 0x002fca000f8e00ff */
[----:B------:R-:W-:-:S13]  /*19d0*/  ISETP.NE.AND P6, PT, R5, 0x3, PT ;  /* 0x000000030500780c */ /* 0x000fda0003fc5270 */
[----:B------:R-:W-:Y:S05]  /*19e0*/  @!P6 BRA `(.L_x_1056) ;  /* 0x000000000004e947 */ /* 0x000fea0003800000 */
[----:B------:R-:W-:Y:S01]  /*19f0*/  BPT.TRAP 0x1 ;  /* 0x000000040000795c */ /* 0x000fe20000300000 */
.L_x_1056:
[----:B------:R-:W-:Y:S02]  /*1a00*/  LEA R6, R0, R16, 0x3 ;  /* 0x0000001000067211 */ /* 0x000fe400078e18ff */
[----:B------:R-:W-:-:S04]  /*1a10*/  SHF.L.U32 R23, R4, 0x1f, RZ ;  /* 0x0000001f04177819 */ /* 0x000fc800000006ff */
[----:B------:R1:W2:Y:S01]  /*1a20*/  SYNCS.PHASECHK.TRANS64.TRYWAIT P0, [R6+URZ+0x30c10], R23 ;  /* 0x030c1017060075a7 */ /* 0x0002a2000800017f */
[----:B------:R-:W-:Y:S05]  /*1a30*/  @!P6 BRA `(.L_x_1057) ;  /* 0x000000000004e947 */ /* 0x000fea0003800000 */
[----:B------:R-:W-:Y:S01]  /*1a40*/  BPT.TRAP 0x1 ;  /* 0x000000040000795c */ /* 0x000fe20000300000 */
.L_x_1057:
[----:B------:R-:W-:-:S05]  /*1a50*/  VIADD R5, R16, 0x10000 ;  /* 0x0001000010057836 */ /* 0x000fca0000000000 */
[----:B------:R-:W-:-:S04]  /*1a60*/  SHF.R.U32.HI R5, RZ, 0x4, R5 ;  /* 0x00000004ff057819 */ /* 0x000fc80000011605 */
[----:B------:R-:W-:Y:S01]  /*1a70*/  LOP3.LUT R5, R5, 0x3fff, RZ, 0xc0, !PT ;  /* 0x00003fff05057812 */ /* 0x000fe200078ec0ff */
[----:B--2---:R-:W-:Y:S06]  /*1a80*/  @P0 BRA `(.L_x_1058) ;  /* 0x0000000000080947 */ /* 0x004fec0003800000 */
[----:B------:R-:W2:Y:S02]  /*1a90*/  SYNCS.PHASECHK.TRANS64.TRYWAIT P0, [R6+URZ+0x30c10], R23 ;  /* 0x030c1017060075a7 */ /* 0x000ea4000800017f */
[----:B--2---:R-:W-:Y:S05]  /*1aa0*/  @!P0 BRA `(.L_x_1059) ;  /* 0x0000013800c08947 */ /* 0x004fea0003800000 */
.L_x_1058:
[----:B------:R-:W-:Y:S05]  /*1ab0*/  WARPSYNC.ALL ;  /* 0x0000000000007948 */ /* 0x000fea0003800000 */
[----:B------:R-:W-:Y:S01]  /*1ac0*/  LOP3.LUT R11, R5, 0x10000, RZ, 0xfc, !PT ;  /* 0x00010000050b7812 */ /* 0x000fe200078efcff */
[----:B------:R-:W3:Y:S03]  /*1ad0*/  LDL R10, [R1+0x50] ;  /* 0x00005000010a7983 */ /* 0x000ee60000100800 */
[----:B------:R-:W-:Y:S01]  /*1ae0*/  LEA R11, R0, R11, 0xa ;  /* 0x0000000b000b7211 */ /* 0x000fe200078e50ff */
[----:B------:R-:W4:Y:S03]  /*1af0*/  LDL R12, [R1+0x60] ;  /* 0x00006000010c7983 */ /* 0x000f260000100800 */
[----:B------:R-:W-:Y:S01]  /*1b00*/  R2UR UR8, R11 ;  /* 0x000000000b0872ca */ /* 0x000fe200000e0000 */
[----:B------:R-:W-:Y:S01]  /*1b10*/  WARPGROUP.ARRIVE ;  /* 0x00000000000079c5 */ /* 0x000fe20000000000 */
[----:B------:R-:W-:Y:S01]  /*1b20*/  UMOV UR7, 0x40000040 ;  /* 0x4000004000077882 */ /* 0x000fe20000000000 */
[----:B------:R-:W-:Y:S01]  /*1b30*/  UMOV UR5, 0x40000040 ;  /* 0x4000004000057882 */ /* 0x000fe20000000000 */
[----:B------:R-:W5:Y:S04]  /*1b40*/  LDL R15, [R1+0x64] ;  /* 0x00006400010f7983 */ /* 0x000f680000100800 */
[----:B------:R-:W2:Y:S04]  /*1b50*/  LDL R14, [R1+0x5c] ;  /* 0x00005c00010e7983 */ /* 0x000ea80000100800 */
[----:B------:R-:W5:Y:S01]  /*1b60*/  LDL R13, [R1+0x58] ;  /* 0x00005800010d7983 */ /* 0x000f620000100800 */
[----:B------:R-:W-:Y:S01]  /*1b70*/  UMOV UR6, UR8 ;  /* 0x0000000800067c82 */ /* 0x000fe20008000000 */
[----:B---3--:R-:W-:-:S05]  /*1b80*/  IMAD R10, R10, 0x2000, R16 ;  /* 0x000020000a0a7824 */ /* 0x008fca00078e0210 */
[----:B------:R-:W-:-:S13]  /*1b90*/  R2UR UR9, R10 ;  /* 0x000000000a0972ca */ /* 0x000fda00000e0000 */
[----:B------:R-:W-:-:S04]  /*1ba0*/  USHF.R.U32.HI UR4, URZ, 0x4, UR9 ;  /* 0x000000043f047899 */ /* 0x000fc80008011609 */
[----:B------:R-:W-:-:S04]  /*1bb0*/  ULOP3.LUT UR4, UR4, 0x3fff, URZ, 0xc0, !UPT ;  /* 0x00003fff04047892 */ /* 0x000fc8000f8ec03f */
        /* <DEDUP_REMOVED lines=21> */
[C---:B----4-:R-:W-:Y:S01]  /*1d10*/  IMAD R12, R0.reuse, 0x80, R12 ;  /* 0x00000080000c7824 */ /* 0x050fe200078e020c */
[C---:B--2---:R-:W-:Y:S01]  /*1d20*/  LEA R14, R0.reuse, R14, 0x7 ;  /* 0x0000000e000e7211 */ /* 0x044fe200078e38ff */
[C---:B-----5:R-:W-:Y:S02]  /*1d30*/  IMAD R10, R0.reuse, 0x80, R15 ;  /* 0x00000080000a7824 */ /* 0x060fe400078e020f */
[----:B------:R-:W-:Y:S01]  /*1d40*/  IMAD R18, R0, 0x80, R13 ;  /* 0x0000008000127824 */ /* 0x000fe200078e020d */
        /* <DEDUP_REMOVED lines=23> */
.L_x_1060:
[----:B------:R1:W1:Y:S01]  /*1ec0*/  SYNCS.PHASECHK.TRANS64.TRYWAIT P0, [R6+URZ+0x30c30], R23 ;  /* 0x030c3017060075a7 */ /* 0x000262000800017f */
[----:B------:R-:W-:Y:S05]  /*1ed0*/  @!P6 BRA `(.L_x_1061) ;  /* 0x000000000004e947 */ /* 0x000fea0003800000 */
[----:B------:R-:W-:Y:S01]  /*1ee0*/  BPT.TRAP 0x1 ;  /* 0x000000040000795c */ /* 0x000fe20000300000 */
.L_x_1061:
[----:B-1----:R-:W-:Y:S05]  /*1ef0*/  @P0 BRA `(.L_x_1062) ;  /* 0x0000000000080947 */ /* 0x002fea0003800000 */
[----:B------:R-:W1:Y:S02]  /*1f00*/  SYNCS.PHASECHK.TRANS64.TRYWAIT P0, [R6+URZ+0x30c30], R23 ;  /* 0x030c3017060075a7 */ /* 0x000e64000800017f */
[----:B-1----:R-:W-:Y:S05]  /*1f10*/  @!P0 BRA `(.L_x_1063) ;  /* 0x0000013400b88947 */ /* 0x002fea0003800000 */
.L_x_1062:
[----:B------:R-:W-:Y:S01]  /*1f20*/  IADD3 R24, R16, 0x18000, RZ ;  /* 0x0001800010187810 */ /* 0x000fe20007ffe0ff */
[----:B------:R-:W-:Y:S01]  /*1f30*/  UIADD3 UR9, UR9, 0x4000, URZ ;  /* 0x0000400009097890 */ /* 0x000fe2000fffe03f */
[----:B------:R1:W-:Y:S01]  /*1f40*/  STL [R1+0x140], R194 ;  /* 0x000140c201007387 */ /* 0x0003e20000100800 */
[----:B------:R-:W-:Y:S01]  /*1f50*/  ULDC UR13, c[0x0][0x75c] ;  /* 0x0001d700000d7ab9 */ /* 0x000fe20000000800 */
[----:B------:R-:W-:Y:S01]  /*1f60*/  SHF.R.U32.HI R24, RZ, 0x4, R24 ;  /* 0x00000004ff187819 */ /* 0x000fe20000011618 */
[----:B------:R-:W-:Y:S01]  /*1f70*/  USHF.R.U32.HI UR9, URZ, 0x4, UR9 ;  /* 0x000000043f097899 */ /* 0x000fe20008011609 */
[----:B------:R-:W-:Y:S01]  /*1f80*/  FMUL.FTZ R81, R81, UR13 ;  /* 0x0000000d51517c20 */ /* 0x000fe20008410000 */
[----:B------:R-:W-:Y:S01]  /*1f90*/  FMUL.FTZ R84, R84, UR13 ;  /* 0x0000000d54547c20 */ /* 0x000fe20008410000 */
[----:B------:R-:W-:Y:S01]  /*1fa0*/  LOP3.LUT R132, R24, 0x3fff, RZ, 0xc0, !PT ;  /* 0x00003fff18847812 */ /* 0x000fe200078ec0ff */
[----:B------:R-:W-:Y:S01]  /*1fb0*/  ULOP3.LUT UR9, UR9, 0x3fff, URZ, 0xc0, !UPT ;  /* 0x00003fff09097892 */ /* 0x000fe2000f8ec03f */
[----:B------:R-:W-:Y:S01]  /*1fc0*/  FMUL.FTZ R85, R85, UR13 ;  /* 0x0000000d55557c20 */ /* 0x000fe20008410000 */
[----:B------:R2:W-:Y:S01]  /*1fd0*/  STL [R1+0x13c], R195 ;  /* 0x00013cc301007387 */ /* 0x0005e20000100800 */
[----:B------:R-:W-:Y:S01]  /*1fe0*/  LOP3.LUT R25, R132, 0x10000, RZ, 0xfc, !PT ;  /* 0x0001000084197812 */ /* 0x000fe200078efcff */
[----:B------:R-:W-:Y:S01]  /*1ff0*/  ULOP3.LUT UR9, UR9, 0x10000, URZ, 0xfc, !UPT ;  /* 0x0001000009097892 */ /* 0x000fe2000f8efc3f */
[----:B------:R-:W-:Y:S01]  /*2000*/  FMUL.FTZ R18, R68, UR13 ;  /* 0x0000000d44127c20 */ /* 0x000fe20008410000 */
[----:B------:R3:W-:Y:S01]  /*2010*/  STL [R1+0x138], R196 ;  /* 0x000138c401007387 */ /* 0x0007e20000100800 */
        /* <DEDUP_REMOVED lines=14> */
[----:B-1----:R-:W-:Y:S01]  /*2100*/  MUFU.TANH R194, R81 ;  /* 0x0000005100c27308 */ /* 0x002fe20000002400 */
[----:B------:R-:W-:Y:S01]  /*2110*/  FMUL.FTZ R236, R82, UR13 ;  /* 0x0000000d52ec7c20 */ /* 0x000fe20008410000 */
[----:B------:R-:W-:Y:S01]  /*2120*/  FMUL.FTZ R234, R83, UR13 ;  /* 0x0000000d53ea7c20 */ /* 0x000fe20008410000 */
[----:B------:R-:W-:Y:S01]  /*2130*/  FMUL.FTZ R133, R86, UR13 ;  /* 0x0000000d56857c20 */ /* 0x000fe20008410000 */
[----:B------:R-:W-:Y:S01]  /*2140*/  FMUL.FTZ R134, R87, UR13 ;  /* 0x0000000d57867c20 */ /* 0x000fe20008410000 */
[----:B------:R-:W-:Y:S01]  /*2150*/  UMOV UR6, UR8 ;  /* 0x0000000800067c82 */ /* 0x000fe20008000000 */
[----:B------:R-:W-:Y:S01]  /*2160*/  UMOV UR7, 0x40000040 ;  /* 0x4000004000077882 */ /* 0x000fe20000000000 */
[----:B------:R-:W-:Y:S01]  /*2170*/  UMOV UR4, UR9 ;  /* 0x0000000900047c82 */ /* 0x000fe20008000000 */
[----:B--2---:R-:W-:Y:S01]  /*2180*/  MUFU.TANH R195, R84 ;  /* 0x0000005400c37308 */ /* 0x004fe20000002400 */
[----:B------:R-:W-:Y:S01]  /*2190*/  UMOV UR5, 0x40000040 ;  /* 0x4000004000057882 */ /* 0x000fe20000000000 */
[----:B------:R-:W-:Y:S01]  /*21a0*/  STL [R1+0x134], R197 ;  /* 0x000134c501007387 */ /* 0x000fe20000100800 */
[----:B------:R-:W-:Y:S01]  /*21b0*/  FMUL.FTZ R90, R90, UR13 ;  /* 0x0000000d5a5a7c20 */ /* 0x000fe20008410000 */
[----:B------:R-:W-:Y:S01]  /*21c0*/  FMUL.FTZ R88, R88, UR13 ;  /* 0x0000000d58587c20 */ /* 0x000fe20008410000 */
[----:B------:R-:W-:Y:S01]  /*21d0*/  FMUL.FTZ R89, R89, UR13 ;  /* 0x0000000d59597c20 */ /* 0x000fe20008410000 */
[----:B------:R-:W-:Y:S01]  /*21e0*/  STL [R1+0x130], R198 ;  /* 0x000130c601007387 */ /* 0x000fe20000100800 */
[----:B------:R-:W-:Y:S01]  /*21f0*/  FMUL.FTZ R115, R115, UR13 ;  /* 0x0000000d73737c20 */ /* 0x000fe20008410000 */
[----:B---3--:R1:W-:Y:S01]  /*2200*/  MUFU.TANH R196, R85 ;  /* 0x0000005500c47308 */ /* 0x0083e20000002400 */
[----:B------:R-:W-:Y:S01]  /*2210*/  FMUL.FTZ R91, R91, UR13 ;  /* 0x0000000d5b5b7c20 */ /* 0x000fe20008410000 */
[----:B------:R2:W-:Y:S01]  /*2220*/  STL [R1+0x12c], R199 ;  /* 0x00012cc701007387 */ /* 0x0005e20000100800 */
[----:B------:R-:W-:Y:S01]  /*2230*/  ISETP.GT.AND P2, PT, R8, RZ, PT ;  /* 0x000000ff0800720c */ /* 0x000fe20003f44270 */
[----:B------:R-:W-:Y:S01]  /*2240*/  FMUL.FTZ R92, R92, UR13 ;  /* 0x0000000d5c5c7c20 */ /* 0x000fe20008410000 */
[C---:B------:R-:W-:Y:S01]  /*2250*/  ISETP.GT.AND P1, PT, R7.reuse, RZ, PT ;  /* 0x000000ff0700720c */ /* 0x040fe20003f24270 */
[----:B------:R-:W-:Y:S01]  /*2260*/  STL [R1+0x128], R200 ;  /* 0x000128c801007387 */ /* 0x000fe20000100800 */
[----:B------:R-:W-:Y:S01]  /*2270*/  ISETP.GT.AND P0, PT, R8, 0x8, PT ;  /* 0x000000080800780c */ /* 0x000fe20003f04270 */
[----:B------:R-:W3:Y:S01]  /*2280*/  MUFU.TANH R18, R18 ;  /* 0x0000001200127308 */ /* 0x000ee20000002400 */
[----:B-1----:R-:W-:Y:S01]  /*2290*/  WARPGROUP.ARRIVE ;  /* 0x00000000000079c5 */ /* 0x002fe20000000000 */
[----:B------:R1:W-:Y:S01]  /*22a0*/  STL [R1+0x124], R201 ;  /* 0x000124c901007387 */ /* 0x0003e20000100800 */
[----:B------:R-:W-:Y:S01]  /*22b0*/  ISETP.GT.AND P3, PT, R7, 0x8, PT ;  /* 0x000000080700780c */ /* 0x000fe20003f64270 */
[----:B------:R-:W-:Y:S01]  /*22c0*/  FMUL.FTZ R93, R93, UR13 ;  /* 0x0000000d5d5d7c20 */ /* 0x000fe20008410000 */
[----:B------:R-:W-:Y:S01]  /*22d0*/  FMUL.FTZ R96, R96, UR13 ;  /* 0x0000000d60607c20 */ /* 0x000fe20008410000 */
[----:B------:R-:W-:Y:S01]  /*22e0*/  STL [R1+0x120], R202 ;  /* 0x000120ca01007387 */ /* 0x000fe20000100800 */
[----:B------:R-:W-:Y:S01]  /*22f0*/  HGMMA.64x128x16.F32 R24, gdesc[UR4], RZ, !UPT, gsb0 ;  /* 0x01e00000041879f0 */ /* 0x000fe2000c0008ff */
[----:B------:R-:W-:Y:S01]  /*2300*/  UIADD3 UR6, UR8, 0x2, URZ ;  /* 0x0000000208067890 */ /* 0x000fe2000fffe03f */
[----:B--2---:R-:W-:Y:S01]  /*2310*/  MUFU.TANH R199, R88 ;  /* 0x0000005800c77308 */ /* 0x004fe20000002400 */
[----:B------:R-:W-:Y:S01]  /*2320*/  UIADD3 UR4, UR9, 0x2, URZ ;  /* 0x0000000209047890 */ /* 0x000fe2000fffe03f */
[----:B------:R-:W-:Y:S01]  /*2330*/  STL [R1+0x11c], R203 ;  /* 0x00011ccb01007387 */ /* 0x000fe20000100800 */
[----:B------:R-:W-:Y:S01]  /*2340*/  UMOV UR7, 0x40000040 ;  /* 0x4000004000077882 */ /* 0x000fe20000000000 */
[----:B------:R-:W-:Y:S01]  /*2350*/  UMOV UR5, 0x40000040 ;  /* 0x4000004000057882 */ /* 0x000fe20000000000 */
[----:B------:R-:W-:Y:S01]  /*2360*/  FMUL.FTZ R97, R97, UR13 ;  /* 0x0000000d61617c20 */ /* 0x000fe20008410000 */
[----:B------:R2:W-:Y:S01]  /*2370*/  STL [R1+0x118], R171 ;  /* 0x000118ab01007387 */ /* 0x0005e20000100800 */
[----:B------:R-:W-:Y:S01]  /*2380*/  UIADD3 UR10, UR8, 0x6, URZ ;  /* 0x00000006080a7890 */ /* 0x000fe2000fffe03f */
[----:B-1----:R-:W-:Y:S01]  /*2390*/  MUFU.TANH R201, R90 ;  /* 0x0000005a00c97308 */ /* 0x002fe20000002400 */
[----:B------:R-:W-:Y:S01]  /*23a0*/  UMOV UR11, 0x40000040 ;  /* 0x40000040000b7882 */ /* 0x000fe20000000000 */
[----:B------:R-:W-:Y:S01]  /*23b0*/  STL [R1+0x114], R170 ;  /* 0x000114aa01007387 */ /* 0x000fe20000100800 */
[----:B------:R-:W-:Y:S01]  /*23c0*/  FMUL.FTZ R105, R105, UR13 ;  /* 0x0000000d69697c20 */ /* 0x000fe20008410000 */
[----:B------:R-:W-:Y:S01]  /*23d0*/  FMUL.FTZ R112, R112, UR13 ;  /* 0x0000000d70707c20 */ /* 0x000fe20008410000 */
[----:B------:R-:W-:Y:S01]  /*23e0*/  FMUL.FTZ R113, R113, UR13 ;  /* 0x0000000d71717c20 */ /* 0x000fe20008410000 */
[----:B------:R-:W-:Y:S01]  /*23f0*/  STL [R1+0x110], R169 ;  /* 0x000110a901007387 */ /* 0x000fe20000100800 */
[----:B------:R-:W-:Y:S01]  /*2400*/  FMUL.FTZ R94, R94, UR13 ;  /* 0x0000000d5e5e7c20 */ /* 0x000fe20008410000 */
[----:B------:R1:W-:Y:S01]  /*2410*/  MUFU.TANH R200, R89 ;  /* 0x0000005900c87308 */ /* 0x0003e20000002400 */
[----:B------:R-:W-:Y:S01]  /*2420*/  FMUL.FTZ R95, R95, UR13 ;  /* 0x0000000d5f5f7c20 */ /* 0x000fe20008410000 */
[----:B------:R4:W-:Y:S01]  /*2430*/  STL [R1+0x10c], R168 ;  /* 0x00010ca801007387 */ /* 0x0009e20000100800 */
[----:B------:R-:W-:Y:S01]  /*2440*/  FMUL.FTZ R98, R98, UR13 ;  /* 0x0000000d62627c20 */ /* 0x000fe20008410000 */
[----:B------:R-:W-:Y:S01]  /*2450*/  FMUL.FTZ R99, R99, UR13 ;  /* 0x0000000d63637c20 */ /* 0x000fe20008410000 */
[----:B------:R-:W-:Y:S01]  /*2460*/  FMUL.FTZ R100, R100, UR13 ;  /* 0x0000000d64647c20 */ /* 0x000fe20008410000 */
[----:B------:R-:W-:Y:S01]  /*2470*/  STL [R1+0x108], R167 ;  /* 0x000108a701007387 */ /* 0x000fe20000100800 */
[----:B------:R-:W-:Y:S01]  /*2480*/  FMUL.FTZ R101, R101, UR13 ;  /* 0x0000000d65657c20 */ /* 0x000fe20008410000 */
[----:B------:R-:W3:Y:S01]  /*2490*/  MUFU.TANH R22, R22 ;  /* 0x0000001600167308 */ /* 0x000ee20000002400 */
[----:B-1----:R-:W1:Y:S01]  /*24a0*/  LDC.64 R88, c[0x0][0x748] ;  /* 0x0001d200ff587b82 */ /* 0x002e620000000a00 */
[----:B------:R-:W-:Y:S01]  /*24b0*/  STL [R1+0x104], R166 ;  /* 0x000104a601007387 */ /* 0x000fe20000100800 */
[----:B------:R-:W-:-:S02]  /*24c0*/  IMAD R132, R0, 0x400, R132 ;  /* 0x0000040000847824 */ /* 0x000fc400078e0284 */
[----:B------:R-:W-:Y:S01]  /*24d0*/  FMUL.FTZ R104, R104, UR13 ;  /* 0x0000000d68687c20 */ /* 0x000fe20008410000 */
[----:B------:R-:W-:Y:S01]  /*24e0*/  FMUL.FTZ R108, R108, UR13 ;  /* 0x0000000d6c6c7c20 */ /* 0x000fe20008410000 */
[----:B------:R-:W-:Y:S01]  /*24f0*/  STL [R1+0x100], R165 ;  /* 0x000100a501007387 */ /* 0x000fe20000100800 */
[----:B------:R-:W-:Y:S01]  /*2500*/  FMUL.FTZ R109, R109, UR13 ;  /* 0x0000000d6d6d7c20 */ /* 0x000fe20008410000 */
[----:B------:R-:W3:Y:S01]  /*2510*/  MUFU.TANH R230, R230 ;  /* 0x000000e600e67308 */ /* 0x000ee20000002400 */
[----:B------:R-:W-:Y:S01]  /*2520*/  FMUL.FTZ R121, R121, UR13 ;  /* 0x0000000d79797c20 */ /* 0x000fe20008410000 */
[----:B------:R-:W-:Y:S01]  /*2530*/  STL [R1+0xfc], R164 ;  /* 0x0000fca401007387 */ /* 0x000fe20000100800 */
[----:B------:R-:W-:Y:S01]  /*2540*/  R2UR UR12, R132 ;  /* 0x00000000840c72ca */ /* 0x000fe200000e0000 */
[----:B------:R-:W-:Y:S01]  /*2550*/  FMUL.FTZ R102, R102, UR13 ;  /* 0x0000000d66667c20 */ /* 0x000fe20008410000 */
[----:B------:R-:W-:Y:S01]  /*2560*/  FMUL.FTZ R114, R114, UR13 ;  /* 0x0000000d72727c20 */ /* 0x000fe20008410000 */
[----:B------:R-:W-:Y:S01]  /*2570*/  STL [R1+0xf8], R163 ;  /* 0x0000f8a301007387 */ /* 0x000fe20000100800 */
[----:B------:R-:W-:Y:S01]  /*2580*/  FMUL.FTZ R103, R103, UR13 ;  /* 0x0000000d67677c20 */ /* 0x000fe20008410000 */
        /* <DEDUP_REMOVED lines=16> */
[----:B--2---:R1:W-:Y:S01]  /*2690*/  MUFU.TANH R171, R91 ;  /* 0x0000005b00ab7308 */ /* 0x0043e20000002400 */
[----:B------:R-:W-:Y:S01]  /*26a0*/  FMUL.FTZ R123, R123, UR13 ;  /* 0x0000000d7b7b7c20 */ /* 0x000fe20008410000 */
[----:B------:R-:W-:Y:S01]  /*26b0*/  STL [R1+0xe4], R158 ;  /* 0x0000e49e01007387 */ /* 0x000fe20000100800 */
[----:B------:R-:W-:Y:S01]  /*26c0*/  FMUL.FTZ R126, R126, UR13 ;  /* 0x0000000d7e7e7c20 */ /* 0x000fe20008410000 */
[----:B------:R-:W-:Y:S01]  /*26d0*/  FMUL.FTZ R125, R125, UR13 ;  /* 0x0000000d7d7d7c20 */ /* 0x000fe20008410000 */
[----:B------:R-:W-:Y:S01]  /*26e0*/  FMUL.FTZ R127, R127, UR13 ;  /* 0x0000000d7f7f7c20 */ /* 0x000fe20008410000 */
[----:B------:R-:W-:Y:S01]  /*26f0*/  STL [R1+0xe0], R157 ;  /* 0x0000e09d01007387 */ /* 0x000fe20000100800 */
[----:B------:R-:W-:Y:S01]  /*2700*/  FMUL.FTZ R227, R129, UR13 ;  /* 0x0000000d81e37c20 */ /* 0x000fe20008410000 */
[----:B------:R-:W2:Y:S01]  /*2710*/  MUFU.TANH R229, R229 ;  /* 0x000000e500e57308 */ /* 0x000ea20000002400 */
[----:B------:R-:W-:Y:S01]  /*2720*/  FMUL.FTZ R131, R131, UR13 ;  /* 0x0000000d83837c20 */ /* 0x000fe20008410000 */
[----:B------:R-:W-:Y:S04]  /*2730*/  STL [R1+0xdc], R156 ;  /* 0x0000dc9c01007387 */ /* 0x000fe80000100800 */
[----:B------:R-:W-:Y:S02]  /*2740*/  STL [R1+0xd8], R155 ;  /* 0x0000d89b01007387 */ /* 0x000fe40000100800 */
[----:B------:R-:W2:Y:S02]  /*2750*/  MUFU.TANH R235, R235 ;  /* 0x000000eb00eb7308 */ /* 0x000ea40000002400 */
[----:B------:R-:W-:Y:S04]  /*2760*/  STL [R1+0xd4], R154 ;  /* 0x0000d49a01007387 */ /* 0x000fe80000100800 */
[----:B------:R-:W-:Y:S02]  /*2770*/  STL [R1+0xd0], R153 ;  /* 0x0000d09901007387 */ /* 0x000fe40000100800 */
[----:B------:R-:W2:Y:S02]  /*2780*/  MUFU.TANH R202, R92 ;  /* 0x0000005c00ca7308 */ /* 0x000ea40000002400 */
[----:B------:R-:W-:Y:S04]  /*2790*/  STL [R1+0xcc], R152 ;  /* 0x0000cc9801007387 */ /* 0x000fe80000100800 */
[----:B------:R-:W-:Y:S02]  /*27a0*/  STL [R1+0xc8], R151 ;  /* 0x0000c89701007387 */ /* 0x000fe40000100800 */
[----:B------:R-:W2:Y:S02]  /*27b0*/  MUFU.TANH R203, R93 ;  /* 0x0000005d00cb7308 */ /* 0x000ea40000002400 */
[----:B------:R-:W-:Y:S04]  /*27c0*/  STL [R1+0xc4], R150 ;  /* 0x0000c49601007387 */ /* 0x000fe80000100800 */
[----:B------:R3:W-:Y:S02]  /*27d0*/  STL [R1+0xc0], R149 ;  /* 0x0000c09501007387 */ /* 0x0007e40000100800 */
[----:B----4-:R-:W4:Y:S02]  /*27e0*/  MUFU.TANH R168, R96 ;  /* 0x0000006000a87308 */ /* 0x010f240000002400 */
[----:B------:R-:W-:Y:S04]  /*27f0*/  STL [R1+0xbc], R148 ;  /* 0x0000bc9401007387 */ /* 0x000fe80000100800 */
[----:B------:R-:W-:Y:S02]  /*2800*/  STL [R1+0xb8], R147 ;  /* 0x0000b89301007387 */ /* 0x000fe40000100800 */
[----:B---3--:R3:W-:Y:S02]  /*2810*/  MUFU.TANH R149, R115 ;  /* 0x0000007300957308 */ /* 0x0087e40000002400 */
[----:B------:R-:W-:Y:S04]  /*2820*/  STL [R1+0xb4], R146 ;  /* 0x0000b49201007387 */ /* 0x000fe80000100800 */
[----:B------:R-:W-:Y:S02]  /*2830*/  STL [R1+0xb0], R145 ;  /* 0x0000b09101007387 */ /* 0x000fe40000100800 */
[----:B------:R-:W4:Y:S02]  /*2840*/  MUFU.TANH R167, R97 ;  /* 0x0000006100a77308 */ /* 0x000f240000002400 */
[----:B------:R-:W-:Y:S04]  /*2850*/  STL [R1+0xac], R144 ;  /* 0x0000ac9001007387 */ /* 0x000fe80000100800 */
[----:B------:R-:W-:Y:S02]  /*2860*/  STL [R1+0xa8], R143 ;  /* 0x0000a88f01007387 */ /* 0x000fe40000100800 */
[----:B------:R4:W-:Y:S02]  /*2870*/  MUFU.TANH R197, R133 ;  /* 0x0000008500c57308 */ /* 0x0009e40000002400 */
[----:B------:R-:W-:Y:S04]  /*2880*/  STL [R1+0xa4], R142 ;  /* 0x0000a48e01007387 */ /* 0x000fe80000100800 */
[----:B------:R-:W-:Y:S02]  /*2890*/  STL [R1+0xa0], R141 ;  /* 0x0000a08d01007387 */ /* 0x000fe40000100800 */
[----:B------:R-:W4:Y:S02]  /*28a0*/  MUFU.TANH R20, R20 ;  /* 0x0000001400147308 */ /* 0x000f240000002400 */
[----:B------:R2:W-:Y:S01]  /*28b0*/  STL [R1+0x9c], R140 ;  /* 0x00009c8c01007387 */ /* 0x0005e20000100800 */
[----:B------:R-:W-:-:S02]  /*28c0*/  WARPGROUP.DEPBAR.LE gsb0, 0x0 ;  /* 0x00008000000079c5 */ /* 0x000fc40000010000 */
[----:B------:R-:W-:Y:S01]  /*28d0*/  WARPGROUP.ARRIVE ;  /* 0x00000000000079c5 */ /* 0x000fe20000000000 */
[----:B------:R-:W-:Y:S02]  /*28e0*/  STL [R1+0x98], R6 ;  /* 0x0000980601007387 */ /* 0x000fe40000100800 */
[----:B------:R-:W4:Y:S02]  /*28f0*/  MUFU.TANH R21, R21 ;  /* 0x0000001500157308 */ /* 0x000f240000002400 */
[----:B------:R-:W-:Y:S01]  /*2900*/  STL [R1+0x94], R5 ;  /* 0x0000940501007387 */ /* 0x000fe20000100800 */
[----:B------:R-:W-:Y:S01]  /*2910*/  HGMMA.64x128x16.F32 R24, gdesc[UR4], R24, gsb0 ;  /* 0x01e00000041879f0 */ /* 0x000fe20008000818 */
[----:B------:R-:W-:Y:S01]  /*2920*/  ULDC UR4, c[0x0][0x280] ;  /* 0x0000a00000047ab9 */ /* 0x000fe20000000800 */
[----:B------:R-:W-:Y:S01]  /*2930*/  UIADD3 UR6, UR8, 0x4, URZ ;  /* 0x0000000408067890 */ /* 0x000fe2000fffe03f */
[----:B------:R-:W-:Y:S01]  /*2940*/  STL [R1+0x90], R4 ;  /* 0x0000900401007387 */ /* 0x000fe20000100800 */
[----:B------:R-:W-:Y:S01]  /*2950*/  ULEA UR4, UR38, -UR4, 0x7 ;  /* 0x8000000426047291 */ /* 0x000fe2000f8e383f */
[----:B------:R-:W4:Y:S01]  /*2960*/  MUFU.TANH R23, R23 ;  /* 0x0000001700177308 */ /* 0x000f220000002400 */
[----:B------:R-:W-:Y:S01]  /*2970*/  UMOV UR7, 0x40000040 ;  /* 0x4000004000077882 */ /* 0x000fe20000000000 */
[----:B------:R-:W-:Y:S01]  /*2980*/  UMOV UR5, 0x40000040 ;  /* 0x4000004000057882 */ /* 0x000fe20000000000 */
[----:B------:R-:W-:Y:S01]  /*2990*/  UIADD3 UR8, UR9, 0x6, URZ ;  /* 0x0000000609087890 */ /* 0x000fe2000fffe03f */
[----:B------:R-:W-:Y:S01]  /*29a0*/  STL [R1+0x8c], R2 ;  /* 0x00008c0201007387 */ /* 0x000fe20000100800 */
[----:B------:R-:W-:Y:S01]  /*29b0*/  LEA R90, R3, UR4, 0x1 ;  /* 0x00000004035a7c11 */ /* 0x000fe2000f8e08ff */
[----:B------:R-:W-:-:S02]  /*29c0*/  UIADD3 UR4, UR9, 0x4, URZ ;  /* 0x0000000409047890 */ /* 0x000fc4000fffe03f */
[----:B------:R-:W4:Y:S01]  /*29d0*/  MUFU.TANH R232, R232 ;  /* 0x000000e800e87308 */ /* 0x000f220000002400 */
[----:B------:R-:W-:Y:S01]  /*29e0*/  IADD3 R90, R7, R90, RZ ;  /* 0x0000005a075a7210 */ /* 0x000fe20007ffe0ff */
[----:B------:R-:W-:-:S03]  /*29f0*/  UMOV UR9, 0x40000040 ;  /* 0x4000004000097882 */ /* 0x000fc60000000000 */
[--C-:B-1----:R-:W-:Y:S01]  /*2a00*/  IADD3 R91, RZ, -R90, -R89.reuse ;  /* 0x8000005aff5b7210 */ /* 0x102fe20007ffe859 */
[C-C-:B---3--:R-:W-:Y:S01]  /*2a10*/  IMAD.IADD R115, R88.reuse, 0x1, -R90.reuse ;  /* 0x0000000158737824 */ /* 0x148fe200078e0a5a */
[----:B------:R-:W-:Y:S01]  /*2a20*/  IADD3 R215, R88, 0x8, -R90 ;  /* 0x0000000858d77810 */ /* 0x000fe20007ffe85a */
[----:B------:R-:W-:Y:S01]  /*2a30*/  FMUL.FTZ R88, R124, UR13 ;  /* 0x0000000d7c587c20 */ /* 0x000fe20008410000 */
[----:B------:R-:W-:Y:S01]  /*2a40*/  IADD3 R214, -R90, 0x8, -R89 ;  /* 0x000000085ad67810 */ /* 0x000fe20007ffe959 */
[----:B------:R-:W1:Y:S01]  /*2a50*/  MUFU.TANH R228, R228 ;  /* 0x000000e400e47308 */ /* 0x000e620000002400 */
[----:B------:R-:W-:Y:S02]  /*2a60*/  SEL R115, R115, 0x80, !P2 ;  /* 0x0000008073737807 */ /* 0x000fe40005000000 */
[----:B------:R-:W-:Y:S02]  /*2a70*/  SEL R124, R91, 0x80, P1 ;  /* 0x000000805b7c7807 */ /* 0x000fe40000800000 */
[----:B------:R-:W-:-:S02]  /*2a80*/  SEL R215, R215, 0x80, !P0 ;  /* 0x00000080d7d77807 */ /* 0x000fc40004000000 */
[C---:B------:R-:W-:Y:S01]  /*2a90*/  ISETP.GE.AND P4, PT, R115.reuse, RZ, PT ;  /* 0x000000ff7300720c */ /* 0x040fe20003f86270 */
[----:B------:R-:W3:Y:S01]  /*2aa0*/  MUFU.TANH R237, R237 ;  /* 0x000000ed00ed7308 */ /* 0x000ee20000002400 */
[C---:B------:R-:W-:Y:S02]  /*2ab0*/  ISETP.GE.AND P2, PT, R115.reuse, 0x8, PT ;  /* 0x000000087300780c */ /* 0x040fe40003f46270 */
[C---:B------:R-:W-:Y:S02]  /*2ac0*/  ISETP.GE.AND P0, PT, R115.reuse, 0x9, PT ;  /* 0x000000097300780c */ /* 0x040fe40003f06270 */
[C---:B------:R-:W-:Y:S02]  /*2ad0*/  ISETP.GE.AND P1, PT, R115.reuse, 0x10, PT ;  /* 0x000000107300780c */ /* 0x040fe40003f26270 */
[----:B------:R-:W-:Y:S01]  /*2ae0*/  SEL R214, R214, 0x80, P3 ;  /* 0x00000080d6d67807 */ /* 0x000fe20001800000 */
[----:B------:R1:W-:Y:S01]  /*2af0*/  MUFU.TANH R198, R134 ;  /* 0x0000008600c67308 */ /* 0x0003e20000002400 */
[----:B------:R-:W-:-:S02]  /*2b00*/  ISETP.GE.AND P3, PT, R115, 0x1, PT ;  /* 0x000000017300780c */ /* 0x000fc40003f66270 */
[C---:B------:R-:W-:Y:S02]  /*2b10*/  ISETP.GT.OR P4, PT, R124.reuse, RZ, !P4 ;  /* 0x000000ff7c00720c */ /* 0x040fe40006784670 */
[C---:B------:R-:W-:Y:S02]  /*2b20*/  ISETP.GT.OR P2, PT, R124.reuse, 0x8, !P2 ;  /* 0x000000087c00780c */ /* 0x040fe40005744670 */
[C---:B------:R-:W-:Y:S01]  /*2b30*/  ISETP.GT.OR P0, PT, R124.reuse, 0x9, !P0 ;  /* 0x000000097c00780c */ /* 0x040fe20004704670 */
[----:B------:R-:W-:Y:S01]  /*2b40*/  MUFU.TANH R159, R105 ;  /* 0x00000069009f7308 */ /* 0x000fe20000002400 */
[C---:B------:R-:W-:Y:S02]  /*2b50*/  ISETP.GT.OR P1, PT, R124.reuse, 0x10, !P1 ;  /* 0x000000107c00780c */ /* 0x040fe40004f24670 */
[----:B------:R-:W-:Y:S02]  /*2b60*/  ISETP.GT.OR P3, PT, R124, 0x1, !P3 ;  /* 0x000000017c00780c */ /* 0x000fe40005f64670 */
[----:B------:R-:W-:-:S02]  /*2b70*/  FSEL R210, R18, -INF , !P4 ;  /* 0xff80000012d27808 */ /* 0x000fc40006000000 */
[----:B------:R-:W-:Y:S01]  /*2b80*/  FSEL R220, R22, -INF , !P2 ;  /* 0xff80000016dc7808 */ /* 0x000fe20005000000 */
[----:B------:R3:W-:Y:S01]  /*2b90*/  MUFU.TANH R153, R112 ;  /* 0x0000007000997308 */ /* 0x0007e20000002400 */
[C---:B------:R-:W-:Y:S01]  /*2ba0*/  FSEL R225, R230.reuse, -INF , !P0 ;  /* 0xff800000e6e17808 */ /* 0x040fe20004000000 */
[----:B------:R-:W-:Y:S01]  /*2bb0*/  FFMA.FTZ R230, -R230, R230, 1 ;  /* 0x3f800000e6e67423 */ /* 0x000fe200000101e6 */
[----:B------:R-:W-:Y:S02]  /*2bc0*/  FSEL R209, R231, -INF , !P1 ;  /* 0xff800000e7d17808 */ /* 0x000fe40004800000 */
[C---:B------:R-:W-:Y:S02]  /*2bd0*/  ISETP.GE.AND P4, PT, R115.reuse, 0x11, PT ;  /* 0x000000117300780c */ /* 0x040fe40003f86270 */
[C---:B------:R-:W-:Y:S01]  /*2be0*/  ISETP.GE.AND P2, PT, R115.reuse, 0x19, PT ;  /* 0x000000197300780c */ /* 0x040fe20003f46270 */
[----:B------:R3:W-:Y:S01]  /*2bf0*/  MUFU.TANH R151, R113 ;  /* 0x0000007100977308 */ /* 0x0007e20000002400 */
[----:B------:R-:W-:-:S02]  /*2c00*/  ISETP.GE.AND P0, PT, R115, 0x20, PT ;  /* 0x000000207300780c */ /* 0x000fc40003f06270 */
[----:B------:R-:W-:Y:S02]  /*2c10*/  ISETP.GE.AND P1, PT, R115, 0x21, PT ;  /* 0x000000217300780c */ /* 0x000fe40003f26270 */
[----:B------:R-:W-:Y:S02]  /*2c20*/  FSEL R211, R19, -INF , !P3 ;  /* 0xff80000013d37808 */ /* 0x000fe40005800000 */
[----:B------:R-:W-:Y:S01]  /*2c30*/  ISETP.GE.AND P3, PT, R115, 0x18, PT ;  /* 0x000000187300780c */ /* 0x000fe20003f66270 */
[----:B------:R-:W3:Y:S01]  /*2c40*/  MUFU.TANH R236, R236 ;  /* 0x000000ec00ec7308 */ /* 0x000ee20000002400 */
[C---:B------:R-:W-:Y:S02]  /*2c50*/  ISETP.GT.OR P4, PT, R124.reuse, 0x11, !P4 ;  /* 0x000000117c00780c */ /* 0x040fe40006784670 */
[C---:B------:R-:W-:Y:S02]  /*2c60*/  ISETP.GT.OR P2, PT, R124.reuse, 0x19, !P2 ;  /* 0x000000197c00780c */ /* 0x040fe40005744670 */
[----:B------:R-:W-:-:S02]  /*2c70*/  ISETP.GT.OR P0, PT, R124, 0x20, !P0 ;  /* 0x000000207c00780c */ /* 0x000fc40004704670 */
[C---:B------:R-:W-:Y:S01]  /*2c80*/  ISETP.GT.OR P1, PT, R124.reuse, 0x21, !P1 ;  /* 0x000000217c00780c */ /* 0x040fe20004f24670 */
[----:B------:R-:W3:Y:S01]  /*2c90*/  MUFU.TANH R234, R234 ;  /* 0x000000ea00ea7308 */ /* 0x000ee20000002400 */
[----:B------:R-:W-:Y:S02]  /*2ca0*/  ISETP.GT.OR P3, PT, R124, 0x18, !P3 ;  /* 0x000000187c00780c */ /* 0x000fe40005f64670 */
[----:B--2---:R-:W-:Y:S02]  /*2cb0*/  FSEL R207, R229, -INF , !P4 ;  /* 0xff800000e5cf7808 */ /* 0x004fe40006000000 */
[----:B------:R-:W-:Y:S02]  /*2cc0*/  FSEL R138, R194, -INF , !P2 ;  /* 0xff800000c28a7808 */ /* 0x000fe40005000000 */
[----:B------:R-:W-:Y:S01]  /*2cd0*/  FSEL R136, R195, -INF , !P0 ;  /* 0xff800000c3887808 */ /* 0x000fe20004000000 */
[----:B------:R2:W-:Y:S01]  /*2ce0*/  MUFU.TANH R140, R88 ;  /* 0x00000058008c7308 */ /* 0x0005e20000002400 */
[----:B----4-:R-:W-:-:S02]  /*2cf0*/  FSEL R133, R196, -INF , !P1 ;  /* 0xff800000c4857808 */ /* 0x010fc40004800000 */
[C---:B------:R-:W-:Y:S02]  /*2d00*/  ISETP.GE.AND P4, PT, R115.reuse, 0x28, PT ;  /* 0x000000287300780c */ /* 0x040fe40003f86270 */
[C---:B------:R-:W-:Y:S02]  /*2d10*/  ISETP.GE.AND P2, PT, R115.reuse, 0x30, PT ;  /* 0x000000307300780c */ /* 0x040fe40003f46270 */
[C---:B------:R-:W-:Y:S01]  /*2d20*/  ISETP.GE.AND P0, PT, R115.reuse, 0x31, PT ;  /* 0x000000317300780c */ /* 0x040fe20003f06270 */
[----:B------:R-:W4:Y:S01]  /*2d30*/  MUFU.TANH R170, R94 ;  /* 0x0000005e00aa7308 */ /* 0x000f220000002400 */
[----:B------:R-:W-:Y:S02]  /*2d40*/  ISETP.GE.AND P1, PT, R115, 0x38, PT ;  /* 0x000000387300780c */ /* 0x000fe40003f26270 */
[C---:B------:R-:W-:Y:S01]  /*2d50*/  FSEL R205, R235.reuse, -INF , !P3 ;  /* 0xff800000ebcd7808 */ /* 0x040fe20005800000 */
[----:B------:R-:W-:Y:S01]  /*2d60*/  FFMA.FTZ R235, -R235, R235, 1 ;  /* 0x3f800000ebeb7423 */ /* 0x000fe200000101eb */
[----:B------:R-:W-:-:S02]  /*2d70*/  ISETP.GE.AND P3, PT, R115, 0x29, PT ;  /* 0x000000297300780c */ /* 0x000fc40003f66270 */
[----:B------:R-:W-:Y:S01]  /*2d80*/  ISETP.GE.AND P5, PT, R115, 0x39, PT ;  /* 0x000000397300780c */ /* 0x000fe20003fa6270 */
[----:B------:R-:W4:Y:S01]  /*2d90*/  MUFU.TANH R169, R95 ;  /* 0x0000005f00a97308 */ /* 0x000f220000002400 */
[C---:B------:R-:W-:Y:S02]  /*2da0*/  ISETP.GT.OR P4, PT, R124.reuse, 0x28, !P4 ;  /* 0x000000287c00780c */ /* 0x040fe40006784670 */
[C---:B------:R-:W-:Y:S02]  /*2db0*/  ISETP.GT.OR P2, PT, R124.reuse, 0x30, !P2 ;  /* 0x000000307c00780c */ /* 0x040fe40005744670 */
[C---:B------:R-:W-:Y:S02]  /*2dc0*/  ISETP.GT.OR P0, PT, R124.reuse, 0x31, !P0 ;  /* 0x000000317c00780c */ /* 0x040fe40004704670 */
[C---:B------:R-:W-:Y:S01]  /*2dd0*/  ISETP.GT.OR P1, PT, R124.reuse, 0x38, !P1 ;  /* 0x000000387c00780c */ /* 0x040fe20004f24670 */
[----:B------:R-:W4:Y:S01]  /*2de0*/  MUFU.TANH R166, R98 ;  /* 0x0000006200a67308 */ /* 0x000f220000002400 */
[----:B------:R-:W-:-:S02]  /*2df0*/  ISETP.GT.OR P3, PT, R124, 0x29, !P3 ;  /* 0x000000297c00780c */ /* 0x000fc40005f64670 */
[----:B------:R-:W-:Y:S02]  /*2e00*/  ISETP.GT.OR P5, PT, R124, 0x39, !P5 ;  /* 0x000000397c00780c */ /* 0x000fe40006fa4670 */
[----:B-1----:R-:W-:Y:S02]  /*2e10*/  FSEL R134, R199, -INF , !P4 ;  /* 0xff800000c7867808 */ /* 0x002fe40006000000 */
[----:B---3--:R-:W-:Y:S01]  /*2e20*/  FSEL R112, R202, -INF , !P2 ;  /* 0xff800000ca707808 */ /* 0x008fe20005000000 */
[----:B------:R-:W1:Y:S01]  /*2e30*/  MUFU.TANH R165, R99 ;  /* 0x0000006300a57308 */ /* 0x000e620000002400 */
[----:B------:R-:W-:Y:S02]  /*2e40*/  FSEL R113, R203, -INF , !P0 ;  /* 0xff800000cb717808 */ /* 0x000fe40004000000 */
[----:B------:R-:W-:Y:S02]  /*2e50*/  FSEL R105, R168, -INF , !P1 ;  /* 0xff800000a8697808 */ /* 0x000fe40004800000 */
[----:B------:R-:W-:-:S02]  /*2e60*/  ISETP.GE.AND P4, PT, R215, RZ, PT ;  /* 0x000000ffd700720c */ /* 0x000fc40003f86270 */
[C---:B------:R-:W-:Y:S01]  /*2e70*/  ISETP.GE.AND P2, PT, R215.reuse, 0x1, PT ;  /* 0x00000001d700780c */ /* 0x040fe20003f46270 */
[----:B------:R-:W3:Y:S01]  /*2e80*/  MUFU.TANH R164, R100 ;  /* 0x0000006400a47308 */ /* 0x000ee20000002400 */
[C---:B------:R-:W-:Y:S02]  /*2e90*/  ISETP.GE.AND P0, PT, R215.reuse, 0x8, PT ;  /* 0x00000008d700780c */ /* 0x040fe40003f06270 */
[----:B------:R-:W-:Y:S02]  /*2ea0*/  ISETP.GE.AND P1, PT, R215, 0x9, PT ;  /* 0x00000009d700780c */ /* 0x000fe40003f26270 */
[----:B--2---:R-:W-:Y:S01]  /*2eb0*/  FSEL R88, R200, -INF , !P3 ;  /* 0xff800000c8587808 */ /* 0x004fe20005800000 */
[----:B------:R-:W-:Y:S02]  /*2ec0*/  WARPGROUP.DEPBAR.LE gsb0, 0x0 ;  /* 0x00008000000079c5 */ /* 0x000fe40000010000 */
[----:B------:R-:W2:Y:S01]  /*2ed0*/  LDS R218, [R218+0x400] ;  /* 0x00040000dada7984 */ /* 0x000ea20000000800 */
[----:B------:R-:W-:Y:S01]  /*2ee0*/  WARPGROUP.ARRIVE ;  /* 0x00000000000079c5 */ /* 0x000fe20000000000 */
[----:B------:R-:W-:Y:S01]  /*2ef0*/  FSEL R92, R167, -INF , !P5 ;  /* 0xff800000a75c7808 */ /* 0x000fe20006800000 */
[----:B------:R-:W3:Y:S01]  /*2f00*/  MUFU.TANH R163, R101 ;  /* 0x0000006500a37308 */ /* 0x000ee20000002400 */
[----:B------:R-:W-:-:S02]  /*2f10*/  ISETP.GE.AND P3, PT, R215, 0x10, PT ;  /* 0x00000010d700780c */ /* 0x000fc40003f66270 */
[----:B------:R-:W-:Y:S01]  /*2f20*/  ISETP.GE.AND P5, PT, R215, 0x11, PT ;  /* 0x00000011d700780c */ /* 0x000fe20003fa6270 */
[----:B------:R-:W-:Y:S01]  /*2f30*/  HGMMA.64x128x16.F32 R24, gdesc[UR4], R24, gsb0 ;  /* 0x01e00000041879f0 */ /* 0x000fe20008000818 */
[C---:B------:R-:W-:Y:S01]  /*2f40*/  ISETP.GT.OR P4, PT, R214.reuse, RZ, !P4 ;  /* 0x000000ffd600720c */ /* 0x040fe20006784670 */
[----:B------:R-:W-:Y:S01]  /*2f50*/  ULDC UR4, c[0x0][0x744] ;  /* 0x0001d10000047ab9 */ /* 0x000fe20000000800 */
[C---:B------:R-:W-:Y:S01]  /*2f60*/  ISETP.GT.OR P2, PT, R214.reuse, 0x1, !P2 ;  /* 0x00000001d600780c */ /* 0x040fe20005744670 */
[----:B------:R-:W3:Y:S01]  /*2f70*/  MUFU.TANH R160, R104 ;  /* 0x0000006800a07308 */ /* 0x000ee20000002400 */
[C---:B------:R-:W-:Y:S02]  /*2f80*/  ISETP.GT.OR P0, PT, R214.reuse, 0x8, !P0 ;  /* 0x00000008d600780c */ /* 0x040fe40004704670 */
[C---:B------:R-:W-:Y:S02]  /*2f90*/  ISETP.GT.OR P1, PT, R214.reuse, 0x9, !P1 ;  /* 0x00000009d600780c */ /* 0x040fe40004f24670 */
[----:B------:R-:W-:-:S02]  /*2fa0*/  ISETP.GT.OR P3, PT, R214, 0x10, !P3 ;  /* 0x00000010d600780c */ /* 0x000fc40005f64670 */
[----:B------:R-:W-:Y:S01]  /*2fb0*/  ISETP.GT.OR P5, PT, R214, 0x11, !P5 ;  /* 0x00000011d600780c */ /* 0x000fe20006fa4670 */
[----:B------:R-:W3:Y:S01]  /*2fc0*/  MUFU.TANH R156, R108 ;  /* 0x0000006c009c7308 */ /* 0x000ee20000002400 */
[----:B------:R-:W-:Y:S02]  /*2fd0*/  FSEL R212, R20, -INF , !P4 ;  /* 0xff80000014d47808 */ /* 0x000fe40006000000 */
[C---:B------:R-:W-:Y:S01]  /*2fe0*/  FSEL R213, R21.reuse, -INF , !P2 ;  /* 0xff80000015d57808 */ /* 0x040fe20005000000 */
[----:B------:R-:W-:Y:S01]  /*2ff0*/  FFMA.FTZ R21, -R21, R21, 1 ;  /* 0x3f80000015157423 */ /* 0x000fe20000010115 */
[C---:B------:R-:W-:Y:S01]  /*3000*/  FSEL R219, R23.reuse, -INF , !P0 ;  /* 0xff80000017db7808 */ /* 0x040fe20004000000 */
[----:B------:R-:W-:Y:S01]  /*3010*/  FFMA.FTZ R23, -R23, R23, 1 ;  /* 0x3f80000017177423 */ /* 0x000fe20000010117 */
[----:B------:R-:W-:Y:S01]  /*3020*/  FSEL R224, R232, -INF , !P1 ;  /* 0xff800000e8e07808 */ /* 0x000fe20004800000 */
[----:B------:R-:W3:Y:S01]  /*3030*/  MUFU.TANH R155, R109 ;  /* 0x0000006d009b7308 */ /* 0x000ee20000002400 */
[----:B------:R-:W-:-:S02]  /*3040*/  ISETP.GE.AND P4, PT, R215, 0x18, PT ;  /* 0x00000018d700780c */ /* 0x000fc40003f86270 */
[C---:B------:R-:W-:Y:S02]  /*3050*/  ISETP.GE.AND P2, PT, R215.reuse, 0x19, PT ;  /* 0x00000019d700780c */ /* 0x040fe40003f46270 */
[C---:B------:R-:W-:Y:S02]  /*3060*/  ISETP.GE.AND P0, PT, R215.reuse, 0x20, PT ;  /* 0x00000020d700780c */ /* 0x040fe40003f06270 */
[----:B------:R-:W-:Y:S01]  /*3070*/  ISETP.GE.AND P1, PT, R215, 0x21, PT ;  /* 0x00000021d700780c */ /* 0x000fe20003f26270 */
[----:B------:R4:W-:Y:S01]  /*3080*/  MUFU.TANH R143, R121 ;  /* 0x00000079008f7308 */ /* 0x0009e20000002400 */
[C---:B------:R-:W-:Y:S01]  /*3090*/  FSEL R208, R228.reuse, -INF , !P3 ;  /* 0xff800000e4d07808 */ /* 0x040fe20005800000 */
[----:B------:R-:W-:Y:S01]  /*30a0*/  FFMA.FTZ R228, -R228, R228, 1 ;  /* 0x3f800000e4e47423 */ /* 0x000fe200000101e4 */
[----:B------:R-:W-:Y:S02]  /*30b0*/  FSEL R206, R237, -INF , !P5 ;  /* 0xff800000edce7808 */ /* 0x000fe40006800000 */
[C---:B------:R-:W-:Y:S01]  /*30c0*/  ISETP.GE.AND P3, PT, R215.reuse, 0x28, PT ;  /* 0x00000028d700780c */ /* 0x040fe20003f66270 */
[----:B--2---:R-:W-:Y:S01]  /*30d0*/  SHFL.IDX PT, R223, R218, R9, 0x1f ;  /* 0x00001f09dadf7589 */ /* 0x004fe200000e0000 */
[----:B------:R-:W-:Y:S01]  /*30e0*/  ISETP.GE.AND P5, PT, R215, 0x29, PT ;  /* 0x00000029d700780c */ /* 0x000fe20003fa6270 */
[----:B------:R-:W2:Y:S01]  /*30f0*/  MUFU.TANH R162, R102 ;  /* 0x0000006600a27308 */ /* 0x000ea20000002400 */
[----:B------:R-:W-:-:S02]  /*3100*/  ISETP.GT.OR P4, PT, R214, 0x18, !P4 ;  /* 0x00000018d600780c */ /* 0x000fc40006784670 */
[C---:B------:R-:W-:Y:S02]  /*3110*/  ISETP.GT.OR P2, PT, R214.reuse, 0x19, !P2 ;  /* 0x00000019d600780c */ /* 0x040fe40005744670 */
[C---:B------:R-:W-:Y:S02]  /*3120*/  ISETP.GT.OR P0, PT, R214.reuse, 0x20, !P0 ;  /* 0x00000020d600780c */ /* 0x040fe40004704670 */
[C---:B------:R-:W-:Y:S01]  /*3130*/  ISETP.GT.OR P1, PT, R214.reuse, 0x21, !P1 ;  /* 0x00000021d600780c */ /* 0x040fe20004f24670 */
[----:B------:R1:W-:Y:S01]  /*3140*/  MUFU.TANH R150, R114 ;  /* 0x0000007200967308 */ /* 0x0003e20000002400 */
[C---:B------:R-:W-:Y:S02]  /*3150*/  ISETP.GT.OR P3, PT, R214.reuse, 0x28, !P3 ;  /* 0x00000028d600780c */ /* 0x040fe40005f64670 */
[----:B------:R-:W-:Y:S02]  /*3160*/  ISETP.GT.OR P5, PT, R214, 0x29, !P5 ;  /* 0x00000029d600780c */ /* 0x000fe40006fa4670 */
[----:B------:R-:W-:-:S02]  /*3170*/  FSEL R204, R236, -INF , !P4 ;  /* 0xff800000eccc7808 */ /* 0x000fc40006000000 */
[----:B------:R-:W-:Y:S01]  /*3180*/  FSEL R139, R234, -INF , !P2 ;  /* 0xff800000ea8b7808 */ /* 0x000fe20005000000 */
[----:B------:R-:W2:Y:S01]  /*3190*/  MUFU.TANH R161, R103 ;  /* 0x0000006700a17308 */ /* 0x000ea20000002400 */
[----:B------:R-:W-:Y:S02]  /*31a0*/  FSEL R137, R197, -INF , !P0 ;  /* 0xff800000c5897808 */ /* 0x000fe40004000000 */
[----:B------:R-:W-:Y:S02]  /*31b0*/  FSEL R135, R198, -INF , !P1 ;  /* 0xff800000c6877808 */ /* 0x000fe40004800000 */
[C---:B------:R-:W-:Y:S02]  /*31c0*/  ISETP.GE.AND P4, PT, R215.reuse, 0x30, PT ;  /* 0x00000030d700780c */ /* 0x040fe40003f86270 */
[C---:B------:R-:W-:Y:S01]  /*31d0*/  ISETP.GE.AND P2, PT, R215.reuse, 0x31, PT ;  /* 0x00000031d700780c */ /* 0x040fe20003f46270 */
[----:B------:R-:W2:Y:S01]  /*31e0*/  MUFU.TANH R158, R106 ;  /* 0x0000006a009e7308 */ /* 0x000ea20000002400 */
[----:B------:R-:W-:-:S02]  /*31f0*/  ISETP.GE.AND P0, PT, R215, 0x38, PT ;  /* 0x00000038d700780c */ /* 0x000fc40003f06270 */
[----:B------:R-:W-:Y:S02]  /*3200*/  ISETP.GE.AND P1, PT, R215, 0x39, PT ;  /* 0x00000039d700780c */ /* 0x000fe40003f26270 */
[----:B------:R-:W-:Y:S02]  /*3210*/  FSEL R132, R201, -INF , !P3 ;  /* 0xff800000c9847808 */ /* 0x000fe40005800000 */
[----:B----4-:R-:W-:Y:S01]  /*3220*/  FSEL R121, R171, -INF , !P5 ;  /* 0xff800000ab797808 */ /* 0x010fe20006800000 */
[----:B------:R-:W4:Y:S01]  /*3230*/  MUFU.TANH R157, R107 ;  /* 0x0000006b009d7308 */ /* 0x000f220000002400 */
[C---:B------:R-:W-:Y:S02]  /*3240*/  ISETP.GE.AND P3, PT, R115.reuse, 0x40, PT ;  /* 0x000000407300780c */ /* 0x040fe40003f66270 */
[----:B------:R-:W-:Y:S02]  /*3250*/  ISETP.GE.AND P5, PT, R115, 0x41, PT ;  /* 0x000000417300780c */ /* 0x000fe40003fa6270 */
[----:B------:R-:W-:-:S02]  /*3260*/  ISETP.GT.OR P4, PT, R214, 0x30, !P4 ;  /* 0x00000030d600780c */ /* 0x000fc40006784670 */
[C---:B------:R-:W-:Y:S01]  /*3270*/  ISETP.GT.OR P2, PT, R214.reuse, 0x31, !P2 ;  /* 0x00000031d600780c */ /* 0x040fe20005744670 */
[----:B------:R2:W-:Y:S01]  /*3280*/  MUFU.TANH R152, R111 ;  /* 0x0000006f00987308 */ /* 0x0005e20000002400 */
[C---:B------:R-:W-:Y:S02]  /*3290*/  ISETP.GT.OR P0, PT, R214.reuse, 0x38, !P0 ;  /* 0x00000038d600780c */ /* 0x040fe40004704670 */
[----:B------:R-:W-:Y:S02]  /*32a0*/  ISETP.GT.OR P1, PT, R214, 0x39, !P1 ;  /* 0x00000039d600780c */ /* 0x000fe40004f24670 */
[C---:B------:R-:W-:Y:S02]  /*32b0*/  ISETP.GT.OR P3, PT, R124.reuse, 0x40, !P3 ;  /* 0x000000407c00780c */ /* 0x040fe40005f64670 */
[----:B------:R-:W-:Y:S01]  /*32c0*/  ISETP.GT.OR P5, PT, R124, 0x41, !P5 ;  /* 0x000000417c00780c */ /* 0x000fe20006fa4670 */
[----:B------:R-:W4:Y:S01]  /*32d0*/  MUFU.TANH R154, R110 ;  /* 0x0000006e009a7308 */ /* 0x000f220000002400 */
[----:B-1----:R-:W-:-:S02]  /*32e0*/  FSEL R114, R170, -INF , !P4 ;  /* 0xff800000aa727808 */ /* 0x002fc40006000000 */
[----:B------:R-:W-:Y:S02]  /*32f0*/  FSEL R89, R169, -INF , !P2 ;  /* 0xff800000a9597808 */ /* 0x000fe40005000000 */
[----:B------:R-:W-:Y:S02]  /*3300*/  FSEL R102, R166, -INF , !P0 ;  /* 0xff800000a6667808 */ /* 0x000fe40004000000 */
[----:B------:R-:W-:Y:S01]  /*3310*/  FSEL R91, R165, -INF , !P1 ;  /* 0xff800000a55b7808 */ /* 0x000fe20004800000 */
[----:B------:R-:W1:Y:S01]  /*3320*/  MUFU.TANH R148, R116 ;  /* 0x0000007400947308 */ /* 0x000e620000002400 */
[C---:B------:R-:W-:Y:S02]  /*3330*/  ISETP.GE.AND P4, PT, R115.reuse, 0x48, PT ;  /* 0x000000487300780c */ /* 0x040fe40003f86270 */
[C---:B------:R-:W-:Y:S02]  /*3340*/  ISETP.GE.AND P2, PT, R115.reuse, 0x49, PT ;  /* 0x000000497300780c */ /* 0x040fe40003f46270 */
[----:B------:R-:W-:-:S02]  /*3350*/  ISETP.GE.AND P0, PT, R115, 0x50, PT ;  /* 0x000000507300780c */ /* 0x000fc40003f06270 */
[----:B------:R-:W-:Y:S01]  /*3360*/  ISETP.GE.AND P1, PT, R115, 0x51, PT ;  /* 0x000000517300780c */ /* 0x000fe20003f26270 */
[----:B------:R-:W1:Y:S01]  /*3370*/  MUFU.TANH R147, R117 ;  /* 0x0000007500937308 */ /* 0x000e620000002400 */
[----:B---3--:R-:W-:Y:S02]  /*3380*/  FSEL R109, R164, -INF , !P3 ;  /* 0xff800000a46d7808 */ /* 0x008fe40005800000 */
[----:B--2---:R-:W-:Y:S02]  /*3390*/  FSEL R111, R163, -INF , !P5 ;  /* 0xff800000a36f7808 */ /* 0x004fe40006800000 */
[C---:B------:R-:W-:Y:S02]  /*33a0*/  ISETP.GE.AND P3, PT, R115.reuse, 0x58, PT ;  /* 0x000000587300780c */ /* 0x040fe40003f66270 */
[----:B------:R-:W-:Y:S01]  /*33b0*/  ISETP.GE.AND P5, PT, R115, 0x59, PT ;  /* 0x000000597300780c */ /* 0x000fe20003fa6270 */
[----:B------:R-:W2:Y:S01]  /*33c0*/  MUFU.TANH R144, R120 ;  /* 0x0000007800907308 */ /* 0x000ea20000002400 */
[----:B------:R-:W-:-:S02]  /*33d0*/  ISETP.GT.OR P4, PT, R124, 0x48, !P4 ;  /* 0x000000487c00780c */ /* 0x000fc40006784670 */
[C---:B------:R-:W-:Y:S02]  /*33e0*/  ISETP.GT.OR P2, PT, R124.reuse, 0x49, !P2 ;  /* 0x000000497c00780c */ /* 0x040fe40005744670 */
[C---:B------:R-:W-:Y:S02]  /*33f0*/  ISETP.GT.OR P0, PT, R124.reuse, 0x50, !P0 ;  /* 0x000000507c00780c */ /* 0x040fe40004704670 */
[C---:B------:R-:W-:Y:S01]  /*3400*/  ISETP.GT.OR P1, PT, R124.reuse, 0x51, !P1 ;  /* 0x000000517c00780c */ /* 0x040fe20004f24670 */
[----:B------:R-:W3:Y:S01]  /*3410*/  MUFU.TANH R146, R118 ;  /* 0x0000007600927308 */ /* 0x000ee20000002400 */
[C---:B------:R-:W-:Y:S02]  /*3420*/  ISETP.GT.OR P3, PT, R124.reuse, 0x58, !P3 ;  /* 0x000000587c00780c */ /* 0x040fe40005f64670 */
[----:B------:R-:W-:Y:S02]  /*3430*/  ISETP.GT.OR P5, PT, R124, 0x59, !P5 ;  /* 0x000000597c00780c */ /* 0x000fe40006fa4670 */
[----:B------:R-:W-:-:S02]  /*3440*/  FSEL R95, R160, -INF , !P4 ;  /* 0xff800000a05f7808 */ /* 0x000fc40006000000 */
[----:B------:R-:W-:Y:S01]  /*3450*/  FSEL R100, R159, -INF , !P2 ;  /* 0xff8000009f647808 */ /* 0x000fe20005000000 */
[----:B------:R-:W3:Y:S01]  /*3460*/  MUFU.TANH R145, R119 ;  /* 0x0000007700917308 */ /* 0x000ee20000002400 */
[----:B------:R-:W-:Y:S02]  /*3470*/  FSEL R97, R156, -INF , !P0 ;  /* 0xff8000009c617808 */ /* 0x000fe40004000000 */
[----:B------:R-:W-:Y:S02]  /*3480*/  FSEL R98, R155, -INF , !P1 ;  /* 0xff8000009b627808 */ /* 0x000fe40004800000 */
[C---:B------:R-:W-:Y:S02]  /*3490*/  ISETP.GE.AND P4, PT, R215.reuse, 0x40, PT ;  /* 0x00000040d700780c */ /* 0x040fe40003f86270 */
[C---:B------:R-:W-:Y:S01]  /*34a0*/  ISETP.GE.AND P2, PT, R215.reuse, 0x41, PT ;  /* 0x00000041d700780c */ /* 0x040fe20003f46270 */
[----:B------:R-:W3:Y:S01]  /*34b0*/  MUFU.TANH R142, R122 ;  /* 0x0000007a008e7308 */ /* 0x000ee20000002400 */
[----:B------:R-:W-:Y:S01]  /*34c0*/  ISETP.GE.AND P0, PT, R215, 0x48, PT ;  /* 0x00000048d700780c */ /* 0x000fe20003f06270 */
[----:B------:R-:W-:-:S02]  /*34d0*/  WARPGROUP.DEPBAR.LE gsb0, 0x0 ;  /* 0x00008000000079c5 */ /* 0x000fc40000010000 */
[----:B------:R-:W-:Y:S01]  /*34e0*/  WARPGROUP.ARRIVE ;  /* 0x00000000000079c5 */ /* 0x000fe20000000000 */
[----:B------:R-:W-:Y:S02]  /*34f0*/  ISETP.GE.AND P1, PT, R215, 0x49, PT ;  /* 0x00000049d700780c */ /* 0x000fe40003f26270 */
[----:B------:R-:W-:Y:S01]  /*3500*/  FSEL R108, R153, -INF , !P3 ;  /* 0xff800000996c7808 */ /* 0x000fe20005800000 */
[----:B------:R-:W3:Y:S01]  /*3510*/  MUFU.TANH R141, R123 ;  /* 0x0000007b008d7308 */ /* 0x000ee20000002400 */
[----:B------:R-:W-:Y:S01]  /*3520*/  FSEL R103, R151, -INF , !P5 ;  /* 0xff80000097677808 */ /* 0x000fe20006800000 */
[----:B------:R-:W-:Y:S01]  /*3530*/  HGMMA.64x128x16.F32 R24, gdesc[UR8], R24, gsb0 ;  /* 0x01e00000081879f0 */ /* 0x000fe20008000818 */
[C---:B------:R-:W-:Y:S02]  /*3540*/  ISETP.GE.AND P3, PT, R215.reuse, 0x50, PT ;  /* 0x00000050d700780c */ /* 0x040fe40003f66270 */
[----:B------:R-:W-:Y:S02]  /*3550*/  ISETP.GE.AND P5, PT, R215, 0x51, PT ;  /* 0x00000051d700780c */ /* 0x000fe40003fa6270 */
[C---:B------:R-:W-:Y:S01]  /*3560*/  ISETP.GT.OR P4, PT, R214.reuse, 0x40, !P4 ;  /* 0x00000040d600780c */ /* 0x040fe20006784670 */
[----:B------:R-:W3:Y:S01]  /*3570*/  MUFU.TANH R5, R126 ;  /* 0x0000007e00057308 */ /* 0x000ee20000002400 */
[----:B------:R-:W-:-:S02]  /*3580*/  ISETP.GT.OR P2, PT, R214, 0x41, !P2 ;  /* 0x00000041d600780c */ /* 0x000fc40005744670 */
[C---:B------:R-:W-:Y:S02]  /*3590*/  ISETP.GT.OR P0, PT, R214.reuse, 0x48, !P0 ;  /* 0x00000048d600780c */ /* 0x040fe40004704670 */
[C---:B------:R-:W-:Y:S02]  /*35a0*/  ISETP.GT.OR P1, PT, R214.reuse, 0x49, !P1 ;  /* 0x00000049d600780c */ /* 0x040fe40004f24670 */
[C---:B------:R-:W-:Y:S01]  /*35b0*/  ISETP.GT.OR P3, PT, R214.reuse, 0x50, !P3 ;  /* 0x00000050d600780c */ /* 0x040fe20005f64670 */
[----:B------:R1:W-:Y:S01]  /*35c0*/  MUFU.TANH R6, R125 ;  /* 0x0000007d00067308 */ /* 0x0003e20000002400 */
[----:B------:R-:W-:Y:S02]  /*35d0*/  ISETP.GT.OR P5, PT, R214, 0x51, !P5 ;  /* 0x00000051d600780c */ /* 0x000fe40006fa4670 */
[----:B------:R-:W-:Y:S02]  /*35e0*/  FSEL R101, R162, -INF , !P4 ;  /* 0xff800000a2657808 */ /* 0x000fe40006000000 */
[----:B------:R-:W-:-:S02]  /*35f0*/  FSEL R93, R161, -INF , !P2 ;  /* 0xff800000a15d7808 */ /* 0x000fc40005000000 */
[----:B------:R-:W-:Y:S01]  /*3600*/  FSEL R104, R158, -INF , !P0 ;  /* 0xff8000009e687808 */ /* 0x000fe20004000000 */
[----:B------:R2:W-:Y:S01]  /*3610*/  MUFU.TANH R4, R127 ;  /* 0x0000007f00047308 */ /* 0x0005e20000002400 */
[----:B----4-:R-:W-:Y:S01]  /*3620*/  FSEL R99, R157, -INF , !P1 ;  /* 0xff8000009d637808 */ /* 0x010fe20004800000 */
[----:B-1----:R-:W-:Y:S01]  /*3630*/  FMUL.FTZ R125, R128, UR13 ;  /* 0x0000000d807d7c20 */ /* 0x002fe20008410000 */
[C---:B------:R-:W-:Y:S02]  /*3640*/  ISETP.GE.AND P4, PT, R215.reuse, 0x58, PT ;  /* 0x00000058d700780c */ /* 0x040fe40003f86270 */
[----:B------:R-:W-:Y:S02]  /*3650*/  ISETP.GE.AND P2, PT, R215, 0x59, PT ;  /* 0x00000059d700780c */ /* 0x000fe40003f46270 */
[C---:B------:R-:W-:Y:S01]  /*3660*/  ISETP.GE.AND P0, PT, R115.reuse, 0x60, PT ;  /* 0x000000607300780c */ /* 0x040fe20003f06270 */
[----:B------:R1:W-:Y:S01]  /*3670*/  MUFU.TANH R2, R125 ;  /* 0x0000007d00027308 */ /* 0x0003e20000002400 */
[----:B------:R-:W-:Y:S01]  /*3680*/  ISETP.GE.AND P1, PT, R115, 0x61, PT ;  /* 0x000000617300780c */ /* 0x000fe20003f26270 */
[----:B--2---:R-:W-:Y:S01]  /*3690*/  FMUL.FTZ R127, R130, UR13 ;  /* 0x0000000d827f7c20 */ /* 0x004fe20008410000 */
[----:B------:R-:W-:-:S02]  /*36a0*/  FSEL R96, R154, -INF , !P3 ;  /* 0xff8000009a607808 */ /* 0x000fc40005800000 */
[----:B------:R-:W-:Y:S02]  /*36b0*/  FSEL R107, R152, -INF , !P5 ;  /* 0xff800000986b7808 */ /* 0x000fe40006800000 */
[C---:B------:R-:W-:Y:S01]  /*36c0*/  ISETP.GE.AND P3, PT, R115.reuse, 0x68, PT ;  /* 0x000000687300780c */ /* 0x040fe20003f66270 */
[----:B------:R-:W-:Y:S01]  /*36d0*/  MUFU.TANH R127, R127 ;  /* 0x0000007f007f7308 */ /* 0x000fe20000002400 */
[----:B------:R-:W-:Y:S01]  /*36e0*/  ISETP.GE.AND P5, PT, R115, 0x69, PT ;  /* 0x000000697300780c */ /* 0x000fe20003fa6270 */
[----:B-1----:R-:W-:Y:S01]  /*36f0*/  VIADD R125, R9, 0xc ;  /* 0x0000000c097d7836 */ /* 0x002fe20000000000 */
[C---:B------:R-:W-:Y:S02]  /*3700*/  ISETP.GT.OR P4, PT, R214.reuse, 0x58, !P4 ;  /* 0x00000058d600780c */ /* 0x040fe40006784670 */
[----:B------:R-:W-:Y:S02]  /*3710*/  ISETP.GT.OR P2, PT, R214, 0x59, !P2 ;  /* 0x00000059d600780c */ /* 0x000fe40005744670 */
[C---:B------:R-:W-:Y:S01]  /*3720*/  ISETP.GT.OR P0, PT, R124.reuse, 0x60, !P0 ;  /* 0x000000607c00780c */ /* 0x040fe20004704670 */
[----:B------:R-:W1:Y:S01]  /*3730*/  SHFL.IDX PT, R233, R17, R125, 0x1f ;  /* 0x00001f7d11e97589 */ /* 0x000e6200000e0000 */
[C---:B------:R-:W-:Y:S01]  /*3740*/  ISETP.GT.OR P1, PT, R124.reuse, 0x61, !P1 ;  /* 0x000000617c00780c */ /* 0x040fe20004f24670 */
[----:B------:R-:W-:Y:S01]  /*3750*/  MUFU.TANH R227, R227 ;  /* 0x000000e300e37308 */ /* 0x000fe20000002400 */
[----:B------:R-:W-:-:S02]  /*3760*/  ISETP.GT.OR P3, PT, R124, 0x68, !P3 ;  /* 0x000000687c00780c */ /* 0x000fc40005f64670 */
[----:B------:R-:W-:Y:S02]  /*3770*/  ISETP.GT.OR P5, PT, R124, 0x69, !P5 ;  /* 0x000000697c00780c */ /* 0x000fe40006fa4670 */
[----:B------:R-:W-:Y:S02]  /*3780*/  FSEL R90, R150, -INF , !P4 ;  /* 0xff800000965a7808 */ /* 0x000fe40006000000 */
[----:B------:R-:W-:Y:S01]  /*3790*/  FSEL R110, R149, -INF , !P2 ;  /* 0xff800000956e7808 */ /* 0x000fe20005000000 */
[----:B------:R-:W-:Y:S01]  /*37a0*/  MUFU.TANH R131, R131 ;  /* 0x0000008300837308 */ /* 0x000fe20000002400 */
[----:B------:R-:W-:Y:S02]  /*37b0*/  FSEL R106, R148, -INF , !P0 ;  /* 0xff800000946a7808 */ /* 0x000fe40004000000 */
[----:B------:R-:W-:Y:S02]  /*37c0*/  FSEL R94, R147, -INF , !P1 ;  /* 0xff800000935e7808 */ /* 0x000fe40004800000 */
[----:B------:R-:W-:-:S02]  /*37d0*/  ISETP.GE.AND P4, PT, R115, 0x70, PT ;  /* 0x000000707300780c */ /* 0x000fc40003f86270 */
[C---:B------:R-:W-:Y:S02]  /*37e0*/  ISETP.GE.AND P2, PT, R115.reuse, 0x71, PT ;  /* 0x000000717300780c */ /* 0x040fe40003f46270 */
[C---:B------:R-:W-:Y:S02]  /*37f0*/  ISETP.GE.AND P0, PT, R115.reuse, 0x78, PT ;  /* 0x000000787300780c */ /* 0x040fe40003f06270 */
[----:B------:R-:W-:Y:S02]  /*3800*/  ISETP.GE.AND P1, PT, R115, 0x79, PT ;  /* 0x000000797300780c */ /* 0x000fe40003f26270 */
[----:B------:R-:W-:Y:S01]  /*3810*/  FSEL R116, R144, -INF , !P3 ;  /* 0xff80000090747808 */ /* 0x000fe20005800000 */
[----:B-1----:R-:W-:Y:S01]  /*3820*/  FFMA.FTZ R224, R224, UR4, -R233 ;  /* 0x00000004e0e07c23 */ /* 0x002fe200080108e9 */
[----:B------:R-:W-:Y:S02]  /*3830*/  FSEL R115, R143, -INF , !P5 ;  /* 0xff8000008f737808 */ /* 0x000fe40006800000 */
[----:B------:R-:W-:-:S02]  /*3840*/  ISETP.GE.AND P3, PT, R215, 0x60, PT ;  /* 0x00000060d700780c */ /* 0x000fc40003f66270 */
[----:B------:R-:W-:Y:S02]  /*3850*/  ISETP.GE.AND P5, PT, R215, 0x61, PT ;  /* 0x00000061d700780c */ /* 0x000fe40003fa6270 */
[----:B------:R-:W-:Y:S02]  /*3860*/  ISETP.GT.OR P4, PT, R124, 0x70, !P4 ;  /* 0x000000707c00780c */ /* 0x000fe40006784670 */
[C---:B------:R-:W-:Y:S02]  /*3870*/  ISETP.GT.OR P3, PT, R214.reuse, 0x60, !P3 ;  /* 0x00000060d600780c */ /* 0x040fe40005f64670 */
[----:B------:R-:W-:Y:S02]  /*3880*/  ISETP.GT.OR P5, PT, R214, 0x61, !P5 ;  /* 0x00000061d600780c */ /* 0x000fe40006fa4670 */
[----:B------:R-:W-:Y:S02]  /*3890*/  FSEL R118, R140, -INF , !P4 ;  /* 0xff8000008c767808 */ /* 0x000fe40006000000 */
[----:B---3--:R-:W-:-:S02]  /*38a0*/  FSEL R119, R146, -INF , !P3 ;  /* 0xff80000092777808 */ /* 0x008fc40005800000 */
[----:B------:R-:W-:Y:S02]  /*38b0*/  FSEL R122, R145, -INF , !P5 ;  /* 0xff800000917a7808 */ /* 0x000fe40006800000 */
[C---:B------:R-:W-:Y:S02]  /*38c0*/  ISETP.GE.AND P4, PT, R215.reuse, 0x68, PT ;  /* 0x00000068d700780c */ /* 0x040fe40003f86270 */
[C---:B------:R-:W-:Y:S02]  /*38d0*/  ISETP.GE.AND P3, PT, R215.reuse, 0x69, PT ;  /* 0x00000069d700780c */ /* 0x040fe40003f66270 */
[----:B------:R-:W-:Y:S02]  /*38e0*/  ISETP.GE.AND P5, PT, R215, 0x70, PT ;  /* 0x00000070d700780c */ /* 0x000fe40003fa6270 */
[C---:B------:R-:W-:Y:S02]  /*38f0*/  ISETP.GT.OR P2, PT, R124.reuse, 0x71, !P2 ;  /* 0x000000717c00780c */ /* 0x040fe40005744670 */
[----:B------:R-:W-:-:S02]  /*3900*/  ISETP.GT.OR P0, PT, R124, 0x78, !P0 ;  /* 0x000000787c00780c */ /* 0x000fc40004704670 */
[----:B------:R-:W-:Y:S01]  /*3910*/  ISETP.GT.OR P1, PT, R124, 0x79, !P1 ;  /* 0x000000797c00780c */ /* 0x000fe20004f24670 */
[C---:B------:R-:W-:Y:S01]  /*3920*/  VIADD R124, R9.reuse, 0x4 ;  /* 0x00000004097c7836 */ /* 0x040fe20000000000 */
[C---:B------:R-:W-:Y:S02]  /*3930*/  ISETP.GT.OR P4, PT, R214.reuse, 0x68, !P4 ;  /* 0x00000068d600780c */ /* 0x040fe40006784670 */
[C---:B------:R-:W-:Y:S02]  /*3940*/  ISETP.GT.OR P3, PT, R214.reuse, 0x69, !P3 ;  /* 0x00000069d600780c */ /* 0x040fe40005f64670 */
[----:B------:R-:W-:Y:S01]  /*3950*/  ISETP.GT.OR P5, PT, R214, 0x70, !P5 ;  /* 0x00000070d600780c */ /* 0x000fe20006fa4670 */
[----:B------:R-:W1:Y:S01]  /*3960*/  SHFL.IDX PT, R128, R218, R124, 0x1f ;  /* 0x00001f7cda807589 */ /* 0x000e6200000e0000 */
[----:B------:R-:W-:Y:S02]  /*3970*/  IADD3 R126, R9, 0x8, RZ ;  /* 0x00000008097e7810 */ /* 0x000fe40007ffe0ff */
[----:B------:R-:W-:Y:S01]  /*3980*/  FSEL R117, R142, -INF , !P4 ;  /* 0xff8000008e757808 */ /* 0x000fe20006000000 */
[----:B------:R-:W-:Y:S01]  /*3990*/  SHFL.IDX PT, R217, R17, R124, 0x1f ;  /* 0x00001f7c11d97589 */ /* 0x000fe200000e0000 */
[----:B------:R-:W-:-:S02]  /*39a0*/  FSEL R123, R141, -INF , !P3 ;  /* 0xff8000008d7b7808 */ /* 0x000fc40005800000 */
[----:B------:R-:W-:Y:S01]  /*39b0*/  FSEL R120, R5, -INF , !P5 ;  /* 0xff80000005787808 */ /* 0x000fe20006800000 */
[----:B------:R-:W2:Y:S01]  /*39c0*/  SHFL.IDX PT, R216, R218, R126, 0x1f ;  /* 0x00001f7edad87589 */ /* 0x000ea200000e0000 */
[C---:B------:R-:W-:Y:S02]  /*39d0*/  ISETP.GE.AND P4, PT, R215.reuse, 0x71, PT ;  /* 0x00000071d700780c */ /* 0x040fe40003f86270 */
[C---:B------:R-:W-:Y:S02]  /*39e0*/  ISETP.GE.AND P3, PT, R215.reuse, 0x78, PT ;  /* 0x00000078d700780c */ /* 0x040fe40003f66270 */
[----:B------:R-:W-:Y:S02]  /*39f0*/  ISETP.GE.AND P5, PT, R215, 0x79, PT ;  /* 0x00000079d700780c */ /* 0x000fe40003fa6270 */
[----:B------:R-:W3:Y:S01]  /*3a00*/  SHFL.IDX PT, R215, R17, R9, 0x1f ;  /* 0x00001f0911d77589 */ /* 0x000ee200000e0000 */
[C---:B------:R-:W-:Y:S02]  /*3a10*/  ISETP.GT.OR P4, PT, R214.reuse, 0x71, !P4 ;  /* 0x00000071d600780c */ /* 0x040fe40006784670 */
[----:B------:R-:W-:-:S02]  /*3a20*/  ISETP.GT.OR P3, PT, R214, 0x78, !P3 ;  /* 0x00000078d600780c */ /* 0x000fc40005f64670 */
[----:B------:R-:W-:Y:S02]  /*3a30*/  ISETP.GT.OR P5, PT, R214, 0x79, !P5 ;  /* 0x00000079d600780c */ /* 0x000fe40006fa4670 */
[----:B------:R-:W4:Y:S01]  /*3a40*/  SHFL.IDX PT, R214, R218, R125, 0x1f ;  /* 0x00001f7ddad67589 */ /* 0x000f2200000e0000 */
[----:B------:R-:W-:Y:S02]  /*3a50*/  WARPGROUP.DEPBAR.LE gsb0, 0x0 ;  /* 0x00008000000079c5 */ /* 0x000fe40000010000 */
[----:B-1----:R-:W-:Y:S01]  /*3a60*/  FADD.FTZ R221, R25, -R128 ;  /* 0x8000008019dd7221 */ /* 0x002fe20000010000 */
[--C-:B------:R-:W-:Y:S01]  /*3a70*/  FADD.FTZ R226, R24, -R223.reuse ;  /* 0x800000df18e27221 */ /* 0x100fe20000010000 */
[--C-:B--2---:R-:W-:Y:S01]  /*3a80*/  FADD.FTZ R129, R28, -R216.reuse ;  /* 0x800000d81c817221 */ /* 0x104fe20000010000 */
[----:B------:R-:W-:Y:S01]  /*3a90*/  FADD.FTZ R130, R30, -R216 ;  /* 0x800000d81e827221 */ /* 0x000fe20000010000 */
[----:B------:R-:W-:Y:S01]  /*3aa0*/  FADD.FTZ R223, R26, -R223 ;  /* 0x800000df1adf7221 */ /* 0x000fe20000010000 */
[--C-:B------:R-:W-:Y:S01]  /*3ab0*/  FFMA.FTZ R211, R211, UR4, -R217.reuse ;  /* 0x00000004d3d37c23 */ /* 0x100fe200080108d9 */
[----:B------:R-:W-:Y:S01]  /*3ac0*/  FFMA.FTZ R26, R213, UR4, -R217 ;  /* 0x00000004d51a7c23 */ /* 0x000fe200080108d9 */
[----:B------:R-:W-:Y:S01]  /*3ad0*/  FADD.FTZ R128, R27, -R128 ;  /* 0x800000801b807221 */ /* 0x000fe20000010000 */
[C---:B------:R-:W-:Y:S01]  /*3ae0*/  IADD3 R217, R9.reuse, 0x14, RZ ;  /* 0x0000001409d97810 */ /* 0x040fe20007ffe0ff */
[--C-:B---3--:R-:W-:Y:S01]  /*3af0*/  FFMA.FTZ R216, R210, UR4, -R215.reuse ;  /* 0x00000004d2d87c23 */ /* 0x108fe200080108d7 */
[----:B------:R-:W-:Y:S01]  /*3b00*/  FFMA.FTZ R25, R212, UR4, -R215 ;  /* 0x00000004d4197c23 */ /* 0x000fe200080108d7 */
[C---:B------:R-:W-:Y:S01]  /*3b10*/  VIADD R215, R9.reuse, 0x10 ;  /* 0x0000001009d77836 */ /* 0x040fe20000000000 */
[----:B------:R-:W1:Y:S01]  /*3b20*/  SHFL.IDX PT, R28, R17, R126, 0x1f ;  /* 0x00001f7e111c7589 */ /* 0x000e6200000e0000 */
[C---:B------:R-:W-:Y:S01]  /*3b30*/  VIADD R213, R9.reuse, 0x1c ;  /* 0x0000001c09d57836 */ /* 0x040fe20000000000 */
[----:B------:R-:W2:Y:S01]  /*3b40*/  MUFU.EX2 R211, R211 ;  /* 0x000000d300d37308 */ /* 0x000ea20000000800 */
[----:B------:R-:W-:Y:S01]  /*3b50*/  VIADD R212, R9, 0x18 ;  /* 0x0000001809d47836 */ /* 0x000fe20000000000 */
[----:B------:R-:W3:Y:S01]  /*3b60*/  SHFL.IDX PT, R27, R218, R215, 0x1f ;  /* 0x00001fd7da1b7589 */ /* 0x000ee200000e0000 */
[--C-:B----4-:R-:W-:Y:S01]  /*3b70*/  FADD.FTZ R210, R29, -R214.reuse ;  /* 0x800000d61dd27221 */ /* 0x110fe20000010000 */
[----:B------:R-:W-:-:S02]  /*3b80*/  FADD.FTZ R214, R31, -R214 ;  /* 0x800000d61fd67221 */ /* 0x000fc40000010000 */
[----:B------:R-:W4:Y:S02]  /*3b90*/  SHFL.IDX PT, R222, R218, R217, 0x1f ;  /* 0x00001fd9dade7589 */ /* 0x000f2400000e0000 */
[----:B------:R-:W3:Y:S02]  /*3ba0*/  MUFU.EX2 R26, R26 ;  /* 0x0000001a001a7308 */ /* 0x000ee40000000800 */
[----:B------:R-:W4:Y:S04]  /*3bb0*/  SHFL.IDX PT, R29, R218, R213, 0x1f ;  /* 0x00001fd5da1d7589 */ /* 0x000f2800000e0000 */
[----:B------:R3:W4:Y:S02]  /*3bc0*/  SHFL.IDX PT, R30, R218, R212, 0x1f ;  /* 0x00001fd4da1e7589 */ /* 0x00072400000e0000 */
[----:B------:R-:W4:Y:S01]  /*3bd0*/  MUFU.EX2 R25, R25 ;  /* 0x0000001900197308 */ /* 0x000f220000000800 */
[----:B--2---:R-:W-:Y:S01]  /*3be0*/  FMUL.FTZ R221, R211, R221 ;  /* 0x000000ddd3dd7220 */ /* 0x004fe20000410000 */
[----:B------:R-:W2:Y:S01]  /*3bf0*/  SHFL.IDX PT, R31, R17, R215, 0x1f ;  /* 0x00001fd7111f7589 */ /* 0x000ea200000e0000 */
[--C-:B-1----:R-:W-:Y:S01]  /*3c00*/  FFMA.FTZ R24, R220, UR4, -R28.reuse ;  /* 0x00000004dc187c23 */ /* 0x102fe2000801081c */
[----:B------:R-:W-:Y:S01]  /*3c10*/  FFMA.FTZ R28, R219, UR4, -R28 ;  /* 0x00000004db1c7c23 */ /* 0x000fe2000801081c */
[----:B------:R-:W-:Y:S01]  /*3c20*/  FFMA.FTZ R234, -R234, R234, 1 ;  /* 0x3f800000eaea7423 */ /* 0x000fe200000101ea */
[----:B---3--:R-:W-:Y:S01]  /*3c30*/  FMUL.FTZ R128, R26, R128 ;  /* 0x000000801a807220 */ /* 0x008fe20000410000 */
[--C-:B------:R-:W-:Y:S01]  /*3c40*/  FADD.FTZ R218, R32, -R27.reuse ;  /* 0x8000001b20da7221 */ /* 0x100fe20000010000 */
[----:B------:R-:W-:Y:S01]  /*3c50*/  FADD.FTZ R219, R34, -R27 ;  /* 0x8000001b22db7221 */ /* 0x000fe20000010000 */
[----:B------:R-:W1:Y:S01]  /*3c60*/  SHFL.IDX PT, R32, R17, R217, 0x1f ;  /* 0x00001fd911207589 */ /* 0x000e6200000e0000 */
[----:B------:R-:W3:Y:S01]  /*3c70*/  MUFU.EX2 R24, R24 ;  /* 0x0000001800187308 */ /* 0x000ee20000000800 */
[--C-:B----4-:R-:W-:Y:S01]  /*3c80*/  FADD.FTZ R220, R33, -R222.reuse ;  /* 0x800000de21dc7221 */ /* 0x110fe20000010000 */
[----:B------:R-:W-:Y:S01]  /*3c90*/  FADD.FTZ R222, R35, -R222 ;  /* 0x800000de23de7221 */ /* 0x000fe20000010000 */
[----:B------:R-:W4:Y:S01]  /*3ca0*/  SHFL.IDX PT, R33, R17, R212, 0x1f ;  /* 0x00001fd411217589 */ /* 0x000f2200000e0000 */
[----:B------:R-:W-:Y:S01]  /*3cb0*/  FMUL.FTZ R223, R25, R223 ;  /* 0x000000df19df7220 */ /* 0x000fe20000410000 */
[--C-:B------:R-:W-:Y:S01]  /*3cc0*/  FADD.FTZ R37, R37, -R29.reuse ;  /* 0x8000001d25257221 */ /* 0x100fe20000010000 */
[----:B------:R-:W-:Y:S01]  /*3cd0*/  FADD.FTZ R39, R39, -R29 ;  /* 0x8000001d27277221 */ /* 0x000fe20000010000 */
[----:B------:R-:W4:Y:S01]  /*3ce0*/  SHFL.IDX PT, R34, R17, R213, 0x1f ;  /* 0x00001fd511227589 */ /* 0x000f2200000e0000 */
[----:B------:R3:W-:Y:S01]  /*3cf0*/  MUFU.EX2 R27, R28 ;  /* 0x0000001c001b7308 */ /* 0x0007e20000000800 */
[--C-:B------:R-:W-:Y:S01]  /*3d00*/  FADD.FTZ R36, R36, -R30.reuse ;  /* 0x8000001e24247221 */ /* 0x100fe20000010000 */
[----:B------:R-:W-:Y:S01]  /*3d10*/  FADD.FTZ R38, R38, -R30 ;  /* 0x8000001e26267221 */ /* 0x000fe20000010000 */
[----:B------:R-:W-:Y:S01]  /*3d20*/  SHFL.IDX PT, R35, R15, R9, 0x1f ;  /* 0x00001f090f237589 */ /* 0x000fe200000e0000 */
[--C-:B--2---:R-:W-:Y:S01]  /*3d30*/  FFMA.FTZ R29, R209, UR4, -R31.reuse ;  /* 0x00000004d11d7c23 */ /* 0x104fe2000801081f */
[----:B------:R-:W-:Y:S01]  /*3d40*/  FFMA.FTZ R31, R208, UR4, -R31 ;  /* 0x00000004d01f7c23 */ /* 0x000fe2000801081f */
[----:B------:R-:W-:Y:S01]  /*3d50*/  FFMA.FTZ R208, -R18, R18, 1 ;  /* 0x3f80000012d07423 */ /* 0x000fe20000010112 */
[----:B------:R-:W2:Y:S01]  /*3d60*/  SHFL.IDX PT, R209, R15, R126, 0x1f ;  /* 0x00001f7e0fd17589 */ /* 0x000ea200000e0000 */
[----:B------:R-:W2:Y:S01]  /*3d70*/  MUFU.EX2 R30, R224 ;  /* 0x000000e0001e7308 */ /* 0x000ea20000000800 */
[----:B---3--:R-:W-:Y:S01]  /*3d80*/  FFMA.FTZ R28, R225, UR4, -R233 ;  /* 0x00000004e11c7c23 */ /* 0x008fe200080108e9 */
[----:B------:R-:W-:Y:S01]  /*3d90*/  FMUL.FTZ R129, R24, R129 ;  /* 0x0000008118817220 */ /* 0x000fe20000410000 */
[--C-:B-1----:R-:W-:Y:S01]  /*3da0*/  FFMA.FTZ R207, R207, UR4, -R32.reuse ;  /* 0x00000004cfcf7c23 */ /* 0x102fe20008010820 */
[----:B------:R-:W-:-:S04]  /*3db0*/  FFMA.FTZ R32, R206, UR4, -R32 ;  /* 0x00000004ce207c23 */ /* 0x000fc80008010820 */
[----:B------:R1:W-:Y:S01]  /*3dc0*/  MUFU.EX2 R18, R31 ;  /* 0x0000001f00127308 */ /* 0x0003e20000000800 */
[----:B------:R-:W-:Y:S01]  /*3dd0*/  FFMA.FTZ R206, -R20, R20, 1 ;  /* 0x3f80000014ce7423 */ /* 0x000fe20000010114 */
[----:B----4-:R-:W-:-:S03]  /*3de0*/  FFMA.FTZ R204, R204, UR4, -R33 ;  /* 0x00000004cccc7c23 */ /* 0x010fc60008010821 */
[----:B------:R-:W-:Y:S01]  /*3df0*/  FMUL.FTZ R206, R206, R223 ;  /* 0x000000dfcece7220 */ /* 0x000fe20000410000 */
[----:B------:R-:W-:Y:S02]  /*3e00*/  FFMA.FTZ R223, -R194, R194, 1 ;  /* 0x3f800000c2df7423 */ /* 0x000fe400000101c2 */
[----:B------:R3:W4:Y:S01]  /*3e10*/  MUFU.EX2 R20, R32 ;  /* 0x0000002000147308 */ /* 0x0007220000000800 */
[----:B-1----:R-:W-:Y:S01]  /*3e20*/  FFMA.FTZ R31, R205, UR4, -R33 ;  /* 0x00000004cd1f7c23 */ /* 0x002fe20008010821 */
[----:B------:R-:W-:Y:S01]  /*3e30*/  FFMA.FTZ R33, R139, UR4, -R34 ;  /* 0x000000048b217c23 */ /* 0x000fe20008010822 */
[----:B--2---:R-:W-:Y:S01]  /*3e40*/  FMUL.FTZ R214, R30, R214 ;  /* 0x000000d61ed67220 */ /* 0x004fe20000410000 */
[----:B------:R-:W1:Y:S01]  /*3e50*/  SHFL.IDX PT, R139, R15, R124, 0x1f ;  /* 0x00001f7c0f8b7589 */ /* 0x000e6200000e0000 */
[----:B------:R-:W-:-:S03]  /*3e60*/  FFMA.FTZ R205, R134, UR4, -R209 ;  /* 0x0000000486cd7c23 */ /* 0x000fc600080108d1 */
[----:B------:R2:W1:Y:S01]  /*3e70*/  MUFU.EX2 R17, R207 ;  /* 0x000000cf00117308 */ /* 0x0004620000000800 */
[----:B---3--:R-:W-:Y:S01]  /*3e80*/  FFMA.FTZ R32, -R19, R19, 1 ;  /* 0x3f80000013207423 */ /* 0x008fe20000010113 */
[----:B------:R-:W-:Y:S01]  /*3e90*/  FFMA.FTZ R134, R132, UR4, -R209 ;  /* 0x0000000484867c23 */ /* 0x000fe200080108d1 */
[----:B------:R-:W3:Y:S04]  /*3ea0*/  LDL.LU R194, [R1+0x140] ;  /* 0x0001400001c27983 */ /* 0x000ee80000300800 */
[----:B------:R-:W1:Y:S01]  /*3eb0*/  SHFL.IDX PT, R209, R10, R126, 0x1f ;  /* 0x00001f7e0ad17589 */ /* 0x000e6200000e0000 */
[----:B------:R1:W-:Y:S01]  /*3ec0*/  MUFU.EX2 R19, R204 ;  /* 0x000000cc00137308 */ /* 0x0003e20000000800 */
[----:B----4-:R-:W-:Y:S02]  /*3ed0*/  FMUL.FTZ R222, R20, R222 ;  /* 0x000000de14de7220 */ /* 0x010fe40000410000 */
[----:B--2---:R-:W2:Y:S05]  /*3ee0*/  SHFL.IDX PT, R207, R15, R125, 0x1f ;  /* 0x00001f7d0fcf7589 */ /* 0x004eaa00000e0000 */
[----:B------:R-:W-:Y:S01]  /*3ef0*/  MUFU.EX2 R33, R33 ;  /* 0x0000002100217308 */ /* 0x000fe20000000800 */
[----:B-1----:R-:W-:Y:S01]  /*3f00*/  FMUL.FTZ R204, R32, R221 ;  /* 0x000000dd20cc7220 */ /* 0x002fe20000410000 */
[----:B------:R-:W-:Y:S01]  /*3f10*/  FFMA.FTZ R32, R138, UR4, -R34 ;  /* 0x000000048a207c23 */ /* 0x000fe20008010822 */
[--C-:B------:R-:W-:Y:S01]  /*3f20*/  FFMA.FTZ R34, R136, UR4, -R35.reuse ;  /* 0x0000000488227c23 */ /* 0x100fe20008010823 */
[----:B------:R-:W-:Y:S01]  /*3f30*/  FFMA.FTZ R35, R137, UR4, -R35 ;  /* 0x0000000489237c23 */ /* 0x000fe20008010823 */
[----:B------:R-:W-:Y:S01]  /*3f40*/  SHFL.IDX PT, R138, R15, R217, 0x1f ;  /* 0x00001fd90f8a7589 */ /* 0x000fe200000e0000 */
[--C-:B------:R-:W-:Y:S01]  /*3f50*/  FFMA.FTZ R133, R133, UR4, -R139.reuse ;  /* 0x0000000485857c23 */ /* 0x100fe2000801088b */
[----:B------:R-:W-:Y:S01]  /*3f60*/  FFMA.FTZ R135, R135, UR4, -R139 ;  /* 0x0000000487877c23 */ /* 0x000fe2000801088b */
[----:B------:R-:W1:Y:S01]  /*3f70*/  MUFU.EX2 R32, R32 ;  /* 0x0000002000207308 */ /* 0x000e620000000800 */
[----:B------:R-:W4:Y:S01]  /*3f80*/  SHFL.IDX PT, R137, R15, R215, 0x1f ;  /* 0x00001fd70f897589 */ /* 0x000f2200000e0000 */
[----:B------:R-:W-:-:S03]  /*3f90*/  FMUL.FTZ R220, R17, R220 ;  /* 0x000000dc11dc7220 */ /* 0x000fc60000410000 */
[----:B------:R-:W1:Y:S01]  /*3fa0*/  SHFL.IDX PT, R221, R15, R212, 0x1f ;  /* 0x00001fd40fdd7589 */ /* 0x000e6200000e0000 */
[----:B------:R-:W-:Y:S02]  /*3fb0*/  FFMA.FTZ R104, R104, UR4, -R209 ;  /* 0x0000000468687c23 */ /* 0x000fe400080108d1 */
[----:B------:R-:W1:Y:S01]  /*3fc0*/  MUFU.EX2 R28, R28 ;  /* 0x0000001c001c7308 */ /* 0x000e620000000800 */
[----:B------:R4:W1:Y:S01]  /*3fd0*/  SHFL.IDX PT, R139, R15, R213, 0x1f ;  /* 0x00001fd50f8b7589 */ /* 0x00086200000e0000 */
[--C-:B--2---:R-:W-:Y:S01]  /*3fe0*/  FFMA.FTZ R136, R88, UR4, -R207.reuse ;  /* 0x0000000458887c23 */ /* 0x104fe200080108cf */
[----:B------:R-:W-:Y:S02]  /*3ff0*/  FFMA.FTZ R132, R121, UR4, -R207 ;  /* 0x0000000479847c23 */ /* 0x000fe400080108cf */
[----:B------:R-:W2:Y:S03]  /*4000*/  SHFL.IDX PT, R207, R10, R9, 0x1f ;  /* 0x00001f090acf7589 */ /* 0x000ea600000e0000 */
[----:B------:R1:W-:Y:S01]  /*4010*/  MUFU.EX2 R88, R135 ;  /* 0x0000008700587308 */ /* 0x0003e20000000800 */
[----:B------:R-:W2:Y:S07]  /*4020*/  SHFL.IDX PT, R121, R10, R124, 0x1f ;  /* 0x00001f7c0a797589 */ /* 0x000eae00000e0000 */
[----:B----4-:R4:W-:Y:S01]  /*4030*/  MUFU.EX2 R15, R133 ;  /* 0x00000085000f7308 */ /* 0x0109e20000000800 */
[----:B-1----:R-:W-:Y:S01]  /*4040*/  FFMA.FTZ R135, R114, UR4, -R137 ;  /* 0x0000000472877c23 */ /* 0x002fe20008010889 */
[----:B------:R-:W-:Y:S01]  /*4050*/  FMUL.FTZ R37, R32, R37 ;  /* 0x0000002520257220 */ /* 0x000fe20000410000 */
[----:B------:R-:W-:Y:S01]  /*4060*/  FMUL.FTZ R210, R28, R210 ;  /* 0x000000d21cd27220 */ /* 0x000fe20000410000 */
[----:B------:R-:W-:-:S04]  /*4070*/  FFMA.FTZ R102, R102, UR4, -R221 ;  /* 0x0000000466667c23 */ /* 0x000fc800080108dd */
[----:B------:R-:W1:Y:S01]  /*4080*/  MUFU.EX2 R29, R29 ;  /* 0x0000001d001d7308 */ /* 0x000e620000000800 */
[----:B----4-:R-:W-:Y:S01]  /*4090*/  FFMA.FTZ R133, R112, UR4, -R137 ;  /* 0x0000000470857c23 */ /* 0x010fe20008010889 */
[--C-:B------:R-:W-:Y:S01]  /*40a0*/  FFMA.FTZ R137, R113, UR4, -R138.reuse ;  /* 0x0000000471897c23 */ /* 0x100fe2000801088a */
[----:B------:R-:W-:Y:S01]  /*40b0*/  FFMA.FTZ R138, R89, UR4, -R138 ;  /* 0x00000004598a7c23 */ /* 0x000fe2000801088a */
[----:B------:R-:W-:Y:S01]  /*40c0*/  FFMA.FTZ R112, R105, UR4, -R221 ;  /* 0x0000000469707c23 */ /* 0x000fe200080108dd */
[--C-:B------:R-:W-:Y:S01]  /*40d0*/  FFMA.FTZ R105, R91, UR4, -R139.reuse ;  /* 0x000000045b697c23 */ /* 0x100fe2000801088b */
[----:B------:R-:W-:Y:S01]  /*40e0*/  LDS R221, [R13+0x400] ;  /* 0x000400000ddd7984 */ /* 0x000fe20000000800 */
[----:B------:R-:W-:Y:S01]  /*40f0*/  FFMA.FTZ R113, R92, UR4, -R139 ;  /* 0x000000045c717c23 */ /* 0x000fe2000801088b */
[----:B------:R4:W-:Y:S01]  /*4100*/  MUFU.EX2 R89, R205 ;  /* 0x000000cd00597308 */ /* 0x0009e20000000800 */
[--C-:B--2---:R-:W-:Y:S01]  /*4110*/  FFMA.FTZ R109, R109, UR4, -R207.reuse ;  /* 0x000000046d6d7c23 */ /* 0x104fe200080108cf */
[----:B------:R-:W-:Y:S01]  /*4120*/  FFMA.FTZ R114, R101, UR4, -R207 ;  /* 0x0000000465727c23 */ /* 0x000fe200080108cf */
[----:B------:R-:W2:Y:S01]  /*4130*/  SHFL.IDX PT, R139, R10, R213, 0x1f ;  /* 0x00001fd50a8b7589 */ /* 0x000ea200000e0000 */
[--C-:B------:R-:W-:Y:S01]  /*4140*/  FFMA.FTZ R101, R93, UR4, -R121.reuse ;  /* 0x000000045d657c23 */ /* 0x100fe20008010879 */
[----:B------:R-:W-:Y:S01]  /*4150*/  FFMA.FTZ R111, R111, UR4, -R121 ;  /* 0x000000046f6f7c23 */ /* 0x000fe20008010879 */
[----:B------:R-:W-:Y:S01]  /*4160*/  FFMA.FTZ R121, R95, UR4, -R209 ;  /* 0x000000045f797c23 */ /* 0x000fe200080108d1 */
[----:B------:R-:W2:Y:S01]  /*4170*/  SHFL.IDX PT, R207, R10, R217, 0x1f ;  /* 0x00001fd90acf7589 */ /* 0x000ea200000e0000 */
[----:B------:R4:W-:Y:S01]  /*4180*/  MUFU.EX2 R91, R134 ;  /* 0x00000086005b7308 */ /* 0x0009e20000000800 */
[----:B------:R-:W-:Y:S01]  /*4190*/  FFMA.FTZ R209, -R232, R232, 1 ;  /* 0x3f800000e8d17423 */ /* 0x000fe200000101e8 */
[----:B-1----:R-:W-:Y:S01]  /*41a0*/  FMUL.FTZ R218, R29, R218 ;  /* 0x000000da1dda7220 */ /* 0x002fe20000410000 */
[----:B----4-:R-:W1:Y:S02]  /*41b0*/  SHFL.IDX PT, R205, R10, R125, 0x1f ;  /* 0x00001f7d0acd7589 */ /* 0x010e6400000e0000 */
[----:B------:R-:W-:-:S03]  /*41c0*/  FMUL.FTZ R209, R209, R214 ;  /* 0x000000d6d1d17220 */ /* 0x000fc60000410000 */
[----:B------:R4:W-:Y:S01]  /*41d0*/  MUFU.EX2 R92, R136 ;  /* 0x00000088005c7308 */ /* 0x0009e20000000800 */
[----:B------:R-:W1:Y:S07]  /*41e0*/  SHFL.IDX PT, R134, R10, R215, 0x1f ;  /* 0x00001fd70a867589 */ /* 0x000e6e00000e0000 */
[----:B------:R1:W-:Y:S01]  /*41f0*/  MUFU.EX2 R93, R133 ;  /* 0x00000085005d7308 */ /* 0x0003e20000000800 */
[----:B----4-:R4:W4:Y:S01]  /*4200*/  SHFL.IDX PT, R136, R10, R212, 0x1f ;  /* 0x00001fd40a887589 */ /* 0x01092200000e0000 */
[--C-:B--2---:R-:W-:Y:S01]  /*4210*/  FFMA.FTZ R103, R103, UR4, -R139.reuse ;  /* 0x0000000467677c23 */ /* 0x104fe2000801088b */
[----:B------:R-:W-:Y:S01]  /*4220*/  FFMA.FTZ R110, R110, UR4, -R139 ;  /* 0x000000046e6e7c23 */ /* 0x000fe2000801088b */
[----:B------:R-:W-:Y:S01]  /*4230*/  FFMA.FTZ R139, -R231, R231, 1 ;  /* 0x3f800000e78b7423 */ /* 0x000fe200000101e7 */
[----:B------:R-:W-:-:S03]  /*4240*/  FFMA.FTZ R107, R107, UR4, -R207 ;  /* 0x000000046b6b7c23 */ /* 0x000fc600080108cf */
[----:B------:R2:W-:Y:S01]  /*4250*/  MUFU.EX2 R95, R135 ;  /* 0x00000087005f7308 */ /* 0x0005e20000000800 */
[----:B------:R-:W-:Y:S01]  /*4260*/  FMUL.FTZ R139, R139, R218 ;  /* 0x000000da8b8b7220 */ /* 0x000fe20000410000 */
[----:B-1----:R-:W-:Y:S01]  /*4270*/  FFMA.FTZ R100, R100, UR4, -R205 ;  /* 0x0000000464647c23 */ /* 0x002fe200080108cd */
[----:B------:R-:W-:Y:S05]  /*4280*/  SHFL.IDX PT, R214, R221, R124, 0x1f ;  /* 0x00001f7cddd67589 */ /* 0x000fea00000e0000 */
[----:B----4-:R1:W-:Y:S01]  /*4290*/  MUFU.EX2 R10, R132 ;  /* 0x00000084000a7308 */ /* 0x0103e20000000800 */
[--C-:B------:R-:W-:Y:S01]  /*42a0*/  FFMA.FTZ R133, R97, UR4, -R134.reuse ;  /* 0x0000000461857c23 */ /* 0x100fe20008010886 */
[----:B------:R-:W-:Y:S01]  /*42b0*/  FFMA.FTZ R134, R96, UR4, -R134 ;  /* 0x0000000460867c23 */ /* 0x000fe20008010886 */
[----:B------:R-:W4:Y:S01]  /*42c0*/  SHFL.IDX PT, R97, R12, R126, 0x1f ;  /* 0x00001f7e0c617589 */ /* 0x000f2200000e0000 */
[----:B--2---:R-:W-:Y:S01]  /*42d0*/  FFMA.FTZ R135, R98, UR4, -R207 ;  /* 0x0000000462877c23 */ /* 0x004fe200080108cf */
[----:B------:R-:W-:-:S02]  /*42e0*/  FSEL R207, R227, -INF , !P1 ;  /* 0xff800000e3cf7808 */ /* 0x000fc40004800000 */
[----:B------:R-:W2:Y:S01]  /*42f0*/  SHFL.IDX PT, R96, R12, R125, 0x1f ;  /* 0x00001f7d0c607589 */ /* 0x000ea200000e0000 */
[----:B------:R-:W4:Y:S01]  /*4300*/  MUFU.EX2 R31, R31 ;  /* 0x0000001f001f7308 */ /* 0x000f220000000800 */
[----:B-1----:R-:W-:Y:S01]  /*4310*/  FFMA.FTZ R132, R99, UR4, -R205 ;  /* 0x0000000463847c23 */ /* 0x002fe200080108cd */
[--C-:B------:R-:W-:Y:S01]  /*4320*/  FFMA.FTZ R108, R108, UR4, -R136.reuse ;  /* 0x000000046c6c7c23 */ /* 0x100fe20008010888 */
[----:B------:R-:W1:Y:S01]  /*4330*/  SHFL.IDX PT, R99, R12, R124, 0x1f ;  /* 0x00001f7c0c637589 */ /* 0x000e6200000e0000 */
[----:B------:R-:W-:-:S03]  /*4340*/  FFMA.FTZ R136, R90, UR4, -R136 ;  /* 0x000000045a887c23 */ /* 0x000fc60008010888 */
[----:B------:R-:W1:Y:S01]  /*4350*/  SHFL.IDX PT, R205, R12, R9, 0x1f ;  /* 0x00001f090ccd7589 */ /* 0x000e6200000e0000 */
[----:B------:R1:W-:Y:S03]  /*4360*/  MUFU.EX2 R90, R137 ;  /* 0x00000089005a7308 */ /* 0x0003e60000000800 */
[----:B------:R-:W1:Y:S04]  /*4370*/  SHFL.IDX PT, R98, R12, R215, 0x1f ;  /* 0x00001fd70c627589 */ /* 0x000e6800000e0000 */
[----:B------:R-:W-:Y:S01]  /*4380*/  SHFL.IDX PT, R218, R221, R126, 0x1f ;  /* 0x00001f7eddda7589 */ /* 0x000fe200000e0000 */
[----:B------:R-:W-:Y:S01]  /*4390*/  MUFU.EX2 R13, R113 ;  /* 0x00000071000d7308 */ /* 0x000fe20000000800 */
[----:B----4-:R-:W-:Y:S01]  /*43a0*/  FMUL.FTZ R36, R31, R36 ;  /* 0x000000241f247220 */ /* 0x010fe20000410000 */
[--C-:B------:R-:W-:Y:S01]  /*43b0*/  FFMA.FTZ R116, R116, UR4, -R97.reuse ;  /* 0x0000000474747c23 */ /* 0x100fe20008010861 */
[----:B------:R-:W-:-:S02]  /*43c0*/  FFMA.FTZ R117, R117, UR4, -R97 ;  /* 0x0000000475757c23 */ /* 0x000fc40008010861 */
[----:B------:R-:W4:Y:S01]  /*43d0*/  SHFL.IDX PT, R97, R12, R212, 0x1f ;  /* 0x00001fd40c617589 */ /* 0x000f2200000e0000 */
[--C-:B--2---:R-:W-:Y:S01]  /*43e0*/  FFMA.FTZ R115, R115, UR4, -R96.reuse ;  /* 0x0000000473737c23 */ /* 0x104fe20008010860 */
[----:B------:R-:W-:Y:S01]  /*43f0*/  FFMA.FTZ R123, R123, UR4, -R96 ;  /* 0x000000047b7b7c23 */ /* 0x000fe20008010860 */
[----:B------:R-:W2:Y:S01]  /*4400*/  MUFU.EX2 R35, R35 ;  /* 0x0000002300237308 */ /* 0x000ea20000000800 */
[--C-:B-1----:R-:W-:Y:S01]  /*4410*/  FFMA.FTZ R137, R94, UR4, -R99.reuse ;  /* 0x000000045e897c23 */ /* 0x102fe20008010863 */
[----:B------:R-:W-:Y:S02]  /*4420*/  FFMA.FTZ R122, R122, UR4, -R99 ;  /* 0x000000047a7a7c23 */ /* 0x000fe40008010863 */
[----:B------:R-:W-:Y:S01]  /*4430*/  SHFL.IDX PT, R99, R12, R217, 0x1f ;  /* 0x00001fd90c637589 */ /* 0x000fe200000e0000 */
[--C-:B------:R-:W-:Y:S01]  /*4440*/  FFMA.FTZ R106, R106, UR4, -R205.reuse ;  /* 0x000000046a6a7c23 */ /* 0x100fe200080108cd */
[----:B------:R-:W-:Y:S02]  /*4450*/  FFMA.FTZ R119, R119, UR4, -R205 ;  /* 0x0000000477777c23 */ /* 0x000fe400080108cd */
[----:B------:R1:W-:Y:S01]  /*4460*/  MUFU.EX2 R96, R112 ;  /* 0x0000007000607308 */ /* 0x0003e20000000800 */
[----:B------:R2:W2:Y:S01]  /*4470*/  SHFL.IDX PT, R205, R12, R213, 0x1f ;  /* 0x00001fd50ccd7589 */ /* 0x0004a200000e0000 */
[--C-:B------:R-:W-:Y:S01]  /*4480*/  FFMA.FTZ R118, R118, UR4, -R98.reuse ;  /* 0x0000000476767c23 */ /* 0x100fe20008010862 */
[----:B------:R-:W-:Y:S01]  /*4490*/  FFMA.FTZ R120, R120, UR4, -R98 ;  /* 0x0000000478787c23 */ /* 0x000fe20008010862 */
[----:B------:R-:W-:-:S04]  /*44a0*/  FMUL.FTZ R98, R27, R130 ;  /* 0x000000821b627220 */ /* 0x000fc80000410000 */
[----:B------:R2:W-:Y:S01]  /*44b0*/  MUFU.EX2 R94, R138 ;  /* 0x0000008a005e7308 */ /* 0x0005e20000000800 */
[----:B-1----:R-:W-:Y:S01]  /*44c0*/  FFMA.FTZ R112, -R22, R22, 1 ;  /* 0x3f80000016707423 */ /* 0x002fe20000010116 */
[----:B------:R-:W-:-:S03]  /*44d0*/  FSEL R22, R2, -INF , !P0 ;  /* 0xff80000002167808 */ /* 0x000fc60004000000 */
[----:B------:R-:W-:Y:S01]  /*44e0*/  FMUL.FTZ R112, R112, R129 ;  /* 0x0000008170707220 */ /* 0x000fe20000410000 */
[----:B------:R-:W-:Y:S01]  /*44f0*/  FSEL R129, R127, -INF , !P3 ;  /* 0xff8000007f817808 */ /* 0x000fe20005800000 */
[--C-:B----4-:R-:W-:Y:S01]  /*4500*/  FFMA.FTZ R130, R22, UR4, -R97.reuse ;  /* 0x0000000416827c23 */ /* 0x110fe20008010861 */
[----:B--2---:R1:W-:Y:S01]  /*4510*/  MUFU.EX2 R12, R102 ;  /* 0x00000066000c7308 */ /* 0x0043e20000000800 */
[----:B------:R-:W-:Y:S02]  /*4520*/  FFMA.FTZ R138, -R229, R229, 1 ;  /* 0x3f800000e58a7423 */ /* 0x000fe400000101e5 */
[----:B------:R-:W-:Y:S02]  /*4530*/  FFMA.FTZ R129, R129, UR4, -R97 ;  /* 0x0000000481817c23 */ /* 0x000fe40008010861 */
[----:B------:R-:W-:Y:S02]  /*4540*/  FMUL.FTZ R138, R138, R220 ;  /* 0x000000dc8a8a7220 */ /* 0x000fe40000410000 */
[----:B------:R-:W2:Y:S01]  /*4550*/  SHFL.IDX PT, R220, R221, R215, 0x1f ;  /* 0x00001fd7dddc7589 */ /* 0x000ea200000e0000 */
[----:B------:R4:W-:Y:S01]  /*4560*/  MUFU.EX2 R97, R111 ;  /* 0x0000006f00617308 */ /* 0x0009e20000000800 */
[----:B-1----:R-:W-:Y:S01]  /*4570*/  FMUL.FTZ R102, R21, R128 ;  /* 0x0000008015667220 */ /* 0x002fe20000410000 */
[----:B------:R-:W-:Y:S01]  /*4580*/  FSEL R21, R6, -INF , !P2 ;  /* 0xff80000006157808 */ /* 0x000fe20005000000 */
[----:B------:R-:W-:Y:S01]  /*4590*/  FFMA.FTZ R207, R207, UR4, -R205 ;  /* 0x00000004cfcf7c23 */ /* 0x000fe200080108cd */
[----:B------:R-:W-:-:S03]  /*45a0*/  FSEL R128, R4, -INF , !P4 ;  /* 0xff80000004807808 */ /* 0x000fc60006000000 */
[--C-:B------:R-:W-:Y:S01]  /*45b0*/  FFMA.FTZ R113, R21, UR4, -R99.reuse ;  /* 0x0000000415717c23 */ /* 0x100fe20008010863 */
[----:B------:R1:W-:Y:S01]  /*45c0*/  MUFU.EX2 R22, R109 ;  /* 0x0000006d00167308 */ /* 0x0003e20000000800 */
[----:B------:R-:W-:Y:S01]  /*45d0*/  FFMA.FTZ R128, R128, UR4, -R99 ;  /* 0x0000000480807c23 */ /* 0x000fe20008010863 */
[----:B----4-:R-:W-:-:S04]  /*45e0*/  FFMA.FTZ R111, -R237, R237, 1 ;  /* 0x3f800000ed6f7423 */ /* 0x010fc800000101ed */
[----:B------:R-:W-:Y:S02]  /*45f0*/  FMUL.FTZ R111, R111, R222 ;  /* 0x000000de6f6f7220 */ /* 0x000fe40000410000 */
[----:B------:R4:W-:Y:S01]  /*4600*/  MUFU.EX2 R99, R121 ;  /* 0x0000007900637308 */ /* 0x0009e20000000800 */
[----:B-1----:R-:W-:Y:S01]  /*4610*/  FMUL.FTZ R109, R230, R210 ;  /* 0x000000d2e66d7220 */ /* 0x002fe20000410000 */
[----:B------:R-:W-:Y:S04]  /*4620*/  SHFL.IDX PT, R222, R221, R217, 0x1f ;  /* 0x00001fd9ddde7589 */ /* 0x000fe800000e0000 */
[----:B------:R-:W1:Y:S02]  /*4630*/  SHFL.IDX PT, R210, R221, R9, 0x1f ;  /* 0x00001f09ddd27589 */ /* 0x000e6400000e0000 */
[----:B------:R2:W-:Y:S01]  /*4640*/  MUFU.EX2 R21, R105 ;  /* 0x0000006900157308 */ /* 0x0005e20000000800 */
[----:B----4-:R-:W-:Y:S01]  /*4650*/  FMUL.FTZ R121, R33, R39 ;  /* 0x0000002721797220 */ /* 0x010fe20000410000 */
[----:B------:R-:W-:-:S03]  /*4660*/  FMUL.FTZ R39, R223, R37 ;  /* 0x00000025df277220 */ /* 0x000fc60000410000 */
[----:B------:R-:W-:Y:S01]  /*4670*/  FMUL.FTZ R37, R234, R121 ;  /* 0x00000079ea257220 */ /* 0x000fe20000410000 */
[----:B------:R-:W-:Y:S02]  /*4680*/  FADD.FTZ R121, R41, -R214 ;  /* 0x800000d629797221 */ /* 0x000fe40000010000 */
[----:B------:R4:W-:Y:S01]  /*4690*/  LDS R41, [R11+0x400] ;  /* 0x000400000b297984 */ /* 0x0009e20000000800 */
[----:B--2---:R-:W-:Y:S01]  /*46a0*/  FMUL.FTZ R105, R23, R98 ;  /* 0x0000006217697220 */ /* 0x004fe20000410000 */
[----:B------:R-:W-:Y:S01]  /*46b0*/  FSEL R23, R131, -INF , !P5 ;  /* 0xff80000083177808 */ /* 0x000fe20006800000 */
[----:B------:R2:W-:Y:S04]  /*46c0*/  MUFU.EX2 R98, R101 ;  /* 0x0000006500627308 */ /* 0x0005e80000000800 */
[----:B------:R-:W-:-:S04]  /*46d0*/  FFMA.FTZ R205, R23, UR4, -R205 ;  /* 0x0000000417cd7c23 */ /* 0x000fc800080108cd */
[----:B------:R4:W-:Y:S01]  /*46e0*/  MUFU.EX2 R23, R114 ;  /* 0x0000007200177308 */ /* 0x0009e20000000800 */
[----:B--2---:R-:W-:Y:S02]  /*46f0*/  FMUL.FTZ R101, R235, R36 ;  /* 0x00000024eb657220 */ /* 0x004fe40000410000 */
[----:B------:R-:W-:Y:S05]  /*4700*/  SHFL.IDX PT, R36, R221, R212, 0x1f ;  /* 0x00001fd4dd247589 */ /* 0x000fea00000e0000 */
[----:B------:R-:W2:Y:S01]  /*4710*/  MUFU.EX2 R34, R34 ;  /* 0x0000002200227308 */ /* 0x000ea20000000800 */
[----:B----4-:R-:W-:Y:S02]  /*4720*/  FMUL.FTZ R114, R18, R219 ;  /* 0x000000db12727220 */ /* 0x010fe40000410000 */
[----:B------:R-:W-:Y:S01]  /*4730*/  SHFL.IDX PT, R219, R221, R125, 0x1f ;  /* 0x00001f7ddddb7589 */ /* 0x000fe200000e0000 */
[----:B------:R-:W-:Y:S01]  /*4740*/  FADD.FTZ R214, R43, -R214 ;  /* 0x800000d62bd67221 */ /* 0x000fe20000010000 */
[----:B------:R-:W-:Y:S01]  /*4750*/  FADD.FTZ R44, R44, -R218 ;  /* 0x800000da2c2c7221 */ /* 0x000fe20000010000 */
[----:B------:R-:W-:Y:S01]  /*4760*/  FADD.FTZ R50, R50, -R220 ;  /* 0x800000dc32327221 */ /* 0x000fe20000010000 */
[----:B------:R-:W4:Y:S01]  /*4770*/  SHFL.IDX PT, R221, R221, R213, 0x1f ;  /* 0x00001fd5dddd7589 */ /* 0x000f2200000e0000 */
[----:B------:R-:W-:Y:S01]  /*4780*/  FADD.FTZ R218, R46, -R218 ;  /* 0x800000da2eda7221 */ /* 0x000fe20000010000 */
[----:B------:R-:W-:Y:S01]  /*4790*/  FADD.FTZ R43, R48, -R220 ;  /* 0x800000dc302b7221 */ /* 0x000fe20000010000 */
[--C-:B-1----:R-:W-:Y:S01]  /*47a0*/  FADD.FTZ R40, R40, -R210.reuse ;  /* 0x800000d228287221 */ /* 0x102fe20000010000 */
[----:B------:R-:W-:Y:S01]  /*47b0*/  FADD.FTZ R42, R42, -R210 ;  /* 0x800000d22a2a7221 */ /* 0x000fe20000010000 */
[--C-:B------:R-:W-:Y:S01]  /*47c0*/  FADD.FTZ R220, R49, -R222.reuse ;  /* 0x800000de31dc7221 */ /* 0x100fe20000010000 */
[----:B------:R-:W-:Y:S01]  /*47d0*/  FADD.FTZ R51, R51, -R222 ;  /* 0x800000de33337221 */ /* 0x000fe20000010000 */
[----:B------:R-:W-:Y:S01]  /*47e0*/  FMUL.FTZ R121, R15, R121 ;  /* 0x000000790f797220 */ /* 0x000fe20000410000 */
[----:B------:R-:W-:Y:S01]  /*47f0*/  FFMA.FTZ R11, -R201, R201, 1 ;  /* 0x3f800000c90b7423 */ /* 0x000fe200000101c9 */
[----:B------:R-:W1:Y:S08]  /*4800*/  MUFU.EX2 R104, R104 ;  /* 0x0000006800687308 */ /* 0x000e700000000800 */
[----:B------:R-:W3:Y:S08]  /*4810*/  MUFU.EX2 R100, R100 ;  /* 0x0000006400647308 */ /* 0x000ef00000000800 */
[----:B------:R-:W-:Y:S01]  /*4820*/  MUFU.EX2 R133, R133 ;  /* 0x0000008500857308 */ /* 0x000fe20000000800 */
[--C-:B----4-:R-:W-:Y:S01]  /*4830*/  FADD.FTZ R53, R53, -R221.reuse ;  /* 0x800000dd35357221 */ /* 0x110fe20000010000 */
[----:B------:R-:W-:-:S06]  /*4840*/  FADD.FTZ R55, R55, -R221 ;  /* 0x800000dd37377221 */ /* 0x000fcc0000010000 */
[----:B------:R-:W-:Y:S01]  /*4850*/  MUFU.EX2 R135, R135 ;  /* 0x0000008700877308 */ /* 0x000fe20000000800 */
[----:B------:R-:W4:Y:S01]  /*4860*/  SHFL.IDX PT, R221, R41, R125, 0x1f ;  /* 0x00001f7d29dd7589 */ /* 0x000f2200000e0000 */
[--C-:B------:R-:W-:Y:S01]  /*4870*/  FADD.FTZ R210, R45, -R219.reuse ;  /* 0x800000db2dd27221 */ /* 0x100fe20000010000 */
[--C-:B------:R-:W-:Y:S01]  /*4880*/  FADD.FTZ R222, R52, -R36.reuse ;  /* 0x8000002434de7221 */ /* 0x100fe20000010000 */
[----:B------:R-:W-:Y:S01]  /*4890*/  FADD.FTZ R219, R47, -R219 ;  /* 0x800000db2fdb7221 */ /* 0x000fe20000010000 */
[----:B------:R-:W-:Y:S01]  /*48a0*/  FFMA.FTZ R52, -R199, R199, 1 ;  /* 0x3f800000c7347423 */ /* 0x000fe200000101c7 */
[----:B------:R-:W-:Y:S01]  /*48b0*/  FMUL.FTZ R44, R89, R44 ;  /* 0x0000002c592c7220 */ /* 0x000fe20000410000 */
[----:B------:R-:W-:Y:S01]  /*48c0*/  FFMA.FTZ R47, -R196, R196, 1 ;  /* 0x3f800000c42f7423 */ /* 0x000fe200000101c4 */
[----:B------:R-:W-:Y:S01]  /*48d0*/  FMUL.FTZ R218, R91, R218 ;  /* 0x000000da5bda7220 */ /* 0x000fe20000410000 */
[----:B------:R-:W-:Y:S01]  /*48e0*/  FFMA.FTZ R45, -R197, R197, 1 ;  /* 0x3f800000c52d7423 */ /* 0x000fe200000101c5 */
        /* <DEDUP_REMOVED lines=8> */
[----:B------:R-:W-:Y:S01]  /*4970*/  FFMA.FTZ R42, -R170, R170, 1 ;  /* 0x3f800000aa2a7423 */ /* 0x000fe200000101aa */
[----:B------:R-:W-:Y:S01]  /*4980*/  FADD.FTZ R36, R54, -R36 ;  /* 0x8000002436247221 */ /* 0x000fe20000010000 */
[----:B------:R-:W-:Y:S01]  /*4990*/  FMUL.FTZ R219, R10, R219 ;  /* 0x000000db0adb7220 */ /* 0x000fe20000410000 */
[----:B------:R-:W-:Y:S08]  /*49a0*/  MUFU.EX2 R134, R134 ;  /* 0x0000008600867308 */ /* 0x000ff00000000800 */
[----:B------:R-:W-:Y:S01]  /*49b0*/  MUFU.EX2 R107, R107 ;  /* 0x0000006b006b7308 */ /* 0x000fe20000000800 */
[--C-:B----4-:R-:W-:Y:S01]  /*49c0*/  FADD.FTZ R61, R61, -R221.reuse ;  /* 0x800000dd3d3d7221 */ /* 0x110fe20000010000 */
[----:B------:R-:W-:-:S06]  /*49d0*/  FADD.FTZ R221, R63, -R221 ;  /* 0x800000dd3fdd7221 */ /* 0x000fcc0000010000 */
[----:B------:R-:W-:Y:S01]  /*49e0*/  MUFU.EX2 R103, R103 ;  /* 0x0000006700677308 */ /* 0x000fe20000000800 */
[----:B------:R-:W-:Y:S01]  /*49f0*/  LDS R63, [R14+0x400] ;  /* 0x000400000e3f7984 */ /* 0x000fe20000000800 */
[----:B------:R-:W-:Y:S01]  /*4a00*/  FFMA.FTZ R54, -R171, R171, 1 ;  /* 0x3f800000ab367423 */ /* 0x000fe200000101ab */
[----:B------:R-:W-:Y:S01]  /*4a10*/  FMUL.FTZ R43, R11, R43 ;  /* 0x0000002b0b2b7220 */ /* 0x000fe20000410000 */
[----:B------:R-:W-:-:S04]  /*4a20*/  FMUL.FTZ R11, R42, R121 ;  /* 0x000000792a0b7220 */ /* 0x000fc80000410000 */
[----:B------:R-:W-:Y:S01]  /*4a30*/  MUFU.EX2 R106, R106 ;  /* 0x0000006a006a7308 */ /* 0x000fe20000000800 */
[----:B------:R-:W4:Y:S01]  /*4a40*/  SHFL.IDX PT, R121, R41, R126, 0x1f ;  /* 0x00001f7e29797589 */ /* 0x000f2200000e0000 */
[----:B------:R-:W-:Y:S01]  /*4a50*/  FMUL.FTZ R50, R54, R219 ;  /* 0x000000db36327220 */ /* 0x000fe20000410000 */
[----:B------:R-:W-:-:S05]  /*4a60*/  FMUL.FTZ R214, R88, R214 ;  /* 0x000000d658d67220 */ /* 0x000fca0000410000 */
[----:B------:R-:W-:Y:S01]  /*4a70*/  MUFU.EX2 R136, R136 ;  /* 0x0000008800887308 */ /* 0x000fe20000000800 */
[----:B------:R-:W1:Y:S01]  /*4a80*/  SHFL.IDX PT, R219, R41, R213, 0x1f ;  /* 0x00001fd529db7589 */ /* 0x000e6200000e0000 */
[----:B------:R-:W-:Y:S01]  /*4a90*/  FFMA.FTZ R48, -R198, R198, 1 ;  /* 0x3f800000c6307423 */ /* 0x000fe200000101c6 */
[----:B------:R-:W-:Y:S01]  /*4aa0*/  FMUL.FTZ R210, R92, R210 ;  /* 0x000000d25cd27220 */ /* 0x000fe20000410000 */
[----:B------:R-:W-:-:S04]  /*4ab0*/  FFMA.FTZ R49, -R200, R200, 1 ;  /* 0x3f800000c8317423 */ /* 0x000fc800000101c8 */
[----:B------:R-:W-:Y:S01]  /*4ac0*/  MUFU.EX2 R137, R137 ;  /* 0x0000008900897308 */ /* 0x000fe20000000800 */
[----:B------:R-:W-:-:S07]  /*4ad0*/  FMUL.FTZ R48, R48, R214 ;  /* 0x000000d630307220 */ /* 0x000fce0000410000 */
[----:B------:R-:W-:Y:S01]  /*4ae0*/  MUFU.EX2 R108, R108 ;  /* 0x0000006c006c7308 */ /* 0x000fe20000000800 */
[----:B------:R-:W3:Y:S01]  /*4af0*/  SHFL.IDX PT, R214, R41, R9, 0x1f ;  /* 0x00001f0929d67589 */ /* 0x000ee200000e0000 */
[----:B------:R-:W-:Y:S01]  /*4b00*/  FFMA.FTZ R46, -R195, R195, 1 ;  /* 0x3f800000c32e7423 */ /* 0x000fe200000101c3 */
[----:B--2---:R-:W-:Y:S01]  /*4b10*/  FMUL.FTZ R40, R34, R40 ;  /* 0x0000002822287220 */ /* 0x004fe20000410000 */
[----:B------:R-:W-:Y:S01]  /*4b20*/  FMUL.FTZ R49, R49, R210 ;  /* 0x000000d231317220 */ /* 0x000fe20000410000 */
[----:B------:R-:W-:Y:S01]  /*4b30*/  SHFL.IDX PT, R218, R41, R212, 0x1f ;  /* 0x00001fd429da7589 */ /* 0x000fe200000e0000 */
[----:B------:R-:W-:Y:S01]  /*4b40*/  FMUL.FTZ R220, R90, R220 ;  /* 0x000000dc5adc7220 */ /* 0x000fe20000410000 */
[----:B------:R-:W-:Y:S01]  /*4b50*/  FMUL.FTZ R46, R46, R40 ;  /* 0x000000282e2e7220 */ /* 0x000fe20000410000 */
[----:B------:R-:W-:Y:S01]  /*4b60*/  MUFU.EX2 R116, R116 ;  /* 0x0000007400747308 */ /* 0x000fe20000000800 */
[----:B------:R-:W2:Y:S01]  /*4b70*/  SHFL.IDX PT, R210, R41, R124, 0x1f ;  /* 0x00001f7c29d27589 */ /* 0x000ea200000e0000 */
[----:B------:R-:W-:Y:S01]  /*4b80*/  FMUL.FTZ R222, R96, R222 ;  /* 0x000000de60de7220 */ /* 0x000fe20000410000 */
[----:B------:R-:W-:Y:S01]  /*4b90*/  FFMA.FTZ R40, -R203, R203, 1 ;  /* 0x3f800000cb287423 */ /* 0x000fe200000101cb */
[----:B------:R-:W-:Y:S01]  /*4ba0*/  FFMA.FTZ R42, -R168, R168, 1 ;  /* 0x3f800000a82a7423 */ /* 0x000fe200000101a8 */
[--C-:B----4-:R-:W-:Y:S01]  /*4bb0*/  FADD.FTZ R62, R62, -R121.reuse ;  /* 0x800000793e3e7221 */ /* 0x110fe20000010000 */
[----:B------:R-:W-:Y:S01]  /*4bc0*/  FADD.FTZ R60, R60, -R121 ;  /* 0x800000793c3c7221 */ /* 0x000fe20000010000 */
[----:B------:R-:W-:Y:S01]  /*4bd0*/  FMUL.FTZ R40, R40, R220 ;  /* 0x000000dc28287220 */ /* 0x000fe20000410000 */
[----:B------:R-:W-:Y:S01]  /*4be0*/  FMUL.FTZ R42, R42, R222 ;  /* 0x000000de2a2a7220 */ /* 0x000fe20000410000 */
[----:B------:R-:W4:Y:S01]  /*4bf0*/  SHFL.IDX PT, R220, R41, R217, 0x1f ;  /* 0x00001fd929dc7589 */ /* 0x000f2200000e0000 */
[----:B------:R-:W-:Y:S01]  /*4c00*/  FFMA.FTZ R54, -R169, R169, 1 ;  /* 0x3f800000a9367423 */ /* 0x000fe200000101a9 */
[----:B------:R-:W-:Y:S08]  /*4c10*/  MUFU.EX2 R122, R122 ;  /* 0x0000007a007a7308 */ /* 0x000ff00000000800 */
[----:B------:R-:W4:Y:S01]  /*4c20*/  MUFU.EX2 R216, R216 ;  /* 0x000000d800d87308 */ /* 0x000f220000000800 */
[----:B------:R4:W4:Y:S01]  /*4c30*/  SHFL.IDX PT, R222, R41, R215, 0x1f ;  /* 0x00001fd729de7589 */ /* 0x00092200000e0000 */
[----:B------:R-:W-:Y:S01]  /*4c40*/  FMUL.FTZ R51, R94, R51 ;  /* 0x000000335e337220 */ /* 0x000fe20000410000 */
[--C-:B-1----:R-:W-:Y:S01]  /*4c50*/  FADD.FTZ R121, R69, -R219.reuse ;  /* 0x800000db45797221 */ /* 0x102fe20000010000 */
[----:B------:R-:W-:Y:S01]  /*4c60*/  FADD.FTZ R219, R71, -R219 ;  /* 0x800000db47db7221 */ /* 0x000fe20000010000 */
[----:B------:R-:W-:Y:S01]  /*4c70*/  FMUL.FTZ R62, R104, R62 ;  /* 0x0000003e683e7220 */ /* 0x000fe20000410000 */
[----:B------:R-:W-:Y:S01]  /*4c80*/  FFMA.FTZ R71, -R158, R158, 1 ;  /* 0x3f8000009e477423 */ /* 0x000fe2000001019e */
[----:B------:R-:W-:Y:S01]  /*4c90*/  FMUL.FTZ R51, R54, R51 ;  /* 0x0000003336337220 */ /* 0x000fe20000410000 */
[----:B------:R-:W-:Y:S01]  /*4ca0*/  FFMA.FTZ R54, -R167, R167, 1 ;  /* 0x3f800000a7367423 */ /* 0x000fe200000101a7 */
[----:B------:R-:W-:Y:S01]  /*4cb0*/  FMUL.FTZ R223, R12, R36 ;  /* 0x000000240cdf7220 */ /* 0x000fe20000410000 */
[----:B------:R-:W-:Y:S01]  /*4cc0*/  FMUL.FTZ R53, R13, R53 ;  /* 0x000000350d357220 */ /* 0x000fe20000410000 */
[----:B------:R-:W4:Y:S01]  /*4cd0*/  LDL.LU R195, [R1+0x13c] ;  /* 0x00013c0001c37983 */ /* 0x000f220000300800 */
[----:B------:R-:W-:Y:S01]  /*4ce0*/  FFMA.FTZ R36, -R165, R165, 1 ;  /* 0x3f800000a5247423 */ /* 0x000fe200000101a5 */
[----:B------:R-:W-:Y:S01]  /*4cf0*/  FMUL.FTZ R55, R21, R55 ;  /* 0x0000003715377220 */ /* 0x000fe20000410000 */
[----:B------:R-:W-:Y:S01]  /*4d00*/  FMUL.FTZ R71, R71, R62 ;  /* 0x0000003e47477220 */ /* 0x000fe20000410000 */
[----:B------:R-:W4:Y:S01]  /*4d10*/  LDL.LU R196, [R1+0x138] ;  /* 0x0001380001c47983 */ /* 0x000f220000300800 */
[--C-:B---3--:R-:W-:Y:S01]  /*4d20*/  FADD.FTZ R56, R56, -R214.reuse ;  /* 0x800000d638387221 */ /* 0x108fe20000010000 */
[----:B------:R-:W-:Y:S01]  /*4d30*/  FMUL.FTZ R54, R54, R53 ;  /* 0x0000003536367220 */ /* 0x000fe20000410000 */
[----:B------:R-:W-:Y:S01]  /*4d40*/  FADD.FTZ R58, R58, -R214 ;  /* 0x800000d63a3a7221 */ /* 0x000fe20000010000 */
[----:B------:R-:W1:Y:S01]  /*4d50*/  SHFL.IDX PT, R62, R63, R9, 0x1f ;  /* 0x00001f093f3e7589 */ /* 0x000e6200000e0000 */
[----:B------:R-:W-:Y:S01]  /*4d60*/  FMUL.FTZ R53, R36, R55 ;  /* 0x0000003724357220 */ /* 0x000fe20000410000 */
[----:B--2---:R-:W-:Y:S01]  /*4d70*/  FADD.FTZ R57, R57, -R210 ;  /* 0x800000d239397221 */ /* 0x004fe20000010000 */
[----:B------:R-:W-:Y:S01]  /*4d80*/  MUFU.EX2 R130, R130 ;  /* 0x0000008200827308 */ /* 0x000fe20000000800 */
[----:B------:R-:W2:Y:S01]  /*4d90*/  LDL.LU R197, [R1+0x134] ;  /* 0x0001340001c57983 */ /* 0x000ea20000300800 */
[----:B------:R-:W-:-:S06]  /*4da0*/  FADD.FTZ R36, R68, -R218 ;  /* 0x800000da44247221 */ /* 0x000fcc0000010000 */
[----:B------:R-:W3:Y:S01]  /*4db0*/  MUFU.EX2 R110, R110 ;  /* 0x0000006e006e7308 */ /* 0x000ee20000000800 */
[----:B------:R-:W2:Y:S01]  /*4dc0*/  LDL.LU R198, [R1+0x130] ;  /* 0x0001300001c67983 */ /* 0x000ea20000300800 */
[----:B------:R-:W-:Y:S01]  /*4dd0*/  FFMA.FTZ R68, -R164, R164, 1 ;  /* 0x3f800000a4447423 */ /* 0x000fe200000101a4 */
[----:B------:R-:W-:-:S05]  /*4de0*/  FMUL.FTZ R56, R22, R56 ;  /* 0x0000003816387220 */ /* 0x000fca0000410000 */
[----:B------:R-:W-:Y:S01]  /*4df0*/  MUFU.EX2 R132, R132 ;  /* 0x0000008400847308 */ /* 0x000fe20000000800 */
[----:B------:R-:W2:Y:S01]  /*4e00*/  LDL.LU R199, [R1+0x12c] ;  /* 0x00012c0001c77983 */ /* 0x000ea20000300800 */
[----:B------:R-:W-:-:S06]  /*4e10*/  FADD.FTZ R59, R59, -R210 ;  /* 0x800000d23b3b7221 */ /* 0x000fcc0000010000 */
[----:B------:R-:W-:Y:S01]  /*4e20*/  MUFU.EX2 R119, R119 ;  /* 0x0000007700777308 */ /* 0x000fe20000000800 */
[----:B------:R-:W2:Y:S07]  /*4e30*/  LDL.LU R200, [R1+0x128] ;  /* 0x0001280001c87983 */ /* 0x000eae0000300800 */
[----:B------:R-:W-:Y:S01]  /*4e40*/  MUFU.EX2 R118, R118 ;  /* 0x0000007600767308 */ /* 0x000fe20000000800 */
[----:B------:R-:W2:Y:S01]  /*4e50*/  LDL.LU R201, [R1+0x124] ;  /* 0x0001240001c97983 */ /* 0x000ea20000300800 */
[----:B------:R-:W-:-:S06]  /*4e60*/  FMUL.FTZ R68, R68, R56 ;  /* 0x0000003844447220 */ /* 0x000fcc0000410000 */
[----:B------:R-:W-:Y:S01]  /*4e70*/  MUFU.EX2 R120, R120 ;  /* 0x0000007800787308 */ /* 0x000fe20000000800 */
[----:B------:R-:W2:Y:S01]  /*4e80*/  LDL.LU R202, [R1+0x120] ;  /* 0x0001200001ca7983 */ /* 0x000ea20000300800 */
[----:B------:R-:W-:-:S06]  /*4e90*/  FFMA.FTZ R55, -R162, R162, 1 ;  /* 0x3f800000a2377423 */ /* 0x000fcc00000101a2 */
[----:B------:R-:W-:Y:S01]  /*4ea0*/  MUFU.EX2 R117, R117 ;  /* 0x0000007500757308 */ /* 0x000fe20000000800 */
[----:B------:R-:W3:Y:S01]  /*4eb0*/  SHFL.IDX PT, R124, R63, R124, 0x1f ;  /* 0x00001f7c3f7c7589 */ /* 0x000ee200000e0000 */
[----:B------:R-:W-:-:S06]  /*4ec0*/  FMUL.FTZ R58, R23, R58 ;  /* 0x0000003a173a7220 */ /* 0x000fcc0000410000 */
[----:B------:R-:W-:Y:S01]  /*4ed0*/  MUFU.EX2 R115, R115 ;  /* 0x0000007300737308 */ /* 0x000fe20000000800 */
[----:B------:R-:W-:Y:S07]  /*4ee0*/  SHFL.IDX PT, R126, R63, R126, 0x1f ;  /* 0x00001f7e3f7e7589 */ /* 0x000fee00000e0000 */
[----:B------:R-:W-:Y:S01]  /*4ef0*/  MUFU.EX2 R123, R123 ;  /* 0x0000007b007b7308 */ /* 0x000fe20000000800 */
[----:B------:R-:W-:Y:S01]  /*4f00*/  SHFL.IDX PT, R125, R63, R125, 0x1f ;  /* 0x00001f7d3f7d7589 */ /* 0x000fe200000e0000 */
[----:B------:R-:W-:Y:S01]  /*4f10*/  FFMA.FTZ R236, -R236, R236, 1 ;  /* 0x3f800000ecec7423 */ /* 0x000fe200000101ec */
[----:B------:R-:W-:Y:S01]  /*4f20*/  FMUL.FTZ R38, R19, R38 ;  /* 0x0000002613267220 */ /* 0x000fe20000410000 */
[----:B------:R-:W-:Y:S01]  /*4f30*/  FFMA.FTZ R127, -R127, R127, 1 ;  /* 0x3f8000007f7f7423 */ /* 0x000fe2000001017f */
[----:B------:R-:W-:Y:S01]  /*4f40*/  SHFL.IDX PT, R215, R63, R215, 0x1f ;  /* 0x00001fd73fd77589 */ /* 0x000fe200000e0000 */
[----:B------:R-:W-:-:S03]  /*4f50*/  FMUL.FTZ R114, R228, R114 ;  /* 0x00000072e4727220 */ /* 0x000fc60000410000 */
[----:B------:R-:W-:Y:S04]  /*4f60*/  SHFL.IDX PT, R217, R63, R217, 0x1f ;  /* 0x00001fd93fd97589 */ /* 0x000fe800000e0000 */
[----:B------:R-:W-:Y:S01]  /*4f70*/  SHFL.IDX PT, R212, R63, R212, 0x1f ;  /* 0x00001fd43fd47589 */ /* 0x000fe200000e0000 */
[----:B------:R-:W-:Y:S01]  /*4f80*/  FFMA.FTZ R14, -R163, R163, 1 ;  /* 0x3f800000a30e7423 */ /* 0x000fe200000101a3 */
[----:B------:R-:W-:Y:S01]  /*4f90*/  FMUL.FTZ R61, R100, R61 ;  /* 0x0000003d643d7220 */ /* 0x000fe20000410000 */
[--C-:B----4-:R-:W-:Y:S01]  /*4fa0*/  FADD.FTZ R65, R65, -R220.reuse ;  /* 0x800000dc41417221 */ /* 0x110fe20000010000 */
[----:B------:R-:W2:Y:S01]  /*4fb0*/  LDL.LU R203, [R1+0x11c] ;  /* 0x00011c0001cb7983 */ /* 0x000ea20000300800 */
[----:B------:R-:W-:Y:S01]  /*4fc0*/  FMUL.FTZ R56, R97, R57 ;  /* 0x0000003961387220 */ /* 0x000fe20000410000 */
[----:B------:R-:W-:Y:S01]  /*4fd0*/  FMUL.FTZ R60, R99, R60 ;  /* 0x0000003c633c7220 */ /* 0x000fe20000410000 */
[----:B------:R-:W-:Y:S01]  /*4fe0*/  FADD.FTZ R67, R67, -R220 ;  /* 0x800000dc43437221 */ /* 0x000fe20000010000 */
[----:B------:R-:W4:Y:S01]  /*4ff0*/  SHFL.IDX PT, R63, R63, R213, 0x1f ;  /* 0x00001fd53f3f7589 */ /* 0x000f2200000e0000 */
[----:B------:R-:W4:Y:S01]  /*5000*/  MUFU.EX2 R113, R113 ;  /* 0x0000007100717308 */ /* 0x000f220000000800 */
[----:B------:R-:W-:-:S02]  /*5010*/  FMUL.FTZ R226, R216, R226 ;  /* 0x000000e2d8e27220 */ /* 0x000fc40000410000 */
[----:B------:R1:W5:Y:S01]  /*5020*/  LDL.LU R171, [R1+0x118] ;  /* 0x0001180001ab7983 */ /* 0x0003620000300800 */
[----:B------:R-:W-:Y:S01]  /*5030*/  FFMA.FTZ R41, -R166, R166, 1 ;  /* 0x3f800000a6297423 */ /* 0x000fe200000101a6 */
[----:B------:R-:W-:Y:S01]  /*5040*/  FADD.FTZ R218, R70, -R218 ;  /* 0x800000da46da7221 */ /* 0x000fe20000010000 */
[----:B------:R-:W-:Y:S01]  /*5050*/  FFMA.FTZ R69, -R161, R161, 1 ;  /* 0x3f800000a1457423 */ /* 0x000fe200000101a1 */
[----:B------:R1:W5:Y:S01]  /*5060*/  LDL.LU R170, [R1+0x114] ;  /* 0x0001140001aa7983 */ /* 0x0003620000300800 */
[----:B------:R-:W-:Y:S01]  /*5070*/  FMUL.FTZ R59, R98, R59 ;  /* 0x0000003b623b7220 */ /* 0x000fe20000410000 */
[----:B------:R-:W-:Y:S01]  /*5080*/  FMUL.FTZ R57, R55, R58 ;  /* 0x0000003a37397220 */ /* 0x000fe20000410000 */
[--C-:B------:R-:W-:Y:S01]  /*5090*/  FADD.FTZ R64, R64, -R222.reuse ;  /* 0x800000de40407221 */ /* 0x100fe20000010000 */
[----:B------:R2:W5:Y:S01]  /*50a0*/  LDL.LU R169, [R1+0x110] ;  /* 0x0001100001a97983 */ /* 0x0005620000300800 */
[----:B------:R-:W-:Y:S01]  /*50b0*/  FFMA.FTZ R70, -R159, R159, 1 ;  /* 0x3f8000009f467423 */ /* 0x000fe2000001019f */
[----:B------:R-:W-:Y:S01]  /*50c0*/  FADD.FTZ R66, R66, -R222 ;  /* 0x800000de42427221 */ /* 0x000fe20000010000 */
[----:B------:R-:W-:Y:S01]  /*50d0*/  FMUL.FTZ R67, R107, R67 ;  /* 0x000000436b437220 */ /* 0x000fe20000410000 */
[----:B------:R2:W5:Y:S01]  /*50e0*/  LDL.LU R168, [R1+0x10c] ;  /* 0x00010c0001a87983 */ /* 0x0005620000300800 */
[----:B------:R-:W-:Y:S01]  /*50f0*/  FMUL.FTZ R58, R14, R56 ;  /* 0x000000380e3a7220 */ /* 0x000fe20000410000 */
[----:B------:R-:W-:Y:S01]  /*5100*/  FMUL.FTZ R121, R103, R121 ;  /* 0x0000007967797220 */ /* 0x000fe20000410000 */
[--C-:B-1----:R-:W-:Y:S01]  /*5110*/  FADD.FTZ R72, R72, -R62.reuse ;  /* 0x8000003e48487221 */ /* 0x102fe20000010000 */
[----:B------:R1:W5:Y:S01]  /*5120*/  LDL.LU R167, [R1+0x108] ;  /* 0x0001080001a77983 */ /* 0x0003620000300800 */
[----:B------:R-:W-:Y:S01]  /*5130*/  FFMA.FTZ R56, -R160, R160, 1 ;  /* 0x3f800000a0387423 */ /* 0x000fe200000101a0 */
[----:B------:R-:W-:Y:S01]  /*5140*/  FADD.FTZ R74, R74, -R62 ;  /* 0x8000003e4a4a7221 */ /* 0x000fe20000010000 */
[--C-:B---3--:R-:W-:Y:S01]  /*5150*/  FADD.FTZ R73, R73, -R124.reuse ;  /* 0x8000007c49497221 */ /* 0x108fe20000010000 */
[----:B------:R1:W5:Y:S01]  /*5160*/  LDL.LU R166, [R1+0x104] ;  /* 0x0001040001a67983 */ /* 0x0003620000300800 */
[----:B------:R-:W-:Y:S01]  /*5170*/  FMUL.FTZ R69, R69, R59 ;  /* 0x0000003b45457220 */ /* 0x000fe20000410000 */
[----:B------:R-:W-:Y:S01]  /*5180*/  FADD.FTZ R75, R75, -R124 ;  /* 0x8000007c4b4b7221 */ /* 0x000fe20000010000 */
[--C-:B----4-:R-:W-:Y:S01]  /*5190*/  FADD.FTZ R85, R85, -R63.reuse ;  /* 0x8000003f55557221 */ /* 0x110fe20000010000 */
[----:B------:R1:W5:Y:S01]  /*51a0*/  LDL.LU R165, [R1+0x100] ;  /* 0x0001000001a57983 */ /* 0x0003620000300800 */
[----:B------:R-:W-:Y:S01]  /*51b0*/  FMUL.FTZ R70, R70, R61 ;  /* 0x0000003d46467220 */ /* 0x000fe20000410000 */
[----:B------:R-:W-:Y:S01]  /*51c0*/  FADD.FTZ R87, R87, -R63 ;  /* 0x8000003f57577221 */ /* 0x000fe20000010000 */
[--C-:B------:R-:W-:Y:S01]  /*51d0*/  FADD.FTZ R84, R84, -R212.reuse ;  /* 0x800000d454547221 */ /* 0x100fe20000010000 */
[----:B------:R1:W5:Y:S01]  /*51e0*/  LDL.LU R164, [R1+0xfc] ;  /* 0x0000fc0001a47983 */ /* 0x0003620000300800 */
[----:B------:R-:W-:Y:S01]  /*51f0*/  FFMA.FTZ R59, -R156, R156, 1 ;  /* 0x3f8000009c3b7423 */ /* 0x000fe2000001019c */
[----:B------:R-:W-:Y:S01]  /*5200*/  FFMA.FTZ R55, -R155, R155, 1 ;  /* 0x3f8000009b377423 */ /* 0x000fe2000001019b */
[----:B------:R-:W-:Y:S01]  /*5210*/  FADD.FTZ R86, R86, -R212 ;  /* 0x800000d456567221 */ /* 0x000fe20000010000 */
[----:B------:R1:W5:Y:S01]  /*5220*/  LDL.LU R163, [R1+0xf8] ;  /* 0x0000f80001a37983 */ /* 0x0003620000300800 */
[----:B------:R-:W-:Y:S01]  /*5230*/  FMUL.FTZ R64, R133, R64 ;  /* 0x0000004085407220 */ /* 0x000fe20000410000 */
[----:B------:R-:W-:Y:S01]  /*5240*/  FMUL.FTZ R61, R135, R65 ;  /* 0x00000041873d7220 */ /* 0x000fe20000410000 */
[----:B------:R-:W-:Y:S01]  /*5250*/  FFMA.FTZ R210, -R144, R144, 1 ;  /* 0x3f80000090d27423 */ /* 0x000fe20000010190 */
[----:B------:R1:W5:Y:S01]  /*5260*/  LDL.LU R162, [R1+0xf4] ;  /* 0x0000f40001a27983 */ /* 0x0003620000300800 */
[----:B------:R-:W-:Y:S01]  /*5270*/  FMUL.FTZ R56, R56, R60 ;  /* 0x0000003c38387220 */ /* 0x000fe20000410000 */
[----:B------:R-:W-:Y:S01]  /*5280*/  FFMA.FTZ R60, -R154, R154, 1 ;  /* 0x3f8000009a3c7423 */ /* 0x000fe2000001019a */
[--C-:B------:R-:W-:Y:S01]  /*5290*/  FADD.FTZ R77, R77, -R125.reuse ;  /* 0x8000007d4d4d7221 */ /* 0x100fe20000010000 */
[----:B------:R1:W5:Y:S01]  /*52a0*/  LDL.LU R161, [R1+0xf0] ;  /* 0x0000f00001a17983 */ /* 0x0003620000300800 */
[----:B------:R-:W-:Y:S01]  /*52b0*/  FMUL.FTZ R66, R134, R66 ;  /* 0x0000004286427220 */ /* 0x000fe20000410000 */
[----:B------:R-:W-:Y:S01]  /*52c0*/  FFMA.FTZ R14, -R157, R157, 1 ;  /* 0x3f8000009d0e7423 */ /* 0x000fe2000001019d */
[----:B------:R-:W-:Y:S01]  /*52d0*/  FADD.FTZ R79, R79, -R125 ;  /* 0x8000007d4f4f7221 */ /* 0x000fe20000010000 */
[----:B------:R1:W5:Y:S01]  /*52e0*/  LDL.LU R160, [R1+0xec] ;  /* 0x0000ec0001a07983 */ /* 0x0003620000300800 */
[----:B------:R-:W-:Y:S01]  /*52f0*/  FMUL.FTZ R64, R59, R64 ;  /* 0x000000403b407220 */ /* 0x000fe20000410000 */
[----:B------:R-:W-:Y:S01]  /*5300*/  FMUL.FTZ R55, R55, R61 ;  /* 0x0000003d37377220 */ /* 0x000fe20000410000 */
[--C-:B------:R-:W-:Y:S01]  /*5310*/  FADD.FTZ R76, R76, -R126.reuse ;  /* 0x8000007e4c4c7221 */ /* 0x100fe20000010000 */
[----:B------:R1:W5:Y:S01]  /*5320*/  LDL.LU R159, [R1+0xe8] ;  /* 0x0000e800019f7983 */ /* 0x0003620000300800 */
[----:B------:R-:W-:Y:S01]  /*5330*/  FFMA.FTZ R59, -R152, R152, 1 ;  /* 0x3f800000983b7423 */ /* 0x000fe20000010198 */
[----:B------:R-:W-:Y:S01]  /*5340*/  FFMA.FTZ R61, -R151, R151, 1 ;  /* 0x3f800000973d7423 */ /* 0x000fe20000010197 */
[----:B------:R-:W-:Y:S01]  /*5350*/  FADD.FTZ R78, R78, -R126 ;  /* 0x8000007e4e4e7221 */ /* 0x000fe20000010000 */
[----:B------:R1:W5:Y:S01]  /*5360*/  LDL.LU R158, [R1+0xe4] ;  /* 0x0000e400019e7983 */ /* 0x0003620000300800 */
[----:B------:R-:W-:Y:S01]  /*5370*/  FMUL.FTZ R65, R60, R66 ;  /* 0x000000423c417220 */ /* 0x000fe20000410000 */
[--C-:B------:R-:W-:Y:S01]  /*5380*/  FADD.FTZ R80, R80, -R215.reuse ;  /* 0x800000d750507221 */ /* 0x100fe20000010000 */
[----:B------:R-:W-:Y:S01]  /*5390*/  FADD.FTZ R82, R82, -R215 ;  /* 0x800000d752527221 */ /* 0x000fe20000010000 */
[----:B------:R1:W5:Y:S01]  /*53a0*/  LDL.LU R157, [R1+0xe0] ;  /* 0x0000e000019d7983 */ /* 0x0003620000300800 */
[----:B------:R-:W-:Y:S01]  /*53b0*/  FFMA.FTZ R66, -R153, R153, 1 ;  /* 0x3f80000099427423 */ /* 0x000fe20000010199 */
[--C-:B------:R-:W-:Y:S01]  /*53c0*/  FADD.FTZ R81, R81, -R217.reuse ;  /* 0x800000d951517221 */ /* 0x100fe20000010000 */
[----:B------:R-:W-:Y:S01]  /*53d0*/  FADD.FTZ R83, R83, -R217 ;  /* 0x800000d953537221 */ /* 0x000fe20000010000 */
[----:B------:R1:W5:Y:S01]  /*53e0*/  LDL.LU R156, [R1+0xdc] ;  /* 0x0000dc00019c7983 */ /* 0x0003620000300800 */
[----:B------:R-:W-:Y:S01]  /*53f0*/  FMUL.FTZ R59, R59, R67 ;  /* 0x000000433b3b7220 */ /* 0x000fe20000410000 */
[----:B------:R-:W-:Y:S01]  /*5400*/  FFMA.FTZ R213, -R5, R5, 1 ;  /* 0x3f80000005d57423 */ /* 0x000fe20000010105 */
[----:B------:R-:W-:Y:S01]  /*5410*/  FFMA.FTZ R214, -R4, R4, 1 ;  /* 0x3f80000004d67423 */ /* 0x000fe20000010104 */
[----:B------:R1:W5:Y:S01]  /*5420*/  LDL.LU R155, [R1+0xd8] ;  /* 0x0000d800019b7983 */ /* 0x0003620000300800 */
[----:B------:R-:W-:Y:S01]  /*5430*/  FMUL.FTZ R61, R61, R121 ;  /* 0x000000793d3d7220 */ /* 0x000fe20000410000 */
[----:B------:R-:W3:Y:S01]  /*5440*/  MUFU.EX2 R129, R129 ;  /* 0x0000008100817308 */ /* 0x000ee20000000800 */
[----:B------:R-:W-:Y:S01]  /*5450*/  FMUL.FTZ R36, R108, R36 ;  /* 0x000000246c247220 */ /* 0x000fe20000410000 */
[----:B------:R1:W5:Y:S01]  /*5460*/  LDL.LU R154, [R1+0xd4] ;  /* 0x0000d400019a7983 */ /* 0x0003620000300800 */
[----:B------:R-:W-:Y:S01]  /*5470*/  FFMA.FTZ R67, -R150, R150, 1 ;  /* 0x3f80000096437423 */ /* 0x000fe20000010196 */
[----:B------:R-:W-:-:S04]  /*5480*/  FFMA.FTZ R62, -R148, R148, 1 ;  /* 0x3f800000943e7423 */ /* 0x000fc80000010194 */
[----:B------:R-:W4:Y:S01]  /*5490*/  MUFU.EX2 R128, R128 ;  /* 0x0000008000807308 */ /* 0x000f220000000800 */
[----:B------:R1:W5:Y:S01]  /*54a0*/  LDL.LU R153, [R1+0xd0] ;  /* 0x0000d00001997983 */ /* 0x0003620000300800 */
[----:B------:R-:W-:Y:S01]  /*54b0*/  FMUL.FTZ R121, R106, R72 ;  /* 0x000000486a797220 */ /* 0x000fe20000410000 */
[----:B------:R-:W-:-:S05]  /*54c0*/  FFMA.FTZ R60, -R149, R149, 1 ;  /* 0x3f800000953c7423 */ /* 0x000fca0000010195 */
[----:B------:R-:W1:Y:S01]  /*54d0*/  MUFU.EX2 R207, R207 ;  /* 0x000000cf00cf7308 */ /* 0x000e620000000800 */
[----:B------:R1:W5:Y:S01]  /*54e0*/  LDL.LU R152, [R1+0xcc] ;  /* 0x0000cc0001987983 */ /* 0x0003620000300800 */
[----:B------:R-:W-:-:S06]  /*54f0*/  FFMA.FTZ R124, -R147, R147, 1 ;  /* 0x3f800000937c7423 */ /* 0x000fcc0000010193 */
[----:B------:R-:W1:Y:S01]  /*5500*/  MUFU.EX2 R205, R205 ;  /* 0x000000cd00cd7308 */ /* 0x000e620000000800 */
[----:B------:R1:W5:Y:S01]  /*5510*/  LDL.LU R151, [R1+0xc8] ;  /* 0x0000c80001977983 */ /* 0x0003620000300800 */
[----:B------:R-:W-:Y:S01]  /*5520*/  FMUL.FTZ R62, R62, R121 ;  /* 0x000000793e3e7220 */ /* 0x000fe20000410000 */
[----:B------:R-:W-:Y:S01]  /*5530*/  FMUL.FTZ R219, R110, R219 ;  /* 0x000000db6edb7220 */ /* 0x000fe20000410000 */
[----:B------:R-:W-:Y:S01]  /*5540*/  FMUL.FTZ R208, R208, R226 ;  /* 0x000000e2d0d07220 */ /* 0x000fe20000410000 */
[----:B------:R1:W5:Y:S01]  /*5550*/  LDL.LU R150, [R1+0xc4] ;  /* 0x0000c40001967983 */ /* 0x0003620000300800 */
[----:B------:R-:W-:-:S03]  /*5560*/  FFMA.FTZ R63, -R146, R146, 1 ;  /* 0x3f800000923f7423 */ /* 0x000fc60000010192 */
[----:B------:R1:W5:Y:S01]  /*5570*/  LDL.LU R149, [R1+0xc0] ;  /* 0x0000c00001957983 */ /* 0x0003620000300800 */
[----:B------:R-:W-:-:S03]  /*5580*/  FFMA.FTZ R121, -R145, R145, 1 ;  /* 0x3f80000091797423 */ /* 0x000fc60000010191 */
[----:B------:R1:W5:Y:S01]  /*5590*/  LDL.LU R148, [R1+0xbc] ;  /* 0x0000bc0001947983 */ /* 0x0003620000300800 */
[----:B------:R-:W-:-:S03]  /*55a0*/  FFMA.FTZ R212, -R143, R143, 1 ;  /* 0x3f8000008fd47423 */ /* 0x000fc6000001018f */
[----:B------:R1:W5:Y:S01]  /*55b0*/  LDL.LU R147, [R1+0xb8] ;  /* 0x0000b80001937983 */ /* 0x0003620000300800 */
[----:B------:R-:W-:-:S03]  /*55c0*/  FFMA.FTZ R125, -R142, R142, 1 ;  /* 0x3f8000008e7d7423 */ /* 0x000fc6000001018e */
[----:B------:R1:W5:Y:S01]  /*55d0*/  LDL.LU R146, [R1+0xb4] ;  /* 0x0000b40001927983 */ /* 0x0003620000300800 */
[----:B------:R-:W-:-:S03]  /*55e0*/  FMUL.FTZ R218, R136, R218 ;  /* 0x000000da88da7220 */ /* 0x000fc60000410000 */
        /* <DEDUP_REMOVED lines=10> */
[----:B------:R1:W5:Y:S04]  /*5690*/  LDL.LU R140, [R1+0x9c] ;  /* 0x00009c00018c7983 */ /* 0x0003680000300800 */
[----:B------:R1:W5:Y:S04]  /*56a0*/  LDL.LU R6, [R1+0x98] ;  /* 0x0000980001067983 */ /* 0x0003680000300800 */
[----:B------:R1:W5:Y:S04]  /*56b0*/  LDL.LU R5, [R1+0x94] ;  /* 0x0000940001057983 */ /* 0x0003680000300800 */
[----:B------:R1:W5:Y:S04]  /*56c0*/  LDL.LU R4, [R1+0x90] ;  /* 0x0000900001047983 */ /* 0x0003680000300800 */
[----:B------:R1:W5:Y:S04]  /*56d0*/  LDL.LU R2, [R1+0x8c] ;  /* 0x00008c0001027983 */ /* 0x0003680000300800 */
[----:B------:R-:W2:Y:S01]  /*56e0*/  LDL R220, [R1+0x70] ;  /* 0x0000700001dc7983 */ /* 0x000ea20000100800 */
[----:B------:R-:W-:-:S04]  /*56f0*/  FMUL.FTZ R73, R137, R73 ;  /* 0x0000004989497220 */ /* 0x000fc80000410000 */
[----:B------:R-:W-:Y:S01]  /*5700*/  FMUL.FTZ R124, R124, R73 ;  /* 0x000000497c7c7220 */ /* 0x000fe20000410000 */
[----:B------:R-:W-:Y:S01]  /*5710*/  FMUL.FTZ R73, R116, R76 ;  /* 0x0000004c74497220 */ /* 0x000fe20000410000 */
[----:B------:R-:W-:Y:S01]  /*5720*/  FMUL.FTZ R66, R66, R36 ;  /* 0x0000002442427220 */ /* 0x000fe20000410000 */
[----:B------:R-:W-:Y:S02]  /*5730*/  FMUL.FTZ R36, R122, R75 ;  /* 0x0000004b7a247220 */ /* 0x000fe40000410000 */
[----:B------:R-:W-:Y:S01]  /*5740*/  FMUL.FTZ R210, R210, R73 ;  /* 0x00000049d2d27220 */ /* 0x000fe20000410000 */
[----:B------:R-:W-:Y:S01]  /*5750*/  FMUL.FTZ R73, R130, R84 ;  /* 0x0000005482497220 */ /* 0x000fe20000410000 */
[----:B------:R-:W-:Y:S01]  /*5760*/  FMUL.FTZ R121, R121, R36 ;  /* 0x0000002479797220 */ /* 0x000fe20000410000 */
[----:B------:R-:W-:Y:S02]  /*5770*/  FMUL.FTZ R36, R113, R81 ;  /* 0x0000005171247220 */ /* 0x000fe40000410000 */
[----:B------:R-:W-:Y:S01]  /*5780*/  FMUL.FTZ R218, R218, R73 ;  /* 0x00000049dada7220 */ /* 0x000fe20000410000 */
[----:B------:R-:W-:Y:S01]  /*5790*/  F2FP.F16.F32.PACK_AB R73, R51, R11 ;  /* 0x0000000b3349723e */ /* 0x000fe200000000ff */
[----:B------:R-:W-:Y:S01]  /*57a0*/  FMUL.FTZ R221, R132, R221 ;  /* 0x000000dd84dd7220 */ /* 0x000fe20000410000 */
[----:B---3--:R-:W-:Y:S01]  /*57b0*/  FMUL.FTZ R86, R129, R86 ;  /* 0x0000005681567220 */ /* 0x008fe20000410000 */
[----:B------:R-:W-:Y:S01]  /*57c0*/  FMUL.FTZ R38, R236, R38 ;  /* 0x00000026ec267220 */ /* 0x000fe20000410000 */
[----:B------:R-:W-:Y:S01]  /*57d0*/  FMUL.FTZ R74, R119, R74 ;  /* 0x0000004a774a7220 */ /* 0x000fe20000410000 */
[----:B------:R-:W-:Y:S01]  /*57e0*/  FMUL.FTZ R80, R118, R80 ;  /* 0x0000005076507220 */ /* 0x000fe20000410000 */
[----:B------:R-:W-:Y:S01]  /*57f0*/  FMUL.FTZ R82, R120, R82 ;  /* 0x0000005278527220 */ /* 0x000fe20000410000 */
[----:B----4-:R-:W-:Y:S01]  /*5800*/  FMUL.FTZ R83, R128, R83 ;  /* 0x0000005380537220 */ /* 0x010fe20000410000 */
        /* <DEDUP_REMOVED lines=40> */
[----:B------:R-:W-:Y:S01]  /*5a90*/  F2FP.F16.F32.PACK_AB R66, R61, R66 ;  /* 0x000000423d42723e */ /* 0x000fe200000000ff */
[----:B------:R-:W-:Y:S01]  /*5aa0*/  UMOV UR6, UR12 ;  /* 0x0000000c00067c82 */ /* 0x000fe20008000000 */
[----:B------:R-:W-:Y:S01]  /*5ab0*/  F2FP.F16.F32.PACK_AB R67, R60, R67 ;  /* 0x000000433c43723e */ /* 0x000fe200000000ff */
[----:B------:R-:W-:Y:S01]  /*5ac0*/  UMOV UR7, 0x40000040 ;  /* 0x4000004000077882 */ /* 0x000fe20000000000 */
[----:B------:R-:W-:Y:S01]  /*5ad0*/  F2FP.F16.F32.PACK_AB R64, R55, R64 ;  /* 0x000000403740723e */ /* 0x000fe200000000ff */
[----:B------:R-:W-:Y:S01]  /*5ae0*/  UIADD3 UR4, UR12, 0x80, URZ ;  /* 0x000000800c047890 */ /* 0x000fe2000fffe03f */
[----:B------:R-:W-:Y:S01]  /*5af0*/  F2FP.F16.F32.PACK_AB R65, R59, R65 ;  /* 0x000000413b41723e */ /* 0x000fe200000000ff */
[----:B------:R-:W3:Y:S01]  /*5b00*/  LDL R14, [R1+0x50] ;  /* 0x00005000010e7983 */ /* 0x000ee20000100800 */
        /* <DEDUP_REMOVED lines=16> */
[----:B--2---:R-:W-:-:S05]  /*5c10*/  LEA R11, R0, R220, 0xe ;  /* 0x000000dc000b7211 */ /* 0x004fca00078e70ff */
[----:B------:R-:W-:-:S05]  /*5c20*/  IMAD R11, R11, 0x2, R16 ;  /* 0x000000020b0b7824 */ /* 0x000fca00078e0210 */
        /* <DEDUP_REMOVED lines=9> */
[----:B------:R-:W-:Y:S01]  /*5cc0*/  HGMMA.64x64x16.F32 R172, R36, gdesc[UR4].tnspB, R172, gsb0 ;  /* 0x40e0000424ac7df0 */ /* 0x000fe200080008ac */
[----:B------:R-:W-:Y:S01]  /*5cd0*/  UMOV UR6, UR4 ;  /* 0x0000000400067c82 */ /* 0x000fe20008000000 */
        /* <DEDUP_REMOVED lines=15> */
[----:B------:R-:W-:-:S06]  /*5dd0*/  UMOV UR7, 0x40000040 ;  /* 0x4000004000077882 */ /* 0x000fcc0000000000 */
[----:B------:R-:W-:Y:S01]  /*5de0*/  UMOV UR6, UR4 ;  /* 0x0000000400067c82 */ /* 0x000fe20008000000 */
        /* <DEDUP_REMOVED lines=47> */
[----:B------:R-:W-:-:S05]  /*60e0*/  VIADD R40, R16, 0x20c00 ;  /* 0x00020c0010287836 */ /* 0x000fca0000000000 */
[----:B---3--:R-:W-:-:S04]  /*60f0*/  LEA R10, R14, R40, 0xd ;  /* 0x000000280e0a7211 */ /* 0x008fc800078e68ff */
[----:B------:R-:W-:-:S04]  /*6100*/  SHF.R.U32.HI R10, RZ, 0x4, R10 ;  /* 0x00000004ff0a7819 */ /* 0x000fc8000001160a */
[----:B------:R-:W-:Y:S02]  /*6110*/  LOP3.LUT R10, R10, 0x3fff, RZ, 0xc0, !PT ;  /* 0x00003fff0a0a7812 */ /* 0x000fe400078ec0ff */
[----:B------:R-:W-:Y:S02]  /*6120*/  R2UR UR4, R16 ;  /* 0x00000000100472ca */ /* 0x000fe400000e0000 */
[----:B-1----:R-:W-:-:S05]  /*6130*/  LOP3.LUT R11, R10, 0x10000, RZ, 0xfc, !PT ;  /* 0x000100000a0b7812 */ /* 0x002fca00078efcff */
[----:B------:R-:W-:-:S05]  /*6140*/  IMAD R11, R0, 0x800, R11 ;  /* 0x00000800000b7824 */ /* 0x000fca00078e020b */
[----:B------:R-:W-:Y:S01]  /*6150*/  R2UR UR8, R11 ;  /* 0x000000000b0872ca */ /* 0x000fe200000e0000 */
[----:B------:R-:W-:Y:S01]  /*6160*/  USHF.R.U32.HI UR4, URZ, 0x4, UR4 ;  /* 0x000000043f047899 */ /* 0x000fe20008011604 */
[----:B------:R-:W-:Y:S02]  /*6170*/  WARPGROUP.DEPBAR.LE gsb0, 0x0 ;  /* 0x00008000000079c5 */ /* 0x000fe40000010000 */
[----:B------:R1:W-:Y:S06]  /*6180*/  MEMBAR.ALL.CTA ;  /* 0x0000000000007992 */ /* 0x0003ec0000008000 */
[----:B-1----:R-:W1:Y:S01]  /*6190*/  FENCE.VIEW.ASYNC.S ;  /* 0x00000000000073c6 */ /* 0x002e620000000000 */
[----:B------:R-:W-:Y:S01]  /*61a0*/  ULOP3.LUT UR9, UR4, 0x3fff, URZ, 0xc0, !UPT ;  /* 0x00003fff04097892 */ /* 0x000fe2000f8ec03f */
        /* <DEDUP_REMOVED lines=59> */
.L_x_1064:
        /* <DEDUP_REMOVED lines=68> */
.L_x_1065:
[----:B-1----:R-:W2:Y:S01]  /*69a0*/  LDL R5, [R1+0x54] ;  /* 0x0000540001057983 */ /* 0x002ea20000100800 */
[----:B------:R-:W-:Y:S01]  /*69b0*/  UIADD3 UR38, UR38, 0x1, URZ ;  /* 0x0000000126267890 */ /* 0x000fe2000fffe03f */
[----:B------:R-:W-:Y:S01]  /*69c0*/  VIADD R0, R0, 0x1 ;  /* 0x0000000100007836 */ /* 0x000fe20000000000 */
[----:B------:R-:W-:-:S04]  /*69d0*/  IADD3 R6, R6, 0x30c20, RZ ;  /* 0x00030c2006067810 */ /* 0x000fc80007ffe0ff */
[C---:B------:R-:W-:Y:S02]  /*69e0*/  ISETP.NE.AND P0, PT, R0.reuse, 0x2, PT ;  /* 0x000000020000780c */ /* 0x040fe40003f05270 */
[----:B------:R-:W-:Y:S02]  /*69f0*/  PRMT R6, RZ, 0x654, R6 ;  /* 0x00000654ff067816 */ /* 0x000fe40000000006 */
[----:B------:R-:W-:Y:S02]  /*6a00*/  SEL R0, R0, RZ, P0 ;  /* 0x000000ff00007207 */ /* 0x000fe40000000000 */
[----:B------:R3:W-:Y:S01]  /*6a10*/  SYNCS.ARRIVE.TRANS64.RED.A1T0 RZ, [R6+URZ], RZ ;  /* 0x000000ff06ff79a7 */ /* 0x0007e2000810043f */
[----:B--2---:R-:W-:Y:S02]  /*6a20*/  ISETP.LE.AND P1, PT, R5, UR38, PT ;  /* 0x0000002605007c0c */ /* 0x004fe4000bf23270 */
[----:B------:R-:W-:-:S04]  /*6a30*/  SEL R5, RZ, 0x1, P0 ;  /* 0x00000001ff057807 */ /* 0x000fc80000000000 */
[----:B------:R-:W-:-:S07]  /*6a40*/  LOP3.LUT R4, R4, R5, RZ, 0x3c, !PT ;  /* 0x0000000504047212 */ /* 0x000fce00078e3cff */
[----:B---3--:R-:W-:Y:S05]  /*6a50*/  @!P1 BRA `(.L_x_1066) ;  /* 0xffffffac00d09947 */ /* 0x008fea000383ffff */
.L_x_1055:
[----:B------:R-:W2:Y:S01]  /*6a60*/  S2R R8, SR_CTAID.X ;  /* 0x0000000000087919 */ /* 0x000ea20000002500 */
[----:B------:R-:W3:Y:S01]  /*6a70*/  LDC R5, c[0x0][0x280] ;  /* 0x0000a000ff057b82 */ /* 0x000ee20000000800 */
[----:B------:R-:W-:-:S07]  /*6a80*/  ULDC UR4, c[0x0][0x748] ;  /* 0x0001d20000047ab9 */ /* 0x000fce0000000800 */
[----:B------:R-:W3:Y:S02]  /*6a90*/  LDC R7, c[0x0][0x290] ;  /* 0x0000a400ff077b82 */ /* 0x000ee40000000800 */
[----:B---3--:R-:W-:-:S05]  /*6aa0*/  IMAD.IADD R5, R5, 0x1, -R7 ;  /* 0x0000000105057824 */ /* 0x008fca00078e0a07 */
[----:B--2---:R-:W-:-:S05]  /*6ab0*/  LEA R5, R8, R5, 0x7 ;  /* 0x0000000508057211 */ /* 0x004fca00078e38ff */
[----:B------:R-:W-:-:S05]  /*6ac0*/  VIADD R5, R5, UR4 ;  /* 0x0000000405057c36 */ /* 0x000fca0008000000 */
[----:B------:R-:W-:-:S04]  /*6ad0*/  SHF.R.S32.HI R6, RZ, 0x1f, R5 ;  /* 0x0000001fff067819 */ /* 0x000fc80000011405 */
[----:B------:R-:W-:-:S04]  /*6ae0*/  LEA.HI R6, R6, R5, RZ, 0x7 ;  /* 0x0000000506067211 */ /* 0x000fc800078f38ff */
[----:B------:R-:W-:-:S04]  /*6af0*/  SHF.R.S32.HI R6, RZ, 0x7, R6 ;  /* 0x00000007ff067819 */ /* 0x000fc80000011406 */
[----:B------:R-:W-:-:S04]  /*6b00*/  VIMNMX R9, R6, UR37, PT ;  /* 0x0000002506097c48 */ /* 0x000fc8000bfe0100 */
[----:B------:R-:W-:Y:S01]  /*6b10*/  ISETP.LE.AND P0, PT, R9, UR38, PT ;  /* 0x0000002609007c0c */ /* 0x000fe2000bf03270 */
[----:B------:R2:W-:-:S12]  /*6b20*/  STL [R1+0x40], R9 ;  /* 0x0000400901007387 */ /* 0x0005d80000100800 */
[----:B--2---:R-:W-:Y:S05]  /*6b30*/  @P0 BRA `(.L_x_1067) ;  /* 0x0000004c00700947 */ /* 0x004fea0003800000 */
[----:B------:R-:W2:Y:S04]  /*6b40*/  LDL R10, [R1+0x50] ;  /* 0x00005000010a7983 */ /* 0x000ea80000100800 */
[----:B------:R-:W3:Y:S04]  /*6b50*/  LDL R13, [R1+0x6c] ;  /* 0x00006c00010d7983 */ /* 0x000ee80000100800 */
[----:B------:R-:W3:Y:S04]  /*6b60*/  LDL R11, [R1+0x88] ;  /* 0x00008800010b7983 */ /* 0x000ee80000100800 */
[----:B------:R-:W4:Y:S01]  /*6b70*/  LDL R12, [R1+0x68] ;  /* 0x00006800010c7983 */ /* 0x000f220000100800 */
[----:B------:R-:W-:Y:S01]  /*6b80*/  IMAD R8, R8, -0x80, R7 ;  /* 0xffffff8008087824 */ /* 0x000fe200078e0207 */
[----:B------:R-:W-:Y:S01]  /*6b90*/  MOV R21, 0x40000040 ;  /* 0x4000004000157802 */ /* 0x000fe20000000f00 */
[----:B------:R-:W-:Y:S01]  /*6ba0*/  IMAD.MOV.U32 R23, RZ, RZ, 0x40000040 ;  /* 0x40000040ff177424 */ /* 0x000fe200078e00ff */
[----:B------:R-:W5:Y:S01]  /*6bb0*/  S2R R5, SR_TID.X ;  /* 0x0000000000057919 */ /* 0x000f620000002100 */
[----:B------:R-:W1:Y:S01]  /*6bc0*/  S2R R15, SR_TID.X ;  /* 0x00000000000f7919 */ /* 0x000e620000002100 */
[----:B-----5:R-:W-:Y:S01]  /*6bd0*/  IADD3 R9, R5, -0x80, RZ ;  /* 0xffffff8005097810 */ /* 0x020fe20007ffe0ff */
[----:B-1----:R-:W-:-:S02]  /*6be0*/  VIADD R17, R15, 0xffffff80 ;  /* 0xffffff800f117836 */ /* 0x002fc40000000000 */
[----:B------:R-:W-:-:S05]  /*6bf0*/  VIADD R15, R15, 0xffffff80 ;  /* 0xffffff800f0f7836 */ /* 0x000fca0000000000 */
[----:B------:R-:W-:-:S04]  /*6c00*/  SHF.R.S32.HI R15, RZ, 0x1f, R15 ;  /* 0x0000001fff0f7819 */ /* 0x000fc8000001140f */
[----:B------:R-:W-:-:S04]  /*6c10*/  LEA.HI R15, R15, R17, RZ, 0x7 ;  /* 0x000000110f0f7211 */ /* 0x000fc800078f38ff */
[----:B------:R-:W-:Y:S01]  /*6c20*/  SHF.R.S32.HI R15, RZ, 0x7, R15 ;  /* 0x00000007ff0f7819 */ /* 0x000fe2000001140f */
[----:B--2---:R-:W-:Y:S01]  /*6c30*/  IMAD.MOV.U32 R14, RZ, RZ, R10 ;  /* 0x000000ffff0e7224 */ /* 0x004fe200078e000a */
[----:B------:R-:W-:-:S03]  /*6c40*/  SHF.R.S32.HI R10, RZ, 0x1f, R9 ;  /* 0x0000001fff0a7819 */ /* 0x000fc60000011409 */
[----:B------:R-:W-:Y:S01]  /*6c50*/  IMAD.MOV.U32 R20, RZ, RZ, R14 ;  /* 0x000000ffff147224 */ /* 0x000fe200078e000e */
[CC--:B------:R-:W-:Y:S02]  /*6c60*/  LEA.HI R5, R10.reuse, R9.reuse, RZ, 0x5 ;  /* 0x000000090a057211 */ /* 0x0c0fe400078f28ff */
[----:B------:R-:W-:Y:S02]  /*6c70*/  LEA.HI R10, R10, R9, RZ, 0x2 ;  /* 0x000000090a0a7211 */ /* 0x000fe400078f10ff */
[----:B---3--:R-:W-:Y:S02]  /*6c80*/  LEA.HI R6, R11, R13, RZ, 0x5 ;  /* 0x0000000d0b067211 */ /* 0x008fe400078f28ff */
[----:B------:R-:W-:Y:S02]  /*6c90*/  LOP3.LUT R18, R10, 0xfffffffc, RZ, 0xc0, !PT ;  /* 0xfffffffc0a127812 */ /* 0x000fe400078ec0ff */
[--C-:B----4-:R-:W-:Y:S02]  /*6ca0*/  SHF.R.S32.HI R11, RZ, 0x2, R12.reuse ;  /* 0x00000002ff0b7819 */ /* 0x110fe4000001140c */
[----:B------:R-:W-:-:S02]  /*6cb0*/  SHF.R.S32.HI R12, RZ, 0x1f, R12 ;  /* 0x0000001fff0c7819 */ /* 0x000fc4000001140c */
[----:B------:R-:W-:Y:S02]  /*6cc0*/  SHF.R.S32.HI R13, RZ, 0x5, R6 ;  /* 0x00000005ff0d7819 */ /* 0x000fe40000011406 */
[----:B------:R-:W-:Y:S02]  /*6cd0*/  LOP3.LUT R6, R5, 0xffffffe0, RZ, 0xc0, !PT ;  /* 0xffffffe005067812 */ /* 0x000fe400078ec0ff */
[----:B------:R-:W-:Y:S02]  /*6ce0*/  LEA.HI R12, R12, R11, RZ, 0x3 ;  /* 0x0000000b0c0c7211 */ /* 0x000fe400078f18ff */
[----:B------:R-:W-:Y:S01]  /*6cf0*/  IADD3 R7, R9, -R6, RZ ;  /* 0x8000000609077210 */ /* 0x000fe20007ffe0ff */
[----:B------:R-:W-:Y:S01]  /*6d00*/  IMAD R6, R13, -0x10, R8 ;  /* 0xfffffff00d067824 */ /* 0x000fe200078e0208 */
[----:B------:R-:W-:Y:S02]  /*6d10*/  LOP3.LUT R12, R12, 0xfffffff8, RZ, 0xc0, !PT ;  /* 0xfffffff80c0c7812 */ /* 0x000fe400078ec0ff */
[----:B------:R-:W-:-:S02]  /*6d20*/  SHF.R.S32.HI R8, RZ, 0x1f, R7 ;  /* 0x0000001fff087819 */ /* 0x000fc40000011407 */
[----:B------:R-:W-:Y:S02]  /*6d30*/  LEA.HI R5, R15, R15, RZ, 0x1 ;  /* 0x0000000f0f057211 */ /* 0x000fe400078f08ff */
[----:B------:R-:W-:Y:S02]  /*6d40*/  IADD3 R6, R6, R12, -R11 ;  /* 0x0000000c06067210 */ /* 0x000fe40007ffe80b */
[CC--:B------:R-:W-:Y:S02]  /*6d50*/  LEA.HI R11, R8.reuse, R7.reuse, RZ, 0x3 ;  /* 0x00000007080b7211 */ /* 0x0c0fe400078f18ff */
[----:B------:R-:W-:Y:S02]  /*6d60*/  LOP3.LUT R5, R5, 0xfffffffe, RZ, 0xc0, !PT ;  /* 0xfffffffe05057812 */ /* 0x000fe400078ec0ff */
[----:B------:R-:W-:Y:S02]  /*6d70*/  LEA.HI R7, R8, R7, RZ, 0x2 ;  /* 0x0000000708077211 */ /* 0x000fe400078f10ff */
[----:B------:R-:W-:Y:S01]  /*6d80*/  SHF.R.S32.HI R12, RZ, 0x3, R11 ;  /* 0x00000003ff0c7819 */ /* 0x000fe2000001140b */
[----:B------:R-:W-:Y:S01]  /*6d90*/  IMAD.IADD R5, R15, 0x1, -R5 ;  /* 0x000000010f057824 */ /* 0x000fe200078e0a05 */
[----:B------:R-:W-:-:S02]  /*6da0*/  SHF.R.S32.HI R11, RZ, 0x1f, R11 ;  /* 0x0000001fff0b7819 */ /* 0x000fc4000001140b */
[----:B------:R-:W-:Y:S01]  /*6db0*/  SHF.R.S32.HI R14, RZ, 0x2, R7 ;  /* 0x00000002ff0e7819 */ /* 0x000fe20000011407 */
[----:B------:R-:W-:Y:S01]  /*6dc0*/  IMAD R8, R5, -0x40, R6 ;  /* 0xffffffc005087824 */ /* 0x000fe200078e0206 */
[----:B------:R-:W-:Y:S02]  /*6dd0*/  LEA.HI R11, R11, R12, RZ, 0x4 ;  /* 0x0000000c0b0b7211 */ /* 0x000fe400078f20ff */
[----:B------:R-:W-:Y:S01]  /*6de0*/  LEA.HI R7, R7, R14, RZ, 0x1 ;  /* 0x0000000e07077211 */ /* 0x000fe200078f08ff */
[C---:B------:R-:W-:Y:S01]  /*6df0*/  VIADD R15, R14.reuse, 0x18 ;  /* 0x000000180e0f7836 */ /* 0x040fe20000000000 */
[----:B------:R-:W-:Y:S02]  /*6e00*/  IADD3 R6, R14, 0x8, RZ ;  /* 0x000000080e067810 */ /* 0x000fe40007ffe0ff */
[----:B------:R-:W-:Y:S02]  /*6e10*/  LOP3.LUT R11, R11, 0x1ffffff0, RZ, 0xc0, !PT ;  /* 0x1ffffff00b0b7812 */ /* 0x000fe400078ec0ff */
[----:B------:R-:W-:Y:S01]  /*6e20*/  LOP3.LUT R5, R7, 0xfffffffe, RZ, 0xc0, !PT ;  /* 0xfffffffe07057812 */ /* 0x000fe200078ec0ff */
[----:B------:R-:W-:Y:S01]  /*6e30*/  IMAD.IADD R7, R9, 0x1, -R18 ;  /* 0x0000000109077824 */ /* 0x000fe200078e0a12 */
[----:B------:R-:W-:Y:S01]  /*6e40*/  LEA.HI R10, R6, R6, RZ, 0x1 ;  /* 0x00000006060a7211 */ /* 0x000fe200078f08ff */
[----:B------:R-:W-:Y:S01]  /*6e50*/  IMAD.IADD R12, R12, 0x1, -R11 ;  /* 0x000000010c0c7824 */ /* 0x000fe200078e0a0b */
[C---:B------:R-:W-:Y:S01]  /*6e60*/  IADD3 R5, R14.reuse, -R5, RZ ;  /* 0x800000050e057210 */ /* 0x040fe20007ffe0ff */
[----:B------:R-:W-:Y:S01]  /*6e70*/  VIADD R11, R14, 0x10 ;  /* 0x000000100e0b7836 */ /* 0x000fe20000000000 */
[----:B------:R-:W-:-:S02]  /*6e80*/  LOP3.LUT R9, R10, 0xfffffffe, RZ, 0xc0, !PT ;  /* 0xfffffffe0a097812 */ /* 0x000fc400078ec0ff */
[----:B------:R-:W-:Y:S02]  /*6e90*/  LEA R5, R12, R5, 0x3 ;  /* 0x000000050c057211 */ /* 0x000fe400078e18ff */
[----:B------:R-:W-:Y:S01]  /*6ea0*/  LEA.HI R17, R15, R15, RZ, 0x1 ;  /* 0x0000000f0f117211 */ /* 0x000fe200078f08ff */
[----:B------:R-:W-:Y:S01]  /*6eb0*/  IMAD.IADD R9, R6, 0x1, -R9 ;  /* 0x0000000106097824 */ /* 0x000fe200078e0a09 */
[----:B------:R-:W-:Y:S01]  /*6ec0*/  LEA.HI R6, R11, R11, RZ, 0x1 ;  /* 0x0000000b0b067211 */ /* 0x000fe200078f08ff */
[----:B------:R1:W-:Y:S01]  /*6ed0*/  STL [R1+0x54], R5 ;  /* 0x0000540501007387 */ /* 0x0003e20000100800 */
[----:B------:R-:W-:Y:S02]  /*6ee0*/  SHF.R.S32.HI R19, RZ, 0x1f, R17 ;  /* 0x0000001fff137819 */ /* 0x000fe40000011411 */
[--C-:B------:R-:W-:Y:S02]  /*6ef0*/  SHF.R.S32.HI R12, RZ, 0x1, R6.reuse ;  /* 0x00000001ff0c7819 */ /* 0x100fe40000011406 */
[----:B------:R-:W-:-:S02]  /*6f00*/  SHF.R.S32.HI R13, RZ, 0x1f, R6 ;  /* 0x0000001fff0d7819 */ /* 0x000fc40000011406 */
[----:B------:R-:W-:Y:S02]  /*6f10*/  LOP3.LUT R14, R6, 0xfffffffe, RZ, 0xc0, !PT ;  /* 0xfffffffe060e7812 */ /* 0x000fe400078ec0ff */
[----:B------:R-:W-:Y:S02]  /*6f20*/  LEA.HI R13, R13, R12, RZ, 0x4 ;  /* 0x0000000c0d0d7211 */ /* 0x000fe400078f20ff */
[----:B-1----:R-:W-:Y:S01]  /*6f30*/  SHF.R.S32.HI R5, RZ, 0x1, R10 ;  /* 0x00000001ff057819 */ /* 0x002fe2000001140a */
[----:B------:R-:W-:Y:S01]  /*6f40*/  IMAD.IADD R14, R11, 0x1, -R14 ;  /* 0x000000010b0e7824 */ /* 0x000fe200078e0a0e */
[----:B------:R-:W-:Y:S01]  /*6f50*/  SHF.R.S32.HI R10, RZ, 0x1f, R10 ;  /* 0x0000001fff0a7819 */ /* 0x000fe2000001140a */
[----:B------:R-:W-:Y:S01]  /*6f60*/  IMAD.MOV.U32 R11, RZ, RZ, 0x40000040 ;  /* 0x40000040ff0b7424 */ /* 0x000fe200078e00ff */
[----:B------:R-:W-:Y:S02]  /*6f70*/  SHF.R.S32.HI R6, RZ, 0x1, R17 ;  /* 0x00000001ff067819 */ /* 0x000fe40000011411 */
[----:B------:R-:W-:-:S02]  /*6f80*/  LEA.HI R10, R10, R5, RZ, 0x4 ;  /* 0x000000050a0a7211 */ /* 0x000fc400078f20ff */
[----:B------:R-:W-:Y:S02]  /*6f90*/  LOP3.LUT R13, R13, 0x1ffffff0, RZ, 0xc0, !PT ;  /* 0x1ffffff00d0d7812 */ /* 0x000fe400078ec0ff */
[----:B------:R-:W-:Y:S02]  /*6fa0*/  LOP3.LUT R10, R10, 0x1ffffff0, RZ, 0xc0, !PT ;  /* 0x1ffffff00a0a7812 */ /* 0x000fe400078ec0ff */
[----:B------:R-:W-:Y:S01]  /*6fb0*/  LEA.HI R19, R19, R6, RZ, 0x4 ;  /* 0x0000000613137211 */ /* 0x000fe200078f20ff */
[----:B------:R-:W-:Y:S01]  /*6fc0*/  IMAD.IADD R13, R12, 0x1, -R13 ;  /* 0x000000010c0d7824 */ /* 0x000fe200078e0a0d */
[----:B------:R-:W-:Y:S02]  /*6fd0*/  IADD3 R10, R5, -R10, RZ ;  /* 0x8000000a050a7210 */ /* 0x000fe40007ffe0ff */
[----:B------:R-:W-:Y:S02]  /*6fe0*/  LOP3.LUT R19, R19, 0x1ffffff0, RZ, 0xc0, !PT ;  /* 0x1ffffff013137812 */ /* 0x000fe400078ec0ff */
[----:B------:R-:W-:Y:S01]  /*6ff0*/  LEA R5, R13, R14, 0x3 ;  /* 0x0000000e0d057211 */ /* 0x000fe200078e18ff */
[----:B------:R-:W-:Y:S01]  /*7000*/  IMAD R9, R10, 0x8, R9 ;  /* 0x000000080a097824 */ /* 0x000fe200078e0209 */
[----:B------:R-:W-:Y:S01]  /*7010*/  IADD3 R19, R6, -R19, RZ ;  /* 0x8000001306137210 */ /* 0x000fe20007ffe0ff */
[----:B------:R-:W-:Y:S01]  /*7020*/  IMAD R6, R20, 0x2000, R16 ;  /* 0x0000200014067824 */ /* 0x000fe200078e0210 */
[----:B------:R-:W-:-:S02]  /*7030*/  LOP3.LUT R18, R17, 0xfffffffe, RZ, 0xc0, !PT ;  /* 0xfffffffe11127812 */ /* 0x000fc400078ec0ff */
[----:B------:R1:W-:Y:S01]  /*7040*/  STL [R1+0x4c], R9 ;  /* 0x00004c0901007387 */ /* 0x0003e20000100800 */
[----:B------:R-:W-:Y:S02]  /*7050*/  MOV R13, 0x40000040 ;  /* 0x40000040000d7802 */ /* 0x000fe40000000f00 */
[----:B------:R-:W-:Y:S01]  /*7060*/  IMAD.IADD R18, R15, 0x1, -R18 ;  /* 0x000000010f127824 */ /* 0x000fe200078e0a12 */
[----:B------:R2:W-:Y:S01]  /*7070*/  STL [R1+0x48], R5 ;  /* 0x0000480501007387 */ /* 0x0005e20000100800 */
[----:B------:R-:W-:Y:S02]  /*7080*/  IMAD.MOV.U32 R15, RZ, RZ, 0x40000040 ;  /* 0x40000040ff0f7424 */ /* 0x000fe400078e00ff */
[----:B------:R-:W-:Y:S02]  /*7090*/  IMAD R10, R19, 0x8, R18 ;  /* 0x00000008130a7824 */ /* 0x000fe400078e0212 */
[----:B------:R-:W-:Y:S02]  /*70a0*/  IMAD.MOV.U32 R19, RZ, RZ, 0x40000040 ;  /* 0x40000040ff137424 */ /* 0x000fe400078e00ff */
[C---:B-1----:R-:W-:Y:S01]  /*70b0*/  VIADD R9, R6.reuse, 0x4000 ;  /* 0x0000400006097836 */ /* 0x042fe20000000000 */
[----:B------:R1:W-:Y:S01]  /*70c0*/  STL [R1+0x44], R10 ;  /* 0x0000440a01007387 */ /* 0x0003e20000100800 */
[----:B--2---:R-:W-:-:S02]  /*70d0*/  IADD3 R5, R6, 0x20c00, RZ ;  /* 0x00020c0006057810 */ /* 0x004fc40007ffe0ff */
[----:B------:R-:W-:Y:S02]  /*70e0*/  SHF.R.U32.HI R6, RZ, 0x4, R6 ;  /* 0x00000004ff067819 */ /* 0x000fe40000011606 */
[----:B------:R-:W-:Y:S02]  /*70f0*/  SHF.R.U32.HI R5, RZ, 0x4, R5 ;  /* 0x00000004ff057819 */ /* 0x000fe40000011605 */
[----:B------:R-:W-:Y:S02]  /*7100*/  SHF.R.U32.HI R9, RZ, 0x4, R9 ;  /* 0x00000004ff097819 */ /* 0x000fe40000011609 */
[----:B------:R-:W-:Y:S02]  /*7110*/  LOP3.LUT R6, R6, 0x3fff, RZ, 0xc0, !PT ;  /* 0x00003fff06067812 */ /* 0x000fe400078ec0ff */
[----:B------:R-:W-:Y:S02]  /*7120*/  LOP3.LUT R5, R5, 0x3fff, RZ, 0xc0, !PT ;  /* 0x00003fff05057812 */ /* 0x000fe400078ec0ff */
[----:B------:R-:W-:-:S02]  /*7130*/  LOP3.LUT R9, R9, 0x3fff, RZ, 0xc0, !PT ;  /* 0x00003fff09097812 */ /* 0x000fc400078ec0ff */
[----:B------:R-:W-:Y:S02]  /*7140*/  LOP3.LUT R12, R6, 0x10000, RZ, 0xfc, !PT ;  /* 0x00010000060c7812 */ /* 0x000fe400078efcff */
[----:B------:R-:W-:Y:S02]  /*7150*/  LOP3.LUT R5, R5, 0x10000, RZ, 0xfc, !PT ;  /* 0x0001000005057812 */ /* 0x000fe400078efcff */
[----:B------:R-:W-:Y:S01]  /*7160*/  LOP3.LUT R6, R9, 0x10000, RZ, 0xfc, !PT ;  /* 0x0001000009067812 */ /* 0x000fe200078efcff */
[C---:B------:R-:W-:Y:S01]  /*7170*/  VIADD R22, R12.reuse, 0x2 ;  /* 0x000000020c167836 */ /* 0x040fe20000000000 */
[----:B------:R2:W-:Y:S01]  /*7180*/  STL [R1+0x3c], R12 ;  /* 0x00003c0c01007387 */ /* 0x0005e20000100800 */
[C---:B------:R-:W-:Y:S01]  /*7190*/  VIADD R20, R12.reuse, 0x4 ;  /* 0x000000040c147836 */ /* 0x040fe20000000000 */
[----:B------:R-:W-:Y:S01]  /*71a0*/  IADD3 R18, R12, 0x6, RZ ;  /* 0x000000060c127810 */ /* 0x000fe20007ffe0ff */
[C---:B------:R-:W-:Y:S01]  /*71b0*/  VIADD R14, R6.reuse, 0x2 ;  /* 0x00000002060e7836 */ /* 0x040fe20000000000 */
[----:B------:R3:W-:Y:S01]  /*71c0*/  STL [R1+0x58], R5 ;  /* 0x0000580501007387 */ /* 0x0007e20000100800 */
[----:B-1----:R-:W-:Y:S01]  /*71d0*/  IADD3 R10, R6, 0x6, RZ ;  /* 0x00000006060a7810 */ /* 0x002fe20007ffe0ff */
[----:B------:R-:W-:-:S02]  /*71e0*/  VIADD R9, R7, 0x8 ;  /* 0x0000000807097836 */ /* 0x000fc40000000000 */
[----:B------:R1:W-:Y:S01]  /*71f0*/  STL [R1+0x38], R6 ;  /* 0x0000380601007387 */ /* 0x0003e20000100800 */
[C---:B------:R-:W-:Y:S02]  /*7200*/  VIADD R9, R7.reuse, 0x14 ;  /* 0x0000001407097836 */ /* 0x040fe40000000000 */
[----:B--2---:R-:W-:Y:S01]  /*7210*/  VIADD R12, R6, 0x4 ;  /* 0x00000004060c7836 */ /* 0x004fe20000000000 */
[----:B------:R2:W-:Y:S01]  /*7220*/  STL.64 [R1+0x30], R22 ;  /* 0x0000301601007387 */ /* 0x0005e20000100a00 */
[----:B---3--:R-:W-:-:S03]  /*7230*/  VIADD R5, R7, 0x4 ;  /* 0x0000000407057836 */ /* 0x008fc60000000000 */
[----:B------:R2:W-:Y:S01]  /*7240*/  STL.64 [R1+0x28], R20 ;  /* 0x0000281401007387 */ /* 0x0005e20000100a00 */
[C---:B------:R-:W-:Y:S01]  /*7250*/  VIADD R5, R7.reuse, 0x10 ;  /* 0x0000001007057836 */ /* 0x040fe20000000000 */
[C---:B-1----:R-:W-:Y:S01]  /*7260*/  IADD3 R6, R7.reuse, 0xc, RZ ;  /* 0x0000000c07067810 */ /* 0x042fe20007ffe0ff */
[C---:B------:R-:W-:Y:S01]  /*7270*/  VIADD R5, R7.reuse, 0x1c ;  /* 0x0000001c07057836 */ /* 0x040fe20000000000 */
[----:B------:R2:W-:Y:S01]  /*7280*/  STL.64 [R1+0x20], R18 ;  /* 0x0000201201007387 */ /* 0x0005e20000100a00 */
[----:B------:R-:W-:-:S03]  /*7290*/  IADD3 R6, R7, 0x18, RZ ;  /* 0x0000001807067810 */ /* 0x000fc60007ffe0ff */
[----:B------:R2:W-:Y:S04]  /*72a0*/  STL.64 [R1+0x8], R10 ;  /* 0x0000080a01007387 */ /* 0x0005e80000100a00 */
[----:B------:R2:W-:Y:S04]  /*72b0*/  STL.64 [R1+0x18], R14 ;  /* 0x0000180e01007387 */ /* 0x0005e80000100a00 */
[----:B------:R2:W-:Y:S02]  /*72c0*/  STL.64 [R1+0x10], R12 ;  /* 0x0000100c01007387 */ /* 0x0005e40000100a00 */
.L_x_1078:
[----:B------:R-:W-:Y:S01]  /*72d0*/  IMAD.U32 R5, RZ, RZ, UR36 ;  /* 0x00000024ff057e24 */ /* 0x000fe2000f8e00ff */
[----:B------:R-:W-:Y:S05]  /*72e0*/  YIELD ;  /* 0x0000000000007946 */ /* 0x000fea0003800000 */
[----:B------:R-:W-:-:S04]  /*72f0*/  LOP3.LUT R5, R5, 0x1, RZ, 0xfc, !PT ;  /* 0x0000000105057812 */ /* 0x000fc800078efcff */
[----:B------:R-:W-:-:S13]  /*7300*/  ISETP.NE.AND P0, PT, R5, 0x3, PT ;  /* 0x000000030500780c */ /* 0x000fda0003f05270 */
[----:B------:R-:W-:Y:S05]  /*7310*/  @!P0 BRA `(.L_x_1068) ;  /* 0x0000000000048947 */ /* 0x000fea0003800000 */
[----:B------:R-:W-:Y:S01]  /*7320*/  BPT.TRAP 0x1 ;  /* 0x000000040000795c */ /* 0x000fe20000300000 */
.L_x_1068:
[----:B------:R-:W-:Y:S02]  /*7330*/  LEA R6, R0, R16, 0x3 ;  /* 0x0000001000067211 */ /* 0x000fe400078e18ff */
[----:B--2---:R-:W-:-:S04]  /*7340*/  SHF.L.U32 R23, R4, 0x1f, RZ ;  /* 0x0000001f04177819 */ /* 0x004fc800000006ff */
[----:B------:R1:W2:Y:S01]  /*7350*/  SYNCS.PHASECHK.TRANS64.TRYWAIT P1, [R6+URZ+0x30c10], R23 ;  /* 0x030c1017060075a7 */ /* 0x0002a2000802017f */
[----:B------:R-:W-:Y:S05]  /*7360*/  @!P0 BRA `(.L_x_1069) ;  /* 0x0000000000048947 */ /* 0x000fea0003800000 */
[----:B------:R-:W-:Y:S01]  /*7370*/  BPT.TRAP 0x1 ;  /* 0x000000040000795c */ /* 0x000fe20000300000 */
.L_x_1069:
[----:B------:R-:W-:-:S05]  /*7380*/  VIADD R5, R16, 0x10000 ;  /* 0x0001000010057836 */ /* 0x000fca0000000000 */
[----:B------:R-:W-:-:S04]  /*7390*/  SHF.R.U32.HI R5, RZ, 0x4, R5 ;  /* 0x00000004ff057819 */ /* 0x000fc80000011605 */
[----:B------:R-:W-:-:S04]  /*73a0*/  LOP3.LUT R5, R5, 0x3fff, RZ, 0xc0, !PT ;  /* 0x00003fff05057812 */ /* 0x000fc800078ec0ff */
[----:B------:R-:W-:Y:S01]  /*73b0*/  LOP3.LUT R9, R5, 0x10000, RZ, 0xfc, !PT ;  /* 0x0001000005097812 */ /* 0x000fe200078efcff */
[----:B--2---:R-:W-:Y:S06]  /*73c0*/  @P1 BRA `(.L_x_1070) ;  /* 0x0000000000081947 */ /* 0x004fec0003800000 */
[----:B------:R-:W2:Y:S02]  /*73d0*/  SYNCS.PHASECHK.TRANS64.TRYWAIT P1, [R6+URZ+0x30c10], R23 ;  /* 0x030c1017060075a7 */ /* 0x000ea4000802017f */
[----:B--2---:R-:W-:Y:S05]  /*73e0*/  @!P1 BRA `(.L_x_1071) ;  /* 0x000000e000989947 */ /* 0x004fea0003800000 */
.L_x_1070:
[----:B------:R-:W3:Y:S04]  /*73f0*/  LDL R17, [R1+0x3c] ;  /* 0x00003c0001117983 */ /* 0x000ee80000100800 */
[----:B------:R-:W4:Y:S04]  /*7400*/  LDL.64 R20, [R1+0x30] ;  /* 0x0000300001147983 */ /* 0x000f280000100a00 */
[----:B------:R-:W5:Y:S01]  /*7410*/  LDL.64 R18, [R1+0x28] ;  /* 0x0000280001127983 */ /* 0x000f620000100a00 */
[----:B------:R-:W-:Y:S01]  /*7420*/  IMAD R9, R0, 0x400, R9 ;  /* 0x0000040000097824 */ /* 0x000fe200078e0209 */
[----:B------:R-:W-:Y:S05]  /*7430*/  WARPSYNC.ALL ;  /* 0x0000000000007948 */ /* 0x000fea0003800000 */
[----:B------:R-:W-:Y:S01]  /*7440*/  R2UR UR6, R9 ;  /* 0x00000000090672ca */ /* 0x000fe200000e0000 */
[----:B------:R-:W-:Y:S01]  /*7450*/  WARPGROUP.ARRIVE ;  /* 0x00000000000079c5 */ /* 0x000fe20000000000 */
[----:B------:R-:W-:Y:S01]  /*7460*/  UMOV UR5, 0x40000040 ;  /* 0x4000004000057882 */ /* 0x000fe20000000000 */
[----:B------:R-:W-:Y:S01]  /*7470*/  UMOV UR7, 0x40000040 ;  /* 0x4000004000077882 */ /* 0x000fe20000000000 */
[----:B------:R-:W2:Y:S01]  /*7480*/  LDL.64 R14, [R1+0x20] ;  /* 0x00002000010e7983 */ /* 0x000ea20000100a00 */
[----:B------:R-:W-:-:S03]  /*7490*/  UMOV UR11, 0x40000040 ;  /* 0x40000040000b7882 */ /* 0x000fc60000000000 */
[----:B------:R-:W2:Y:S04]  /*74a0*/  LDL R13, [R1+0x48] ;  /* 0x00004800010d7983 */ /* 0x000ea80000100800 */
[----:B------:R-:W2:Y:S04]  /*74b0*/  LDL R10, [R1+0x54] ;  /* 0x00005400010a7983 */ /* 0x000ea80000100800 */
[----:B------:R-:W2:Y:S04]  /*74c0*/  LDL R12, [R1+0x4c] ;  /* 0x00004c00010c7983 */ /* 0x000ea80000100800 */
[----:B------:R-:W2:Y:S01]  /*74d0*/  LDL R11, [R1+0x44] ;  /* 0x00004400010b7983 */ /* 0x000ea20000100800 */
[----:B---3--:R-:W-:-:S13]  /*74e0*/  R2UR UR4, R17 ;  /* 0x00000000110472ca */ /* 0x008fda00000e0000 */
[----:B------:R-:W-:Y:S01]  /*74f0*/  HGMMA.64x128x16.F32 R76, gdesc[UR4], RZ, !UPT, gsb0 ;  /* 0x01e00000044c79f0 */ /* 0x000fe2000c0008ff */
[----:B----4-:R-:W-:Y:S02]  /*7500*/  R2UR UR8, R20 ;  /* 0x00000000140872ca */ /* 0x010fe400000e0000 */
[----:B------:R-:W-:Y:S01]  /*7510*/  R2UR UR9, R21 ;  /* 0x00000000150972ca */ /* 0x000fe200000e0000 */
[----:B------:R-:W-:-:S07]  /*7520*/  UIADD3 UR4, UR6, 0x2, URZ ;  /* 0x0000000206047890 */ /* 0x000fce000fffe03f */
[----:B------:R-:W-:Y:S01]  /*7530*/  UMOV UR10, UR4 ;  /* 0x00000004000a7c82 */ /* 0x000fe20008000000 */
[----:B------:R-:W-:Y:S01]  /*7540*/  UIADD3 UR4, UR6, 0x4, URZ ;  /* 0x0000000406047890 */ /* 0x000fe2000fffe03f */
[----:B------:R-:W-:Y:S02]  /*7550*/  WARPGROUP.DEPBAR.LE gsb0, 0x0 ;  /* 0x00008000000079c5 */ /* 0x000fe40000010000 */
[----:B------:R-:W-:-:S06]  /*7560*/  WARPGROUP.ARRIVE ;  /* 0x00000000000079c5 */ /* 0x000fcc0000000000 */
[----:B------:R-:W-:Y:S01]  /*7570*/  HGMMA.64x128x16.F32 R76, gdesc[UR8], R76, gsb0 ;  /* 0x01e00000084c79f0 */ /* 0x000fe2000800084c */
[----:B-----5:R-:W-:Y:S02]  /*7580*/  R2UR UR8, R18 ;  /* 0x00000000120872ca */ /* 0x020fe400000e0000 */
[----:B------:R-:W-:Y:S01]  /*7590*/  R2UR UR9, R19 ;  /* 0x00000000130972ca */ /* 0x000fe200000e0000 */
[----:B------:R-:W-:Y:S01]  /*75a0*/  UMOV UR10, UR4 ;  /* 0x00000004000a7c82 */ /* 0x000fe20008000000 */
[----:B------:R-:W-:Y:S01]  /*75b0*/  UMOV UR11, 0x40000040 ;  /* 0x40000040000b7882 */ /* 0x000fe20000000000 */
[----:B--2---:R-:W-:Y:S02]  /*75c0*/  R2UR UR4, R14 ;  /* 0x000000000e0472ca */ /* 0x004fe400000e0000 */
[----:B------:R-:W-:Y:S01]  /*75d0*/  R2UR UR5, R15 ;  /* 0x000000000f0572ca */ /* 0x000fe200000e0000 */
[----:B------:R-:W-:Y:S01]  /*75e0*/  UIADD3 UR6, UR6, 0x6, URZ ;  /* 0x0000000606067890 */ /* 0x000fe2000fffe03f */
[----:B------:R-:W-:Y:S01]  /*75f0*/  UMOV UR7, 0x40000040 ;  /* 0x4000004000077882 */ /* 0x000fe20000000000 */
[----:B------:R-:W-:-:S02]  /*7600*/  WARPGROUP.DEPBAR.LE gsb0, 0x0 ;  /* 0x00008000000079c5 */ /* 0x000fc40000010000 */
[----:B------:R-:W-:-:S06]  /*7610*/  WARPGROUP.ARRIVE ;  /* 0x00000000000079c5 */ /* 0x000fcc0000000000 */
[----:B------:R-:W-:Y:S01]  /*7620*/  HGMMA.64x128x16.F32 R76, gdesc[UR8], R76, gsb0 ;  /* 0x01e00000084c79f0 */ /* 0x000fe2000800084c */
[C---:B------:R-:W-:Y:S01]  /*7630*/  IMAD R14, R0.reuse, 0x80, R13 ;  /* 0x00000080000e7824 */ /* 0x040fe200078e020d */
[C---:B------:R-:W-:Y:S01]  /*7640*/  LEA R10, R0.reuse, R10, 0x7 ;  /* 0x0000000a000a7211 */ /* 0x040fe200078e38ff */
[C---:B------:R-:W-:Y:S01]  /*7650*/  IMAD R12, R0.reuse, 0x80, R12 ;  /* 0x00000080000c7824 */ /* 0x040fe200078e020c */
[----:B------:R-:W-:Y:S02]  /*7660*/  LEA R18, R0, R11, 0x7 ;  /* 0x0000000b00127211 */ /* 0x000fe400078e38ff */
[C---:B------:R-:W-:Y:S01]  /*7670*/  LEA R19, R3.reuse, R14, 0x1 ;  /* 0x0000000e03137211 */ /* 0x040fe200078e08ff */
[C---:B------:R-:W-:Y:S02]  /*7680*/  IMAD R15, R3.reuse, 0x2, R12 ;  /* 0x00000002030f7824 */ /* 0x040fe400078e020c */
[C---:B------:R-:W-:Y:S02]  /*7690*/  IMAD R13, R3.reuse, 0x2, R10 ;  /* 0x00000002030d7824 */ /* 0x040fe400078e020a */
[----:B------:R-:W-:Y:S01]  /*76a0*/  IMAD R21, R3, 0x2, R18 ;  /* 0x0000000203157824 */ /* 0x000fe200078e0212 */
[----:B------:R-:W-:Y:S01]  /*76b0*/  LEA R9, R15, R16, 0x2 ;  /* 0x000000100f097211 */ /* 0x000fe200078e10ff */
[----:B------:R-:W-:-:S02]  /*76c0*/  IMAD R17, R13, 0x4, R16 ;  /* 0x000000040d117824 */ /* 0x000fc400078e0210 */
        /* <DEDUP_REMOVED lines=17> */
.L_x_1072:
[----:B------:R1:W1:Y:S01]  /*77e0*/  SYNCS.PHASECHK.TRANS64.TRYWAIT P1, [R6+URZ+0x30c30], R23 ;  /* 0x030c3017060075a7 */ /* 0x000262000802017f */
[----:B------:R-:W-:Y:S05]  /*77f0*/  @!P0 BRA `(.L_x_1073) ;  /* 0x0000000000048947 */ /* 0x000fea0003800000 */
[----:B------:R-:W-:Y:S01]  /*7800*/  BPT.TRAP 0x1 ;  /* 0x000000040000795c */ /* 0x000fe20000300000 */
.L_x_1073:
[----:B-1----:R-:W-:Y:S05]  /*7810*/  @P1 BRA `(.L_x_1074) ;  /* 0x0000000000081947 */ /* 0x002fea0003800000 */
[----:B------:R-:W1:Y:S02]  /*7820*/  SYNCS.PHASECHK.TRANS64.TRYWAIT P1, [R6+URZ+0x30c30], R23 ;  /* 0x030c3017060075a7 */ /* 0x000e64000802017f */
[----:B-1----:R-:W-:Y:S05]  /*7830*/  @!P1 BRA `(.L_x_1075) ;  /* 0x000000dc00989947 */ /* 0x002fea0003800000 */
.L_x_1074:
[----:B------:R-:W2:Y:S01]  /*7840*/  LDL R26, [R1+0x38] ;  /* 0x00003800011a7983 */ /* 0x000ea20000100800 */
[----:B------:R-:W-:Y:S01]  /*7850*/  VIADD R24, R16, 0x18000 ;  /* 0x0001800010187836 */ /* 0x000fe20000000000 */
[----:B------:R-:W-:Y:S02]  /*7860*/  ULDC UR8, c[0x0][0x75c] ;  /* 0x0001d70000087ab9 */ /* 0x000fe40000000800 */
[----:B------:R-:W-:Y:S01]  /*7870*/  STL [R1+0xf8], R162 ;  /* 0x0000f8a201007387 */ /* 0x000fe20000100800 */
[----:B------:R-:W-:Y:S01]  /*7880*/  FMUL.FTZ R18, R76, UR8 ;  /* 0x000000084c127c20 */ /* 0x000fe20008410000 */
[----:B------:R-:W-:Y:S01]  /*7890*/  SHF.R.U32.HI R24, RZ, 0x4, R24 ;  /* 0x00000004ff187819 */ /* 0x000fe20000011618 */
[----:B------:R-:W-:Y:S01]  /*78a0*/  FMUL.FTZ R19, R77, UR8 ;  /* 0x000000084d137c20 */ /* 0x000fe20008410000 */
[----:B------:R-:W-:Y:S01]  /*78b0*/  STL [R1+0xf4], R161 ;  /* 0x0000f4a101007387 */ /* 0x000fe20000100800 */
[----:B------:R-:W-:Y:S01]  /*78c0*/  FMUL.FTZ R20, R78, UR8 ;  /* 0x000000084e147c20 */ /* 0x000fe20008410000 */
[----:B------:R-:W-:Y:S01]  /*78d0*/  LOP3.LUT R210, R24, 0x3fff, RZ, 0xc0, !PT ;  /* 0x00003fff18d27812 */ /* 0x000fe200078ec0ff */
[----:B------:R-:W-:Y:S01]  /*78e0*/  FMUL.FTZ R21, R79, UR8 ;  /* 0x000000084f157c20 */ /* 0x000fe20008410000 */
[----:B------:R-:W-:Y:S01]  /*78f0*/  STL [R1+0xf0], R160 ;  /* 0x0000f0a001007387 */ /* 0x000fe20000100800 */
[----:B------:R-:W-:Y:S01]  /*7900*/  FMUL.FTZ R22, R80, UR8 ;  /* 0x0000000850167c20 */ /* 0x000fe20008410000 */
[----:B------:R-:W-:Y:S01]  /*7910*/  LOP3.LUT R25, R210, 0x10000, RZ, 0xfc, !PT ;  /* 0x00010000d2197812 */ /* 0x000fe200078efcff */
[----:B------:R-:W-:Y:S01]  /*7920*/  FMUL.FTZ R23, R81, UR8 ;  /* 0x0000000851177c20 */ /* 0x000fe20008410000 */
[----:B------:R-:W-:Y:S01]  /*7930*/  STL [R1+0xec], R159 ;  /* 0x0000ec9f01007387 */ /* 0x000fe20000100800 */
[----:B------:R-:W-:Y:S01]  /*7940*/  FMUL.FTZ R204, R82, UR8 ;  /* 0x0000000852cc7c20 */ /* 0x000fe20008410000 */
[----:B------:R-:W-:Y:S01]  /*7950*/  LEA R25, R0, R25, 0xa ;  /* 0x0000001900197211 */ /* 0x000fe200078e50ff */
[----:B------:R-:W-:Y:S01]  /*7960*/  FMUL.FTZ R205, R83, UR8 ;  /* 0x0000000853cd7c20 */ /* 0x000fe20008410000 */
[----:B------:R-:W-:Y:S01]  /*7970*/  STL [R1+0xe8], R158 ;  /* 0x0000e89e01007387 */ /* 0x000fe20000100800 */
[----:B------:R-:W-:Y:S01]  /*7980*/  FMUL.FTZ R206, R84, UR8 ;  /* 0x0000000854ce7c20 */ /* 0x000fe20008410000 */
[----:B------:R-:W-:Y:S01]  /*7990*/  FMUL.FTZ R207, R85, UR8 ;  /* 0x0000000855cf7c20 */ /* 0x000fe20008410000 */
[----:B------:R-:W-:Y:S01]  /*79a0*/  FMUL.FTZ R208, R86, UR8 ;  /* 0x0000000856d07c20 */ /* 0x000fe20008410000 */
[----:B------:R-:W-:Y:S01]  /*79b0*/  STL [R1+0xe4], R157 ;  /* 0x0000e49d01007387 */ /* 0x000fe20000100800 */
[----:B------:R-:W-:Y:S01]  /*79c0*/  R2UR UR6, R25 ;  /* 0x00000000190672ca */ /* 0x000fe200000e0000 */
[----:B------:R-:W-:Y:S01]  /*79d0*/  FMUL.FTZ R209, R87, UR8 ;  /* 0x0000000857d17c20 */ /* 0x000fe20008410000 */
[----:B------:R-:W-:Y:S01]  /*79e0*/  UMOV UR5, 0x40000040 ;  /* 0x4000004000057882 */ /* 0x000fe20000000000 */
[----:B------:R-:W-:Y:S01]  /*79f0*/  STL [R1+0xe0], R156 ;  /* 0x0000e09c01007387 */ /* 0x000fe20000100800 */
[----:B------:R-:W-:Y:S01]  /*7a00*/  UMOV UR7, 0x40000040 ;  /* 0x4000004000077882 */ /* 0x000fe20000000000 */
[----:B------:R-:W-:Y:S01]  /*7a10*/  FMUL.FTZ R104, R104, UR8 ;  /* 0x0000000868687c20 */ /* 0x000fe20008410000 */
[----:B------:R-:W-:Y:S01]  /*7a20*/  FMUL.FTZ R105, R105, UR8 ;  /* 0x0000000869697c20 */ /* 0x000fe20008410000 */
[----:B------:R-:W-:Y:S01]  /*7a30*/  STL [R1+0xdc], R155 ;  /* 0x0000dc9b01007387 */ /* 0x000fe20000100800 */
[----:B------:R-:W-:Y:S01]  /*7a40*/  UMOV UR15, 0x40000040 ;  /* 0x40000040000f7882 */ /* 0x000fe20000000000 */
[----:B--2---:R-:W-:-:S02]  /*7a50*/  R2UR UR4, R26 ;  /* 0x000000001a0472ca */ /* 0x004fc400000e0000 */
[----:B------:R-:W-:Y:S01]  /*7a60*/  STL [R1+0xd8], R154 ;  /* 0x0000d89a01007387 */ /* 0x000fe20000100800 */
[----:B------:R-:W-:Y:S01]  /*7a70*/  FMUL.FTZ R112, R112, UR8 ;  /* 0x0000000870707c20 */ /* 0x000fe20008410000 */
[----:B------:R-:W-:Y:S01]  /*7a80*/  FMUL.FTZ R113, R113, UR8 ;  /* 0x0000000871717c20 */ /* 0x000fe20008410000 */
[----:B------:R-:W-:Y:S01]  /*7a90*/  FMUL.FTZ R114, R114, UR8 ;  /* 0x0000000872727c20 */ /* 0x000fe20008410000 */
        /* <DEDUP_REMOVED lines=43> */
[----:B------:R-:W-:Y:S01]  /*7d50*/  UMOV UR11, 0x40000040 ;  /* 0x40000040000b7882 */ /* 0x000fe20000000000 */
[----:B------:R-:W-:Y:S01]  /*7d60*/  STL [R1+0xa8], R142 ;  /* 0x0000a88e01007387 */ /* 0x000fe20000100800 */
[----:B------:R-:W1:Y:S03]  /*7d70*/  MUFU.TANH R18, R18 ;  /* 0x0000001200127308 */ /* 0x000e660000002400 */
[----:B------:R-:W-:Y:S04]  /*7d80*/  STL [R1+0xa4], R141 ;  /* 0x0000a48d01007387 */ /* 0x000fe80000100800 */
[----:B------:R-:W-:Y:S01]  /*7d90*/  STL [R1+0xa0], R140 ;  /* 0x0000a08c01007387 */ /* 0x000fe20000100800 */
[----:B------:R-:W2:Y:S03]  /*7da0*/  MUFU.TANH R20, R20 ;  /* 0x0000001400147308 */ /* 0x000ea60000002400 */
[----:B------:R-:W-:Y:S04]  /*7db0*/  STL [R1+0x9c], R6 ;  /* 0x00009c0601007387 */ /* 0x000fe80000100800 */
[----:B------:R-:W-:Y:S01]  /*7dc0*/  STL [R1+0x98], R5 ;  /* 0x0000980501007387 */ /* 0x000fe20000100800 */
[C---:B------:R-:W-:Y:S01]  /*7dd0*/  VIADD R230, R7.reuse, 0x4 ;  /* 0x0000000407e67836 */ /* 0x040fe20000000000 */
[----:B------:R-:W3:Y:S02]  /*7de0*/  MUFU.TANH R19, R19 ;  /* 0x0000001300137308 */ /* 0x000ee40000002400 */
[----:B------:R-:W-:Y:S04]  /*7df0*/  STL [R1+0x94], R4 ;  /* 0x0000940401007387 */ /* 0x000fe80000100800 */
[----:B------:R-:W-:Y:S01]  /*7e00*/  STL [R1+0x90], R3 ;  /* 0x0000900301007387 */ /* 0x000fe20000100800 */
[C---:B------:R-:W-:Y:S01]  /*7e10*/  ISETP.GT.AND P2, PT, R8.reuse, RZ, PT ;  /* 0x000000ff0800720c */ /* 0x040fe20003f44270 */
[----:B------:R-:W4:Y:S02]  /*7e20*/  MUFU.TANH R21, R21 ;  /* 0x0000001500157308 */ /* 0x000f240000002400 */
[----:B------:R1:W-:Y:S01]  /*7e30*/  STL [R1+0x8c], R2 ;  /* 0x00008c0201007387 */ /* 0x0003e20000100800 */
[----:B------:R-:W-:Y:S01]  /*7e40*/  VIADD R212, R7, 0x8 ;  /* 0x0000000807d47836 */ /* 0x000fe20000000000 */
[----:B------:R-:W-:-:S02]  /*7e50*/  ISETP.GT.AND P1, PT, R8, 0x8, PT ;  /* 0x000000080800780c */ /* 0x000fc40003f24270 */
[----:B------:R-:W-:Y:S02]  /*7e60*/  IADD3 R213, R7, 0xc, RZ ;  /* 0x0000000c07d57810 */ /* 0x000fe40007ffe0ff */
[----:B------:R-:W4:Y:S01]  /*7e70*/  MUFU.TANH R22, R22 ;  /* 0x0000001600167308 */ /* 0x000f220000002400 */
[----:B-1----:R-:W2:Y:S01]  /*7e80*/  LDL.64 R2, [R1+0x18] ;  /* 0x0000180001027983 */ /* 0x002ea20000100a00 */
[----:B------:R-:W-:-:S06]  /*7e90*/  WARPGROUP.ARRIVE ;  /* 0x00000000000079c5 */ /* 0x000fcc0000000000 */
[----:B------:R-:W-:Y:S01]  /*7ea0*/  MUFU.TANH R204, R204 ;  /* 0x000000cc00cc7308 */ /* 0x000fe20000002400 */
[----:B------:R-:W-:Y:S07]  /*7eb0*/  HGMMA.64x128x16.F32 R24, gdesc[UR4], RZ, !UPT, gsb0 ;  /* 0x01e00000041879f0 */ /* 0x000fee000c0008ff */
[----:B------:R-:W-:Y:S08]  /*7ec0*/  MUFU.TANH R161, R104 ;  /* 0x0000006800a17308 */ /* 0x000ff00000002400 */
[----:B------:R1:W-:Y:S01]  /*7ed0*/  MUFU.TANH R159, R105 ;  /* 0x00000069009f7308 */ /* 0x0003e20000002400 */
[----:B------:R-:W-:Y:S01]  /*7ee0*/  FMUL.FTZ R88, R90, UR8 ;  /* 0x000000085a587c20 */ /* 0x000fe20008410000 */
[----:B------:R-:W-:Y:S01]  /*7ef0*/  FMUL.FTZ R89, R94, UR8 ;  /* 0x000000085e597c20 */ /* 0x000fe20008410000 */
[----:B------:R-:W-:Y:S01]  /*7f00*/  FMUL.FTZ R91, R97, UR8 ;  /* 0x00000008615b7c20 */ /* 0x000fe20008410000 */
[----:B------:R-:W-:Y:S01]  /*7f10*/  FMUL.FTZ R92, R98, UR8 ;  /* 0x00000008625c7c20 */ /* 0x000fe20008410000 */
[----:B------:R-:W-:Y:S01]  /*7f20*/  FMUL.FTZ R93, R101, UR8 ;  /* 0x00000008655d7c20 */ /* 0x000fe20008410000 */
[----:B------:R-:W-:-:S02]  /*7f30*/  FMUL.FTZ R116, R136, UR8 ;  /* 0x0000000888747c20 */ /* 0x000fc40008410000 */
[----:B------:R3:W-:Y:S01]  /*7f40*/  MUFU.TANH R153, R112 ;  /* 0x0000007000997308 */ /* 0x0007e20000002400 */
[----:B-1----:R-:W4:Y:S01]  /*7f50*/  LDL.64 R104, [R1+0x8] ;  /* 0x0000080001687983 */ /* 0x002f220000100a00 */
[----:B------:R-:W-:-:S06]  /*7f60*/  UIADD3 UR4, UR6, 0x2, URZ ;  /* 0x0000000206047890 */ /* 0x000fcc000fffe03f */
[----:B------:R1:W-:Y:S01]  /*7f70*/  MUFU.TANH R151, R113 ;  /* 0x0000007100977308 */ /* 0x0003e20000002400 */
[----:B------:R-:W-:-:S07]  /*7f80*/  UMOV UR14, UR4 ;  /* 0x00000004000e7c82 */ /* 0x000fce0008000000 */
[----:B------:R1:W-:Y:S08]  /*7f90*/  MUFU.TANH R152, R114 ;  /* 0x0000007200987308 */ /* 0x0003f00000002400 */
[----:B------:R1:W-:Y:S08]  /*7fa0*/  MUFU.TANH R150, R115 ;  /* 0x0000007300967308 */ /* 0x0003f00000002400 */
[----:B------:R1:W-:Y:S08]  /*7fb0*/  MUFU.TANH R149, R117 ;  /* 0x0000007500957308 */ /* 0x0003f00000002400 */
[----:B------:R1:W-:Y:S01]  /*7fc0*/  MUFU.TANH R145, R121 ;  /* 0x0000007900917308 */ /* 0x0003e20000002400 */
[----:B------:R-:W4:Y:S01]  /*7fd0*/  SHFL.IDX PT, R96, R17, R7, 0x1f ;  /* 0x00001f0711607589 */ /* 0x000f2200000e0000 */
[----:B------:R-:W-:Y:S01]  /*7fe0*/  FSEL R99, R18, -INF , P2 ;  /* 0xff80000012637808 */ /* 0x000fe20001000000 */
[----:B------:R-:W-:Y:S01]  /*7ff0*/  ULDC UR5, c[0x0][0x744] ;  /* 0x0001d10000057ab9 */ /* 0x000fe20000000800 */
[----:B------:R-:W-:-:S02]  /*8000*/  VIADD R220, R7, 0x10 ;  /* 0x0000001007dc7836 */ /* 0x000fc40000000000 */
[----:B------:R-:W-:Y:S02]  /*8010*/  VIADD R224, R7, 0x14 ;  /* 0x0000001407e07836 */ /* 0x000fe40000000000 */
[----:B------:R-:W-:Y:S08]  /*8020*/  MUFU.TANH R23, R23 ;  /* 0x0000001700177308 */ /* 0x000ff00000002400 */
[----:B------:R-:W4:Y:S08]  /*8030*/  MUFU.TANH R205, R205 ;  /* 0x000000cd00cd7308 */ /* 0x000f300000002400 */
[----:B------:R-:W4:Y:S08]  /*8040*/  MUFU.TANH R206, R206 ;  /* 0x000000ce00ce7308 */ /* 0x000f300000002400 */
[----:B------:R-:W4:Y:S08]  /*8050*/  MUFU.TANH R207, R207 ;  /* 0x000000cf00cf7308 */ /* 0x000f300000002400 */
[----:B------:R-:W4:Y:S08]  /*8060*/  MUFU.TANH R208, R208 ;  /* 0x000000d000d07308 */ /* 0x000f300000002400 */
[----:B------:R-:W-:Y:S01]  /*8070*/  MUFU.TANH R209, R209 ;  /* 0x000000d100d17308 */ /* 0x000fe20000002400 */
[----:B--2---:R-:W-:-:S02]  /*8080*/  R2UR UR12, R2 ;  /* 0x00000000020c72ca */ /* 0x004fc400000e0000 */
[----:B------:R-:W-:Y:S02]  /*8090*/  R2UR UR13, R3 ;  /* 0x00000000030d72ca */ /* 0x000fe400000e0000 */
[----:B------:R-:W2:Y:S01]  /*80a0*/  LDL.64 R2, [R1+0x10] ;  /* 0x0000100001027983 */ /* 0x000ea20000100a00 */
[----:B------:R-:W-:Y:S02]  /*80b0*/  WARPGROUP.DEPBAR.LE gsb0, 0x0 ;  /* 0x00008000000079c5 */ /* 0x000fe40000010000 */
[----:B------:R-:W-:-:S08]  /*80c0*/  WARPGROUP.ARRIVE ;  /* 0x00000000000079c5 */ /* 0x000fd00000000000 */
[----:B------:R-:W-:Y:S01]  /*80d0*/  HGMMA.64x128x16.F32 R24, gdesc[UR12], R24, gsb0 ;  /* 0x01e000000c1879f0 */ /* 0x000fe20008000818 */
[----:B------:R-:W-:Y:S01]  /*80e0*/  UIADD3 UR4, UR6, 0x4, URZ ;  /* 0x0000000406047890 */ /* 0x000fe2000fffe03f */
[----:B------:R-:W-:-:S06]  /*80f0*/  UMOV UR15, 0x40000040 ;  /* 0x40000040000f7882 */ /* 0x000fcc0000000000 */
[----:B------:R-:W-:Y:S01]  /*8100*/  UMOV UR14, UR4 ;  /* 0x00000004000e7c82 */ /* 0x000fe20008000000 */
[----:B---3--:R-:W-:Y:S01]  /*8110*/  FMUL.FTZ R112, R118, UR8 ;  /* 0x0000000876707c20 */ /* 0x008fe20008410000 */
[----:B------:R-:W-:Y:S01]  /*8120*/  FMUL.FTZ R90, R95, UR8 ;  /* 0x000000085f5a7c20 */ /* 0x000fe20008410000 */
[----:B------:R-:W-:Y:S01]  /*8130*/  FMUL.FTZ R94, R102, UR8 ;  /* 0x00000008665e7c20 */ /* 0x000fe20008410000 */
[----:B-1----:R-:W-:Y:S01]  /*8140*/  FMUL.FTZ R113, R133, UR8 ;  /* 0x0000000885717c20 */ /* 0x002fe20008410000 */
[----:B------:R-:W-:Y:S01]  /*8150*/  FMUL.FTZ R114, R134, UR8 ;  /* 0x0000000886727c20 */ /* 0x000fe20008410000 */
[----:B------:R-:W-:Y:S01]  /*8160*/  FMUL.FTZ R115, R135, UR8 ;  /* 0x0000000887737c20 */ /* 0x000fe20008410000 */
[----:B------:R-:W-:Y:S01]  /*8170*/  FMUL.FTZ R117, R137, UR8 ;  /* 0x0000000889757c20 */ /* 0x000fe20008410000 */
[----:B------:R-:W-:Y:S01]  /*8180*/  FMUL.FTZ R118, R138, UR8 ;  /* 0x000000088a767c20 */ /* 0x000fe20008410000 */
[----:B------:R-:W-:Y:S01]  /*8190*/  FMUL.FTZ R121, R139, UR8 ;  /* 0x000000088b797c20 */ /* 0x000fe20008410000 */
[----:B----4-:R-:W-:-:S02]  /*81a0*/  R2UR UR8, R104 ;  /* 0x00000000680872ca */ /* 0x010fc400000e0000 */
[----:B------:R-:W-:Y:S01]  /*81b0*/  R2UR UR9, R105 ;  /* 0x00000000690972ca */ /* 0x000fe200000e0000 */
[----:B------:R-:W-:Y:S01]  /*81c0*/  UIADD3 UR6, UR6, 0x6, URZ ;  /* 0x0000000606067890 */ /* 0x000fe2000fffe03f */
[----:B------:R-:W-:Y:S02]  /*81d0*/  WARPGROUP.DEPBAR.LE gsb0, 0x0 ;  /* 0x00008000000079c5 */ /* 0x000fe40000010000 */
[----:B------:R-:W-:-:S04]  /*81e0*/  WARPGROUP.ARRIVE ;  /* 0x00000000000079c5 */ /* 0x000fc80000000000 */
[----:B------:R-:W-:Y:S01]  /*81f0*/  UMOV UR10, UR6 ;  /* 0x00000006000a7c82 */ /* 0x000fe20008000000 */
[----:B--2---:R-:W-:Y:S02]  /*8200*/  R2UR UR12, R2 ;  /* 0x00000000020c72ca */ /* 0x004fe400000e0000 */
[----:B------:R-:W-:-:S13]  /*8210*/  R2UR UR13, R3 ;  /* 0x00000000030d72ca */ /* 0x000fda00000e0000 */
[----:B------:R-:W-:Y:S01]  /*8220*/  HGMMA.64x128x16.F32 R24, gdesc[UR12], R24, gsb0 ;  /* 0x01e000000c1879f0 */ /* 0x000fe20008000818 */
[----:B------:R-:W1:Y:S01]  /*8230*/  SHFL.IDX PT, R97, R17, R230, 0x1f ;  /* 0x00001fe611617589 */ /* 0x000e6200000e0000 */
[----:B------:R-:W-:-:S03]  /*8240*/  FSEL R98, R20, -INF , P1 ;  /* 0xff80000014627808 */ /* 0x000fc60000800000 */
[----:B------:R-:W2:Y:S01]  /*8250*/  SHFL.IDX PT, R95, R17, R212, 0x1f ;  /* 0x00001fd4115f7589 */ /* 0x000ea200000e0000 */
[--C-:B------:R-:W-:Y:S01]  /*8260*/  FFMA.FTZ R99, R99, UR5, -R96.reuse ;  /* 0x0000000563637c23 */ /* 0x100fe20008010860 */
[----:B------:R-:W-:Y:S01]  /*8270*/  FFMA.FTZ R98, R98, UR5, -R96 ;  /* 0x0000000562627c23 */ /* 0x000fe20008010860 */
[----:B------:R-:W-:Y:S01]  /*8280*/  MUFU.TANH R147, R120 ;  /* 0x0000007800937308 */ /* 0x000fe20000002400 */
[----:B------:R-:W3:Y:S01]  /*8290*/  SHFL.IDX PT, R96, R17, R213, 0x1f ;  /* 0x00001fd511607589 */ /* 0x000ee200000e0000 */
[----:B------:R-:W-:-:S06]  /*82a0*/  FSEL R100, R19, -INF , P2 ;  /* 0xff80000013647808 */ /* 0x000fcc0001000000 */
[----:B------:R-:W-:Y:S01]  /*82b0*/  MUFU.EX2 R120, R99 ;  /* 0x0000006300787308 */ /* 0x000fe20000000800 */
[----:B------:R-:W-:Y:S07]  /*82c0*/  SHFL.IDX PT, R102, R17, R224, 0x1f ;  /* 0x00001fe011667589 */ /* 0x000fee00000e0000 */
[----:B------:R4:W-:Y:S01]  /*82d0*/  MUFU.EX2 R99, R98 ;  /* 0x0000006200637308 */ /* 0x0009e20000000800 */
[----:B-1----:R-:W-:Y:S01]  /*82e0*/  FFMA.FTZ R100, R100, UR5, -R97 ;  /* 0x0000000564647c23 */ /* 0x002fe20008010861 */
[----:B----4-:R-:W-:-:S06]  /*82f0*/  FSEL R98, R21, -INF , P1 ;  /* 0xff80000015627808 */ /* 0x010fcc0000800000 */
[----:B------:R1:W-:Y:S01]  /*8300*/  MUFU.TANH R162, R103 ;  /* 0x0000006700a27308 */ /* 0x0003e20000002400 */
[----:B------:R-:W-:-:S07]  /*8310*/  FFMA.FTZ R98, R98, UR5, -R97 ;  /* 0x0000000562627c23 */ /* 0x000fce0008010861 */
[----:B------:R4:W-:Y:S01]  /*8320*/  MUFU.TANH R6, R128 ;  /* 0x0000008000067308 */ /* 0x0009e20000002400 */
[----:B-1----:R-:W1:Y:S01]  /*8330*/  SHFL.IDX PT, R103, R17, R220, 0x1f ;  /* 0x00001fdc11677589 */ /* 0x002e6200000e0000 */
[----:B------:R-:W-:Y:S02]  /*8340*/  WARPGROUP.DEPBAR.LE gsb0, 0x0 ;  /* 0x00008000000079c5 */ /* 0x000fe40000010000 */
[----:B------:R-:W-:-:S06]  /*8350*/  WARPGROUP.ARRIVE ;  /* 0x00000000000079c5 */ /* 0x000fcc0000000000 */
[----:B------:R-:W-:Y:S01]  /*8360*/  HGMMA.64x128x16.F32 R24, gdesc[UR8], R24, gsb0 ;  /* 0x01e00000081879f0 */ /* 0x000fe20008000818 */
[----:B----4-:R-:W-:Y:S01]  /*8370*/  IADD3 R128, R7, 0x18, RZ ;  /* 0x0000001807807810 */ /* 0x010fe20007ffe0ff */
[----:B------:R-:W-:Y:S01]  /*8380*/  MUFU.TANH R148, R119 ;  /* 0x0000007700947308 */ /* 0x000fe20000002400 */
[----:B------:R-:W-:-:S07]  /*8390*/  FSEL R97, R22, -INF , P2 ;  /* 0xff80000016617808 */ /* 0x000fce0001000000 */
[----:B------:R-:W-:Y:S01]  /*83a0*/  MUFU.EX2 R119, R100 ;  /* 0x0000006400777308 */ /* 0x000fe20000000800 */
[----:B--2---:R-:W-:-:S07]  /*83b0*/  FFMA.FTZ R97, R97, UR5, -R95 ;  /* 0x0000000561617c23 */ /* 0x004fce000801085f */
[----:B------:R2:W-:Y:S08]  /*83c0*/  MUFU.TANH R158, R107 ;  /* 0x0000006b009e7308 */ /* 0x0005f00000002400 */
[----:B------:R4:W-:Y:S01]  /*83d0*/  MUFU.EX2 R100, R98 ;  /* 0x0000006200647308 */ /* 0x0009e20000000800 */
[----:B--2---:R-:W2:Y:S01]  /*83e0*/  SHFL.IDX PT, R107, R17, R128, 0x1f ;  /* 0x00001f80116b7589 */ /* 0x004ea200000e0000 */
[----:B------:R-:W-:-:S02]  /*83f0*/  FSEL R101, R205, -INF , P1 ;  /* 0xff800000cd657808 */ /* 0x000fc40000800000 */
[----:B----4-:R-:W-:-:S04]  /*8400*/  FSEL R98, R204, -INF , P1 ;  /* 0xff800000cc627808 */ /* 0x010fc80000800000 */
[----:B------:R-:W4:Y:S01]  /*8410*/  MUFU.TANH R225, R225 ;  /* 0x000000e100e17308 */ /* 0x000f220000002400 */
[----:B------:R-:W-:Y:S02]  /*8420*/  VIADD R221, R7, 0x1c ;  /* 0x0000001c07dd7836 */ /* 0x000fe40000000000 */
[----:B------:R-:W-:-:S05]  /*8430*/  FFMA.FTZ R95, R98, UR5, -R95 ;  /* 0x00000005625f7c23 */ /* 0x000fca000801085f */
[----:B------:R-:W2:Y:S01]  /*8440*/  MUFU.TANH R88, R88 ;  /* 0x0000005800587308 */ /* 0x000ea20000002400 */
[----:B------:R-:W-:-:S07]  /*8450*/  FSEL R98, R23, -INF , P2 ;  /* 0xff80000017627808 */ /* 0x000fce0001000000 */
[----:B------:R1:W-:Y:S01]  /*8460*/  MUFU.TANH R146, R122 ;  /* 0x0000007a00927308 */ /* 0x0003e20000002400 */
[--C-:B---3--:R-:W-:Y:S01]  /*8470*/  FFMA.FTZ R98, R98, UR5, -R96.reuse ;  /* 0x0000000562627c23 */ /* 0x108fe20008010860 */
[----:B------:R-:W-:Y:S01]  /*8480*/  FFMA.FTZ R96, R101, UR5, -R96 ;  /* 0x0000000565607c23 */ /* 0x000fe20008010860 */
[----:B------:R-:W-:Y:S01]  /*8490*/  FSEL R104, R206, -INF , P2 ;  /* 0xff800000ce687808 */ /* 0x000fe20001000000 */
[----:B-1----:R-:W1:Y:S04]  /*84a0*/  SHFL.IDX PT, R122, R9, R230, 0x1f ;  /* 0x00001fe6097a7589 */ /* 0x002e6800000e0000 */
[----:B------:R-:W3:Y:S01]  /*84b0*/  MUFU.TANH R228, R228 ;  /* 0x000000e400e47308 */ /* 0x000ee20000002400 */
[----:B------:R-:W-:Y:S02]  /*84c0*/  FSEL R105, R207, -INF , P2 ;  /* 0xff800000cf697808 */ /* 0x000fe40001000000 */
[----:B------:R-:W-:-:S05]  /*84d0*/  FSEL R101, R208, -INF , P1 ;  /* 0xff800000d0657808 */ /* 0x000fca0000800000 */
[----:B------:R-:W1:Y:S01]  /*84e0*/  MUFU.TANH R90, R90 ;  /* 0x0000005a005a7308 */ /* 0x000e620000002400 */
[----:B------:R-:W-:Y:S01]  /*84f0*/  FFMA.FTZ R104, R104, UR5, -R103 ;  /* 0x0000000568687c23 */ /* 0x000fe20008010867 */
[----:B------:R-:W-:-:S06]  /*8500*/  FFMA.FTZ R105, R105, UR5, -R102 ;  /* 0x0000000569697c23 */ /* 0x000fcc0008010866 */
[----:B------:R4:W-:Y:S01]  /*8510*/  MUFU.TANH R155, R109 ;  /* 0x0000006d009b7308 */ /* 0x0009e20000002400 */
[----:B------:R-:W-:-:S07]  /*8520*/  FFMA.FTZ R103, R101, UR5, -R103 ;  /* 0x0000000565677c23 */ /* 0x000fce0008010867 */
[----:B------:R2:W-:Y:S01]  /*8530*/  MUFU.TANH R2, R132 ;  /* 0x0000008400027308 */ /* 0x0005e20000002400 */
[----:B----4-:R4:W-:Y:S01]  /*8540*/  SHFL.IDX PT, R109, R17, R221, 0x1f ;  /* 0x00001fdd116d7589 */ /* 0x0109e200000e0000 */
[----:B------:R-:W-:-:S03]  /*8550*/  FSEL R101, R225, -INF , P2 ;  /* 0xff800000e1657808 */ /* 0x000fc60001000000 */
[----:B--2---:R-:W2:Y:S01]  /*8560*/  SHFL.IDX PT, R132, R9, R213, 0x1f ;  /* 0x00001fd509847589 */ /* 0x004ea200000e0000 */
[----:B----4-:R-:W-:Y:S02]  /*8570*/  FSEL R17, R209, -INF , P1 ;  /* 0xff800000d1117808 */ /* 0x010fe40000800000 */
[----:B------:R-:W4:Y:S01]  /*8580*/  MUFU.TANH R91, R91 ;  /* 0x0000005b005b7308 */ /* 0x000f220000002400 */
[----:B------:R-:W2:Y:S02]  /*8590*/  SHFL.IDX PT, R231, R9, R220, 0x1f ;  /* 0x00001fdc09e77589 */ /* 0x000ea400000e0000 */
[----:B------:R-:W-:Y:S01]  /*85a0*/  FFMA.FTZ R102, R17, UR5, -R102 ;  /* 0x0000000511667c23 */ /* 0x000fe20008010866 */
[----:B------:R-:W-:-:S04]  /*85b0*/  FSEL R17, R88, -INF , P1 ;  /* 0xff80000058117808 */ /* 0x000fc80000800000 */
[----:B------:R-:W-:Y:S01]  /*85c0*/  MUFU.TANH R237, R237 ;  /* 0x000000ed00ed7308 */ /* 0x000fe20000002400 */
[--C-:B------:R-:W-:Y:S01]  /*85d0*/  FFMA.FTZ R101, R101, UR5, -R107.reuse ;  /* 0x0000000565657c23 */ /* 0x100fe2000801086b */
[----:B------:R-:W-:Y:S01]  /*85e0*/  FFMA.FTZ R17, R17, UR5, -R107 ;  /* 0x0000000511117c23 */ /* 0x000fe2000801086b */
[----:B---3--:R-:W-:Y:S01]  /*85f0*/  FSEL R107, R228, -INF , P2 ;  /* 0xff800000e46b7808 */ /* 0x008fe20001000000 */
[----:B------:R-:W3:Y:S04]  /*8600*/  SHFL.IDX PT, R216, R9, R224, 0x1f ;  /* 0x00001fe009d87589 */ /* 0x000ee800000e0000 */
[----:B------:R-:W2:Y:S08]  /*8610*/  MUFU.TANH R235, R235 ;  /* 0x000000eb00eb7308 */ /* 0x000eb00000002400 */
[----:B------:R-:W3:Y:S01]  /*8620*/  MUFU.TANH R94, R94 ;  /* 0x0000005e005e7308 */ /* 0x000ee20000002400 */
[----:B-1----:R-:W-:Y:S01]  /*8630*/  FFMA.FTZ R107, R107, UR5, -R122 ;  /* 0x000000056b6b7c23 */ /* 0x002fe2000801087a */
[----:B------:R-:W1:Y:S06]  /*8640*/  SHFL.IDX PT, R138, R9, R221, 0x1f ;  /* 0x00001fdd098a7589 */ /* 0x000e6c00000e0000 */
[----:B------:R4:W-:Y:S01]  /*8650*/  MUFU.TANH R156, R110 ;  /* 0x0000006e009c7308 */ /* 0x0009e20000002400 */
[----:B------:R-:W-:-:S02]  /*8660*/  WARPGROUP.DEPBAR.LE gsb0, 0x0 ;  /* 0x00008000000079c5 */ /* 0x000fc40000010000 */
[----:B------:R-:W-:Y:S05]  /*8670*/  LDS R217, [R12+0x400] ;  /* 0x000400000cd97984 */ /* 0x000fea0000000800 */
[----:B------:R-:W1:Y:S01]  /*8680*/  MUFU.TANH R93, R93 ;  /* 0x0000005d005d7308 */ /* 0x000e620000002400 */
[----:B----4-:R-:W-:-:S07]  /*8690*/  FSEL R110, R90, -INF , P1 ;  /* 0xff8000005a6e7808 */ /* 0x010fce0000800000 */
[----:B------:R-:W4:Y:S01]  /*86a0*/  MUFU.TANH R232, R232 ;  /* 0x000000e800e87308 */ /* 0x000f220000002400 */
[----:B------:R-:W-:Y:S01]  /*86b0*/  FFMA.FTZ R122, R110, UR5, -R122 ;  /* 0x000000056e7a7c23 */ /* 0x000fe2000801087a */
[----:B------:R-:W-:Y:S01]  /*86c0*/  FSEL R110, R91, -INF , P2 ;  /* 0xff8000005b6e7808 */ /* 0x000fe20001000000 */
[----:B------:R-:W4:Y:S05]  /*86d0*/  SHFL.IDX PT, R134, R10, R230, 0x1f ;  /* 0x00001fe60a867589 */ /* 0x000f2a00000e0000 */
[----:B------:R3:W-:Y:S01]  /*86e0*/  MUFU.TANH R144, R123 ;  /* 0x0000007b00907308 */ /* 0x0007e20000002400 */
[----:B--2---:R-:W-:Y:S01]  /*86f0*/  FFMA.FTZ R110, R110, UR5, -R132 ;  /* 0x000000056e6e7c23 */ /* 0x004fe20008010884 */
[----:B------:R-:W-:-:S06]  /*8700*/  FSEL R211, R235, -INF , P2 ;  /* 0xff800000ebd37808 */ /* 0x000fcc0001000000 */
[----:B------:R-:W2:Y:S01]  /*8710*/  MUFU.TANH R154, R111 ;  /* 0x0000006f009a7308 */ /* 0x000ea20000002400 */
[----:B---3--:R-:W-:-:S07]  /*8720*/  FSEL R123, R237, -INF , P1 ;  /* 0xff800000ed7b7808 */ /* 0x008fce0000800000 */
[----:B------:R-:W3:Y:S01]  /*8730*/  MUFU.TANH R226, R226 ;  /* 0x000000e200e27308 */ /* 0x000ee20000002400 */
[----:B------:R-:W-:Y:S01]  /*8740*/  FFMA.FTZ R132, R123, UR5, -R132 ;  /* 0x000000057b847c23 */ /* 0x000fe20008010884 */
[----:B------:R-:W-:Y:S01]  /*8750*/  FSEL R123, R94, -INF , P1 ;  /* 0xff8000005e7b7808 */ /* 0x000fe20000800000 */
[----:B------:R-:W-:Y:S01]  /*8760*/  FFMA.FTZ R211, R211, UR5, -R231 ;  /* 0x00000005d3d37c23 */ /* 0x000fe200080108e7 */
[----:B-1----:R-:W-:-:S04]  /*8770*/  FSEL R214, R93, -INF , P2 ;  /* 0xff8000005dd67808 */ /* 0x002fc80001000000 */
[----:B------:R1:W-:Y:S01]  /*8780*/  MUFU.TANH R160, R106 ;  /* 0x0000006a00a07308 */ /* 0x0003e20000002400 */
[----:B------:R-:W-:Y:S01]  /*8790*/  FFMA.FTZ R231, R123, UR5, -R231 ;  /* 0x000000057be77c23 */ /* 0x000fe200080108e7 */
[----:B------:R-:W-:Y:S01]  /*87a0*/  FSEL R123, R162, -INF , P1 ;  /* 0xff800000a27b7808 */ /* 0x000fe20000800000 */
[----:B------:R-:W-:Y:S02]  /*87b0*/  IMAD R210, R0, 0x400, R210 ;  /* 0x0000040000d27824 */ /* 0x000fe400078e02d2 */
[----:B------:R-:W-:-:S03]  /*87c0*/  FFMA.FTZ R214, R214, UR5, -R216 ;  /* 0x00000005d6d67c23 */ /* 0x000fc600080108d8 */
[----:B------:R4:W-:Y:S01]  /*87d0*/  MUFU.TANH R143, R124 ;  /* 0x0000007c008f7308 */ /* 0x0009e20000002400 */
[----:B-1----:R-:W1:Y:S01]  /*87e0*/  SHFL.IDX PT, R106, R9, R7, 0x1f ;  /* 0x00001f07096a7589 */ /* 0x002e6200000e0000 */
[----:B------:R-:W-:Y:S01]  /*87f0*/  FFMA.FTZ R216, R123, UR5, -R216 ;  /* 0x000000057bd87c23 */ /* 0x000fe200080108d8 */
[----:B------:R-:W-:-:S05]  /*8800*/  FSEL R139, R159, -INF , P2 ;  /* 0xff8000009f8b7808 */ /* 0x000fca0001000000 */
[----:B------:R-:W1:Y:S01]  /*8810*/  MUFU.TANH R227, R227 ;  /* 0x000000e300e37308 */ /* 0x000e620000002400 */
[----:B----4-:R-:W-:-:S07]  /*8820*/  FSEL R124, R232, -INF , P2 ;  /* 0xff800000e87c7808 */ /* 0x010fce0001000000 */
[----:B------:R-:W4:Y:S01]  /*8830*/  MUFU.TANH R89, R89 ;  /* 0x0000005900597308 */ /* 0x000f220000002400 */
[----:B------:R-:W-:Y:S01]  /*8840*/  FFMA.FTZ R124, R124, UR5, -R109 ;  /* 0x000000057c7c7c23 */ /* 0x000fe2000801086d */
[----:B------:R-:W-:Y:S01]  /*8850*/  FSEL R123, R158, -INF , P1 ;  /* 0xff8000009e7b7808 */ /* 0x000fe20000800000 */
[----:B------:R-:W-:Y:S01]  /*8860*/  FFMA.FTZ R139, R139, UR5, -R138 ;  /* 0x000000058b8b7c23 */ /* 0x000fe2000801088a */
[----:B------:R-:W-:-:S04]  /*8870*/  R2UR UR4, R210 ;  /* 0x00000000d20472ca */ /* 0x000fc800000e0000 */
[----:B------:R2:W-:Y:S01]  /*8880*/  MUFU.TANH R142, R126 ;  /* 0x0000007e008e7308 */ /* 0x0005e20000002400 */
[----:B------:R-:W-:Y:S01]  /*8890*/  SHFL.IDX PT, R210, R9, R128, 0x1f ;  /* 0x00001f8009d27589 */ /* 0x000fe200000e0000 */
[----:B------:R-:W-:Y:S01]  /*88a0*/  FFMA.FTZ R138, R123, UR5, -R138 ;  /* 0x000000057b8a7c23 */ /* 0x000fe2000801088a */
[----:B------:R-:W-:-:S05]  /*88b0*/  FSEL R135, R155, -INF , P2 ;  /* 0xff8000009b877808 */ /* 0x000fca0001000000 */
[----:B------:R-:W4:Y:S01]  /*88c0*/  MUFU.TANH R236, R236 ;  /* 0x000000ec00ec7308 */ /* 0x000f220000002400 */
[----:B--2---:R2:W4:Y:S01]  /*88d0*/  SHFL.IDX PT, R126, R9, R212, 0x1f ;  /* 0x00001fd4097e7589 */ /* 0x00452200000e0000 */
[----:B------:R-:W-:-:S06]  /*88e0*/  FSEL R123, R154, -INF , P1 ;  /* 0xff8000009a7b7808 */ /* 0x000fcc0000800000 */
[----:B------:R-:W4:Y:S01]  /*88f0*/  MUFU.TANH R92, R92 ;  /* 0x0000005c005c7308 */ /* 0x000f220000002400 */
[--C-:B------:R-:W-:Y:S01]  /*8900*/  FFMA.FTZ R135, R135, UR5, -R134.reuse ;  /* 0x0000000587877c23 */ /* 0x100fe20008010886 */
[----:B------:R-:W-:-:S06]  /*8910*/  FFMA.FTZ R134, R123, UR5, -R134 ;  /* 0x000000057b867c23 */ /* 0x000fcc0008010886 */
[----:B------:R3:W4:Y:S01]  /*8920*/  MUFU.TANH R157, R108 ;  /* 0x0000006c009d7308 */ /* 0x0007220000002400 */
[----:B------:R-:W-:Y:S04]  /*8930*/  SHFL.IDX PT, R123, R10, R128, 0x1f ;  /* 0x00001f800a7b7589 */ /* 0x000fe800000e0000 */
[----:B------:R-:W-:Y:S03]  /*8940*/  SHFL.IDX PT, R136, R10, R7, 0x1f ;  /* 0x00001f070a887589 */ /* 0x000fe600000e0000 */
[----:B--2---:R2:W-:Y:S01]  /*8950*/  MUFU.EX2 R9, R124 ;  /* 0x0000007c00097308 */ /* 0x0045e20000000800 */
[----:B---3--:R-:W-:Y:S01]  /*8960*/  FSEL R108, R226, -INF , P1 ;  /* 0xff800000e26c7808 */ /* 0x008fe20000800000 */
[----:B------:R-:W-:Y:S04]  /*8970*/  SHFL.IDX PT, R223, R217, R7, 0x1f ;  /* 0x00001f07d9df7589 */ /* 0x000fe800000e0000 */
[----:B------:R-:W-:Y:S04]  /*8980*/  SHFL.IDX PT, R215, R10, R221, 0x1f ;  /* 0x00001fdd0ad77589 */ /* 0x000fe800000e0000 */
[----:B--2---:R-:W2:Y:S01]  /*8990*/  SHFL.IDX PT, R124, R10, R213, 0x1f ;  /* 0x00001fd50a7c7589 */ /* 0x004ea200000e0000 */
[----:B------:R-:W-:Y:S01]  /*89a0*/  FFMA.FTZ R109, R108, UR5, -R109 ;  /* 0x000000056c6d7c23 */ /* 0x000fe2000801086d */
[----:B-1----:R-:W-:-:S02]  /*89b0*/  FSEL R108, R227, -INF , P2 ;  /* 0xff800000e36c7808 */ /* 0x002fc40001000000 */
[----:B----4-:R-:W-:Y:S01]  /*89c0*/  FSEL R111, R89, -INF , P1 ;  /* 0xff800000596f7808 */ /* 0x010fe20000800000 */
[----:B------:R1:W-:Y:S01]  /*89d0*/  MUFU.TANH R3, R131 ;  /* 0x0000008300037308 */ /* 0x0003e20000002400 */
[----:B------:R-:W-:Y:S01]  /*89e0*/  FSEL R218, R161, -INF , P2 ;  /* 0xff800000a1da7808 */ /* 0x000fe20001000000 */
[----:B------:R-:W-:-:S06]  /*89f0*/  FFMA.FTZ R108, R108, UR5, -R106 ;  /* 0x000000056c6c7c23 */ /* 0x000fcc000801086a */
[----:B------:R3:W-:Y:S01]  /*8a00*/  MUFU.TANH R141, R125 ;  /* 0x0000007d008d7308 */ /* 0x0007e20000002400 */
[----:B------:R-:W-:Y:S01]  /*8a10*/  FFMA.FTZ R106, R111, UR5, -R106 ;  /* 0x000000056f6a7c23 */ /* 0x000fe2000801086a */
[----:B-1----:R-:W1:Y:S01]  /*8a20*/  SHFL.IDX PT, R131, R10, R212, 0x1f ;  /* 0x00001fd40a837589 */ /* 0x002e6200000e0000 */
[----:B------:R-:W-:-:S05]  /*8a30*/  FSEL R111, R236, -INF , P2 ;  /* 0xff800000ec6f7808 */ /* 0x000fca0001000000 */
[----:B------:R4:W-:Y:S01]  /*8a40*/  MUFU.TANH R4, R129 ;  /* 0x0000008100047308 */ /* 0x0009e20000002400 */
[----:B---3--:R-:W-:Y:S01]  /*8a50*/  FSEL R125, R92, -INF , P1 ;  /* 0xff8000005c7d7808 */ /* 0x008fe20000800000 */
[----:B------:R-:W-:Y:S01]  /*8a60*/  FFMA.FTZ R111, R111, UR5, -R126 ;  /* 0x000000056f6f7c23 */ /* 0x000fe2000801087e */
[----:B------:R-:W-:-:S05]  /*8a70*/  FSEL R12, R160, -INF , P1 ;  /* 0xff800000a00c7808 */ /* 0x000fca0000800000 */
[----:B------:R3:W-:Y:S01]  /*8a80*/  MUFU.TANH R140, R127 ;  /* 0x0000007f008c7308 */ /* 0x0007e20000002400 */
[----:B----4-:R-:W-:Y:S01]  /*8a90*/  FSEL R129, R151, -INF , P2 ;  /* 0xff80000097817808 */ /* 0x010fe20001000000 */
[----:B------:R-:W-:-:S06]  /*8aa0*/  FFMA.FTZ R126, R125, UR5, -R126 ;  /* 0x000000057d7e7c23 */ /* 0x000fcc000801087e */
[----:B------:R4:W-:Y:S01]  /*8ab0*/  MUFU.TANH R5, R130 ;  /* 0x0000008200057308 */ /* 0x0009e20000002400 */
[----:B---3--:R-:W3:Y:S01]  /*8ac0*/  SHFL.IDX PT, R127, R10, R220, 0x1f ;  /* 0x00001fdc0a7f7589 */ /* 0x008ee200000e0000 */
[----:B--2---:R-:W-:Y:S01]  /*8ad0*/  FFMA.FTZ R129, R129, UR5, -R124 ;  /* 0x0000000581817c23 */ /* 0x004fe2000801087c */
[--C-:B------:R-:W-:Y:S02]  /*8ae0*/  FFMA.FTZ R218, R218, UR5, -R210.reuse ;  /* 0x00000005dada7c23 */ /* 0x100fe400080108d2 */
[----:B------:R2:W-:Y:S01]  /*8af0*/  SHFL.IDX PT, R125, R10, R224, 0x1f ;  /* 0x00001fe00a7d7589 */ /* 0x0005e200000e0000 */
[----:B----4-:R-:W-:Y:S02]  /*8b00*/  FSEL R130, R150, -INF , P1 ;  /* 0xff80000096827808 */ /* 0x010fe40000800000 */
[----:B------:R-:W4:Y:S01]  /*8b10*/  MUFU.TANH R234, R234 ;  /* 0x000000ea00ea7308 */ /* 0x000f220000002400 */
[----:B------:R-:W-:Y:S01]  /*8b20*/  FFMA.FTZ R210, R12, UR5, -R210 ;  /* 0x000000050cd27c23 */ /* 0x000fe200080108d2 */
[----:B------:R-:W-:-:S06]  /*8b30*/  FSEL R137, R157, -INF , P2 ;  /* 0xff8000009d897808 */ /* 0x000fcc0001000000 */
[----:B------:R-:W3:Y:S01]  /*8b40*/  MUFU.TANH R112, R112 ;  /* 0x0000007000707308 */ /* 0x000ee20000002400 */
[----:B------:R-:W-:Y:S01]  /*8b50*/  FFMA.FTZ R124, R130, UR5, -R124 ;  /* 0x00000005827c7c23 */ /* 0x000fe2000801087c */
[----:B------:R-:W-:Y:S01]  /*8b60*/  FSEL R130, R146, -INF , P1 ;  /* 0xff80000092827808 */ /* 0x000fe20000800000 */
[----:B------:R1:W3:Y:S01]  /*8b70*/  SHFL.IDX PT, R229, R217, R220, 0x1f ;  /* 0x00001fdcd9e57589 */ /* 0x0002e200000e0000 */
[----:B------:R-:W-:Y:S02]  /*8b80*/  FSEL R12, R156, -INF , P1 ;  /* 0xff8000009c0c7808 */ /* 0x000fe40000800000 */
[----:B------:R-:W-:Y:S02]  /*8b90*/  FSEL R133, R153, -INF , P2 ;  /* 0xff80000099857808 */ /* 0x000fe40001000000 */
[----:B------:R-:W-:Y:S01]  /*8ba0*/  FSEL R219, R148, -INF , P1 ;  /* 0xff80000094db7808 */ /* 0x000fe20000800000 */
[----:B--2---:R2:W-:Y:S01]  /*8bb0*/  MUFU.EX2 R10, R126 ;  /* 0x0000007e000a7308 */ /* 0x0045e20000000800 */
[----:B------:R-:W3:Y:S01]  /*8bc0*/  SHFL.IDX PT, R222, R217, R230, 0x1f ;  /* 0x00001fe6d9de7589 */ /* 0x000ee200000e0000 */
[----:B------:R-:W-:Y:S01]  /*8bd0*/  FFMA.FTZ R137, R137, UR5, -R136 ;  /* 0x0000000589897c23 */ /* 0x000fe20008010888 */
[----:B-1----:R-:W-:-:S02]  /*8be0*/  FADD.FTZ R220, R24, -R223 ;  /* 0x800000df18dc7221 */ /* 0x002fc40000010000 */
[----:B------:R-:W-:Y:S01]  /*8bf0*/  SHFL.IDX PT, R233, R11, R7, 0x1f ;  /* 0x00001f070be97589 */ /* 0x000fe200000e0000 */
[----:B--2---:R-:W-:Y:S01]  /*8c00*/  FSEL R126, R147, -INF , P2 ;  /* 0xff800000937e7808 */ /* 0x004fe20001000000 */
[----:B------:R-:W-:Y:S01]  /*8c10*/  FADD.FTZ R223, R26, -R223 ;  /* 0x800000df1adf7221 */ /* 0x000fe20000010000 */
[----:B------:R-:W-:Y:S01]  /*8c20*/  FFMA.FTZ R136, R12, UR5, -R136 ;  /* 0x000000050c887c23 */ /* 0x000fe20008010888 */
[----:B------:R-:W-:Y:S01]  /*8c30*/  FSEL R26, R144, -INF , P1 ;  /* 0xff800000901a7808 */ /* 0x000fe20000800000 */
[----:B------:R-:W1:Y:S01]  /*8c40*/  MUFU.EX2 R97, R97 ;  /* 0x0000006100617308 */ /* 0x000e620000000800 */
[--C-:B------:R-:W-:Y:S01]  /*8c50*/  FFMA.FTZ R126, R126, UR5, -R123.reuse ;  /* 0x000000057e7e7c23 */ /* 0x100fe2000801087b */
[----:B------:R-:W-:Y:S01]  /*8c60*/  FFMA.FTZ R123, R130, UR5, -R123 ;  /* 0x00000005827b7c23 */ /* 0x000fe2000801087b */
[----:B------:R-:W-:Y:S01]  /*8c70*/  FSEL R130, R145, -INF , P2 ;  /* 0xff80000091827808 */ /* 0x000fe20001000000 */
[----:B------:R-:W-:Y:S01]  /*8c80*/  FFMA.FTZ R21, -R21, R21, 1 ;  /* 0x3f80000015157423 */ /* 0x000fe20000010115 */
[----:B------:R-:W-:Y:S01]  /*8c90*/  FSEL R12, R152, -INF , P1 ;  /* 0xff800000980c7808 */ /* 0x000fe20000800000 */
[----:B------:R-:W2:Y:S01]  /*8ca0*/  SHFL.IDX PT, R224, R217, R224, 0x1f ;  /* 0x00001fe0d9e07589 */ /* 0x000ea200000e0000 */
[----:B------:R-:W-:Y:S01]  /*8cb0*/  FFMA.FTZ R133, R133, UR5, -R131 ;  /* 0x0000000585857c23 */ /* 0x000fe20008010883 */
[----:B------:R3:W-:Y:S01]  /*8cc0*/  MUFU.EX2 R24, R132 ;  /* 0x0000008400187308 */ /* 0x0007e20000000800 */
[----:B------:R-:W-:Y:S01]  /*8cd0*/  FFMA.FTZ R130, R130, UR5, -R215 ;  /* 0x0000000582827c23 */ /* 0x000fe200080108d7 */
[----:B------:R-:W1:Y:S01]  /*8ce0*/  SHFL.IDX PT, R213, R217, R213, 0x1f ;  /* 0x00001fd5d9d57589 */ /* 0x000e6200000e0000 */
[----:B------:R-:W-:Y:S01]  /*8cf0*/  FFMA.FTZ R131, R12, UR5, -R131 ;  /* 0x000000050c837c23 */ /* 0x000fe20008010883 */
[----:B----4-:R-:W-:-:S04]  /*8d00*/  FSEL R128, R234, -INF , P2 ;  /* 0xff800000ea807808 */ /* 0x010fc80001000000 */
[----:B------:R-:W4:Y:S01]  /*8d10*/  MUFU.TANH R114, R114 ;  /* 0x0000007200727308 */ /* 0x000f220000002400 */
[----:B---3--:R-:W-:Y:S01]  /*8d20*/  FFMA.FTZ R132, R26, UR5, -R215 ;  /* 0x000000051a847c23 */ /* 0x008fe200080108d7 */
[----:B------:R-:W-:Y:S01]  /*8d30*/  IADD3 R215, R7, 0x18, RZ ;  /* 0x0000001807d77810 */ /* 0x000fe20007ffe0ff */
[----:B------:R-:W-:Y:S01]  /*8d40*/  FFMA.FTZ R128, R128, UR5, -R127 ;  /* 0x0000000580807c23 */ /* 0x000fe2000801087f */
[----:B------:R-:W-:-:S04]  /*8d50*/  FFMA.FTZ R22, -R22, R22, 1 ;  /* 0x3f80000016167423 */ /* 0x000fc80000010116 */
[----:B------:R-:W3:Y:S01]  /*8d60*/  MUFU.TANH R113, R113 ;  /* 0x0000007100717308 */ /* 0x000ee20000002400 */
[----:B------:R-:W-:Y:S07]  /*8d70*/  SHFL.IDX PT, R212, R217, R212, 0x1f ;  /* 0x00001fd4d9d47589 */ /* 0x000fee00000e0000 */
[----:B------:R-:W-:Y:S01]  /*8d80*/  MUFU.EX2 R95, R95 ;  /* 0x0000005f005f7308 */ /* 0x000fe20000000800 */
[----:B------:R-:W4:Y:S07]  /*8d90*/  SHFL.IDX PT, R230, R11, R230, 0x1f ;  /* 0x00001fe60be67589 */ /* 0x000f2e00000e0000 */
[----:B------:R-:W3:Y:S01]  /*8da0*/  MUFU.TANH R115, R115 ;  /* 0x0000007300737308 */ /* 0x000ee20000002400 */
[----:B------:R-:W3:Y:S07]  /*8db0*/  SHFL.IDX PT, R215, R217, R215, 0x1f ;  /* 0x00001fd7d9d77589 */ /* 0x000eee00000e0000 */
[----:B------:R-:W3:Y:S01]  /*8dc0*/  MUFU.TANH R118, R118 ;  /* 0x0000007600767308 */ /* 0x000ee20000002400 */
[----:B------:R-:W3:Y:S07]  /*8dd0*/  SHFL.IDX PT, R217, R217, R221, 0x1f ;  /* 0x00001fddd9d97589 */ /* 0x000eee00000e0000 */
[----:B------:R-:W-:Y:S08]  /*8de0*/  MUFU.EX2 R98, R98 ;  /* 0x0000006200627308 */ /* 0x000ff00000000800 */
[----:B------:R-:W3:Y:S08]  /*8df0*/  MUFU.EX2 R96, R96 ;  /* 0x0000006000607308 */ /* 0x000ef00000000800 */
[----:B------:R-:W3:Y:S08]  /*8e00*/  MUFU.TANH R116, R116 ;  /* 0x0000007400747308 */ /* 0x000ef00000002400 */
[----:B------:R-:W3:Y:S08]  /*8e10*/  MUFU.TANH R121, R121 ;  /* 0x0000007900797308 */ /* 0x000ef00000002400 */
[----:B------:R-:W3:Y:S08]  /*8e20*/  MUFU.EX2 R104, R104 ;  /* 0x0000006800687308 */ /* 0x000ef00000000800 */
[----:B------:R-:W3:Y:S01]  /*8e30*/  MUFU.EX2 R102, R102 ;  /* 0x0000006600667308 */ /* 0x000ee20000000800 */
[----:B------:R-:W-:-:S07]  /*8e40*/  FFMA.FTZ R23, -R23, R23, 1 ;  /* 0x3f80000017177423 */ /* 0x000fce0000010117 */
[----:B------:R-:W3:Y:S01]  /*8e50*/  MUFU.TANH R117, R117 ;  /* 0x0000007500757308 */ /* 0x000ee20000002400 */
[----:B------:R-:W-:-:S07]  /*8e60*/  FFMA.FTZ R205, -R205, R205, 1 ;  /* 0x3f800000cdcd7423 */ /* 0x000fce00000101cd */
[----:B------:R-:W3:Y:S01]  /*8e70*/  MUFU.EX2 R103, R103 ;  /* 0x0000006700677308 */ /* 0x000ee20000000800 */
[----:B------:R-:W-:Y:S01]  /*8e80*/  FFMA.FTZ R209, -R209, R209, 1 ;  /* 0x3f800000d1d17423 */ /* 0x000fe200000101d1 */
[----:B------:R-:W-:Y:S01]  /*8e90*/  FFMA.FTZ R88, -R88, R88, 1 ;  /* 0x3f80000058587423 */ /* 0x000fe20000010158 */
[----:B------:R-:W-:Y:S05]  /*8ea0*/  LDS R13, [R13+0x400] ;  /* 0x000400000d0d7984 */ /* 0x000fea0000000800 */
[----:B------:R2:W-:Y:S01]  /*8eb0*/  MUFU.EX2 R12, R122 ;  /* 0x0000007a000c7308 */ /* 0x0005e20000000800 */
[----:B------:R-:W-:Y:S01]  /*8ec0*/  VIADD R26, R7, 0x8 ;  /* 0x00000008071a7836 */ /* 0x000fe20000000000 */
[----:B--2---:R-:W-:-:S05]  /*8ed0*/  FSEL R122, R112, -INF , P1 ;  /* 0xff800000707a7808 */ /* 0x004fca0000800000 */
[----:B------:R-:W-:Y:S01]  /*8ee0*/  FFMA.FTZ R127, R122, UR5, -R127 ;  /* 0x000000057a7f7c23 */ /* 0x000fe2000801087f */
[----:B------:R-:W-:Y:S01]  /*8ef0*/  FSEL R122, R149, -INF , P2 ;  /* 0xff800000957a7808 */ /* 0x000fe20001000000 */
[--C-:B------:R-:W-:Y:S01]  /*8f00*/  FADD.FTZ R32, R32, -R229.reuse ;  /* 0x800000e520207221 */ /* 0x100fe20000010000 */
[----:B------:R-:W-:Y:S02]  /*8f10*/  FADD.FTZ R34, R34, -R229 ;  /* 0x800000e522227221 */ /* 0x000fe40000010000 */
[----:B------:R2:W3:Y:S01]  /*8f20*/  SHFL.IDX PT, R229, R11, R26, 0x1f ;  /* 0x00001f1a0be57589 */ /* 0x0004e200000e0000 */
[--C-:B------:R-:W-:Y:S01]  /*8f30*/  FFMA.FTZ R122, R122, UR5, -R125.reuse ;  /* 0x000000057a7a7c23 */ /* 0x100fe2000801087d */
[----:B------:R-:W-:Y:S01]  /*8f40*/  FFMA.FTZ R125, R219, UR5, -R125 ;  /* 0x00000005db7d7c23 */ /* 0x000fe2000801087d */
[--C-:B------:R-:W-:Y:S01]  /*8f50*/  FADD.FTZ R219, R25, -R222.reuse ;  /* 0x800000de19db7221 */ /* 0x100fe20000010000 */
[----:B------:R-:W-:Y:S01]  /*8f60*/  FADD.FTZ R222, R27, -R222 ;  /* 0x800000de1bde7221 */ /* 0x000fe20000010000 */
[----:B------:R-:W-:-:S02]  /*8f70*/  VIADD R27, R7, 0xc ;  /* 0x0000000c071b7836 */ /* 0x000fc40000000000 */
[--C-:B------:R-:W-:Y:S01]  /*8f80*/  FADD.FTZ R33, R33, -R224.reuse ;  /* 0x800000e021217221 */ /* 0x100fe20000010000 */
[----:B------:R-:W-:Y:S01]  /*8f90*/  FADD.FTZ R35, R35, -R224 ;  /* 0x800000e023237221 */ /* 0x000fe20000010000 */
[----:B------:R1:W-:Y:S01]  /*8fa0*/  MUFU.EX2 R25, R211 ;  /* 0x000000d300197308 */ /* 0x0003e20000000800 */
[----:B------:R4:W3:Y:S01]  /*8fb0*/  SHFL.IDX PT, R224, R11, R27, 0x1f ;  /* 0x00001f1b0be07589 */ /* 0x0008e200000e0000 */
[--C-:B-1----:R-:W-:Y:S01]  /*8fc0*/  FADD.FTZ R211, R29, -R213.reuse ;  /* 0x800000d51dd37221 */ /* 0x102fe20000010000 */
[----:B------:R-:W-:-:S05]  /*8fd0*/  FADD.FTZ R213, R31, -R213 ;  /* 0x800000d51fd57221 */ /* 0x000fca0000010000 */
[----:B--2---:R1:W-:Y:S01]  /*8fe0*/  MUFU.EX2 R26, R231 ;  /* 0x000000e7001a7308 */ /* 0x0043e20000000800 */
[----:B------:R-:W-:Y:S02]  /*8ff0*/  FSEL R29, R141, -INF , P2 ;  /* 0xff8000008d1d7808 */ /* 0x000fe40001000000 */
[----:B------:R-:W-:Y:S02]  /*9000*/  FSEL R31, R140, -INF , P1 ;  /* 0xff8000008c1f7808 */ /* 0x000fe40000800000 */
[----:B-1----:R-:W-:Y:S01]  /*9010*/  IADD3 R231, R7, 0x10, RZ ;  /* 0x0000001007e77810 */ /* 0x002fe20007ffe0ff */
[--C-:B----4-:R-:W-:Y:S02]  /*9020*/  FFMA.FTZ R29, R29, UR5, -R230.reuse ;  /* 0x000000051d1d7c23 */ /* 0x110fe400080108e6 */
[----:B------:R-:W-:Y:S01]  /*9030*/  FFMA.FTZ R31, R31, UR5, -R230 ;  /* 0x000000051f1f7c23 */ /* 0x000fe200080108e6 */
[----:B------:R1:W-:Y:S01]  /*9040*/  MUFU.EX2 R27, R214 ;  /* 0x000000d6001b7308 */ /* 0x0003e20000000800 */
[----:B------:R2:W4:Y:S01]  /*9050*/  SHFL.IDX PT, R230, R11, R231, 0x1f ;  /* 0x00001fe70be67589 */ /* 0x00052200000e0000 */
[--C-:B---3--:R-:W-:Y:S01]  /*9060*/  FADD.FTZ R36, R36, -R215.reuse ;  /* 0x800000d724247221 */ /* 0x108fe20000010000 */
[----:B------:R-:W-:Y:S01]  /*9070*/  FADD.FTZ R215, R38, -R215 ;  /* 0x800000d726d77221 */ /* 0x000fe20000010000 */
[----:B-1----:R-:W-:Y:S01]  /*9080*/  FADD.FTZ R214, R37, -R217 ;  /* 0x800000d925d67221 */ /* 0x002fe20000010000 */
[----:B------:R-:W-:Y:S01]  /*9090*/  FFMA.FTZ R37, -R20, R20, 1 ;  /* 0x3f80000014257423 */ /* 0x000fe20000010114 */
[----:B------:R-:W-:Y:S01]  /*90a0*/  FSEL R20, R6, -INF , P2 ;  /* 0xff80000006147808 */ /* 0x000fe20001000000 */
[----:B------:R-:W-:Y:S01]  /*90b0*/  FFMA.FTZ R38, -R18, R18, 1 ;  /* 0x3f80000012267423 */ /* 0x000fe20000010112 */
[----:B------:R-:W-:Y:S01]  /*90c0*/  FMUL.FTZ R223, R99, R223 ;  /* 0x000000df63df7220 */ /* 0x000fe20000410000 */
[----:B------:R1:W-:Y:S03]  /*90d0*/  MUFU.EX2 R18, R216 ;  /* 0x000000d800127308 */ /* 0x0003e60000000800 */
[----:B------:R-:W-:Y:S01]  /*90e0*/  FMUL.FTZ R37, R37, R223 ;  /* 0x000000df25257220 */ /* 0x000fe20000410000 */
[----:B------:R-:W-:Y:S01]  /*90f0*/  FMUL.FTZ R223, R119, R219 ;  /* 0x000000db77df7220 */ /* 0x000fe20000410000 */
[----:B-1----:R-:W-:Y:S01]  /*9100*/  FFMA.FTZ R216, R20, UR5, -R229 ;  /* 0x0000000514d87c23 */ /* 0x002fe200080108e5 */
[----:B------:R-:W-:-:S02]  /*9110*/  FFMA.FTZ R20, -R19, R19, 1 ;  /* 0x3f80000013147423 */ /* 0x000fc40000010113 */
[----:B------:R1:W-:Y:S01]  /*9120*/  MUFU.EX2 R19, R218 ;  /* 0x000000da00137308 */ /* 0x0003e20000000800 */
[----:B------:R-:W-:Y:S01]  /*9130*/  FMUL.FTZ R222, R100, R222 ;  /* 0x000000de64de7220 */ /* 0x000fe20000410000 */
[----:B------:R-:W-:Y:S01]  /*9140*/  FADD.FTZ R221, R28, -R212 ;  /* 0x800000d41cdd7221 */ /* 0x000fe20000010000 */
[----:B-1----:R-:W-:-:S05]  /*9150*/  FSEL R218, R3, -INF , P1 ;  /* 0xff80000003da7808 */ /* 0x002fca0000800000 */
[----:B------:R-:W-:Y:S01]  /*9160*/  FFMA.FTZ R219, R218, UR5, -R224 ;  /* 0x00000005dadb7c23 */ /* 0x000fe200080108e0 */
[----:B------:R-:W-:Y:S02]  /*9170*/  FMUL.FTZ R218, R20, R223 ;  /* 0x000000df14da7220 */ /* 0x000fe40000410000 */
[----:B------:R1:W-:Y:S01]  /*9180*/  MUFU.EX2 R20, R210 ;  /* 0x000000d200147308 */ /* 0x0003e20000000800 */
[----:B------:R-:W-:Y:S01]  /*9190*/  FMUL.FTZ R223, R97, R221 ;  /* 0x000000dd61df7220 */ /* 0x000fe20000410000 */
[----:B------:R-:W-:Y:S01]  /*91a0*/  FADD.FTZ R212, R30, -R212 ;  /* 0x800000d41ed47221 */ /* 0x000fe20000010000 */
[----:B------:R-:W-:Y:S01]  /*91b0*/  FSEL R28, R143, -INF , P2 ;  /* 0xff8000008f1c7808 */ /* 0x000fe20001000000 */
[----:B--2---:R-:W-:Y:S02]  /*91c0*/  VIADD R231, R7, 0x14 ;  /* 0x0000001407e77836 */ /* 0x004fe40000000000 */
[----:B-1----:R-:W-:Y:S01]  /*91d0*/  FMUL.FTZ R210, R21, R222 ;  /* 0x000000de15d27220 */ /* 0x002fe20000410000 */
[----:B------:R-:W-:-:S02]  /*91e0*/  FSEL R21, R2, -INF , P2 ;  /* 0xff80000002157808 */ /* 0x000fc40001000000 */
[----:B------:R-:W-:-:S03]  /*91f0*/  FSEL R30, R142, -INF , P1 ;  /* 0xff8000008e1e7808 */ /* 0x000fc60000800000 */
[----:B----4-:R-:W-:Y:S02]  /*9200*/  FFMA.FTZ R221, R21, UR5, -R230 ;  /* 0x0000000515dd7c23 */ /* 0x010fe400080108e6 */
[----:B------:R1:W-:Y:S01]  /*9210*/  MUFU.EX2 R21, R139 ;  /* 0x0000008b00157308 */ /* 0x0003e20000000800 */
[----:B------:R-:W-:Y:S01]  /*9220*/  FADD.FTZ R217, R39, -R217 ;  /* 0x800000d927d97221 */ /* 0x000fe20000010000 */
[--C-:B------:R-:W-:Y:S01]  /*9230*/  FFMA.FTZ R28, R28, UR5, -R233.reuse ;  /* 0x000000051c1c7c23 */ /* 0x100fe200080108e9 */
[----:B------:R-:W-:Y:S01]  /*9240*/  FFMA.FTZ R30, R30, UR5, -R233 ;  /* 0x000000051e1e7c23 */ /* 0x000fe200080108e9 */
[----:B------:R-:W-:Y:S01]  /*9250*/  FSEL R39, R5, -INF , P1 ;  /* 0xff80000005277808 */ /* 0x000fe20000800000 */
[----:B------:R-:W2:Y:S01]  /*9260*/  SHFL.IDX PT, R231, R11, R231, 0x1f ;  /* 0x00001fe70be77589 */ /* 0x000ea200000e0000 */
[----:B------:R-:W-:Y:S02]  /*9270*/  VIADD R233, R7, 0x18 ;  /* 0x0000001807e97836 */ /* 0x000fe40000000000 */
[----:B-1----:R-:W-:-:S02]  /*9280*/  FMUL.FTZ R139, R22, R223 ;  /* 0x000000df168b7220 */ /* 0x002fc40000410000 */
[----:B------:R-:W-:Y:S01]  /*9290*/  LDS R223, [R15+0x400] ;  /* 0x000400000fdf7984 */ /* 0x000fe20000000800 */
[----:B------:R-:W-:Y:S01]  /*92a0*/  FFMA.FTZ R39, R39, UR5, -R229 ;  /* 0x0000000527277c23 */ /* 0x000fe200080108e5 */
[----:B------:R-:W-:Y:S02]  /*92b0*/  FSEL R222, R114, -INF , P1 ;  /* 0xff80000072de7808 */ /* 0x000fe40000800000 */
[----:B------:R1:W3:Y:S03]  /*92c0*/  SHFL.IDX PT, R229, R11, R233, 0x1f ;  /* 0x00001fe90be57589 */ /* 0x0002e600000e0000 */
[----:B------:R-:W-:Y:S01]  /*92d0*/  FFMA.FTZ R222, R222, UR5, -R230 ;  /* 0x00000005dede7c23 */ /* 0x000fe200080108e6 */
[----:B-1----:R-:W-:-:S05]  /*92e0*/  IADD3 R233, R7, 0x1c, RZ ;  /* 0x0000001c07e97810 */ /* 0x002fca0007ffe0ff */
[----:B------:R1:W4:Y:S01]  /*92f0*/  SHFL.IDX PT, R230, R11, R233, 0x1f ;  /* 0x00001fe90be67589 */ /* 0x00032200000e0000 */
[----:B------:R-:W-:Y:S01]  /*9300*/  FMUL.FTZ R220, R120, R220 ;  /* 0x000000dc78dc7220 */ /* 0x000fe20000410000 */
[----:B------:R-:W-:Y:S01]  /*9310*/  FFMA.FTZ R15, -R204, R204, 1 ;  /* 0x3f800000cc0f7423 */ /* 0x000fe200000101cc */
[----:B------:R-:W-:Y:S02]  /*9320*/  FSEL R22, R113, -INF , P2 ;  /* 0xff80000071167808 */ /* 0x000fe40001000000 */
[----:B------:R-:W-:Y:S01]  /*9330*/  FMUL.FTZ R38, R38, R220 ;  /* 0x000000dc26267220 */ /* 0x000fe20000410000 */
[----:B------:R-:W-:Y:S01]  /*9340*/  FSEL R204, R115, -INF , P1 ;  /* 0xff80000073cc7808 */ /* 0x000fe20000800000 */
[----:B-1----:R1:W-:Y:S01]  /*9350*/  MUFU.EX2 R11, R138 ;  /* 0x0000008a000b7308 */ /* 0x0023e20000000800 */
[----:B------:R-:W-:Y:S01]  /*9360*/  FSEL R220, R4, -INF , P2 ;  /* 0xff80000004dc7808 */ /* 0x000fe20001000000 */
[----:B-1----:R-:W-:Y:S01]  /*9370*/  FMUL.FTZ R138, R95, R212 ;  /* 0x000000d45f8a7220 */ /* 0x002fe20000410000 */
[----:B--2---:R-:W-:Y:S01]  /*9380*/  FFMA.FTZ R212, R22, UR5, -R231 ;  /* 0x0000000516d47c23 */ /* 0x004fe200080108e7 */
[----:B------:R-:W-:-:S02]  /*9390*/  FSEL R22, R118, -INF , P1 ;  /* 0xff80000076167808 */ /* 0x000fc40000800000 */
[----:B------:R-:W-:Y:S02]  /*93a0*/  FMUL.FTZ R138, R15, R138 ;  /* 0x0000008a0f8a7220 */ /* 0x000fe40000410000 */
[----:B------:R1:W-:Y:S01]  /*93b0*/  MUFU.EX2 R15, R137 ;  /* 0x00000089000f7308 */ /* 0x0003e20000000800 */
[----:B------:R-:W-:Y:S01]  /*93c0*/  FFMA.FTZ R204, R204, UR5, -R231 ;  /* 0x00000005cccc7c23 */ /* 0x000fe200080108e7 */
[----:B------:R-:W-:Y:S01]  /*93d0*/  FFMA.FTZ R220, R220, UR5, -R224 ;  /* 0x00000005dcdc7c23 */ /* 0x000fe200080108e0 */
[----:B------:R-:W-:Y:S01]  /*93e0*/  FMUL.FTZ R231, R96, R213 ;  /* 0x000000d560e77220 */ /* 0x000fe20000410000 */
[----:B------:R-:W-:Y:S01]  /*93f0*/  FSEL R224, R116, -INF , P2 ;  /* 0xff80000074e07808 */ /* 0x000fe20001000000 */
[----:B-1----:R-:W-:-:S03]  /*9400*/  FMUL.FTZ R137, R98, R211 ;  /* 0x000000d362897220 */ /* 0x002fc60000410000 */
[----:B------:R-:W1:Y:S01]  /*9410*/  MUFU.EX2 R17, R17 ;  /* 0x0000001100117308 */ /* 0x000e620000000800 */
[----:B---3--:R-:W-:Y:S01]  /*9420*/  FFMA.FTZ R211, R22, UR5, -R229 ;  /* 0x0000000516d37c23 */ /* 0x008fe200080108e5 */
[----:B------:R-:W-:Y:S01]  /*9430*/  FMUL.FTZ R137, R23, R137 ;  /* 0x0000008917897220 */ /* 0x000fe20000410000 */
[----:B------:R-:W-:Y:S01]  /*9440*/  FSEL R23, R121, -INF , P1 ;  /* 0xff80000079177808 */ /* 0x000fe20000800000 */
[----:B------:R-:W-:Y:S01]  /*9450*/  FMUL.FTZ R32, R104, R32 ;  /* 0x0000002068207220 */ /* 0x000fe20000410000 */
[----:B------:R-:W-:-:S03]  /*9460*/  FMUL.FTZ R205, R205, R231 ;  /* 0x000000e7cdcd7220 */ /* 0x000fc60000410000 */
[----:B------:R2:W-:Y:S01]  /*9470*/  MUFU.EX2 R22, R136 ;  /* 0x0000008800167308 */ /* 0x0005e20000000800 */
[----:B------:R-:W-:Y:S01]  /*9480*/  IADD3 R231, R7, 0xc, RZ ;  /* 0x0000000c07e77810 */ /* 0x000fe20007ffe0ff */
[----:B------:R-:W-:Y:S01]  /*9490*/  FFMA.FTZ R224, R224, UR5, -R229 ;  /* 0x00000005e0e07c23 */ /* 0x000fe200080108e5 */
[----:B------:R-:W-:Y:S01]  /*94a0*/  FMUL.FTZ R35, R102, R35 ;  /* 0x0000002366237220 */ /* 0x000fe20000410000 */
[----:B------:R-:W-:Y:S01]  /*94b0*/  FSEL R229, R117, -INF , P2 ;  /* 0xff80000075e57808 */ /* 0x000fe20001000000 */
[----:B--2---:R-:W-:Y:S01]  /*94c0*/  FFMA.FTZ R136, -R206, R206, 1 ;  /* 0x3f800000ce887423 */ /* 0x004fe200000101ce */
[--C-:B----4-:R-:W-:Y:S02]  /*94d0*/  FFMA.FTZ R206, R23, UR5, -R230.reuse ;  /* 0x0000000517ce7c23 */ /* 0x110fe400080108e6 */
[----:B------:R2:W-:Y:S01]  /*94e0*/  MUFU.EX2 R23, R135 ;  /* 0x0000008700177308 */ /* 0x0005e20000000800 */
[----:B------:R-:W-:Y:S01]  /*94f0*/  FMUL.FTZ R136, R136, R32 ;  /* 0x0000002088887220 */ /* 0x000fe20000410000 */
[----:B------:R-:W-:Y:S01]  /*9500*/  FMUL.FTZ R34, R103, R34 ;  /* 0x0000002267227220 */ /* 0x000fe20000410000 */
[----:B------:R-:W-:Y:S01]  /*9510*/  FFMA.FTZ R213, R229, UR5, -R230 ;  /* 0x00000005e5d57c23 */ /* 0x000fe200080108e6 */
[----:B------:R-:W-:-:S04]  /*9520*/  VIADD R229, R7, 0x4 ;  /* 0x0000000407e57836 */ /* 0x000fc80000000000 */
[----:B------:R3:W-:Y:S01]  /*9530*/  MUFU.EX2 R32, R134 ;  /* 0x0000008600207308 */ /* 0x0007e20000000800 */
[----:B--2---:R-:W-:Y:S02]  /*9540*/  FFMA.FTZ R135, -R208, R208, 1 ;  /* 0x3f800000d0877423 */ /* 0x004fe400000101d0 */
[----:B------:R2:W-:Y:S02]  /*9550*/  SHFL.IDX PT, R208, R223, R231, 0x1f ;  /* 0x00001fe7dfd07589 */ /* 0x0005e400000e0000 */
[----:B------:R-:W-:Y:S01]  /*9560*/  FMUL.FTZ R135, R135, R34 ;  /* 0x0000002287877220 */ /* 0x000fe20000410000 */
[----:B---3--:R-:W-:Y:S01]  /*9570*/  FMUL.FTZ R134, R209, R35 ;  /* 0x00000023d1867220 */ /* 0x008fe20000410000 */
[C---:B------:R-:W-:Y:S02]  /*9580*/  VIADD R35, R7.reuse, 0x10 ;  /* 0x0000001007237836 */ /* 0x040fe40000000000 */
[----:B--2---:R-:W-:Y:S01]  /*9590*/  VIADD R231, R7, 0x14 ;  /* 0x0000001407e77836 */ /* 0x004fe20000000000 */
[----:B------:R-:W2:Y:S01]  /*95a0*/  MUFU.EX2 R105, R105 ;  /* 0x0000006900697308 */ /* 0x000ea20000000800 */
[----:B------:R-:W3:Y:S01]  /*95b0*/  SHFL.IDX PT, R209, R223, R7, 0x1f ;  /* 0x00001f07dfd17589 */ /* 0x000ee200000e0000 */
[----:B------:R-:W-:Y:S01]  /*95c0*/  FFMA.FTZ R34, -R225, R225, 1 ;  /* 0x3f800000e1227423 */ /* 0x000fe200000101e1 */
[----:B-1----:R-:W-:-:S02]  /*95d0*/  FMUL.FTZ R215, R17, R215 ;  /* 0x000000d711d77220 */ /* 0x002fc40000410000 */
[----:B------:R1:W-:Y:S01]  /*95e0*/  SHFL.IDX PT, R225, R223, R35, 0x1f ;  /* 0x00001f23dfe17589 */ /* 0x0003e200000e0000 */
[----:B------:R-:W-:Y:S02]  /*95f0*/  VIADD R230, R7, 0x8 ;  /* 0x0000000807e67836 */ /* 0x000fe40000000000 */
[----:B------:R-:W4:Y:S01]  /*9600*/  MUFU.EX2 R101, R101 ;  /* 0x0000006500657308 */ /* 0x000f220000000800 */
[----:B------:R-:W-:Y:S01]  /*9610*/  SHFL.IDX PT, R231, R223, R231, 0x1f ;  /* 0x00001fe7dfe77589 */ /* 0x000fe200000e0000 */
[----:B------:R-:W-:-:S03]  /*9620*/  FMUL.FTZ R88, R88, R215 ;  /* 0x000000d758587220 */ /* 0x000fc60000410000 */
[----:B------:R-:W3:Y:S01]  /*9630*/  SHFL.IDX PT, R229, R223, R229, 0x1f ;  /* 0x00001fe5dfe57589 */ /* 0x000ee200000e0000 */
[----:B-1----:R-:W-:Y:S02]  /*9640*/  IADD3 R35, R7, 0x18, RZ ;  /* 0x0000001807237810 */ /* 0x002fe40007ffe0ff */
[----:B------:R-:W1:Y:S01]  /*9650*/  MUFU.EX2 R108, R108 ;  /* 0x0000006c006c7308 */ /* 0x000e620000000800 */
[----:B------:R-:W-:Y:S04]  /*9660*/  SHFL.IDX PT, R230, R223, R230, 0x1f ;  /* 0x00001fe6dfe67589 */ /* 0x000fe800000e0000 */
[----:B------:R-:W1:Y:S01]  /*9670*/  SHFL.IDX PT, R215, R223, R35, 0x1f ;  /* 0x00001f23dfd77589 */ /* 0x000e6200000e0000 */
[----:B--2---:R-:W-:Y:S01]  /*9680*/  FMUL.FTZ R33, R105, R33 ;  /* 0x0000002169217220 */ /* 0x004fe20000410000 */
[----:B------:R-:W-:Y:S01]  /*9690*/  FFMA.FTZ R207, -R207, R207, 1 ;  /* 0x3f800000cfcf7423 */ /* 0x000fe200000101cf */
[----:B----4-:R-:W-:Y:S01]  /*96a0*/  FMUL.FTZ R36, R101, R36 ;  /* 0x0000002465247220 */ /* 0x010fe20000410000 */
[----:B------:R-:W2:Y:S02]  /*96b0*/  MUFU.EX2 R111, R111 ;  /* 0x0000006f006f7308 */ /* 0x000ea40000000800 */
[----:B------:R-:W-:Y:S01]  /*96c0*/  FMUL.FTZ R207, R207, R33 ;  /* 0x00000021cfcf7220 */ /* 0x000fe20000410000 */
[----:B---3--:R-:W-:Y:S01]  /*96d0*/  FADD.FTZ R40, R40, -R209 ;  /* 0x800000d128287221 */ /* 0x008fe20000010000 */
[----:B------:R-:W-:-:S04]  /*96e0*/  FADD.FTZ R47, R47, -R208 ;  /* 0x800000d02f2f7221 */ /* 0x000fc80000010000 */
[----:B------:R-:W3:Y:S08]  /*96f0*/  MUFU.EX2 R110, R110 ;  /* 0x0000006e006e7308 */ /* 0x000ef00000000800 */
[----:B------:R4:W-:Y:S01]  /*9700*/  MUFU.EX2 R33, R133 ;  /* 0x0000008500217308 */ /* 0x0009e20000000800 */
[----:B------:R-:W-:Y:S01]  /*9710*/  FADD.FTZ R43, R43, -R229 ;  /* 0x800000e52b2b7221 */ /* 0x000fe20000010000 */
[----:B------:R-:W-:Y:S01]  /*9720*/  FADD.FTZ R42, R42, -R209 ;  /* 0x800000d12a2a7221 */ /* 0x000fe20000010000 */
[----:B----4-:R-:W-:-:S05]  /*9730*/  FMUL.FTZ R133, R34, R36 ;  /* 0x0000002422857220 */ /* 0x010fca0000410000 */
[----:B------:R4:W-:Y:S01]  /*9740*/  MUFU.EX2 R36, R124 ;  /* 0x0000007c00247308 */ /* 0x0009e20000000800 */
[----:B-1----:R-:W-:Y:S01]  /*9750*/  FADD.FTZ R209, R52, -R215 ;  /* 0x800000d734d17221 */ /* 0x002fe20000010000 */
[----:B------:R-:W-:Y:S01]  /*9760*/  FMUL.FTZ R52, R12, R43 ;  /* 0x0000002b0c347220 */ /* 0x000fe20000410000 */
[----:B----4-:R-:W-:Y:S01]  /*9770*/  FADD.FTZ R124, R45, -R208 ;  /* 0x800000d02d7c7221 */ /* 0x010fe20000010000 */
[----:B------:R-:W-:Y:S01]  /*9780*/  FADD.FTZ R208, R49, -R231 ;  /* 0x800000e731d07221 */ /* 0x000fe20000010000 */
[----:B------:R-:W-:Y:S01]  /*9790*/  FFMA.FTZ R45, -R227, R227, 1 ;  /* 0x3f800000e32d7423 */ /* 0x000fe200000101e3 */
[----:B------:R-:W-:Y:S01]  /*97a0*/  FMUL.FTZ R49, R108, R40 ;  /* 0x000000286c317220 */ /* 0x000fe20000410000 */
[----:B------:R-:W-:-:S03]  /*97b0*/  FADD.FTZ R44, R44, -R230 ;  /* 0x800000e62c2c7221 */ /* 0x000fc60000010000 */
[----:B------:R-:W-:Y:S01]  /*97c0*/  FMUL.FTZ R45, R45, R49 ;  /* 0x000000312d2d7220 */ /* 0x000fe20000410000 */
[----:B------:R-:W-:Y:S01]  /*97d0*/  FFMA.FTZ R49, -R90, R90, 1 ;  /* 0x3f8000005a317423 */ /* 0x000fe2000001015a */
[----:B------:R-:W-:Y:S01]  /*97e0*/  FADD.FTZ R46, R46, -R230 ;  /* 0x800000e62e2e7221 */ /* 0x000fe20000010000 */
[----:B--2---:R-:W-:Y:S02]  /*97f0*/  FMUL.FTZ R44, R111, R44 ;  /* 0x0000002c6f2c7220 */ /* 0x004fe40000410000 */
[----:B------:R-:W-:Y:S01]  /*9800*/  FMUL.FTZ R49, R49, R52 ;  /* 0x0000003431317220 */ /* 0x000fe20000410000 */
[----:B------:R-:W-:Y:S01]  /*9810*/  FFMA.FTZ R52, -R236, R236, 1 ;  /* 0x3f800000ec347423 */ /* 0x000fe200000101ec */
[----:B------:R-:W-:Y:S01]  /*9820*/  FADD.FTZ R41, R41, -R229 ;  /* 0x800000e529297221 */ /* 0x000fe20000010000 */
[----:B------:R-:W-:Y:S01]  /*9830*/  FFMA.FTZ R92, -R92, R92, 1 ;  /* 0x3f8000005c5c7423 */ /* 0x000fe2000001015c */
[----:B------:R-:W-:Y:S01]  /*9840*/  FFMA.FTZ R91, -R91, R91, 1 ;  /* 0x3f8000005b5b7423 */ /* 0x000fe2000001015b */
[----:B------:R-:W-:Y:S01]  /*9850*/  FMUL.FTZ R46, R10, R46 ;  /* 0x0000002e0a2e7220 */ /* 0x000fe20000410000 */
[----:B---3--:R-:W-:Y:S01]  /*9860*/  FMUL.FTZ R124, R110, R124 ;  /* 0x0000007c6e7c7220 */ /* 0x008fe20000410000 */
[----:B------:R-:W-:Y:S01]  /*9870*/  VIADD R229, R7, 0x8 ;  /* 0x0000000807e57836 */ /* 0x000fe20000000000 */
[----:B------:R-:W1:Y:S01]  /*9880*/  SHFL.IDX PT, R223, R223, R233, 0x1f ;  /* 0x00001fe9dfdf7589 */ /* 0x000e6200000e0000 */
[----:B------:R-:W-:Y:S01]  /*9890*/  FMUL.FTZ R52, R52, R44 ;  /* 0x0000002c34347220 */ /* 0x000fe20000410000 */
[----:B------:R-:W-:Y:S01]  /*98a0*/  FMUL.FTZ R44, R92, R46 ;  /* 0x0000002e5c2c7220 */ /* 0x000fe20000410000 */
[----:B------:R-:W-:Y:S01]  /*98b0*/  FMUL.FTZ R46, R91, R124 ;  /* 0x0000007c5b2e7220 */ /* 0x000fe20000410000 */
[----:B------:R-:W2:Y:S01]  /*98c0*/  MUFU.EX2 R107, R107 ;  /* 0x0000006b006b7308 */ /* 0x000ea20000000800 */
[----:B------:R-:W3:Y:S07]  /*98d0*/  SHFL.IDX PT, R91, R13, R229, 0x1f ;  /* 0x00001fe50d5b7589 */ /* 0x000eee00000e0000 */
[----:B------:R-:W4:Y:S01]  /*98e0*/  MUFU.EX2 R109, R109 ;  /* 0x0000006d006d7308 */ /* 0x000f220000000800 */
[----:B------:R-:W-:Y:S01]  /*98f0*/  FFMA.FTZ R228, -R228, R228, 1 ;  /* 0x3f800000e4e47423 */ /* 0x000fe200000101e4 */
[----:B------:R-:W-:Y:S01]  /*9900*/  FFMA.FTZ R226, -R226, R226, 1 ;  /* 0x3f800000e2e27423 */ /* 0x000fe200000101e2 */
[--C-:B------:R-:W-:Y:S01]  /*9910*/  FADD.FTZ R48, R48, -R225.reuse ;  /* 0x800000e130307221 */ /* 0x100fe20000010000 */
[----:B------:R-:W-:Y:S01]  /*9920*/  FADD.FTZ R50, R50, -R225 ;  /* 0x800000e132327221 */ /* 0x000fe20000010000 */
[----:B------:R-:W-:Y:S01]  /*9930*/  FMUL.FTZ R214, R9, R214 ;  /* 0x000000d609d67220 */ /* 0x000fe20000410000 */
[----:B--2---:R-:W-:-:S02]  /*9940*/  FMUL.FTZ R41, R107, R41 ;  /* 0x000000296b297220 */ /* 0x004fc40000410000 */
[----:B------:R2:W-:Y:S01]  /*9950*/  MUFU.EX2 R34, R131 ;  /* 0x0000008300227308 */ /* 0x0005e20000000800 */
[----:B------:R-:W-:Y:S01]  /*9960*/  FFMA.FTZ R235, -R235, R235, 1 ;  /* 0x3f800000ebeb7423 */ /* 0x000fe200000101eb */
[----:B-1----:R-:W-:Y:S01]  /*9970*/  FADD.FTZ R40, R53, -R223 ;  /* 0x800000df35287221 */ /* 0x002fe20000010000 */
[----:B------:R-:W-:Y:S01]  /*9980*/  FMUL.FTZ R43, R228, R41 ;  /* 0x00000029e42b7220 */ /* 0x000fe20000410000 */
[----:B----4-:R-:W-:-:S04]  /*9990*/  FMUL.FTZ R217, R109, R217 ;  /* 0x000000d96dd97220 */ /* 0x010fc80000410000 */
[----:B------:R1:W-:Y:S01]  /*99a0*/  MUFU.EX2 R35, R129 ;  /* 0x0000008100237308 */ /* 0x0003e20000000800 */
[----:B--2---:R-:W-:Y:S01]  /*99b0*/  FFMA.FTZ R131, -R232, R232, 1 ;  /* 0x3f800000e8837423 */ /* 0x004fe200000101e8 */
[----:B------:R-:W-:Y:S01]  /*99c0*/  FFMA.FTZ R53, -R237, R237, 1 ;  /* 0x3f800000ed357423 */ /* 0x000fe200000101ed */
[----:B------:R-:W-:Y:S01]  /*99d0*/  FFMA.FTZ R93, -R93, R93, 1 ;  /* 0x3f8000005d5d7423 */ /* 0x000fe2000001015d */
[----:B------:R-:W-:Y:S01]  /*99e0*/  FMUL.FTZ R47, R24, R47 ;  /* 0x0000002f182f7220 */ /* 0x000fe20000410000 */
[----:B------:R-:W-:Y:S01]  /*99f0*/  FMUL.FTZ R48, R25, R48 ;  /* 0x0000003019307220 */ /* 0x000fe20000410000 */
[----:B------:R-:W-:Y:S01]  /*9a00*/  FMUL.FTZ R41, R26, R50 ;  /* 0x000000321a297220 */ /* 0x000fe20000410000 */
[----:B------:R-:W-:Y:S01]  /*9a10*/  FFMA.FTZ R94, -R94, R94, 1 ;  /* 0x3f8000005e5e7423 */ /* 0x000fe2000001015e */
[----:B------:R-:W-:Y:S01]  /*9a20*/  FMUL.FTZ R208, R27, R208 ;  /* 0x000000d01bd07220 */ /* 0x000fe20000410000 */
[----:B-1----:R-:W-:Y:S01]  /*9a30*/  FMUL.FTZ R129, R226, R217 ;  /* 0x000000d9e2817220 */ /* 0x002fe20000410000 */
[----:B------:R-:W-:-:S02]  /*9a40*/  VIADD R230, R7, 0x4 ;  /* 0x0000000407e67836 */ /* 0x000fc40000000000 */
[----:B------:R-:W-:Y:S01]  /*9a50*/  FMUL.FTZ R131, R131, R214 ;  /* 0x000000d683837220 */ /* 0x000fe20000410000 */
[C---:B------:R-:W-:Y:S02]  /*9a60*/  VIADD R217, R7.reuse, 0x10 ;  /* 0x0000001007d97836 */ /* 0x040fe40000000000 */
[--C-:B---3--:R-:W-:Y:S01]  /*9a70*/  FADD.FTZ R60, R60, -R91.reuse ;  /* 0x8000005b3c3c7221 */ /* 0x108fe20000010000 */
[----:B------:R-:W-:Y:S01]  /*9a80*/  FADD.FTZ R62, R62, -R91 ;  /* 0x8000005b3e3e7221 */ /* 0x000fe20000010000 */
[----:B------:R-:W-:Y:S01]  /*9a90*/  VIADD R214, R7, 0x14 ;  /* 0x0000001407d67836 */ /* 0x000fe20000000000 */
[----:B------:R-:W-:Y:S01]  /*9aa0*/  LDS R91, [R14+0x400] ;  /* 0x000400000e5b7984 */ /* 0x000fe20000000800 */
[----:B------:R-:W-:Y:S01]  /*9ab0*/  FMUL.FTZ R53, R53, R47 ;  /* 0x0000002f35357220 */ /* 0x000fe20000410000 */
[----:B------:R-:W-:Y:S01]  /*9ac0*/  FMUL.FTZ R50, R235, R48 ;  /* 0x00000030eb327220 */ /* 0x000fe20000410000 */
[----:B------:R-:W-:Y:S01]  /*9ad0*/  IADD3 R232, R7, 0x18, RZ ;  /* 0x0000001807e87810 */ /* 0x000fe20007ffe0ff */
[----:B------:R-:W-:Y:S01]  /*9ae0*/  FMUL.FTZ R47, R94, R41 ;  /* 0x000000295e2f7220 */ /* 0x000fe20000410000 */
[----:B------:R-:W-:Y:S01]  /*9af0*/  FMUL.FTZ R48, R93, R208 ;  /* 0x000000d05d307220 */ /* 0x000fe20000410000 */
[----:B------:R-:W-:Y:S01]  /*9b00*/  IADD3 R226, R7, 0xc, RZ ;  /* 0x0000000c07e27810 */ /* 0x000fe20007ffe0ff */
[----:B------:R-:W1:Y:S04]  /*9b10*/  SHFL.IDX PT, R41, R13, R7, 0x1f ;  /* 0x00001f070d297589 */ /* 0x000e6800000e0000 */
[----:B------:R-:W2:Y:S04]  /*9b20*/  SHFL.IDX PT, R90, R13, R230, 0x1f ;  /* 0x00001fe60d5a7589 */ /* 0x000ea800000e0000 */
[----:B------:R-:W3:Y:S04]  /*9b30*/  SHFL.IDX PT, R93, R13, R217, 0x1f ;  /* 0x00001fd90d5d7589 */ /* 0x000ee800000e0000 */
[----:B------:R-:W4:Y:S01]  /*9b40*/  SHFL.IDX PT, R124, R13, R214, 0x1f ;  /* 0x00001fd60d7c7589 */ /* 0x000f2200000e0000 */
[----:B------:R-:W1:Y:S03]  /*9b50*/  MUFU.EX2 R106, R106 ;  /* 0x0000006a006a7308 */ /* 0x000e660000000800 */
[----:B------:R-:W4:Y:S04]  /*9b60*/  SHFL.IDX PT, R92, R13, R232, 0x1f ;  /* 0x00001fe80d5c7589 */ /* 0x000f2800000e0000 */
[----:B------:R-:W4:Y:S04]  /*9b70*/  SHFL.IDX PT, R208, R13, R226, 0x1f ;  /* 0x00001fe20dd07589 */ /* 0x000f2800000e0000 */
[----:B------:R2:W4:Y:S01]  /*9b80*/  SHFL.IDX PT, R94, R13, R233, 0x1f ;  /* 0x00001fe90d5e7589 */ /* 0x00052200000e0000 */
[----:B------:R-:W-:Y:S01]  /*9b90*/  FADD.FTZ R223, R55, -R223 ;  /* 0x800000df37df7221 */ /* 0x000fe20000010000 */
[----:B------:R-:W4:Y:S01]  /*9ba0*/  MUFU.EX2 R127, R127 ;  /* 0x0000007f007f7308 */ /* 0x000f220000000800 */
[----:B------:R-:W-:Y:S01]  /*9bb0*/  FFMA.FTZ R55, -R161, R161, 1 ;  /* 0x3f800000a1377423 */ /* 0x000fe200000101a1 */
[----:B------:R-:W-:Y:S01]  /*9bc0*/  FMUL.FTZ R209, R19, R209 ;  /* 0x000000d113d17220 */ /* 0x000fe20000410000 */
[----:B------:R-:W-:-:S03]  /*9bd0*/  FADD.FTZ R54, R54, -R215 ;  /* 0x800000d736367221 */ /* 0x000fc60000010000 */
[----:B------:R-:W-:Y:S01]  /*9be0*/  FMUL.FTZ R55, R55, R209 ;  /* 0x000000d137377220 */ /* 0x000fe20000410000 */
[----:B------:R-:W-:Y:S01]  /*9bf0*/  FMUL.FTZ R54, R20, R54 ;  /* 0x0000003614367220 */ /* 0x000fe20000410000 */
[----:B--2---:R-:W-:Y:S01]  /*9c00*/  FFMA.FTZ R13, -R160, R160, 1 ;  /* 0x3f800000a00d7423 */ /* 0x004fe200000101a0 */
[----:B------:R-:W-:Y:S01]  /*9c10*/  FMUL.FTZ R209, R21, R40 ;  /* 0x0000002815d17220 */ /* 0x000fe20000410000 */
[----:B------:R-:W-:Y:S01]  /*9c20*/  FFMA.FTZ R40, -R158, R158, 1 ;  /* 0x3f8000009e287423 */ /* 0x000fe2000001019e */
[----:B------:R-:W-:Y:S01]  /*9c30*/  FMUL.FTZ R223, R11, R223 ;  /* 0x000000df0bdf7220 */ /* 0x000fe20000410000 */
[----:B------:R-:W-:Y:S01]  /*9c40*/  FFMA.FTZ R89, -R89, R89, 1 ;  /* 0x3f80000059597423 */ /* 0x000fe20000010159 */
[----:B-1----:R-:W-:Y:S01]  /*9c50*/  FMUL.FTZ R42, R106, R42 ;  /* 0x0000002a6a2a7220 */ /* 0x002fe20000410000 */
[----:B------:R-:W-:Y:S01]  /*9c60*/  FADD.FTZ R51, R51, -R231 ;  /* 0x800000e733337221 */ /* 0x000fe20000010000 */
[----:B------:R-:W-:Y:S01]  /*9c70*/  FMUL.FTZ R54, R13, R54 ;  /* 0x000000360d367220 */ /* 0x000fe20000410000 */
[----:B------:R-:W-:Y:S01]  /*9c80*/  FADD.FTZ R56, R56, -R41 ;  /* 0x8000002938387221 */ /* 0x000fe20000010000 */
[----:B------:R-:W-:Y:S01]  /*9c90*/  FADD.FTZ R57, R57, -R90 ;  /* 0x8000005a39397221 */ /* 0x000fe20000010000 */
[--C-:B---3--:R-:W-:Y:S01]  /*9ca0*/  FADD.FTZ R64, R64, -R93.reuse ;  /* 0x8000005d40407221 */ /* 0x108fe20000010000 */
[----:B------:R1:W-:Y:S01]  /*9cb0*/  MUFU.EX2 R13, R28 ;  /* 0x0000001c000d7308 */ /* 0x0003e20000000800 */
[----:B------:R-:W-:Y:S01]  /*9cc0*/  FADD.FTZ R93, R66, -R93 ;  /* 0x8000005d425d7221 */ /* 0x000fe20000010000 */
[----:B----4-:R-:W-:Y:S01]  /*9cd0*/  FADD.FTZ R66, R65, -R124 ;  /* 0x8000007c41427221 */ /* 0x010fe20000010000 */
[----:B------:R-:W-:Y:S01]  /*9ce0*/  FMUL.FTZ R42, R89, R42 ;  /* 0x0000002a592a7220 */ /* 0x000fe20000410000 */
[----:B------:R-:W-:Y:S01]  /*9cf0*/  FADD.FTZ R65, R68, -R92 ;  /* 0x8000005c44417221 */ /* 0x000fe20000010000 */
[----:B------:R-:W-:Y:S01]  /*9d00*/  FFMA.FTZ R89, -R162, R162, 1 ;  /* 0x3f800000a2597423 */ /* 0x000fe200000101a2 */
[----:B------:R-:W-:Y:S01]  /*9d10*/  FMUL.FTZ R51, R18, R51 ;  /* 0x0000003312337220 */ /* 0x000fe20000410000 */
[----:B------:R-:W-:Y:S01]  /*9d20*/  FADD.FTZ R63, R63, -R208 ;  /* 0x800000d03f3f7221 */ /* 0x000fe20000010000 */
[----:B-1----:R-:W-:Y:S01]  /*9d30*/  FMUL.FTZ R28, R40, R223 ;  /* 0x000000df281c7220 */ /* 0x002fe20000410000 */
[----:B------:R-:W-:Y:S01]  /*9d40*/  FFMA.FTZ R68, -R157, R157, 1 ;  /* 0x3f8000009d447423 */ /* 0x000fe2000001019d */
[----:B------:R1:W-:Y:S01]  /*9d50*/  MUFU.EX2 R40, R30 ;  /* 0x0000001e00287308 */ /* 0x0003e20000000800 */
[----:B------:R-:W-:Y:S01]  /*9d60*/  FMUL.FTZ R56, R15, R56 ;  /* 0x000000380f387220 */ /* 0x000fe20000410000 */
[----:B------:R-:W-:Y:S01]  /*9d70*/  FMUL.FTZ R57, R23, R57 ;  /* 0x0000003917397220 */ /* 0x000fe20000410000 */
[----:B------:R-:W-:Y:S01]  /*9d80*/  FADD.FTZ R59, R59, -R90 ;  /* 0x8000005a3b3b7221 */ /* 0x000fe20000010000 */
[--C-:B------:R-:W-:Y:S01]  /*9d90*/  FADD.FTZ R90, R69, -R94.reuse ;  /* 0x8000005e455a7221 */ /* 0x100fe20000010000 */
[----:B------:R-:W-:Y:S01]  /*9da0*/  FADD.FTZ R94, R71, -R94 ;  /* 0x8000005e475e7221 */ /* 0x000fe20000010000 */
[----:B------:R-:W-:Y:S01]  /*9db0*/  FMUL.FTZ R62, R34, R62 ;  /* 0x0000003e223e7220 */ /* 0x000fe20000410000 */
[----:B------:R-:W-:Y:S01]  /*9dc0*/  FMUL.FTZ R93, R127, R93 ;  /* 0x0000005d7f5d7220 */ /* 0x000fe20000410000 */
[----:B------:R-:W2:Y:S01]  /*9dd0*/  MUFU.EX2 R122, R122 ;  /* 0x0000007a007a7308 */ /* 0x000ea20000000800 */
[----:B-1----:R-:W-:Y:S01]  /*9de0*/  FFMA.FTZ R30, -R155, R155, 1 ;  /* 0x3f8000009b1e7423 */ /* 0x002fe2000001019b */
[----:B------:R-:W-:Y:S01]  /*9df0*/  FMUL.FTZ R51, R89, R51 ;  /* 0x0000003359337220 */ /* 0x000fe20000410000 */
[----:B------:R-:W-:Y:S01]  /*9e00*/  FMUL.FTZ R68, R68, R56 ;  /* 0x0000003844447220 */ /* 0x000fe20000410000 */
[----:B------:R-:W-:Y:S01]  /*9e10*/  FFMA.FTZ R71, -R152, R152, 1 ;  /* 0x3f80000098477423 */ /* 0x000fe20000010198 */
[----:B------:R-:W-:Y:S01]  /*9e20*/  FMUL.FTZ R30, R30, R57 ;  /* 0x000000391e1e7220 */ /* 0x000fe20000410000 */
[----:B------:R-:W-:Y:S01]  /*9e30*/  FMUL.FTZ R63, R36, R63 ;  /* 0x0000003f243f7220 */ /* 0x000fe20000410000 */
[----:B------:R-:W-:Y:S01]  /*9e40*/  FFMA.FTZ R89, -R159, R159, 1 ;  /* 0x3f8000009f597423 */ /* 0x000fe2000001019f */
[----:B------:R-:W-:Y:S01]  /*9e50*/  FFMA.FTZ R57, -R150, R150, 1 ;  /* 0x3f80000096397423 */ /* 0x000fe20000010196 */
[----:B------:R-:W-:Y:S01]  /*9e60*/  FFMA.FTZ R56, -R112, R112, 1 ;  /* 0x3f80000070387423 */ /* 0x000fe20000010170 */
[----:B------:R-:W-:Y:S01]  /*9e70*/  FMUL.FTZ R71, R71, R62 ;  /* 0x0000003e47477220 */ /* 0x000fe20000410000 */
[----:B------:R-:W1:Y:S01]  /*9e80*/  MUFU.EX2 R125, R125 ;  /* 0x0000007d007d7308 */ /* 0x000e620000000800 */
[----:B------:R-:W-:Y:S01]  /*9e90*/  FMUL.FTZ R89, R89, R209 ;  /* 0x000000d159597220 */ /* 0x000fe20000410000 */
[----:B------:R-:W-:Y:S01]  /*9ea0*/  FADD.FTZ R61, R61, -R208 ;  /* 0x800000d03d3d7221 */ /* 0x000fe20000010000 */
[----:B------:R-:W-:Y:S01]  /*9eb0*/  FADD.FTZ R67, R67, -R124 ;  /* 0x8000007c43437221 */ /* 0x000fe20000010000 */
[----:B------:R-:W-:Y:S01]  /*9ec0*/  FMUL.FTZ R57, R57, R63 ;  /* 0x0000003f39397220 */ /* 0x000fe20000410000 */
[----:B------:R-:W-:Y:S01]  /*9ed0*/  FMUL.FTZ R56, R56, R93 ;  /* 0x0000005d38387220 */ /* 0x000fe20000410000 */
[----:B------:R-:W3:Y:S04]  /*9ee0*/  SHFL.IDX PT, R62, R91, R230, 0x1f ;  /* 0x00001fe65b3e7589 */ /* 0x000ee800000e0000 */
[----:B------:R-:W-:Y:S04]  /*9ef0*/  SHFL.IDX PT, R209, R91, R7, 0x1f ;  /* 0x00001f075bd17589 */ /* 0x000fe800000e0000 */
[----:B------:R-:W4:Y:S04]  /*9f00*/  SHFL.IDX PT, R63, R91, R229, 0x1f ;  /* 0x00001fe55b3f7589 */ /* 0x000f2800000e0000 */
[----:B------:R-:W-:Y:S04]  /*9f10*/  SHFL.IDX PT, R93, R91, R226, 0x1f ;  /* 0x00001fe25b5d7589 */ /* 0x000fe800000e0000 */
[----:B------:R-:W-:Y:S04]  /*9f20*/  SHFL.IDX PT, R112, R91, R217, 0x1f ;  /* 0x00001fd95b707589 */ /* 0x000fe800000e0000 */
[----:B------:R-:W-:Y:S04]  /*9f30*/  SHFL.IDX PT, R124, R91, R214, 0x1f ;  /* 0x00001fd65b7c7589 */ /* 0x000fe800000e0000 */
[----:B------:R-:W-:Y:S04]  /*9f40*/  SHFL.IDX PT, R208, R91, R232, 0x1f ;  /* 0x00001fe85bd07589 */ /* 0x000fe800000e0000 */
[----:B------:R-:W4:Y:S01]  /*9f50*/  SHFL.IDX PT, R91, R91, R233, 0x1f ;  /* 0x00001fe95b5b7589 */ /* 0x000f2200000e0000 */
[----:B------:R-:W3:Y:S01]  /*9f60*/  MUFU.EX2 R130, R130 ;  /* 0x0000008200827308 */ /* 0x000ee20000000800 */
[----:B------:R-:W-:-:S02]  /*9f70*/  FADD.FTZ R58, R58, -R41 ;  /* 0x800000293a3a7221 */ /* 0x000fc40000010000 */
[----:B------:R1:W5:Y:S01]  /*9f80*/  LDL.LU R162, [R1+0xf8] ;  /* 0x0000f80001a27983 */ /* 0x0003620000300800 */
[----:B------:R-:W-:-:S03]  /*9f90*/  FMUL.FTZ R59, R32, R59 ;  /* 0x0000003b203b7220 */ /* 0x000fc60000410000 */
[----:B------:R1:W5:Y:S01]  /*9fa0*/  LDL.LU R161, [R1+0xf4] ;  /* 0x0000f40001a17983 */ /* 0x0003620000300800 */
[----:B------:R-:W4:Y:S03]  /*9fb0*/  MUFU.EX2 R132, R132 ;  /* 0x0000008400847308 */ /* 0x000f260000000800 */
[----:B------:R1:W5:Y:S01]  /*9fc0*/  LDL.LU R160, [R1+0xf0] ;  /* 0x0000f00001a07983 */ /* 0x0003620000300800 */
[----:B------:R-:W-:Y:S01]  /*9fd0*/  FFMA.FTZ R69, -R156, R156, 1 ;  /* 0x3f8000009c457423 */ /* 0x000fe2000001019c */
[----:B------:R-:W-:Y:S02]  /*9fe0*/  FMUL.FTZ R58, R22, R58 ;  /* 0x0000003a163a7220 */ /* 0x000fe40000410000 */
[----:B------:R1:W5:Y:S01]  /*9ff0*/  LDL.LU R159, [R1+0xec] ;  /* 0x0000ec00019f7983 */ /* 0x0003620000300800 */
[----:B------:R2:W-:Y:S03]  /*a000*/  MUFU.EX2 R41, R29 ;  /* 0x0000001d00297308 */ /* 0x0005e60000000800 */
[----:B------:R1:W5:Y:S01]  /*a010*/  LDL.LU R158, [R1+0xe8] ;  /* 0x0000e800019e7983 */ /* 0x0003620000300800 */
[----:B------:R-:W-:-:S03]  /*a020*/  FADD.FTZ R92, R70, -R92 ;  /* 0x8000005c465c7221 */ /* 0x000fc60000010000 */
[----:B------:R1:W5:Y:S01]  /*a030*/  LDL.LU R157, [R1+0xe4] ;  /* 0x0000e400019d7983 */ /* 0x0003620000300800 */
[----:B--2---:R-:W-:-:S03]  /*a040*/  FFMA.FTZ R29, -R154, R154, 1 ;  /* 0x3f8000009a1d7423 */ /* 0x004fc6000001019a */
[----:B------:R2:W5:Y:S01]  /*a050*/  LDL.LU R156, [R1+0xe0] ;  /* 0x0000e000019c7983 */ /* 0x0005620000300800 */
[----:B------:R-:W-:Y:S01]  /*a060*/  FFMA.FTZ R70, -R153, R153, 1 ;  /* 0x3f80000099467423 */ /* 0x000fe20000010199 */
[----:B------:R-:W-:Y:S02]  /*a070*/  FMUL.FTZ R29, R29, R59 ;  /* 0x0000003b1d1d7220 */ /* 0x000fe40000410000 */
[----:B------:R2:W5:Y:S01]  /*a080*/  LDL.LU R155, [R1+0xdc] ;  /* 0x0000dc00019b7983 */ /* 0x0005620000300800 */
[----:B------:R3:W-:Y:S01]  /*a090*/  MUFU.EX2 R14, R31 ;  /* 0x0000001f000e7308 */ /* 0x0007e20000000800 */
[----:B------:R-:W-:Y:S01]  /*a0a0*/  FMUL.FTZ R69, R69, R58 ;  /* 0x0000003a45457220 */ /* 0x000fe20000410000 */
[----:B------:R-:W-:Y:S01]  /*a0b0*/  FFMA.FTZ R59, -R149, R149, 1 ;  /* 0x3f800000953b7423 */ /* 0x000fe20000010195 */
[----:B------:R2:W5:Y:S01]  /*a0c0*/  LDL.LU R154, [R1+0xd8] ;  /* 0x0000d800019a7983 */ /* 0x0005620000300800 */
[----:B------:R-:W-:Y:S01]  /*a0d0*/  FMUL.FTZ R66, R122, R66 ;  /* 0x000000427a427220 */ /* 0x000fe20000410000 */
[----:B------:R-:W-:Y:S01]  /*a0e0*/  FFMA.FTZ R58, -R148, R148, 1 ;  /* 0x3f800000943a7423 */ /* 0x000fe20000010194 */
[----:B-1----:R-:W-:Y:S01]  /*a0f0*/  FMUL.FTZ R67, R125, R67 ;  /* 0x000000437d437220 */ /* 0x002fe20000410000 */
[----:B------:R2:W5:Y:S01]  /*a100*/  LDL.LU R153, [R1+0xd4] ;  /* 0x0000d40001997983 */ /* 0x0005620000300800 */
[----:B------:R-:W-:Y:S01]  /*a110*/  FMUL.FTZ R61, R35, R61 ;  /* 0x0000003d233d7220 */ /* 0x000fe20000410000 */
[----:B---3--:R-:W-:-:S02]  /*a120*/  FFMA.FTZ R31, -R151, R151, 1 ;  /* 0x3f800000971f7423 */ /* 0x008fc40000010197 */
[----:B------:R2:W5:Y:S01]  /*a130*/  LDL.LU R152, [R1+0xd0] ;  /* 0x0000d00001987983 */ /* 0x0005620000300800 */
[----:B------:R-:W-:Y:S01]  /*a140*/  FMUL.FTZ R60, R33, R60 ;  /* 0x0000003c213c7220 */ /* 0x000fe20000410000 */
[----:B------:R-:W-:Y:S02]  /*a150*/  FMUL.FTZ R59, R59, R66 ;  /* 0x000000423b3b7220 */ /* 0x000fe40000410000 */
[----:B------:R2:W5:Y:S01]  /*a160*/  LDL.LU R151, [R1+0xcc] ;  /* 0x0000cc0001977983 */ /* 0x0005620000300800 */
[----:B------:R-:W-:Y:S01]  /*a170*/  FMUL.FTZ R58, R58, R67 ;  /* 0x000000433a3a7220 */ /* 0x000fe20000410000 */
[----:B------:R-:W-:Y:S02]  /*a180*/  FFMA.FTZ R66, -R147, R147, 1 ;  /* 0x3f80000093427423 */ /* 0x000fe40000010193 */
[----:B------:R2:W5:Y:S01]  /*a190*/  LDL.LU R150, [R1+0xc8] ;  /* 0x0000c80001967983 */ /* 0x0005620000300800 */
[----:B------:R-:W-:Y:S01]  /*a1a0*/  FMUL.FTZ R31, R31, R61 ;  /* 0x0000003d1f1f7220 */ /* 0x000fe20000410000 */
[----:B------:R-:W-:-:S02]  /*a1b0*/  FFMA.FTZ R67, -R146, R146, 1 ;  /* 0x3f80000092437423 */ /* 0x000fc40000010192 */
[----:B------:R2:W5:Y:S01]  /*a1c0*/  LDL.LU R149, [R1+0xc4] ;  /* 0x0000c40001957983 */ /* 0x0005620000300800 */
[----:B------:R-:W-:Y:S01]  /*a1d0*/  FMUL.FTZ R70, R70, R60 ;  /* 0x0000003c46467220 */ /* 0x000fe20000410000 */
[----:B------:R-:W-:Y:S02]  /*a1e0*/  FFMA.FTZ R61, -R145, R145, 1 ;  /* 0x3f800000913d7423 */ /* 0x000fe40000010191 */
[----:B------:R2:W5:Y:S01]  /*a1f0*/  LDL.LU R148, [R1+0xc0] ;  /* 0x0000c00001947983 */ /* 0x0005620000300800 */
[----:B------:R-:W-:Y:S01]  /*a200*/  FMUL.FTZ R90, R130, R90 ;  /* 0x0000005a825a7220 */ /* 0x000fe20000410000 */
[----:B------:R-:W-:Y:S02]  /*a210*/  FFMA.FTZ R60, -R144, R144, 1 ;  /* 0x3f800000903c7423 */ /* 0x000fe40000010190 */
[----:B------:R2:W5:Y:S01]  /*a220*/  LDL.LU R147, [R1+0xbc] ;  /* 0x0000bc0001937983 */ /* 0x0005620000300800 */
[--C-:B------:R-:W-:Y:S01]  /*a230*/  FADD.FTZ R73, R73, -R62.reuse ;  /* 0x8000003e49497221 */ /* 0x100fe20000010000 */
[----:B------:R-:W-:-:S02]  /*a240*/  FADD.FTZ R75, R75, -R62 ;  /* 0x8000003e4b4b7221 */ /* 0x000fc40000010000 */
[----:B------:R2:W5:Y:S01]  /*a250*/  LDL.LU R146, [R1+0xb8] ;  /* 0x0000b80001927983 */ /* 0x0005620000300800 */
[--C-:B----4-:R-:W-:Y:S01]  /*a260*/  FADD.FTZ R76, R76, -R63.reuse ;  /* 0x8000003f4c4c7221 */ /* 0x110fe20000010000 */
        /* <DEDUP_REMOVED lines=8> */
[----:B------:R-:W-:Y:S01]  /*a2f0*/  FMUL.FTZ R61, R61, R90 ;  /* 0x0000005a3d3d7220 */ /* 0x000fe20000410000 */
        /* <DEDUP_REMOVED lines=17> */
[--C-:B------:R-:W-:Y:S01]  /*a410*/  FADD.FTZ R84, R84, -R208.reuse ;  /* 0x800000d054547221 */ /* 0x100fe20000010000 */
[----:B------:R-:W-:Y:S01]  /*a420*/  FADD.FTZ R86, R86, -R208 ;  /* 0x800000d056567221 */ /* 0x000fe20000010000 */
[----:B------:R-:W-:Y:S01]  /*a430*/  FFMA.FTZ R94, -R3, R3, 1 ;  /* 0x3f800000035e7423 */ /* 0x000fe20000010103 */
[----:B------:R2:W5:Y:S01]  /*a440*/  LDL.LU R5, [R1+0x98] ;  /* 0x0000980001057983 */ /* 0x0005620000300800 */
[----:B------:R-:W-:Y:S01]  /*a450*/  FFMA.FTZ R208, -R2, R2, 1 ;  /* 0x3f80000002d07423 */ /* 0x000fe20000010102 */
[--C-:B------:R-:W-:Y:S02]  /*a460*/  FADD.FTZ R72, R72, -R209.reuse ;  /* 0x800000d148487221 */ /* 0x100fe40000010000 */
[----:B------:R2:W5:Y:S01]  /*a470*/  LDL.LU R4, [R1+0x94] ;  /* 0x0000940001047983 */ /* 0x0005620000300800 */
[----:B------:R-:W-:-:S03]  /*a480*/  FADD.FTZ R74, R74, -R209 ;  /* 0x800000d14a4a7221 */ /* 0x000fc60000010000 */
[----:B------:R2:W5:Y:S04]  /*a490*/  LDL.LU R3, [R1+0x90] ;  /* 0x0000900001037983 */ /* 0x0005680000300800 */
[----:B------:R2:W5:Y:S04]  /*a4a0*/  LDL.LU R2, [R1+0x8c] ;  /* 0x00008c0001027983 */ /* 0x0005680000300800 */
[----:B------:R-:W3:Y:S01]  /*a4b0*/  LDL R209, [R1+0x70] ;  /* 0x0000700001d17983 */ /* 0x000ee20000100800 */
[----:B------:R-:W1:Y:S08]  /*a4c0*/  MUFU.EX2 R126, R126 ;  /* 0x0000007e007e7308 */ /* 0x000e700000000800 */
[----:B------:R-:W4:Y:S08]  /*a4d0*/  MUFU.EX2 R222, R222 ;  /* 0x000000de00de7308 */ /* 0x000f300000000800 */
[----:B------:R-:W2:Y:S08]  /*a4e0*/  MUFU.EX2 R212, R212 ;  /* 0x000000d400d47308 */ /* 0x000eb00000000800 */
[----:B------:R-:W2:Y:S01]  /*a4f0*/  MUFU.EX2 R204, R204 ;  /* 0x000000cc00cc7308 */ /* 0x000ea20000000800 */
[----:B-1----:R-:W-:-:S07]  /*a500*/  FMUL.FTZ R65, R126, R65 ;  /* 0x000000417e417220 */ /* 0x002fce0000410000 */
[----:B------:R-:W1:Y:S01]  /*a510*/  MUFU.EX2 R213, R213 ;  /* 0x000000d500d57308 */ /* 0x000e620000000800 */
[----:B------:R-:W-:-:S07]  /*a520*/  FMUL.FTZ R72, R13, R72 ;  /* 0x000000480d487220 */ /* 0x000fce0000410000 */
[----:B------:R-:W1:Y:S08]  /*a530*/  MUFU.EX2 R123, R123 ;  /* 0x0000007b007b7308 */ /* 0x000e700000000800 */
        /* <DEDUP_REMOVED lines=8> */
[----:B------:R-:W1:Y:S01]  /*a5c0*/  MUFU.EX2 R219, R219 ;  /* 0x000000db00db7308 */ /* 0x000e620000000800 */
[----:B------:R-:W-:Y:S01]  /*a5d0*/  FMUL.FTZ R66, R66, R65 ;  /* 0x0000004142427220 */ /* 0x000fe20000410000 */
[----:B------:R-:W-:Y:S01]  /*a5e0*/  FMUL.FTZ R62, R62, R72 ;  /* 0x000000483e3e7220 */ /* 0x000fe20000410000 */
[----:B------:R-:W-:Y:S01]  /*a5f0*/  FFMA.FTZ R114, -R114, R114, 1 ;  /* 0x3f80000072727423 */ /* 0x000fe20000010172 */
[----:B----4-:R-:W-:Y:S01]  /*a600*/  FMUL.FTZ R82, R222, R82 ;  /* 0x00000052de527220 */ /* 0x010fe20000410000 */
[----:B------:R-:W-:Y:S01]  /*a610*/  FFMA.FTZ R65, -R113, R113, 1 ;  /* 0x3f80000071417423 */ /* 0x000fe20000010171 */
[----:B------:R-:W-:Y:S01]  /*a620*/  FFMA.FTZ R72, -R115, R115, 1 ;  /* 0x3f80000073487423 */ /* 0x000fe20000010173 */
[----:B--2---:R-:W-:Y:S01]  /*a630*/  FMUL.FTZ R81, R212, R81 ;  /* 0x00000051d4517220 */ /* 0x004fe20000410000 */
[----:B------:R-:W-:Y:S01]  /*a640*/  FMUL.FTZ R83, R204, R83 ;  /* 0x00000053cc537220 */ /* 0x000fe20000410000 */
[----:B------:R-:W-:Y:S01]  /*a650*/  FMUL.FTZ R113, R114, R82 ;  /* 0x0000005272717220 */ /* 0x000fe20000410000 */
[----:B-1----:R-:W-:Y:S01]  /*a660*/  FMUL.FTZ R85, R213, R85 ;  /* 0x00000055d5557220 */ /* 0x002fe20000410000 */
[----:B------:R-:W-:Y:S01]  /*a670*/  FMUL.FTZ R115, R65, R81 ;  /* 0x0000005141737220 */ /* 0x000fe20000410000 */
[----:B------:R-:W-:Y:S01]  /*a680*/  FMUL.FTZ R114, R72, R83 ;  /* 0x0000005348727220 */ /* 0x000fe20000410000 */
[----:B------:R-:W-:Y:S01]  /*a690*/  FFMA.FTZ R72, -R116, R116, 1 ;  /* 0x3f80000074487423 */ /* 0x000fe20000010174 */
[----:B------:R-:W-:Y:S01]  /*a6a0*/  FFMA.FTZ R65, -R117, R117, 1 ;  /* 0x3f80000075417423 */ /* 0x000fe20000010175 */
[----:B------:R-:W-:Y:S01]  /*a6b0*/  FMUL.FTZ R92, R123, R92 ;  /* 0x0000005c7b5c7220 */ /* 0x000fe20000410000 */
[----:B------:R-:W-:Y:S01]  /*a6c0*/  FFMA.FTZ R116, -R118, R118, 1 ;  /* 0x3f80000076747423 */ /* 0x000fe20000010176 */
[----:B------:R-:W-:Y:S01]  /*a6d0*/  FFMA.FTZ R117, -R121, R121, 1 ;  /* 0x3f80000079757423 */ /* 0x000fe20000010179 */
[----:B------:R-:W-:Y:S01]  /*a6e0*/  FMUL.FTZ R84, R224, R84 ;  /* 0x00000054e0547220 */ /* 0x000fe20000410000 */
[----:B------:R-:W-:Y:S01]  /*a6f0*/  FMUL.FTZ R86, R211, R86 ;  /* 0x00000056d3567220 */ /* 0x000fe20000410000 */
[----:B------:R-:W-:Y:S01]  /*a700*/  FMUL.FTZ R87, R206, R87 ;  /* 0x00000057ce577220 */ /* 0x000fe20000410000 */
[----:B------:R-:W-:Y:S01]  /*a710*/  F2FP.F16.F32.PACK_AB R69, R29, R69 ;  /* 0x000000451d45723e */ /* 0x000fe200000000ff */
        /* <DEDUP_REMOVED lines=28> */
[----:B------:R-:W-:-:S02]  /*a8e0*/  F2FP.F16.F32.PACK_AB R80, R207, R136 ;  /* 0x00000088cf50723e */ /* 0x000fc400000000ff */
[----:B------:R-:W-:Y:S02]  /*a8f0*/  F2FP.F16.F32.PACK_AB R81, R134, R135 ;  /* 0x000000878651723e */ /* 0x000fe400000000ff */
[----:B------:R-:W-:Y:S02]  /*a900*/  F2FP.F16.F32.PACK_AB R82, R131, R133 ;  /* 0x000000858352723e */ /* 0x000fe400000000ff */
[----:B------:R-:W-:Y:S02]  /*a910*/  F2FP.F16.F32.PACK_AB R83, R129, R88 ;  /* 0x000000588153723e */ /* 0x000fe400000000ff */
[----:B------:R-:W-:Y:S02]  /*a920*/  F2FP.F16.F32.PACK_AB R76, R43, R45 ;  /* 0x0000002d2b4c723e */ /* 0x000fe400000000ff */
[----:B------:R-:W-:Y:S02]  /*a930*/  F2FP.F16.F32.PACK_AB R77, R49, R42 ;  /* 0x0000002a314d723e */ /* 0x000fe400000000ff */
[----:B------:R-:W-:Y:S01]  /*a940*/  F2FP.F16.F32.PACK_AB R78, R46, R52 ;  /* 0x000000342e4e723e */ /* 0x000fe200000000ff */
[----:B------:R-:W-:Y:S01]  /*a950*/  UMOV UR6, UR4 ;  /* 0x0000000400067c82 */ /* 0x000fe20008000000 */
[----:B------:R-:W-:Y:S01]  /*a960*/  F2FP.F16.F32.PACK_AB R79, R53, R44 ;  /* 0x0000002c354f723e */ /* 0x000fe200000000ff */
[----:B------:R-:W-:Y:S01]  /*a970*/  UMOV UR7, 0x40000040 ;  /* 0x4000004000077882 */ /* 0x000fe20000000000 */
[----:B------:R-:W-:Y:S01]  /*a980*/  F2FP.F16.F32.PACK_AB R72, R48, R50 ;  /* 0x000000323048723e */ /* 0x000fe200000000ff */
[----:B------:R-:W2:Y:S01]  /*a990*/  LDL R42, [R1+0x58] ;  /* 0x00005800012a7983 */ /* 0x000ea20000100800 */
        /* <DEDUP_REMOVED lines=21> */
[----:B------:R-:W-:Y:S01]  /*aaf0*/  F2FP.F16.F32.PACK_AB R95, R96, R95 ;  /* 0x0000005f605f723e */ /* 0x000fe200000000ff */
[----:B---3--:R-:W-:-:S04]  /*ab00*/  IMAD R29, R0, 0x4000, R209 ;  /* 0x00004000001d7824 */ /* 0x008fc800078e02d1 */
        /* <DEDUP_REMOVED lines=17> */
[----:B------:R-:W-:Y:S01]  /*ac20*/  F2FP.F16.F32.PACK_AB R110, R110, R111 ;  /* 0x0000006f6e6e723e */ /* 0x000fe200000000ff */
[----:B------:R-:W-:-:S02]  /*ac30*/  WARPGROUP.DEPBAR.LE gsb0, 0x0 ;  /* 0x00008000000079c5 */ /* 0x000fc40000010000 */
[----:B------:R-:W-:-:S06]  /*ac40*/  WARPGROUP.ARRIVE ;  /* 0x00000000000079c5 */ /* 0x000fcc0000000000 */
[----:B------:R-:W-:Y:S01]  /*ac50*/  HGMMA.64x64x16.F32 R172, R28, gdesc[UR4].tnspB, R172, gsb0 ;  /* 0x40e000041cac7df0 */ /* 0x000fe200080008ac */
[----:B------:R-:W-:Y:S01]  /*ac60*/  F2FP.F16.F32.PACK_AB R108, R107, R108 ;  /* 0x0000006c6b6c723e */ /* 0x000fe200000000ff */
[----:B------:R-:W-:Y:S01]  /*ac70*/  UIADD3 UR6, UR4, 0x100, URZ ;  /* 0x0000010004067890 */ /* 0x000fe2000fffe03f */
[----:B------:R-:W-:Y:S02]  /*ac80*/  F2FP.F16.F32.PACK_AB R109, R12, R106 ;  /* 0x0000006a0c6d723e */ /* 0x000fe400000000ff */
[----:B------:R-:W-:Y:S01]  /*ac90*/  F2FP.F16.F32.PACK_AB R111, R24, R10 ;  /* 0x0000000a186f723e */ /* 0x000fe200000000ff */
[----:B------:R-:W-:Y:S01]  /*aca0*/  UMOV UR7, 0x40000040 ;  /* 0x4000004000077882 */ /* 0x000fe20000000000 */
[----:B------:R-:W-:Y:S02]  /*acb0*/  F2FP.F16.F32.PACK_AB R24, R27, R25 ;  /* 0x000000191b18723e */ /* 0x000fe400000000ff */
[----:B------:R-:W-:Y:S01]  /*acc0*/  F2FP.F16.F32.PACK_AB R25, R18, R26 ;  /* 0x0000001a1219723e */ /* 0x000fe200000000ff */
[----:B------:R-:W-:-:S02]  /*acd0*/  WARPGROUP.DEPBAR.LE gsb0, 0x0 ;  /* 0x00008000000079c5 */ /* 0x000fc40000010000 */
[----:B------:R-:W-:-:S06]  /*ace0*/  WARPGROUP.ARRIVE ;  /* 0x00000000000079c5 */ /* 0x000fcc0000000000 */
[----:B------:R-:W-:Y:S01]  /*acf0*/  HGMMA.64x64x16.F32 R172, R108, gdesc[UR4].tnspB, R172, gsb0 ;  /* 0x40e000046cac7df0 */ /* 0x000fe200080008ac */
[----:B------:R-:W-:Y:S01]  /*ad00*/  F2FP.F16.F32.PACK_AB R26, R21, R19 ;  /* 0x00000013151a723e */ /* 0x000fe200000000ff */
[----:B------:R-:W-:Y:S01]  /*ad10*/  UIADD3 UR6, UR4, 0x180, URZ ;  /* 0x0000018004067890 */ /* 0x000fe2000fffe03f */
[----:B------:R-:W-:Y:S01]  /*ad20*/  F2FP.F16.F32.PACK_AB R27, R11, R20 ;  /* 0x000000140b1b723e */ /* 0x000fe200000000ff */
[----:B------:R-:W-:Y:S01]  /*ad30*/  UMOV UR7, 0x40000040 ;  /* 0x4000004000077882 */ /* 0x000fe20000000000 */
[----:B------:R-:W-:Y:S02]  /*ad40*/  WARPGROUP.DEPBAR.LE gsb0, 0x0 ;  /* 0x00008000000079c5 */ /* 0x000fe40000010000 */
        /* <DEDUP_REMOVED lines=12> */
[----:B------:R-:W-:Y:S01]  /*ae10*/  F2FP.F16.F32.PACK_AB R124, R122, R128 ;  /* 0x000000807a7c723e */ /* 0x000fe200000000ff */
[----:B------:R-:W-:Y:S01]  /*ae20*/  UIADD3 UR6, UR4, 0x280, URZ ;  /* 0x0000028004067890 */ /* 0x000fe2000fffe03f */
[----:B------:R-:W-:Y:S02]  /*ae30*/  F2FP.F16.F32.PACK_AB R126, R130, R126 ;  /* 0x0000007e827e723e */ /* 0x000fe400000000ff */
[----:B------:R-:W-:Y:S01]  /*ae40*/  F2FP.F16.F32.PACK_AB R127, R132, R123 ;  /* 0x0000007b847f723e */ /* 0x000fe200000000ff */
[----:B------:R-:W-:Y:S01]  /*ae50*/  UMOV UR7, 0x40000040 ;  /* 0x4000004000077882 */ /* 0x000fe20000000000 */
[----:B------:R-:W-:Y:S01]  /*ae60*/  F2FP.F16.F32.PACK_AB R36, R41, R13 ;  /* 0x0000000d2924723e */ /* 0x000fe200000000ff */
[----:B------:R-:W-:Y:S02]  /*ae70*/  WARPGROUP.DEPBAR.LE gsb0, 0x0 ;  /* 0x00008000000079c5 */ /* 0x000fe40000010000 */
[----:B------:R-:W-:-:S06]  /*ae80*/  WARPGROUP.ARRIVE ;  /* 0x00000000000079c5 */ /* 0x000fcc0000000000 */
[----:B------:R-:W-:Y:S01]  /*ae90*/  HGMMA.64x64x16.F32 R172, R124, gdesc[UR4].tnspB, R172, gsb0 ;  /* 0x40e000047cac7df0 */ /* 0x000fe200080008ac */
[----:B-1----:R-:W-:Y:S01]  /*aea0*/  F2FP.F16.F32.PACK_AB R37, R14, R40 ;  /* 0x000000280e25723e */ /* 0x002fe200000000ff */
        /* <DEDUP_REMOVED lines=12> */
[----:B------:R-:W-:Y:S01]  /*af70*/  UMOV UR7, 0x40000040 ;  /* 0x4000004000077882 */ /* 0x000fe20000000000 */
[----:B------:R-:W-:Y:S02]  /*af80*/  WARPGROUP.DEPBAR.LE gsb0, 0x0 ;  /* 0x00008000000079c5 */ /* 0x000fe40000010000 */
[----:B------:R-:W-:-:S06]  /*af90*/  WARPGROUP.ARRIVE ;  /* 0x00000000000079c5 */ /* 0x000fcc0000000000 */
[----:B------:R-:W-:Y:S01]  /*afa0*/  HGMMA.64x64x16.F32 R172, R208, gdesc[UR4].tnspB, R172, gsb0 ;  /* 0x40e00004d0ac7df0 */ /* 0x000fe200080008ac */
[----:B------:R-:W-:Y:S02]  /*afb0*/  R2UR UR5, R16 ;  /* 0x00000000100572ca */ /* 0x000fe400000e0000 */
[----:B--2---:R-:W-:-:S04]  /*afc0*/  LEA R9, R0, R42, 0xb ;  /* 0x0000002a00097211 */ /* 0x004fc800078e58ff */
[----:B------:R-:W-:-:S07]  /*afd0*/  R2UR UR8, R9 ;  /* 0x00000000090872ca */ /* 0x000fce00000e0000 */
[----:B------:R-:W-:-:S04]  /*afe0*/  USHF.R.U32.HI UR5, URZ, 0x4, UR5 ;  /* 0x000000043f057899 */ /* 0x000fc80008011605 */
[----:B------:R-:W-:Y:S02]  /*aff0*/  ULOP3.LUT UR9, UR5, 0x3fff, URZ, 0xc0, !UPT ;  /* 0x00003fff05097892 */ /* 0x000fe4000f8ec03f */
[----:B------:R-:W-:Y:S01]  /*b000*/  UMOV UR4, UR8 ;  /* 0x0000000800047c82 */ /* 0x000fe20008000000 */
[----:B------:R-:W-:Y:S01]  /*b010*/  UMOV UR5, 0x40000040 ;  /* 0x4000004000057882 */ /* 0x000fe20000000000 */
[----:B------:R-:W-:-:S03]  /*b020*/  UMOV UR7, 0x40000040 ;  /* 0x4000004000077882 */ /* 0x000fc60000000000 */
[----:B------:R-:W-:Y:S01]  /*b030*/  UMOV UR6, UR9 ;  /* 0x0000000900067c82 */ /* 0x000fe20008000000 */
[----:B------:R-:W-:Y:S02]  /*b040*/  WARPGROUP.DEPBAR.LE gsb0, 0x0 ;  /* 0x00008000000079c5 */ /* 0x000fe40000010000 */
[----:B------:R1:W-:Y:S06]  /*b050*/  MEMBAR.ALL.CTA ;  /* 0x0000000000007992 */ /* 0x0003ec0000008000 */
[----:B-1----:R-:W1:Y:S02]  /*b060*/  FENCE.VIEW.ASYNC.S ;  /* 0x00000000000073c6 */ /* 0x002e640000000000 */
[----:B-1----:R-:W-:Y:S06]  /*b070*/  BAR.SYNC.DEFER_BLOCKING 0x9, 0x100 ;  /* 0x0244000000007b1d */ /* 0x002fec0000010000 */
        /* <DEDUP_REMOVED lines=54> */
.L_x_1076:
[----:B-----5:R-:W-:Y:S01]  /*b3e0*/  IMAD R5, R0, 0x400, R5 ;  /* 0x0000040000057824 */ /* 0x020fe200078e0205 */
[----:B------:R-:W-:Y:S01]  /*b3f0*/  UMOV UR7, 0x40000040 ;  /* 0x4000004000077882 */ /* 0x000fe20000000000 */
[----:B------:R-:W1:Y:S03]  /*b400*/  S2R R9, SR_TID.X ;  /* 0x0000000000097919 */ /* 0x000e660000002100 */
        /* <DEDUP_REMOVED lines=10> */
[----:B------:R-:W-:Y:S01]  /*b4b0*/  IADD3 R9, R9, 0x9, RZ ;  /* 0x0000000909097810 */ /* 0x000fe20007ffe0ff */
        /* <DEDUP_REMOVED lines=36> */
[----:B-1----:R-:W1:Y:S01]  /*b700*/  S2R R9, SR_TID.X ;  /* 0x0000000000097919 */ /* 0x002e620000002100 */
[----:B------:R2:W-:Y:S04]  /*b710*/  STS.128 [R2+0x8000], R24 ;  /* 0x0080001802007388 */ /* 0x0005e80000000c00 */
[----:B------:R2:W-:Y:S04]  /*b720*/  STS.128 [R2+0x8800], R28 ;  /* 0x0088001c02007388 */ /* 0x0005e80000000c00 */
[----:B------:R2:W-:Y:S04]  /*b730*/  STS.128 [R2+0x9000], R32 ;  /* 0x0090002002007388 */ /* 0x0005e80000000c00 */
[----:B------:R2:W-:Y:S04]  /*b740*/  STS.128 [R2+0x9800], R36 ;  /* 0x0098002402007388 */ /* 0x0005e80000000c00 */
[----:B------:R2:W-:Y:S01]  /*b750*/  STS.128 [R2+0xa000], R40 ;  /* 0x00a0002802007388 */ /* 0x0005e20000000c00 */
[----:B-1----:R-:W-:-:S03]  /*b760*/  SHF.R.U32.HI R9, RZ, 0x7, R9 ;  /* 0x00000007ff097819 */ /* 0x002fc60000011609 */
[----:B------:R2:W-:Y:S02]  /*b770*/  STS.128 [R2+0xa800], R44 ;  /* 0x00a8002c02007388 */ /* 0x0005e40000000c00 */
[----:B------:R-:W-:Y:S02]  /*b780*/  VIADD R9, R9, 0xc ;  /* 0x0000000c09097836 */ /* 0x000fe40000000000 */
        /* <DEDUP_REMOVED lines=8> */
[----:B-1----:R2:W-:Y:S06]  /*b810*/  BAR.ARV R9, 0xa0 ;  /* 0x000280090000751d */ /* 0x0025ec0000002000 */
[----:B------:R-:W-:Y:S05]  /*b820*/  @!P0 BRA `(.L_x_1077) ;  /* 0x0000000000048947 */ /* 0x000fea0003800000 */
[----:B------:R-:W-:Y:S01]  /*b830*/  BPT.TRAP 0x1 ;  /* 0x000000040000795c */ /* 0x000fe20000300000 */
.L_x_1077:
[----:B--2---:R-:W2:Y:S01]  /*b840*/  LDL R5, [R1+0x40] ;  /* 0x0000400001057983 */ /* 0x004ea20000100800 */
        /* <DEDUP_REMOVED lines=11> */
.L_x_1067:
[----:B------:R-:W-:-:S06]  /*b900*/  UISETP.GE.AND UP0, UPT, UR38, UR37, UPT ;  /* 0x000000252600728c */ /* 0x000fcc000bf06270 */
[----:B------:R-:W-:-:S13]  /*b910*/  PLOP3.LUT P0, PT, PT, PT, UP0, 0x80, 0x0 ;  /* 0x000000000000781c */ /* 0x000fda0003f0f008 */
[----:B------:R-:W-:Y:S05]  /*b920*/  @P0 BRA `(.L_x_1079) ;  /* 0x0000005800280947 */ /* 0x000fea0003800000 */
[----:B------:R-:W2:Y:S01]  /*b930*/  LDL.LU R13, [R1+0x6c] ;  /* 0x00006c00010d7983 */ /* 0x000ea20000300800 */
[----:B------:R-:W3:Y:S03]  /*b940*/  LDC R21, c[0x0][0x290] ;  /* 0x0000a400ff157b82 */ /* 0x000ee60000000800 */
[----:B------:R-:W2:Y:S04]  /*b950*/  LDL R12, [R1+0x88] ;  /* 0x00008800010c7983 */ /* 0x000ea80000100800 */
[----:B------:R-:W4:Y:S01]  /*b960*/  LDL.LU R20, [R1+0x50] ;  /* 0x0000500001147983 */ /* 0x000f220000300800 */
[----:B------:R-:W5:Y:S01]  /*b970*/  S2R R5, SR_TID.X ;  /* 0x0000000000057919 */ /* 0x000f620000002100 */
[----:B------:R-:W1:Y:S01]  /*b980*/  S2R R14, SR_TID.X ;  /* 0x00000000000e7919 */ /* 0x000e620000002100 */
[----:B-----5:R-:W-:Y:S01]  /*b990*/  VIADD R5, R5, 0xffffff80 ;  /* 0xffffff8005057836 */ /* 0x020fe20000000000 */
[C---:B-1----:R-:W-:Y:S01]  /*b9a0*/  IADD3 R15, R14.reuse, -0x80, RZ ;  /* 0xffffff800e0f7810 */ /* 0x042fe20007ffe0ff */
[----:B------:R-:W-:-:S03]  /*b9b0*/  VIADD R14, R14, 0xffffff80 ;  /* 0xffffff800e0e7836 */ /* 0x000fc60000000000 */
[----:B------:R-:W-:-:S04]  /*b9c0*/  SHF.R.S32.HI R6, RZ, 0x1f, R5 ;  /* 0x0000001fff067819 */ /* 0x000fc80000011405 */
[----:B------:R-:W-:Y:S02]  /*b9d0*/  LEA.HI R7, R6, R5, RZ, 0x5 ;  /* 0x0000000506077211 */ /* 0x000fe400078f28ff */
[----:B------:R-:W-:Y:S02]  /*b9e0*/  SHF.R.S32.HI R14, RZ, 0x1f, R14 ;  /* 0x0000001fff0e7819 */ /* 0x000fe4000001140e */
[----:B------:R-:W-:Y:S02]  /*b9f0*/  LOP3.LUT R8, R7, 0xffffffe0, RZ, 0xc0, !PT ;  /* 0xffffffe007087812 */ /* 0x000fe400078ec0ff */
[----:B------:R-:W-:-:S03]  /*ba00*/  LEA.HI R14, R14, R15, RZ, 0x7 ;  /* 0x0000000f0e0e7211 */ /* 0x000fc600078f38ff */
[----:B------:R-:W-:Y:S01]  /*ba10*/  IMAD.IADD R8, R5, 0x1, -R8 ;  /* 0x0000000105087824 */ /* 0x000fe200078e0a08 */
[----:B------:R-:W-:Y:S02]  /*ba20*/  SHF.R.S32.HI R14, RZ, 0x7, R14 ;  /* 0x00000007ff0e7819 */ /* 0x000fe4000001140e */
[----:B------:R-:W-:Y:S02]  /*ba30*/  MOV R23, 0x40000040 ;  /* 0x4000004000177802 */ /* 0x000fe40000000f00 */
[CC--:B--2---:R-:W-:Y:S02]  /*ba40*/  LEA.HI R9, R12.reuse, R13.reuse, RZ, 0x2 ;  /* 0x0000000d0c097211 */ /* 0x0c4fe400078f10ff */
[----:B------:R-:W-:Y:S02]  /*ba50*/  LEA.HI R12, R12, R13, RZ, 0x5 ;  /* 0x0000000d0c0c7211 */ /* 0x000fe400078f28ff */
[--C-:B------:R-:W-:Y:S02]  /*ba60*/  SHF.R.S32.HI R10, RZ, 0x2, R9.reuse ;  /* 0x00000002ff0a7819 */ /* 0x100fe40000011409 */
[----:B------:R-:W-:-:S02]  /*ba70*/  SHF.R.S32.HI R7, RZ, 0x1f, R9 ;  /* 0x0000001fff077819 */ /* 0x000fc40000011409 */
[----:B------:R-:W-:Y:S02]  /*ba80*/  LEA.HI R13, R14, R14, RZ, 0x1 ;  /* 0x0000000e0e0d7211 */ /* 0x000fe400078f08ff */
[----:B------:R-:W-:Y:S02]  /*ba90*/  LEA.HI R9, R7, R10, RZ, 0x3 ;  /* 0x0000000a07097211 */ /* 0x000fe400078f18ff */
[----:B------:R-:W-:Y:S02]  /*baa0*/  SHF.R.S32.HI R7, RZ, 0x1f, R8 ;  /* 0x0000001fff077819 */ /* 0x000fe40000011408 */
[----:B------:R-:W-:Y:S02]  /*bab0*/  LOP3.LUT R11, R9, 0xfffffff8, RZ, 0xc0, !PT ;  /* 0xfffffff8090b7812 */ /* 0x000fe400078ec0ff */
[CC--:B------:R-:W-:Y:S02]  /*bac0*/  LEA.HI R9, R7.reuse, R8.reuse, RZ, 0x3 ;  /* 0x0000000807097211 */ /* 0x0c0fe400078f18ff */
[----:B------:R-:W-:Y:S01]  /*bad0*/  LEA.HI R7, R7, R8, RZ, 0x2 ;  /* 0x0000000807077211 */ /* 0x000fe200078f10ff */
[----:B------:R-:W-:Y:S01]  /*bae0*/  IMAD.IADD R11, R10, 0x1, -R11 ;  /* 0x000000010a0b7824 */ /* 0x000fe200078e0a0b */
[----:B------:R-:W-:-:S02]  /*baf0*/  SHF.R.S32.HI R10, RZ, 0x3, R9 ;  /* 0x00000003ff0a7819 */ /* 0x000fc40000011409 */
[----:B------:R-:W-:Y:S02]  /*bb00*/  SHF.R.S32.HI R8, RZ, 0x5, R12 ;  /* 0x00000005ff087819 */ /* 0x000fe4000001140c */
[----:B------:R-:W-:Y:S02]  /*bb10*/  SHF.R.S32.HI R9, RZ, 0x1f, R9 ;  /* 0x0000001fff097819 */ /* 0x000fe40000011409 */
[----:B------:R-:W-:Y:S02]  /*bb20*/  SHF.R.S32.HI R12, RZ, 0x2, R7 ;  /* 0x00000002ff0c7819 */ /* 0x000fe40000011407 */
[----:B------:R-:W-:Y:S02]  /*bb30*/  LOP3.LUT R13, R13, 0x3fffffe, RZ, 0xc0, !PT ;  /* 0x03fffffe0d0d7812 */ /* 0x000fe400078ec0ff */
[----:B------:R-:W-:Y:S02]  /*bb40*/  LEA.HI R9, R9, R10, RZ, 0x4 ;  /* 0x0000000a09097211 */ /* 0x000fe400078f20ff */
[----:B------:R-:W-:-:S02]  /*bb50*/  LEA.HI R7, R7, R12, RZ, 0x1 ;  /* 0x0000000c07077211 */ /* 0x000fc400078f08ff */
[----:B------:R-:W-:Y:S01]  /*bb60*/  IADD3 R14, R14, -R13, RZ ;  /* 0x8000000d0e0e7210 */ /* 0x000fe20007ffe0ff */
[----:B------:R-:W-:Y:S01]  /*bb70*/  IMAD R13, R8, 0x10, R11 ;  /* 0x00000010080d7824 */ /* 0x000fe200078e020b */
[----:B------:R-:W-:Y:S02]  /*bb80*/  LOP3.LUT R9, R9, 0x1ffffff0, RZ, 0xc0, !PT ;  /* 0x1ffffff009097812 */ /* 0x000fe400078ec0ff */
[----:B------:R-:W-:Y:S01]  /*bb90*/  LEA.HI R8, R6, R5, RZ, 0x2 ;  /* 0x0000000506087211 */ /* 0x000fe200078f10ff */
[----:B------:R-:W-:Y:S01]  /*bba0*/  VIADD R6, R12, 0x8 ;  /* 0x000000080c067836 */ /* 0x000fe20000000000 */
[----:B------:R-:W-:Y:S02]  /*bbb0*/  LOP3.LUT R7, R7, 0xfffffffe, RZ, 0xc0, !PT ;  /* 0xfffffffe07077812 */ /* 0x000fe400078ec0ff */
[----:B------:R-:W-:Y:S02]  /*bbc0*/  IADD3 R10, R10, -R9, RZ ;  /* 0x800000090a0a7210 */ /* 0x000fe40007ffe0ff */
[----:B------:R-:W-:Y:S01]  /*bbd0*/  LOP3.LUT R18, R8, 0xfffffffc, RZ, 0xc0, !PT ;  /* 0xfffffffc08127812 */ /* 0x000fe200078ec0ff */
[----:B------:R-:W-:Y:S01]  /*bbe0*/  IMAD.IADD R7, R12, 0x1, -R7 ;  /* 0x000000010c077824 */ /* 0x000fe200078e0a07 */
[----:B------:R-:W-:Y:S01]  /*bbf0*/  LEA.HI R11, R6, R6, RZ, 0x1 ;  /* 0x00000006060b7211 */ /* 0x000fe200078f08ff */
[----:B------:R-:W3:Y:S01]  /*bc00*/  S2R R8, SR_CTAID.X ;  /* 0x0000000000087919 */ /* 0x000ee20000002500 */
[----:B------:R-:W-:Y:S01]  /*bc10*/  LEA R19, R14, R13, 0x6 ;  /* 0x0000000d0e137211 */ /* 0x000fe200078e30ff */
[----:B------:R-:W-:Y:S01]  /*bc20*/  IMAD.IADD R9, R5, 0x1, -R18 ;  /* 0x0000000105097824 */ /* 0x000fe200078e0a12 */
[----:B------:R-:W-:Y:S01]  /*bc30*/  LOP3.LUT R5, R11, 0xfffffffe, RZ, 0xc0, !PT ;  /* 0xfffffffe0b057812 */ /* 0x000fe200078ec0ff */
[----:B------:R-:W-:-:S02]  /*bc40*/  IMAD R10, R10, 0x8, R7 ;  /* 0x000000080a0a7824 */ /* 0x000fc400078e0207 */
[----:B------:R-:W-:Y:S01]  /*bc50*/  VIADD R7, R12, 0x10 ;  /* 0x000000100c077836 */ /* 0x000fe20000000000 */
[----:B------:R-:W-:Y:S01]  /*bc60*/  IADD3 R6, R6, -R5, RZ ;  /* 0x8000000506067210 */ /* 0x000fe20007ffe0ff */
[----:B------:R-:W-:Y:S01]  /*bc70*/  VIADD R13, R12, 0x18 ;  /* 0x000000180c0d7836 */ /* 0x000fe20000000000 */
[----:B------:R1:W-:Y:S01]  /*bc80*/  STL [R1+0x84], R10 ;  /* 0x0000840a01007387 */ /* 0x0003e20000100800 */
[--C-:B------:R-:W-:Y:S02]  /*bc90*/  SHF.R.S32.HI R5, RZ, 0x1, R11.reuse ;  /* 0x00000001ff057819 */ /* 0x100fe4000001140b */
[----:B------:R-:W-:Y:S02]  /*bca0*/  LEA.HI R12, R7, R7, RZ, 0x1 ;  /* 0x00000007070c7211 */ /* 0x000fe400078f08ff */
[----:B------:R-:W-:Y:S02]  /*bcb0*/  LEA.HI R15, R13, R13, RZ, 0x1 ;  /* 0x0000000d0d0f7211 */ /* 0x000fe400078f08ff */
[----:B-1----:R-:W-:-:S02]  /*bcc0*/  SHF.R.S32.HI R10, RZ, 0x1f, R11 ;  /* 0x0000001fff0a7819 */ /* 0x002fc4000001140b */
[----:B------:R-:W-:Y:S02]  /*bcd0*/  LOP3.LUT R14, R12, 0xfffffffe, RZ, 0xc0, !PT ;  /* 0xfffffffe0c0e7812 */ /* 0x000fe400078ec0ff */
[--C-:B------:R-:W-:Y:S02]  /*bce0*/  SHF.R.S32.HI R11, RZ, 0x1, R12.reuse ;  /* 0x00000001ff0b7819 */ /* 0x100fe4000001140c */
[----:B------:R-:W-:Y:S02]  /*bcf0*/  LEA.HI R10, R10, R5, RZ, 0x4 ;  /* 0x000000050a0a7211 */ /* 0x000fe400078f20ff */
[----:B------:R-:W-:Y:S02]  /*bd00*/  SHF.R.S32.HI R12, RZ, 0x1f, R12 ;  /* 0x0000001fff0c7819 */ /* 0x000fe4000001140c */
[--C-:B------:R-:W-:Y:S02]  /*bd10*/  SHF.R.S32.HI R17, RZ, 0x1, R15.reuse ;  /* 0x00000001ff117819 */ /* 0x100fe4000001140f */
[----:B------:R-:W-:-:S02]  /*bd20*/  SHF.R.S32.HI R18, RZ, 0x1f, R15 ;  /* 0x0000001fff127819 */ /* 0x000fc4000001140f */
[----:B------:R-:W-:Y:S02]  /*bd30*/  LOP3.LUT R10, R10, 0x1ffffff0, RZ, 0xc0, !PT ;  /* 0x1ffffff00a0a7812 */ /* 0x000fe400078ec0ff */
[----:B------:R-:W-:Y:S02]  /*bd40*/  LEA.HI R12, R12, R11, RZ, 0x4 ;  /* 0x0000000b0c0c7211 */ /* 0x000fe400078f20ff */
[----:B------:R-:W-:Y:S02]  /*bd50*/  LEA.HI R18, R18, R17, RZ, 0x4 ;  /* 0x0000001112127211 */ /* 0x000fe400078f20ff */
[----:B------:R-:W-:Y:S02]  /*bd60*/  IADD3 R5, R5, -R10, RZ ;  /* 0x8000000a05057210 */ /* 0x000fe40007ffe0ff */
[----:B------:R-:W-:Y:S02]  /*bd70*/  LOP3.LUT R10, R15, 0xfffffffe, RZ, 0xc0, !PT ;  /* 0xfffffffe0f0a7812 */ /* 0x000fe400078ec0ff */
[----:B------:R-:W-:-:S02]  /*bd80*/  LOP3.LUT R12, R12, 0x1ffffff0, RZ, 0xc0, !PT ;  /* 0x1ffffff00c0c7812 */ /* 0x000fc400078ec0ff */
[----:B------:R-:W-:Y:S01]  /*bd90*/  LOP3.LUT R18, R18, 0x1ffffff0, RZ, 0xc0, !PT ;  /* 0x1ffffff012127812 */ /* 0x000fe200078ec0ff */
[----:B------:R-:W-:Y:S02]  /*bda0*/  IMAD.IADD R14, R7, 0x1, -R14 ;  /* 0x00000001070e7824 */ /* 0x000fe400078e0a0e */
[----:B------:R-:W-:Y:S01]  /*bdb0*/  IMAD.IADD R10, R13, 0x1, -R10 ;  /* 0x000000010d0a7824 */ /* 0x000fe200078e0a0a */
[----:B------:R-:W-:Y:S01]  /*bdc0*/  IADD3 R17, R17, -R18, RZ ;  /* 0x8000001211117210 */ /* 0x000fe20007ffe0ff */
[----:B------:R-:W-:Y:S02]  /*bdd0*/  IMAD.IADD R11, R11, 0x1, -R12 ;  /* 0x000000010b0b7824 */ /* 0x000fe400078e0a0c */
[----:B------:R-:W-:Y:S01]  /*bde0*/  IMAD R5, R5, 0x8, R6 ;  /* 0x0000000805057824 */ /* 0x000fe200078e0206 */
[----:B------:R-:W-:Y:S01]  /*bdf0*/  LEA R7, R17, R10, 0x3 ;  /* 0x0000000a11077211 */ /* 0x000fe200078e18ff */
[----:B------:R-:W-:Y:S02]  /*be00*/  IMAD R12, R11, 0x8, R14 ;  /* 0x000000080b0c7824 */ /* 0x000fe400078e020e */
[----:B---3--:R-:W-:Y:S01]  /*be10*/  IMAD R6, R8, -0x80, R21 ;  /* 0xffffff8008067824 */ /* 0x008fe200078e0215 */
[----:B------:R4:W-:Y:S04]  /*be20*/  STL [R1+0x80], R5 ;  /* 0x0000800501007387 */ /* 0x0009e80000100800 */
[----:B------:R-:W-:Y:S01]  /*be30*/  STL [R1+0x7c], R12 ;  /* 0x00007c0c01007387 */ /* 0x000fe20000100800 */
[----:B----4-:R-:W-:-:S03]  /*be40*/  IMAD R5, R20, 0x2000, R16 ;  /* 0x0000200014057824 */ /* 0x010fc600078e0210 */
[----:B------:R1:W-:Y:S01]  /*be50*/  STL [R1+0x78], R7 ;  /* 0x0000780701007387 */ /* 0x0003e20000100800 */
[C---:B------:R-:W-:Y:S02]  /*be60*/  VIADD R10, R5.reuse, 0x20c00 ;  /* 0x00020c00050a7836 */ /* 0x040fe40000000000 */
[----:B-1----:R-:W-:Y:S01]  /*be70*/  IMAD.IADD R7, R6, 0x1, -R19 ;  /* 0x0000000106077824 */ /* 0x002fe200078e0a13 */
[----:B------:R-:W-:Y:S02]  /*be80*/  IADD3 R6, R5, 0x4000, RZ ;  /* 0x0000400005067810 */ /* 0x000fe40007ffe0ff */
[----:B------:R-:W-:Y:S02]  /*be90*/  SHF.R.U32.HI R5, RZ, 0x4, R5 ;  /* 0x00000004ff057819 */ /* 0x000fe40000011605 */
[----:B------:R-:W-:Y:S02]  /*bea0*/  SHF.R.U32.HI R6, RZ, 0x4, R6 ;  /* 0x00000004ff067819 */ /* 0x000fe40000011606 */
[----:B------:R-:W-:-:S02]  /*beb0*/  SHF.R.U32.HI R10, RZ, 0x4, R10 ;  /* 0x00000004ff0a7819 */ /* 0x000fc4000001160a */
[----:B------:R-:W-:Y:S02]  /*bec0*/  LOP3.LUT R5, R5, 0x3fff, RZ, 0xc0, !PT ;  /* 0x00003fff05057812 */ /* 0x000fe400078ec0ff */
[----:B------:R-:W-:Y:S02]  /*bed0*/  LOP3.LUT R6, R6, 0x3fff, RZ, 0xc0, !PT ;  /* 0x00003fff06067812 */ /* 0x000fe400078ec0ff */
[----:B------:R-:W-:Y:S02]  /*bee0*/  LOP3.LUT R10, R10, 0x3fff, RZ, 0xc0, !PT ;  /* 0x00003fff0a0a7812 */ /* 0x000fe400078ec0ff */
[----:B------:R-:W-:Y:S02]  /*bef0*/  LOP3.LUT R12, R5, 0x10000, RZ, 0xfc, !PT ;  /* 0x00010000050c7812 */ /* 0x000fe400078efcff */
[----:B------:R-:W-:Y:S02]  /*bf00*/  LOP3.LUT R5, R6, 0x10000, RZ, 0xfc, !PT ;  /* 0x0001000006057812 */ /* 0x000fe400078efcff */
[----:B------:R-:W-:Y:S01]  /*bf10*/  LOP3.LUT R6, R10, 0x10000, RZ, 0xfc, !PT ;  /* 0x000100000a067812 */ /* 0x000fe200078efcff */
[C---:B------:R-:W-:Y:S01]  /*bf20*/  VIADD R22, R12.reuse, 0x2 ;  /* 0x000000020c167836 */ /* 0x040fe20000000000 */
[----:B------:R-:W-:Y:S01]  /*bf30*/  IADD3 R20, R12, 0x4, RZ ;  /* 0x000000040c147810 */ /* 0x000fe20007ffe0ff */
[----:B------:R-:W-:Y:S01]  /*bf40*/  IMAD R8, R8, -0x80, -R19 ;  /* 0xffffff8008087824 */ /* 0x000fe200078e0a13 */
[----:B------:R1:W-:Y:S01]  /*bf50*/  STL [R1+0x6c], R12 ;  /* 0x00006c0c01007387 */ /* 0x0003e20000100800 */
[----:B------:R-:W-:Y:S01]  /*bf60*/  IMAD.MOV.U32 R21, RZ, RZ, 0x40000040 ;  /* 0x40000040ff157424 */ /* 0x000fe200078e00ff */
[----:B------:R-:W-:Y:S01]  /*bf70*/  MOV R19, 0x40000040 ;  /* 0x4000004000137802 */ /* 0x000fe20000000f00 */
[----:B------:R-:W-:Y:S01]  /*bf80*/  VIADD R18, R12, 0x6 ;  /* 0x000000060c127836 */ /* 0x000fe20000000000 */
[----:B------:R-:W-:Y:S01]  /*bf90*/  STL [R1+0x74], R6 ;  /* 0x0000740601007387 */ /* 0x000fe20000100800 */
[C---:B------:R-:W-:Y:S01]  /*bfa0*/  IADD3 R10, R5.reuse, 0x6, RZ ;  /* 0x00000006050a7810 */ /* 0x040fe20007ffe0ff */
[----:B------:R-:W-:Y:S01]  /*bfb0*/  IMAD.MOV.U32 R11, RZ, RZ, 0x40000040 ;  /* 0x40000040ff0b7424 */ /* 0x000fe200078e00ff */
[C---:B------:R-:W-:Y:S01]  /*bfc0*/  IADD3 R14, R5.reuse, 0x2, RZ ;  /* 0x00000002050e7810 */ /* 0x040fe20007ffe0ff */
[----:B------:R2:W-:Y:S01]  /*bfd0*/  STL [R1+0x68], R5 ;  /* 0x0000680501007387 */ /* 0x0005e20000100800 */
[----:B------:R-:W-:Y:S01]  /*bfe0*/  IMAD.MOV.U32 R15, RZ, RZ, 0x40000040 ;  /* 0x40000040ff0f7424 */ /* 0x000fe200078e00ff */
[----:B------:R-:W-:Y:S01]  /*bff0*/  MOV R13, 0x40000040 ;  /* 0x40000040000d7802 */ /* 0x000fe20000000f00 */
[----:B-1----:R-:W-:Y:S01]  /*c000*/  VIADD R12, R5, 0x4 ;  /* 0x00000004050c7836 */ /* 0x002fe20000000000 */
[----:B------:R1:W-:Y:S04]  /*c010*/  STL.64 [R1+0x60], R22 ;  /* 0x0000601601007387 */ /* 0x0003e80000100a00 */
[----:B------:R1:W-:Y:S04]  /*c020*/  STL.64 [R1+0x58], R20 ;  /* 0x0000581401007387 */ /* 0x0003e80000100a00 */
[----:B------:R1:W-:Y:S04]  /*c030*/  STL.64 [R1+0x50], R18 ;  /* 0x0000501201007387 */ /* 0x0003e80000100a00 */
[----:B------:R1:W-:Y:S04]  /*c040*/  STL.64 [R1+0x38], R10 ;  /* 0x0000380a01007387 */ /* 0x0003e80000100a00 */
[----:B------:R1:W-:Y:S04]  /*c050*/  STL.64 [R1+0x48], R14 ;  /* 0x0000480e01007387 */ /* 0x0003e80000100a00 */
[----:B------:R1:W-:Y:S01]  /*c060*/  STL.64 [R1+0x40], R12 ;  /* 0x0000400c01007387 */ /* 0x0003e20000100a00 */
[C---:B--2---:R-:W-:Y:S01]  /*c070*/  VIADD R5, R9.reuse, 0x4 ;  /* 0x0000000409057836 */ /* 0x044fe20000000000 */
[C---:B------:R-:W-:Y:S01]  /*c080*/  IADD3 R17, R9.reuse, 0x8, RZ ;  /* 0x0000000809117810 */ /* 0x040fe20007ffe0ff */
[C---:B------:R-:W-:Y:S01]  /*c090*/  VIADD R6, R9.reuse, 0xc ;  /* 0x0000000c09067836 */ /* 0x040fe20000000000 */
[C---:B------:R-:W-:Y:S01]  /*c0a0*/  IADD3 R5, R9.reuse, 0x10, RZ ;  /* 0x0000001009057810 */ /* 0x040fe20007ffe0ff */
[C---:B------:R-:W-:Y:S01]  /*c0b0*/  VIADD R17, R9.reuse, 0x14 ;  /* 0x0000001409117836 */ /* 0x040fe20000000000 */
[C---:B------:R-:W-:Y:S01]  /*c0c0*/  IADD3 R6, R9.reuse, 0x18, RZ ;  /* 0x0000001809067810 */ /* 0x040fe20007ffe0ff */
[----:B------:R-:W-:-:S07]  /*c0d0*/  VIADD R5, R9, 0x1c ;  /* 0x0000001c09057836 */ /* 0x000fce0000000000 */
.L_x_1090:
[----:B------:R-:W-:Y:S01]  /*c0e0*/  MOV R5, UR36 ;  /* 0x0000002400057c02 */ /* 0x000fe20008000f00 */
[----:B------:R-:W-:Y:S05]  /*c0f0*/  YIELD ;  /* 0x0000000000007946 */ /* 0x000fea0003800000 */
[----:B------:R-:W-:-:S04]  /*c100*/  LOP3.LUT R5, R5, 0x1, RZ, 0xfc, !PT ;  /* 0x0000000105057812 */ /* 0x000fc800078efcff */
[----:B------:R-:W-:-:S13]  /*c110*/  ISETP.NE.AND P6, PT, R5, 0x3, PT ;  /* 0x000000030500780c */ /* 0x000fda0003fc5270 */
[----:B------:R-:W-:Y:S05]  /*c120*/  @!P6 BRA `(.L_x_1080) ;  /* 0x000000000004e947 */ /* 0x000fea0003800000 */
[----:B------:R-:W-:Y:S01]  /*c130*/  BPT.TRAP 0x1 ;  /* 0x000000040000795c */ /* 0x000fe20000300000 */
.L_x_1080:
[----:B------:R-:W-:Y:S01]  /*c140*/  IMAD R6, R0, 0x8, R16 ;  /* 0x0000000800067824 */ /* 0x000fe200078e0210 */
[----:B-1----:R-:W-:-:S04]  /*c150*/  SHF.L.U32 R21, R4, 0x1f, RZ ;  /* 0x0000001f04157819 */ /* 0x002fc800000006ff */
[----:B------:R1:W2:Y:S01]  /*c160*/  SYNCS.PHASECHK.TRANS64.TRYWAIT P0, [R6+URZ+0x30c10], R21 ;  /* 0x030c1015060075a7 */ /* 0x0002a2000800017f */
[----:B------:R-:W-:Y:S05]  /*c170*/  @!P6 BRA `(.L_x_1081) ;  /* 0x000000000004e947 */ /* 0x000fea0003800000 */
[----:B------:R-:W-:Y:S01]  /*c180*/  BPT.TRAP 0x1 ;  /* 0x000000040000795c */ /* 0x000fe20000300000 */
.L_x_1081:
[----:B------:R-:W-:-:S04]  /*c190*/  IADD3 R5, R16, 0x10000, RZ ;  /* 0x0001000010057810 */ /* 0x000fc80007ffe0ff */
[----:B------:R-:W-:-:S04]  /*c1a0*/  SHF.R.U32.HI R5, RZ, 0x4, R5 ;  /* 0x00000004ff057819 */ /* 0x000fc80000011605 */
[----:B------:R-:W-:-:S04]  /*c1b0*/  LOP3.LUT R5, R5, 0x3fff, RZ, 0xc0, !PT ;  /* 0x00003fff05057812 */ /* 0x000fc800078ec0ff */
[----:B------:R-:W-:Y:S01]  /*c1c0*/  LOP3.LUT R11, R5, 0x10000, RZ, 0xfc, !PT ;  /* 0x00010000050b7812 */ /* 0x000fe200078efcff */
[----:B--2---:R-:W-:Y:S06]  /*c1d0*/  @P0 BRA `(.L_x_1082) ;  /* 0x0000000000080947 */ /* 0x004fec0003800000 */
[----:B------:R-:W2:Y:S02]  /*c1e0*/  SYNCS.PHASECHK.TRANS64.TRYWAIT P0, [R6+URZ+0x30c10], R21 ;  /* 0x030c1015060075a7 */ /* 0x000ea4000800017f */
[----:B--2---:R-:W-:Y:S05]  /*c1f0*/  @!P0 BRA `(.L_x_1083) ;  /* 0x00000094003c8947 */ /* 0x004fea0003800000 */
.L_x_1082:
        /* <DEDUP_REMOVED lines=11> */
[----:B------:R-:W5:Y:S04]  /*c2b0*/  LDL R10, [R1+0x84] ;  /* 0x00008400010a7983 */ /* 0x000f680000100800 */
[----:B------:R-:W5:Y:S04]  /*c2c0*/  LDL R12, [R1+0x80] ;  /* 0x00008000010c7983 */ /* 0x000f680000100800 */
[----:B------:R-:W5:Y:S04]  /*c2d0*/  LDL R14, [R1+0x7c] ;  /* 0x00007c00010e7983 */ /* 0x000f680000100800 */
[----:B------:R-:W5:Y:S01]  /*c2e0*/  LDL R13, [R1+0x78] ;  /* 0x00007800010d7983 */ /* 0x000f620000100800 */
[----:B---3--:R-:W-:-:S02]  /*c2f0*/  R2UR UR4, R15 ;  /* 0x000000000f0472ca */ /* 0x008fc400000e0000 */
[----:B----4-:R-:W-:Y:S02]  /*c300*/  R2UR UR8, R24 ;  /* 0x00000000180872ca */ /* 0x010fe400000e0000 */
[----:B------:R-:W-:-:S09]  /*c310*/  R2UR UR9, R25 ;  /* 0x00000000190972ca */ /* 0x000fd200000e0000 */
[----:B------:R-:W-:Y:S01]  /*c320*/  HGMMA.64x128x16.F32 R72, gdesc[UR4], RZ, !UPT, gsb0 ;  /* 0x01e00000044879f0 */ /* 0x000fe2000c0008ff */
[----:B------:R-:W-:Y:S01]  /*c330*/  UIADD3 UR4, UR6, 0x2, URZ ;  /* 0x0000000206047890 */ /* 0x000fe2000fffe03f */
[----:B------:R-:W-:Y:S01]  /*c340*/  UMOV UR7, 0x40000040 ;  /* 0x4000004000077882 */ /* 0x000fe20000000000 */
[----:B--2---:R-:W-:-:S05]  /*c350*/  R2UR UR5, R19 ;  /* 0x00000000130572ca */ /* 0x004fca00000e0000 */
[----:B------:R-:W-:Y:S01]  /*c360*/  UMOV UR10, UR4 ;  /* 0x00000004000a7c82 */ /* 0x000fe20008000000 */
[----:B------:R-:W-:Y:S01]  /*c370*/  UIADD3 UR4, UR6, 0x4, URZ ;  /* 0x0000000406047890 */ /* 0x000fe2000fffe03f */
[C---:B-----5:R-:W-:Y:S01]  /*c380*/  LEA R10, R0.reuse, R10, 0x7 ;  /* 0x0000000a000a7211 */ /* 0x060fe200078e38ff */
[----:B------:R-:W-:Y:S01]  /*c390*/  UIADD3 UR6, UR6, 0x6, URZ ;  /* 0x0000000606067890 */ /* 0x000fe2000fffe03f */
[C---:B------:R-:W-:Y:S02]  /*c3a0*/  IMAD R12, R0.reuse, 0x80, R12 ;  /* 0x00000080000c7824 */ /* 0x040fe400078e020c */
[C---:B------:R-:W-:Y:S02]  /*c3b0*/  LEA R227, R3.reuse, R10, 0x1 ;  /* 0x0000000a03e37211 */ /* 0x040fe400078e08ff */
[----:B------:R-:W-:Y:S01]  /*c3c0*/  LEA R14, R0, R14, 0x7 ;  /* 0x0000000e000e7211 */ /* 0x000fe200078e38ff */
[----:B------:R-:W-:Y:S01]  /*c3d0*/  IMAD R11, R3, 0x2, R12 ;  /* 0x00000002030b7824 */ /* 0x000fe200078e020c */
[----:B------:R-:W-:-:S03]  /*c3e0*/  LEA R17, R227, R16, 0x2 ;  /* 0x00000010e3117211 */ /* 0x000fc600078e10ff */
[----:B------:R-:W-:Y:S01]  /*c3f0*/  IMAD R15, R11, 0x4, R16 ;  /* 0x000000040b0f7824 */ /* 0x000fe200078e0210 */
[----:B------:R-:W-:Y:S02]  /*c400*/  WARPGROUP.DEPBAR.LE gsb0, 0x0 ;  /* 0x00008000000079c5 */ /* 0x000fe40000010000 */
[----:B------:R-:W-:-:S06]  /*c410*/  WARPGROUP.ARRIVE ;  /* 0x00000000000079c5 */ /* 0x000fcc0000000000 */
[----:B------:R-:W-:Y:S01]  /*c420*/  HGMMA.64x128x16.F32 R72, gdesc[UR8], R72, gsb0 ;  /* 0x01e00000084879f0 */ /* 0x000fe20008000848 */
[----:B------:R-:W-:Y:S01]  /*c430*/  R2UR UR8, R22 ;  /* 0x00000000160872ca */ /* 0x000fe200000e0000 */
[----:B------:R-:W-:Y:S01]  /*c440*/  UMOV UR10, UR4 ;  /* 0x00000004000a7c82 */ /* 0x000fe20008000000 */
[----:B------:R-:W-:Y:S01]  /*c450*/  R2UR UR9, R23 ;  /* 0x00000000170972ca */ /* 0x000fe200000e0000 */
[----:B------:R-:W-:Y:S01]  /*c460*/  UMOV UR11, 0x40000040 ;  /* 0x40000040000b7882 */ /* 0x000fe20000000000 */
[----:B------:R-:W-:Y:S01]  /*c470*/  R2UR UR4, R18 ;  /* 0x00000000120472ca */ /* 0x000fe200000e0000 */
[----:B------:R-:W-:Y:S01]  /*c480*/  IMAD R18, R0, 0x80, R13 ;  /* 0x0000008000127824 */ /* 0x000fe200078e020d */
[----:B------:R-:W-:-:S03]  /*c490*/  LEA R13, R3, R14, 0x1 ;  /* 0x0000000e030d7211 */ /* 0x000fc600078e08ff */
[----:B------:R-:W-:Y:S01]  /*c4a0*/  IMAD R19, R3, 0x2, R18 ;  /* 0x0000000203137824 */ /* 0x000fe200078e0212 */
[----:B------:R-:W-:Y:S02]  /*c4b0*/  LEA R10, R13, R16, 0x2 ;  /* 0x000000100d0a7211 */ /* 0x000fe400078e10ff */
[----:B------:R-:W-:Y:S01]  /*c4c0*/  IADD3 R18, R16, 0x20000, RZ ;  /* 0x0002000010127810 */ /* 0x000fe20007ffe0ff */
[----:B------:R-:W-:-:S03]  /*c4d0*/  IMAD R12, R19, 0x4, R16 ;  /* 0x00000004130c7824 */ /* 0x000fc600078e0210 */
[-C--:B------:R-:W-:Y:S01]  /*c4e0*/  LEA R14, R11, R18.reuse, 0x2 ;  /* 0x000000120b0e7211 */ /* 0x080fe200078e10ff */
[--C-:B------:R-:W-:Y:S01]  /*c4f0*/  IMAD R11, R13, 0x4, R18.reuse ;  /* 0x000000040d0b7824 */ /* 0x100fe200078e0212 */
[----:B------:R-:W-:Y:S01]  /*c500*/  LEA R13, R19, R18, 0x2 ;  /* 0x00000012130d7211 */ /* 0x000fe200078e10ff */
[----:B------:R-:W-:Y:S01]  /*c510*/  IMAD R227, R227, 0x4, R18 ;  /* 0x00000004e3e37824 */ /* 0x000fe200078e0212 */
[----:B------:R-:W-:Y:S02]  /*c520*/  WARPGROUP.DEPBAR.LE gsb0, 0x0 ;  /* 0x00008000000079c5 */ /* 0x000fe40000010000 */
[----:B------:R-:W-:-:S06]  /*c530*/  WARPGROUP.ARRIVE ;  /* 0x00000000000079c5 */ /* 0x000fcc0000000000 */
[----:B------:R-:W-:Y:S03]  /*c540*/  HGMMA.64x128x16.F32 R72, gdesc[UR8], R72, gsb0 ;  /* 0x01e00000084879f0 */ /* 0x000fe60008000848 */
[----:B------:R-:W-:Y:S02]  /*c550*/  WARPGROUP.DEPBAR.LE gsb0, 0x0 ;  /* 0x00008000000079c5 */ /* 0x000fe40000010000 */
[----:B------:R-:W-:-:S07]  /*c560*/  WARPGROUP.ARRIVE ;  /* 0x00000000000079c5 */ /* 0x000fce0000000000 */
        /* <DEDUP_REMOVED lines=8> */
.L_x_1084:
[----:B------:R1:W1:Y:S01]  /*c5f0*/  SYNCS.PHASECHK.TRANS64.TRYWAIT P0, [R6+URZ+0x30c30], R21 ;  /* 0x030c3015060075a7 */ /* 0x000262000800017f */
[----:B------:R-:W-:Y:S05]  /*c600*/  @!P6 BRA `(.L_x_1085) ;  /* 0x000000000004e947 */ /* 0x000fea0003800000 */
[----:B------:R-:W-:Y:S01]  /*c610*/  BPT.TRAP 0x1 ;  /* 0x000000040000795c */ /* 0x000fe20000300000 */
.L_x_1085:
[----:B-1----:R-:W-:Y:S05]  /*c620*/  @P0 BRA `(.L_x_1086) ;  /* 0x0000000000080947 */ /* 0x002fea0003800000 */
[----:B------:R-:W1:Y:S02]  /*c630*/  SYNCS.PHASECHK.TRANS64.TRYWAIT P0, [R6+URZ+0x30c30], R21 ;  /* 0x030c3015060075a7 */ /* 0x000e64000800017f */
[----:B-1----:R-:W-:Y:S05]  /*c640*/  @!P0 BRA `(.L_x_1087) ;  /* 0x00000090003c8947 */ /* 0x002fea0003800000 */
.L_x_1086:
[----:B------:R-:W2:Y:S01]  /*c650*/  LDL R24, [R1+0x68] ;  /* 0x0000680001187983 */ /* 0x000ea20000100800 */
[----:B------:R-:W-:Y:S01]  /*c660*/  VIADD R23, R16, 0x18000 ;  /* 0x0001800010177836 */ /* 0x000fe20000000000 */
[----:B------:R-:W-:Y:S02]  /*c670*/  ULDC UR9, c[0x0][0x75c] ;  /* 0x0001d70000097ab9 */ /* 0x000fe40000000800 */
[----:B------:R1:W-:Y:S01]  /*c680*/  STL [R1+0x128], R200 ;  /* 0x000128c801007387 */ /* 0x0003e20000100800 */
[----:B------:R-:W-:Y:S01]  /*c690*/  FMUL.FTZ R83, R83, UR9 ;  /* 0x0000000953537c20 */ /* 0x000fe20008410000 */
[----:B------:R-:W-:Y:S01]  /*c6a0*/  SHF.R.U32.HI R23, RZ, 0x4, R23 ;  /* 0x00000004ff177819 */ /* 0x000fe20000011617 */
[----:B------:R-:W-:Y:S01]  /*c6b0*/  FMUL.FTZ R84, R84, UR9 ;  /* 0x0000000954547c20 */ /* 0x000fe20008410000 */
[----:B------:R3:W-:Y:S01]  /*c6c0*/  STL [R1+0x124], R201 ;  /* 0x000124c901007387 */ /* 0x0007e20000100800 */
[----:B------:R-:W-:Y:S01]  /*c6d0*/  FMUL.FTZ R85, R85, UR9 ;  /* 0x0000000955557c20 */ /* 0x000fe20008410000 */
[----:B------:R-:W-:Y:S01]  /*c6e0*/  LOP3.LUT R136, R23, 0x3fff, RZ, 0xc0, !PT ;  /* 0x00003fff17887812 */ /* 0x000fe200078ec0ff */
[----:B------:R-:W-:Y:S01]  /*c6f0*/  FMUL.FTZ R18, R72, UR9 ;  /* 0x0000000948127c20 */ /* 0x000fe20008410000 */
[----:B------:R4:W-:Y:S01]  /*c700*/  STL [R1+0x120], R202 ;  /* 0x000120ca01007387 */ /* 0x0009e20000100800 */
[----:B------:R-:W-:Y:S01]  /*c710*/  FMUL.FTZ R230, R73, UR9 ;  /* 0x0000000949e67c20 */ /* 0x000fe20008410000 */
[----:B------:R-:W-:Y:S01]  /*c720*/  LOP3.LUT R25, R136, 0x10000, RZ, 0xfc, !PT ;  /* 0x0001000088197812 */ /* 0x000fe200078efcff */
[----:B------:R-:W-:Y:S01]  /*c730*/  FMUL.FTZ R19, R74, UR9 ;  /* 0x000000094a137c20 */ /* 0x000fe20008410000 */
[----:B------:R2:W-:Y:S01]  /*c740*/  STL [R1+0x11c], R203 ;  /* 0x00011ccb01007387 */ /* 0x0005e20000100800 */
        /* <DEDUP_REMOVED lines=10> */
[----:B------:R-:W-:Y:S01]  /*c7f0*/  FMUL.FTZ R21, R81, UR9 ;  /* 0x0000000951157c20 */ /* 0x000fe20008410000 */
[----:B------:R-:W-:Y:S01]  /*c800*/  STL [R1+0x110], R169 ;  /* 0x000110a901007387 */ /* 0x000fe20000100800 */
[----:B------:R-:W-:Y:S01]  /*c810*/  FMUL.FTZ R22, R82, UR9 ;  /* 0x0000000952167c20 */ /* 0x000fe20008410000 */
[----:B-1----:R-:W-:Y:S01]  /*c820*/  MUFU.TANH R200, R83 ;  /* 0x0000005300c87308 */ /* 0x002fe20000002400 */
[----:B------:R-:W-:Y:S01]  /*c830*/  FMUL.FTZ R23, R86, UR9 ;  /* 0x0000000956177c20 */ /* 0x000fe20008410000 */
[----:B------:R-:W-:Y:S04]  /*c840*/  STL [R1+0x10c], R168 ;  /* 0x00010ca801007387 */ /* 0x000fe80000100800 */
[----:B------:R-:W-:Y:S01]  /*c850*/  STL [R1+0x108], R167 ;  /* 0x000108a701007387 */ /* 0x000fe20000100800 */
[----:B------:R-:W-:Y:S01]  /*c860*/  FMUL.FTZ R137, R87, UR9 ;  /* 0x0000000957897c20 */ /* 0x000fe20008410000 */
[----:B---3--:R-:W-:Y:S02]  /*c870*/  MUFU.TANH R201, R84 ;  /* 0x0000005400c97308 */ /* 0x008fe40000002400 */
[----:B------:R-:W-:Y:S04]  /*c880*/  STL [R1+0x104], R166 ;  /* 0x000104a601007387 */ /* 0x000fe80000100800 */
[----:B------:R-:W-:Y:S02]  /*c890*/  STL [R1+0x100], R165 ;  /* 0x000100a501007387 */ /* 0x000fe40000100800 */
[----:B----4-:R1:W-:Y:S02]  /*c8a0*/  MUFU.TANH R202, R85 ;  /* 0x0000005500ca7308 */ /* 0x0103e40000002400 */
[----:B------:R-:W-:Y:S04]  /*c8b0*/  STL [R1+0xfc], R164 ;  /* 0x0000fca401007387 */ /* 0x000fe80000100800 */
[----:B------:R-:W-:Y:S01]  /*c8c0*/  STL [R1+0xf8], R163 ;  /* 0x0000f8a301007387 */ /* 0x000fe20000100800 */
[----:B------:R-:W-:Y:S01]  /*c8d0*/  UMOV UR5, 0x40000040 ;  /* 0x4000004000057882 */ /* 0x000fe20000000000 */
[----:B------:R-:W-:Y:S01]  /*c8e0*/  UMOV UR7, 0x40000040 ;  /* 0x4000004000077882 */ /* 0x000fe20000000000 */
[----:B------:R-:W-:Y:S01]  /*c8f0*/  FMUL.FTZ R92, R92, UR9 ;  /* 0x000000095c5c7c20 */ /* 0x000fe20008410000 */
[----:B------:R-:W-:Y:S01]  /*c900*/  STL [R1+0xf4], R162 ;  /* 0x0000f4a201007387 */ /* 0x000fe20000100800 */
[----:B------:R-:W-:Y:S01]  /*c910*/  FMUL.FTZ R99, R99, UR9 ;  /* 0x0000000963637c20 */ /* 0x000fe20008410000 */
[----:B------:R-:W-:Y:S01]  /*c920*/  UMOV UR15, 0x40000040 ;  /* 0x40000040000f7882 */ /* 0x000fe20000000000 */
[----:B------:R-:W-:Y:S01]  /*c930*/  FMUL.FTZ R90, R90, UR9 ;  /* 0x000000095a5a7c20 */ /* 0x000fe20008410000 */
[----:B------:R-:W-:Y:S01]  /*c940*/  STL [R1+0xf0], R161 ;  /* 0x0000f0a101007387 */ /* 0x000fe20000100800 */
[----:B--2---:R-:W-:-:S03]  /*c950*/  R2UR UR4, R24 ;  /* 0x00000000180472ca */ /* 0x004fc600000e0000 */
[----:B------:R-:W-:Y:S01]  /*c960*/  STL [R1+0xec], R160 ;  /* 0x0000eca001007387 */ /* 0x000fe20000100800 */
[----:B------:R-:W-:Y:S01]  /*c970*/  FMUL.FTZ R88, R88, UR9 ;  /* 0x0000000958587c20 */ /* 0x000fe20008410000 */
[----:B------:R-:W-:Y:S01]  /*c980*/  FMUL.FTZ R89, R89, UR9 ;  /* 0x0000000959597c20 */ /* 0x000fe20008410000 */
[----:B------:R-:W-:Y:S01]  /*c990*/  FMUL.FTZ R126, R126, UR9 ;  /* 0x000000097e7e7c20 */ /* 0x000fe20008410000 */
[----:B------:R-:W-:Y:S01]  /*c9a0*/  STL [R1+0xe8], R159 ;  /* 0x0000e89f01007387 */ /* 0x000fe20000100800 */
[----:B------:R-:W2:Y:S03]  /*c9b0*/  MUFU.TANH R18, R18 ;  /* 0x0000001200127308 */ /* 0x000ea60000002400 */
[----:B------:R-:W-:Y:S04]  /*c9c0*/  STL [R1+0xe4], R158 ;  /* 0x0000e49e01007387 */ /* 0x000fe80000100800 */
[----:B------:R-:W-:Y:S01]  /*c9d0*/  STL [R1+0xe0], R157 ;  /* 0x0000e09d01007387 */ /* 0x000fe20000100800 */
[----:B------:R-:W3:Y:S03]  /*c9e0*/  MUFU.TANH R230, R230 ;  /* 0x000000e600e67308 */ /* 0x000ee60000002400 */
[----:B------:R-:W-:Y:S04]  /*c9f0*/  STL [R1+0xdc], R156 ;  /* 0x0000dc9c01007387 */ /* 0x000fe80000100800 */
[----:B------:R-:W-:Y:S01]  /*ca00*/  STL [R1+0xd8], R155 ;  /* 0x0000d89b01007387 */ /* 0x000fe20000100800 */
[----:B------:R-:W-:Y:S01]  /*ca10*/  ISETP.GT.AND P2, PT, R8, RZ, PT ;  /* 0x000000ff0800720c */ /* 0x000fe20003f44270 */
[----:B------:R-:W-:Y:S02]  /*ca20*/  MUFU.TANH R236, R236 ;  /* 0x000000ec00ec7308 */ /* 0x000fe40000002400 */
[----:B------:R-:W-:Y:S04]  /*ca30*/  STL [R1+0xd4], R154 ;  /* 0x0000d49a01007387 */ /* 0x000fe80000100800 */
[----:B------:R-:W-:Y:S02]  /*ca40*/  STL [R1+0xd0], R153 ;  /* 0x0000d09901007387 */ /* 0x000fe40000100800 */
[----:B------:R-:W4:Y:S02]  /*ca50*/  MUFU.TANH R235, R235 ;  /* 0x000000eb00eb7308 */ /* 0x000f240000002400 */
[----:B------:R-:W-:Y:S04]  /*ca60*/  STL [R1+0xcc], R152 ;  /* 0x0000cc9801007387 */ /* 0x000fe80000100800 */
[----:B------:R-:W-:Y:S01]  /*ca70*/  STL [R1+0xc8], R151 ;  /* 0x0000c89701007387 */ /* 0x000fe20000100800 */
[C---:B------:R-:W-:Y:S01]  /*ca80*/  ISETP.GT.AND P3, PT, R7.reuse, 0x8, PT ;  /* 0x000000080700780c */ /* 0x040fe20003f64270 */
[----:B------:R-:W-:Y:S01]  /*ca90*/  FMUL.FTZ R128, R128, UR9 ;  /* 0x0000000980807c20 */ /* 0x000fe20008410000 */
[----:B------:R-:W-:Y:S01]  /*caa0*/  ISETP.GT.AND P1, PT, R7, RZ, PT ;  /* 0x000000ff0700720c */ /* 0x000fe20003f24270 */
[----:B------:R-:W-:Y:S01]  /*cab0*/  STL [R1+0xc4], R150 ;  /* 0x0000c49601007387 */ /* 0x000fe20000100800 */
[----:B------:R-:W-:Y:S01]  /*cac0*/  ISETP.GT.AND P0, PT, R8, 0x8, PT ;  /* 0x000000080800780c */ /* 0x000fe20003f04270 */
[----:B------:R-:W4:Y:S02]  /*cad0*/  MUFU.TANH R20, R20 ;  /* 0x0000001400147308 */ /* 0x000f240000002400 */
[----:B------:R-:W-:Y:S04]  /*cae0*/  STL [R1+0xc0], R149 ;  /* 0x0000c09501007387 */ /* 0x000fe80000100800 */
[----:B------:R-:W-:Y:S02]  /*caf0*/  STL [R1+0xbc], R148 ;  /* 0x0000bc9401007387 */ /* 0x000fe40000100800 */
        /* <DEDUP_REMOVED lines=8> */
[----:B------:R-:W-:Y:S01]  /*cb80*/  STL [R1+0xa4], R142 ;  /* 0x0000a48e01007387 */ /* 0x000fe20000100800 */
[----:B------:R-:W-:Y:S01]  /*cb90*/  FMUL.FTZ R91, R91, UR9 ;  /* 0x000000095b5b7c20 */ /* 0x000fe20008410000 */
[----:B------:R-:W4:Y:S02]  /*cba0*/  MUFU.TANH R234, R234 ;  /* 0x000000ea00ea7308 */ /* 0x000f240000002400 */
[----:B------:R-:W-:Y:S04]  /*cbb0*/  STL [R1+0xa0], R141 ;  /* 0x0000a08d01007387 */ /* 0x000fe80000100800 */
[----:B------:R-:W-:Y:S02]  /*cbc0*/  STL [R1+0x9c], R140 ;  /* 0x00009c8c01007387 */ /* 0x000fe40000100800 */
[----:B------:R-:W4:Y:S02]  /*cbd0*/  MUFU.TANH R233, R233 ;  /* 0x000000e900e97308 */ /* 0x000f240000002400 */
[----:B------:R-:W-:Y:S04]  /*cbe0*/  STL [R1+0x98], R6 ;  /* 0x0000980601007387 */ /* 0x000fe80000100800 */
[----:B------:R-:W-:Y:S02]  /*cbf0*/  STL [R1+0x94], R5 ;  /* 0x0000940501007387 */ /* 0x000fe40000100800 */
[----:B------:R-:W4:Y:S02]  /*cc00*/  MUFU.TANH R22, R22 ;  /* 0x0000001600167308 */ /* 0x000f240000002400 */
[----:B------:R1:W-:Y:S04]  /*cc10*/  STL [R1+0x90], R4 ;  /* 0x0000900401007387 */ /* 0x0003e80000100800 */
[----:B------:R2:W-:Y:S02]  /*cc20*/  STL [R1+0x8c], R2 ;  /* 0x00008c0201007387 */ /* 0x0005e40000100800 */
[----:B------:R3:W4:Y:S02]  /*cc30*/  MUFU.TANH R203, R23 ;  /* 0x0000001700cb7308 */ /* 0x0007240000002400 */
[----:B-1----:R-:W4:Y:S01]  /*cc40*/  LDL.64 R4, [R1+0x48] ;  /* 0x0000480001047983 */ /* 0x002f220000100a00 */
[----:B------:R-:W-:Y:S01]  /*cc50*/  WARPGROUP.ARRIVE ;  /* 0x00000000000079c5 */ /* 0x000fe20000000000 */
[----:B------:R-:W-:Y:S01]  /*cc60*/  FMUL.FTZ R100, R100, UR9 ;  /* 0x0000000964647c20 */ /* 0x000fe20008410000 */
[----:B------:R-:W-:-:S03]  /*cc70*/  FMUL.FTZ R101, R101, UR9 ;  /* 0x0000000965657c20 */ /* 0x000fc60008410000 */
[----:B------:R1:W-:Y:S01]  /*cc80*/  MUFU.TANH R166, R92 ;  /* 0x0000005c00a67308 */ /* 0x0003e20000002400 */
[----:B--2---:R-:W2:Y:S01]  /*cc90*/  LDC R2, c[0x0][0x74c] ;  /* 0x0001d300ff027b82 */ /* 0x004ea20000000800 */
[----:B---3--:R-:W-:Y:S01]  /*cca0*/  FMUL.FTZ R23, R93, UR9 ;  /* 0x000000095d177c20 */ /* 0x008fe20008410000 */
[----:B------:R-:W-:Y:S01]  /*ccb0*/  HGMMA.64x128x16.F32 R24, gdesc[UR4], RZ, !UPT, gsb0 ;  /* 0x01e00000041879f0 */ /* 0x000fe2000c0008ff */
[----:B------:R-:W-:Y:S01]  /*ccc0*/  FMUL.FTZ R120, R120, UR9 ;  /* 0x0000000978787c20 */ /* 0x000fe20008410000 */
[----:B------:R-:W-:Y:S01]  /*ccd0*/  FMUL.FTZ R122, R122, UR9 ;  /* 0x000000097a7a7c20 */ /* 0x000fe20008410000 */
[----:B------:R-:W-:Y:S01]  /*cce0*/  FMUL.FTZ R123, R123, UR9 ;  /* 0x000000097b7b7c20 */ /* 0x000fe20008410000 */
[----:B------:R-:W-:Y:S01]  /*ccf0*/  FMUL.FTZ R102, R102, UR9 ;  /* 0x0000000966667c20 */ /* 0x000fe20008410000 */
[----:B------:R3:W-:Y:S01]  /*cd00*/  MUFU.TANH R165, R99 ;  /* 0x0000006300a57308 */ /* 0x0007e20000002400 */
[----:B-1----:R-:W-:Y:S01]  /*cd10*/  FMUL.FTZ R92, R98, UR9 ;  /* 0x00000009625c7c20 */ /* 0x002fe20008410000 */
[----:B------:R-:W-:Y:S01]  /*cd20*/  UIADD3 UR4, UR6, 0x2, URZ ;  /* 0x0000000206047890 */ /* 0x000fe2000fffe03f */
[----:B------:R-:W-:Y:S01]  /*cd30*/  FMUL.FTZ R93, R103, UR9 ;  /* 0x00000009675d7c20 */ /* 0x000fe20008410000 */
[----:B------:R-:W-:Y:S01]  /*cd40*/  FMUL.FTZ R109, R109, UR9 ;  /* 0x000000096d6d7c20 */ /* 0x000fe20008410000 */
[----:B------:R-:W-:Y:S01]  /*cd50*/  FMUL.FTZ R104, R104, UR9 ;  /* 0x0000000968687c20 */ /* 0x000fe20008410000 */
[----:B------:R-:W-:Y:S01]  /*cd60*/  FMUL.FTZ R105, R105, UR9 ;  /* 0x0000000969697c20 */ /* 0x000fe20008410000 */
[----:B------:R-:W-:Y:S01]  /*cd70*/  FMUL.FTZ R112, R112, UR9 ;  /* 0x0000000970707c20 */ /* 0x000fe20008410000 */
[----:B------:R1:W-:Y:S01]  /*cd80*/  MUFU.TANH R168, R90 ;  /* 0x0000005a00a87308 */ /* 0x0003e20000002400 */
[----:B---3--:R-:W3:Y:S01]  /*cd90*/  LDL.64 R98, [R1+0x38] ;  /* 0x0000380001627983 */ /* 0x008ee20000100a00 */
[----:B------:R-:W-:Y:S01]  /*cda0*/  UMOV UR14, UR4 ;  /* 0x00000004000e7c82 */ /* 0x000fe20008000000 */
[----:B------:R-:W-:Y:S01]  /*cdb0*/  ULDC UR4, c[0x0][0x280] ;  /* 0x0000a00000047ab9 */ /* 0x000fe20000000800 */
[----:B------:R-:W-:Y:S01]  /*cdc0*/  FMUL.FTZ R124, R124, UR9 ;  /* 0x000000097c7c7c20 */ /* 0x000fe20008410000 */
[----:B------:R-:W-:Y:S01]  /*cdd0*/  FMUL.FTZ R108, R108, UR9 ;  /* 0x000000096c6c7c20 */ /* 0x000fe20008410000 */
[----:B------:R-:W-:Y:S01]  /*cde0*/  FMUL.FTZ R113, R113, UR9 ;  /* 0x0000000971717c20 */ /* 0x000fe20008410000 */
[----:B------:R-:W-:Y:S01]  /*cdf0*/  FMUL.FTZ R121, R121, UR9 ;  /* 0x0000000979797c20 */ /* 0x000fe20008410000 */
[----:B------:R1:W-:Y:S01]  /*ce00*/  MUFU.TANH R170, R88 ;  /* 0x0000005800aa7308 */ /* 0x0003e20000002400 */
[----:B------:R-:W-:Y:S01]  /*ce10*/  FMUL.FTZ R125, R125, UR9 ;  /* 0x000000097d7d7c20 */ /* 0x000fe20008410000 */
[----:B------:R-:W-:Y:S01]  /*ce20*/  FMUL.FTZ R116, R116, UR9 ;  /* 0x0000000974747c20 */ /* 0x000fe20008410000 */
[----:B------:R-:W-:Y:S01]  /*ce30*/  FMUL.FTZ R117, R117, UR9 ;  /* 0x0000000975757c20 */ /* 0x000fe20008410000 */
[----:B------:R-:W-:Y:S01]  /*ce40*/  FMUL.FTZ R107, R107, UR9 ;  /* 0x000000096b6b7c20 */ /* 0x000fe20008410000 */
[----:B------:R-:W-:Y:S01]  /*ce50*/  FMUL.FTZ R114, R114, UR9 ;  /* 0x0000000972727c20 */ /* 0x000fe20008410000 */
[----:B------:R-:W-:-:S02]  /*ce60*/  FMUL.FTZ R106, R106, UR9 ;  /* 0x000000096a6a7c20 */ /* 0x000fc40008410000 */
[----:B------:R1:W-:Y:S08]  /*ce70*/  MUFU.TANH R169, R89 ;  /* 0x0000005900a97308 */ /* 0x0003f00000002400 */
[----:B------:R-:W3:Y:S08]  /*ce80*/  MUFU.TANH R171, R137 ;  /* 0x0000008900ab7308 */ /* 0x000ef00000002400 */
[----:B------:R2:W-:Y:S01]  /*ce90*/  MUFU.TANH R167, R91 ;  /* 0x0000005b00a77308 */ /* 0x0005e20000002400 */
[----:B----4-:R-:W-:Y:S01]  /*cea0*/  R2UR UR12, R4 ;  /* 0x00000000040c72ca */ /* 0x010fe200000e0000 */
[----:B------:R-:W-:-:S02]  /*ceb0*/  WARPGROUP.DEPBAR.LE gsb0, 0x0 ;  /* 0x00008000000079c5 */ /* 0x000fc40000010000 */
[----:B------:R-:W-:Y:S01]  /*cec0*/  R2UR UR13, R5 ;  /* 0x00000000050d72ca */ /* 0x000fe200000e0000 */
[----:B------:R-:W-:Y:S01]  /*ced0*/  ULEA UR4, UR38, -UR4, 0x7 ;  /* 0x8000000426047291 */ /* 0x000fe2000f8e383f */
[----:B------:R-:W4:Y:S01]  /*cee0*/  LDL.64 R4, [R1+0x40] ;  /* 0x0000400001047983 */ /* 0x000f220000100a00 */
[----:B------:R-:W-:Y:S01]  /*cef0*/  WARPGROUP.ARRIVE ;  /* 0x00000000000079c5 */ /* 0x000fe20000000000 */
[----:B-1----:R-:W-:Y:S01]  /*cf00*/  FMUL.FTZ R90, R96, UR9 ;  /* 0x00000009605a7c20 */ /* 0x002fe20008410000 */
[----:B------:R-:W-:Y:S01]  /*cf10*/  FMUL.FTZ R88, R94, UR9 ;  /* 0x000000095e587c20 */ /* 0x000fe20008410000 */
[----:B------:R-:W-:Y:S01]  /*cf20*/  FMUL.FTZ R89, R95, UR9 ;  /* 0x000000095f597c20 */ /* 0x000fe20008410000 */
[----:B------:R1:W-:Y:S01]  /*cf30*/  MUFU.TANH R6, R126 ;  /* 0x0000007e00067308 */ /* 0x0003e20000002400 */
[----:B--2---:R-:W-:Y:S01]  /*cf40*/  IADD3 R2, -R2, 0x8, RZ ;  /* 0x0000000802027810 */ /* 0x004fe20007ffe1ff */
[----:B------:R-:W1:Y:S01]  /*cf50*/  LDC.64 R94, c[0x0][0x748] ;  /* 0x0001d200ff5e7b82 */ /* 0x000e620000000a00 */
[----:B------:R-:W-:-:S03]  /*cf60*/  FMUL.FTZ R91, R97, UR9 ;  /* 0x00000009615b7c20 */ /* 0x000fc60008410000 */
[----:B------:R-:W-:Y:S01]  /*cf70*/  HGMMA.64x128x16.F32 R24, gdesc[UR12], R24, gsb0 ;  /* 0x01e000000c1879f0 */ /* 0x000fe20008000818 */
[----:B------:R-:W-:Y:S01]  /*cf80*/  LEA R96, R3, UR4, 0x1 ;  /* 0x0000000403607c11 */ /* 0x000fe2000f8e08ff */
[----:B------:R-:W-:Y:S01]  /*cf90*/  UIADD3 UR4, UR6, 0x4, URZ ;  /* 0x0000000406047890 */ /* 0x000fe2000fffe03f */
[----:B------:R-:W2:Y:S01]  /*cfa0*/  MUFU.TANH R23, R23 ;  /* 0x0000001700177308 */ /* 0x000ea20000002400 */
[----:B------:R-:W-:-:S05]  /*cfb0*/  UMOV UR15, 0x40000040 ;  /* 0x40000040000f7882 */ /* 0x000fca0000000000 */
[----:B------:R-:W-:Y:S01]  /*cfc0*/  UMOV UR14, UR4 ;  /* 0x00000004000e7c82 */ /* 0x000fe20008000000 */
[----:B------:R-:W-:Y:S01]  /*cfd0*/  IADD3 R96, R7, R96, RZ ;  /* 0x0000006007607210 */ /* 0x000fe20007ffe0ff */
[----:B------:R-:W-:Y:S01]  /*cfe0*/  UMOV UR7, 0x40000040 ;  /* 0x4000004000077882 */ /* 0x000fe20000000000 */
[----:B---3--:R-:W-:Y:S01]  /*cff0*/  R2UR UR5, R99 ;  /* 0x00000000630572ca */ /* 0x008fe200000e0000 */
[----:B------:R-:W3:Y:S01]  /*d000*/  MUFU.TANH R90, R90 ;  /* 0x0000005a005a7308 */ /* 0x000ee20000002400 */
[-C--:B------:R-:W-:Y:S01]  /*d010*/  IADD3 R221, R2, -R96.reuse, RZ ;  /* 0x8000006002dd7210 */ /* 0x080fe20007ffe0ff */
[----:B-1----:R-:W-:Y:S01]  /*d020*/  IMAD.IADD R126, R94, 0x1, -R96 ;  /* 0x000000015e7e7824 */ /* 0x002fe200078e0a60 */
[----:B------:R-:W-:-:S05]  /*d030*/  IADD3 R95, RZ, -R96, -R95 ;  /* 0x80000060ff5f7210 */ /* 0x000fca0007ffe85f */
[----:B------:R-:W1:Y:S01]  /*d040*/  MUFU.TANH R91, R91 ;  /* 0x0000005b005b7308 */ /* 0x000e620000002400 */
[----:B------:R-:W-:Y:S02]  /*d050*/  IADD3 R94, R94, 0x8, -R96 ;  /* 0x000000085e5e7810 */ /* 0x000fe40007ffe860 */
[----:B------:R-:W-:Y:S02]  /*d060*/  SEL R126, R126, 0x80, !P2 ;  /* 0x000000807e7e7807 */ /* 0x000fe40005000000 */
[----:B------:R-:W-:-:S03]  /*d070*/  SEL R221, R221, 0x80, P3 ;  /* 0x00000080dddd7807 */ /* 0x000fc60001800000 */
[----:B------:R-:W1:Y:S08]  /*d080*/  MUFU.TANH R164, R100 ;  /* 0x0000006400a47308 */ /* 0x000e700000002400 */
[----:B------:R-:W1:Y:S08]  /*d090*/  MUFU.TANH R163, R101 ;  /* 0x0000006500a37308 */ /* 0x000e700000002400 */
[----:B------:R-:W1:Y:S08]  /*d0a0*/  MUFU.TANH R88, R88 ;  /* 0x0000005800587308 */ /* 0x000e700000002400 */
[----:B------:R-:W1:Y:S08]  /*d0b0*/  MUFU.TANH R89, R89 ;  /* 0x0000005900597308 */ /* 0x000e700000002400 */
[----:B------:R-:W-:Y:S08]  /*d0c0*/  MUFU.TANH R145, R120 ;  /* 0x0000007800917308 */ /* 0x000ff00000002400 */
[----:B------:R-:W-:Y:S08]  /*d0d0*/  MUFU.TANH R143, R122 ;  /* 0x0000007a008f7308 */ /* 0x000ff00000002400 */
[----:B------:R-:W-:Y:S08]  /*d0e0*/  MUFU.TANH R142, R123 ;  /* 0x0000007b008e7308 */ /* 0x000ff00000002400 */
[----:B------:R-:W1:Y:S08]  /*d0f0*/  MUFU.TANH R92, R92 ;  /* 0x0000005c005c7308 */ /* 0x000e700000002400 */
[----:B------:R-:W1:Y:S08]  /*d100*/  MUFU.TANH R162, R102 ;  /* 0x0000006600a27308 */ /* 0x000e700000002400 */
[----:B------:R-:W1:Y:S08]  /*d110*/  MUFU.TANH R93, R93 ;  /* 0x0000005d005d7308 */ /* 0x000e700000002400 */
[----:B------:R-:W-:Y:S08]  /*d120*/  MUFU.TANH R156, R109 ;  /* 0x0000006d009c7308 */ /* 0x000ff00000002400 */
[----:B------:R-:W1:Y:S08]  /*d130*/  MUFU.TANH R161, R104 ;  /* 0x0000006800a17308 */ /* 0x000e700000002400 */
[----:B------:R-:W1:Y:S01]  /*d140*/  MUFU.TANH R160, R105 ;  /* 0x0000006900a07308 */ /* 0x000e620000002400 */
[----:B------:R-:W-:-:S02]  /*d150*/  WARPGROUP.DEPBAR.LE gsb0, 0x0 ;  /* 0x00008000000079c5 */ /* 0x000fc40000010000 */
[----:B------:R-:W-:Y:S01]  /*d160*/  WARPGROUP.ARRIVE ;  /* 0x00000000000079c5 */ /* 0x000fe20000000000 */
[----:B------:R-:W-:-:S04]  /*d170*/  SEL R218, R95, 0x80, P1 ;  /* 0x000000805fda7807 */ /* 0x000fc80000800000 */
[----:B------:R-:W-:Y:S01]  /*d180*/  MUFU.TANH R153, R112 ;  /* 0x0000007000997308 */ /* 0x000fe20000002400 */
[C---:B------:R-:W-:Y:S02]  /*d190*/  ISETP.GE.AND P3, PT, R126.reuse, RZ, PT ;  /* 0x000000ff7e00720c */ /* 0x040fe40003f66270 */
[C---:B------:R-:W-:Y:S02]  /*d1a0*/  ISETP.GE.AND P4, PT, R126.reuse, 0x1, PT ;  /* 0x000000017e00780c */ /* 0x040fe40003f86270 */
[----:B------:R-:W-:Y:S02]  /*d1b0*/  ISETP.GE.AND P1, PT, R126, 0x9, PT ;  /* 0x000000097e00780c */ /* 0x000fe40003f26270 */
[----:B------:R-:W-:Y:S01]  /*d1c0*/  R2UR UR4, R98 ;  /* 0x00000000620472ca */ /* 0x000fe200000e0000 */
[----:B------:R-:W-:Y:S01]  /*d1d0*/  MUFU.TANH R141, R124 ;  /* 0x0000007c008d7308 */ /* 0x000fe20000002400 */
[C---:B------:R-:W-:Y:S02]  /*d1e0*/  ISETP.GT.OR P3, PT, R218.reuse, RZ, !P3 ;  /* 0x000000ffda00720c */ /* 0x040fe40005f64670 */
[----:B------:R-:W-:-:S02]  /*d1f0*/  ISETP.GT.OR P4, PT, R218, 0x1, !P4 ;  /* 0x00000001da00780c */ /* 0x000fc40006784670 */
[----:B------:R-:W-:Y:S01]  /*d200*/  ISETP.GT.OR P1, PT, R218, 0x9, !P1 ;  /* 0x00000009da00780c */ /* 0x000fe20004f24670 */
[----:B------:R-:W-:Y:S01]  /*d210*/  UIADD3 UR6, UR6, 0x6, URZ ;  /* 0x0000000606067890 */ /* 0x000fe2000fffe03f */
[----:B------:R-:W-:Y:S01]  /*d220*/  FSEL R216, R18, -INF , !P3 ;  /* 0xff80000012d87808 */ /* 0x000fe20005800000 */
[----:B------:R-:W1:Y:S01]  /*d230*/  MUFU.TANH R157, R108 ;  /* 0x0000006c009d7308 */ /* 0x000e620000002400 */
[----:B------:R-:W-:Y:S02]  /*d240*/  FSEL R219, R230, -INF , !P4 ;  /* 0xff800000e6db7808 */ /* 0x000fe40006000000 */
[C---:B------:R-:W-:Y:S02]  /*d250*/  ISETP.GE.AND P2, PT, R126.reuse, 0x10, PT ;  /* 0x000000107e00780c */ /* 0x040fe40003f46270 */
[C---:B------:R-:W-:Y:S02]  /*d260*/  ISETP.GE.AND P3, PT, R126.reuse, 0x11, PT ;  /* 0x000000117e00780c */ /* 0x040fe40003f66270 */
[C---:B------:R-:W-:Y:S01]  /*d270*/  ISETP.GE.AND P5, PT, R126.reuse, 0x18, PT ;  /* 0x000000187e00780c */ /* 0x040fe20003fa6270 */
[----:B------:R-:W1:Y:S01]  /*d280*/  MUFU.TANH R152, R113 ;  /* 0x0000007100987308 */ /* 0x000e620000002400 */
[----:B------:R-:W-:-:S02]  /*d290*/  ISETP.GE.AND P4, PT, R126, 0x19, PT ;  /* 0x000000197e00780c */ /* 0x000fc40003f86270 */
[----:B------:R-:W-:-:S05]  /*d2a0*/  FSEL R220, R235, -INF , !P1 ;  /* 0xff800000ebdc7808 */ /* 0x000fca0004800000 */
[----:B------:R-:W-:Y:S01]  /*d2b0*/  MUFU.TANH R144, R121 ;  /* 0x0000007900907308 */ /* 0x000fe20000002400 */
[----:B------:R-:W-:Y:S01]  /*d2c0*/  FMUL.FTZ R110, R110, UR9 ;  /* 0x000000096e6e7c20 */ /* 0x000fe20008410000 */
[----:B------:R-:W-:Y:S01]  /*d2d0*/  FMUL.FTZ R111, R111, UR9 ;  /* 0x000000096f6f7c20 */ /* 0x000fe20008410000 */
[----:B------:R-:W-:-:S05]  /*d2e0*/  FMUL.FTZ R119, R119, UR9 ;  /* 0x0000000977777c20 */ /* 0x000fca0008410000 */
[----:B------:R-:W-:Y:S01]  /*d2f0*/  MUFU.TANH R140, R125 ;  /* 0x0000007d008c7308 */ /* 0x000fe20000002400 */
[----:B------:R-:W-:-:S07]  /*d300*/  FMUL.FTZ R115, R115, UR9 ;  /* 0x0000000973737c20 */ /* 0x000fce0008410000 */
[----:B------:R-:W1:Y:S08]  /*d310*/  MUFU.TANH R150, R116 ;  /* 0x0000007400967308 */ /* 0x000e700000002400 */
[----:B------:R-:W1:Y:S01]  /*d320*/  MUFU.TANH R148, R117 ;  /* 0x0000007500947308 */ /* 0x000e620000002400 */
[----:B------:R-:W-:-:S07]  /*d330*/  FMUL.FTZ R118, R118, UR9 ;  /* 0x0000000976767c20 */ /* 0x000fce0008410000 */
[----:B------:R-:W-:Y:S08]  /*d340*/  MUFU.TANH R158, R107 ;  /* 0x0000006b009e7308 */ /* 0x000ff00000002400 */
[----:B------:R-:W-:Y:S08]  /*d350*/  MUFU.TANH R151, R114 ;  /* 0x0000007200977308 */ /* 0x000ff00000002400 */
[----:B------:R-:W1:Y:S01]  /*d360*/  MUFU.TANH R159, R106 ;  /* 0x0000006a009f7308 */ /* 0x000e620000002400 */
[----:B----4-:R-:W-:-:S02]  /*d370*/  R2UR UR12, R4 ;  /* 0x00000000040c72ca */ /* 0x010fc400000e0000 */
[----:B------:R-:W-:-:S13]  /*d380*/  R2UR UR13, R5 ;  /* 0x00000000050d72ca */ /* 0x000fda00000e0000 */
[----:B------:R-:W-:Y:S01]  /*d390*/  HGMMA.64x128x16.F32 R24, gdesc[UR12], R24, gsb0 ;  /* 0x01e000000c1879f0 */ /* 0x000fe20008000818 */
[----:B------:R4:W-:Y:S02]  /*d3a0*/  MUFU.TANH R4, R128 ;  /* 0x0000008000047308 */ /* 0x0009e40000002400 */
[----:B----4-:R-:W-:Y:S02]  /*d3b0*/  SEL R128, R94, 0x80, !P0 ;  /* 0x000000805e807807 */ /* 0x010fe40004000000 */
[----:B------:R-:W-:-:S04]  /*d3c0*/  ISETP.GE.AND P0, PT, R126, 0x8, PT ;  /* 0x000000087e00780c */ /* 0x000fc80003f06270 */
[----:B------:R-:W-:Y:S02]  /*d3d0*/  ISETP.GT.OR P0, PT, R218, 0x8, !P0 ;  /* 0x00000008da00780c */ /* 0x000fe40004704670 */
[----:B------:R-:W-:Y:S02]  /*d3e0*/  ISETP.GE.AND P1, PT, R128, 0x1, PT ;  /* 0x000000018000780c */ /* 0x000fe40003f26270 */
[----:B------:R-:W-:Y:S02]  /*d3f0*/  FSEL R224, R236, -INF , !P0 ;  /* 0xff800000ece07808 */ /* 0x000fe40004000000 */
[----:B------:R-:W-:Y:S02]  /*d400*/  ISETP.GE.AND P0, PT, R128, RZ, PT ;  /* 0x000000ff8000720c */ /* 0x000fe40003f06270 */
[C---:B------:R-:W-:Y:S02]  /*d410*/  ISETP.GT.OR P2, PT, R218.reuse, 0x10, !P2 ;  /* 0x00000010da00780c */ /* 0x040fe40005744670 */
[----:B------:R-:W-:-:S02]  /*d420*/  ISETP.GT.OR P3, PT, R218, 0x11, !P3 ;  /* 0x00000011da00780c */ /* 0x000fc40005f64670 */
[C---:B------:R-:W-:Y:S02]  /*d430*/  ISETP.GT.OR P5, PT, R218.reuse, 0x18, !P5 ;  /* 0x00000018da00780c */ /* 0x040fe40006fa4670 */
[----:B------:R-:W-:Y:S02]  /*d440*/  ISETP.GT.OR P4, PT, R218, 0x19, !P4 ;  /* 0x00000019da00780c */ /* 0x000fe40006784670 */
[C---:B------:R-:W-:Y:S02]  /*d450*/  ISETP.GT.OR P0, PT, R221.reuse, RZ, !P0 ;  /* 0x000000ffdd00720c */ /* 0x040fe40004704670 */
[----:B------:R-:W-:Y:S02]  /*d460*/  ISETP.GT.OR P1, PT, R221, 0x1, !P1 ;  /* 0x00000001dd00780c */ /* 0x000fe40004f24670 */
[----:B------:R-:W-:Y:S02]  /*d470*/  FSEL R215, R20, -INF , !P2 ;  /* 0xff80000014d77808 */ /* 0x000fe40005000000 */
[----:B------:R-:W-:-:S02]  /*d480*/  FSEL R211, R21, -INF , !P3 ;  /* 0xff80000015d37808 */ /* 0x000fc40005800000 */
[----:B------:R-:W-:Y:S02]  /*d490*/  FSEL R208, R201, -INF , !P5 ;  /* 0xff800000c9d07808 */ /* 0x000fe40006800000 */
[----:B------:R-:W-:Y:S02]  /*d4a0*/  FSEL R206, R202, -INF , !P4 ;  /* 0xff800000cace7808 */ /* 0x000fe40006000000 */
[C---:B------:R-:W-:Y:S02]  /*d4b0*/  ISETP.GE.AND P2, PT, R128.reuse, 0x8, PT ;  /* 0x000000088000780c */ /* 0x040fe40003f46270 */
[C---:B------:R-:W-:Y:S02]  /*d4c0*/  ISETP.GE.AND P3, PT, R128.reuse, 0x9, PT ;  /* 0x000000098000780c */ /* 0x040fe40003f66270 */
[C---:B------:R-:W-:Y:S02]  /*d4d0*/  ISETP.GE.AND P5, PT, R128.reuse, 0x10, PT ;  /* 0x000000108000780c */ /* 0x040fe40003fa6270 */
[----:B------:R-:W-:-:S02]  /*d4e0*/  ISETP.GE.AND P4, PT, R128, 0x11, PT ;  /* 0x000000118000780c */ /* 0x000fc40003f86270 */
[----:B------:R-:W-:Y:S02]  /*d4f0*/  FSEL R214, R19, -INF , !P0 ;  /* 0xff80000013d67808 */ /* 0x000fe40004000000 */
[----:B------:R-:W-:Y:S02]  /*d500*/  FSEL R228, R237, -INF , !P1 ;  /* 0xff800000ede47808 */ /* 0x000fe40004800000 */
[C---:B------:R-:W-:Y:S02]  /*d510*/  ISETP.GE.AND P0, PT, R128.reuse, 0x18, PT ;  /* 0x000000188000780c */ /* 0x040fe40003f06270 */
[----:B------:R-:W-:Y:S02]  /*d520*/  ISETP.GE.AND P1, PT, R128, 0x19, PT ;  /* 0x000000198000780c */ /* 0x000fe40003f26270 */
[C---:B------:R-:W-:Y:S02]  /*d530*/  ISETP.GT.OR P2, PT, R221.reuse, 0x8, !P2 ;  /* 0x00000008dd00780c */ /* 0x040fe40005744670 */
[----:B------:R-:W-:-:S02]  /*d540*/  ISETP.GT.OR P3, PT, R221, 0x9, !P3 ;  /* 0x00000009dd00780c */ /* 0x000fc40005f64670 */
[C---:B------:R-:W-:Y:S02]  /*d550*/  ISETP.GT.OR P5, PT, R221.reuse, 0x10, !P5 ;  /* 0x00000010dd00780c */ /* 0x040fe40006fa4670 */
[C---:B------:R-:W-:Y:S02]  /*d560*/  ISETP.GT.OR P4, PT, R221.reuse, 0x11, !P4 ;  /* 0x00000011dd00780c */ /* 0x040fe40006784670 */
[C---:B------:R-:W-:Y:S02]  /*d570*/  ISETP.GT.OR P0, PT, R221.reuse, 0x18, !P0 ;  /* 0x00000018dd00780c */ /* 0x040fe40004704670 */
        /* <DEDUP_REMOVED lines=19> */
[----:B------:R-:W-:Y:S01]  /*d6b0*/  FSEL R204, R170, -INF , !P2 ;  /* 0xff800000aacc7808 */ /* 0x000fe20005000000 */
[----:B------:R-:W-:Y:S02]  /*d6c0*/  WARPGROUP.DEPBAR.LE gsb0, 0x0 ;  /* 0x00008000000079c5 */ /* 0x000fe40000010000 */
[----:B------:R-:W4:Y:S01]  /*d6d0*/  LDS R227, [R227+0x400] ;  /* 0x00040000e3e37984 */ /* 0x000f220000000800 */
[----:B------:R-:W-:-:S06]  /*d6e0*/  WARPGROUP.ARRIVE ;  /* 0x00000000000079c5 */ /* 0x000fcc0000000000 */
[----:B------:R-:W-:Y:S01]  /*d6f0*/  HGMMA.64x128x16.F32 R24, gdesc[UR4], R24, gsb0 ;  /* 0x01e00000041879f0 */ /* 0x000fe20008000818 */
[----:B------:R-:W-:Y:S01]  /*d700*/  FSEL R122, R169, -INF , !P3 ;  /* 0xff800000a97a7808 */ /* 0x000fe20005800000 */
[----:B------:R-:W4:Y:S01]  /*d710*/  MUFU.TANH R155, R110 ;  /* 0x0000006e009b7308 */ /* 0x000f220000002400 */
[----:B------:R-:W-:Y:S01]  /*d720*/  FSEL R123, R166, -INF , !P5 ;  /* 0xff800000a67b7808 */ /* 0x000fe20006800000 */
[----:B------:R-:W-:Y:S01]  /*d730*/  FMUL.FTZ R127, R127, UR9 ;  /* 0x000000097f7f7c20 */ /* 0x000fe20008410000 */
[----:B--2---:R-:W-:Y:S01]  /*d740*/  FSEL R120, R23, -INF , !P4 ;  /* 0xff80000017787808 */ /* 0x004fe20006000000 */
[----:B------:R-:W-:Y:S01]  /*d750*/  FMUL.FTZ R130, R130, UR9 ;  /* 0x0000000982827c20 */ /* 0x000fe20008410000 */
[C---:B------:R-:W-:Y:S01]  /*d760*/  ISETP.GE.AND P2, PT, R126.reuse, 0x38, PT ;  /* 0x000000387e00780c */ /* 0x040fe20003f46270 */
[----:B------:R-:W-:Y:S01]  /*d770*/  FMUL.FTZ R212, R131, UR9 ;  /* 0x0000000983d47c20 */ /* 0x000fe20008410000 */
[----:B------:R-:W-:Y:S01]  /*d780*/  ISETP.GE.AND P3, PT, R126, 0x39, PT ;  /* 0x000000397e00780c */ /* 0x000fe20003f66270 */
[----:B------:R-:W2:Y:S01]  /*d790*/  MUFU.TANH R154, R111 ;  /* 0x0000006f009a7308 */ /* 0x000ea20000002400 */
[----:B------:R-:W-:Y:S01]  /*d7a0*/  ISETP.GE.AND P5, PT, R128, 0x20, PT ;  /* 0x000000208000780c */ /* 0x000fe20003fa6270 */
[----:B------:R-:W-:Y:S01]  /*d7b0*/  IMAD R136, R0, 0x400, R136 ;  /* 0x0000040000887824 */ /* 0x000fe200078e0288 */
[----:B------:R-:W-:Y:S01]  /*d7c0*/  ISETP.GE.AND P4, PT, R128, 0x21, PT ;  /* 0x000000218000780c */ /* 0x000fe20003f86270 */
[----:B------:R-:W-:Y:S01]  /*d7d0*/  VIADD R223, R9, 0x4 ;  /* 0x0000000409df7836 */ /* 0x000fe20000000000 */
[----:B---3--:R-:W-:Y:S01]  /*d7e0*/  FSEL R103, R90, -INF , !P0 ;  /* 0xff8000005a677808 */ /* 0x008fe20004000000 */
[----:B------:R-:W-:Y:S01]  /*d7f0*/  FMUL.FTZ R138, R129, UR9 ;  /* 0x00000009818a7c20 */ /* 0x000fe20008410000 */
[----:B-1----:R-:W-:Y:S01]  /*d800*/  FSEL R109, R91, -INF , !P1 ;  /* 0xff8000005b6d7808 */ /* 0x002fe20004800000 */
[----:B------:R1:W-:Y:S01]  /*d810*/  MUFU.TANH R146, R119 ;  /* 0x0000007700927308 */ /* 0x0003e20000002400 */
[----:B------:R-:W-:-:S02]  /*d820*/  ISETP.GE.AND P0, PT, R128, 0x28, PT ;  /* 0x000000288000780c */ /* 0x000fc40003f06270 */
[C---:B------:R-:W-:Y:S01]  /*d830*/  IADD3 R231, R9.reuse, 0x8, RZ ;  /* 0x0000000809e77810 */ /* 0x040fe20007ffe0ff */
[----:B------:R-:W-:Y:S01]  /*d840*/  VIADD R232, R9, 0xc ;  /* 0x0000000c09e87836 */ /* 0x000fe20000000000 */
[----:B------:R-:W-:Y:S01]  /*d850*/  ISETP.GE.AND P1, PT, R128, 0x29, PT ;  /* 0x000000298000780c */ /* 0x000fe20003f26270 */
[----:B------:R-:W-:Y:S01]  /*d860*/  ULDC UR4, c[0x0][0x744] ;  /* 0x0001d10000047ab9 */ /* 0x000fe20000000800 */
[C---:B------:R-:W-:Y:S02]  /*d870*/  ISETP.GT.OR P2, PT, R218.reuse, 0x38, !P2 ;  /* 0x00000038da00780c */ /* 0x040fe40005744670 */
[----:B------:R-:W-:Y:S02]  /*d880*/  ISETP.GT.OR P3, PT, R218, 0x39, !P3 ;  /* 0x00000039da00780c */ /* 0x000fe40005f64670 */
[C---:B------:R-:W-:Y:S02]  /*d890*/  ISETP.GT.OR P5, PT, R221.reuse, 0x20, !P5 ;  /* 0x00000020dd00780c */ /* 0x040fe40006fa4670 */
[----:B------:R-:W-:-:S02]  /*d8a0*/  ISETP.GT.OR P4, PT, R221, 0x21, !P4 ;  /* 0x00000021dd00780c */ /* 0x000fc40006784670 */
[C---:B------:R-:W-:Y:S02]  /*d8b0*/  ISETP.GT.OR P0, PT, R221.reuse, 0x28, !P0 ;  /* 0x00000028dd00780c */ /* 0x040fe40004704670 */
[----:B------:R-:W-:Y:S02]  /*d8c0*/  ISETP.GT.OR P1, PT, R221, 0x29, !P1 ;  /* 0x00000029dd00780c */ /* 0x000fe40004f24670 */
[----:B------:R-:W-:Y:S02]  /*d8d0*/  FSEL R112, R164, -INF , !P2 ;  /* 0xff800000a4707808 */ /* 0x000fe40005000000 */
[----:B------:R-:W-:Y:S02]  /*d8e0*/  FSEL R97, R163, -INF , !P3 ;  /* 0xff800000a3617808 */ /* 0x000fe40005800000 */
[----:B------:R-:W-:Y:S02]  /*d8f0*/  FSEL R205, R168, -INF , !P5 ;  /* 0xff800000a8cd7808 */ /* 0x000fe40006800000 */
[----:B------:R-:W-:-:S02]  /*d900*/  FSEL R124, R167, -INF , !P4 ;  /* 0xff800000a77c7808 */ /* 0x000fc40006000000 */
[C---:B------:R-:W-:Y:S02]  /*d910*/  ISETP.GE.AND P2, PT, R128.reuse, 0x30, PT ;  /* 0x000000308000780c */ /* 0x040fe40003f46270 */
[C---:B------:R-:W-:Y:S02]  /*d920*/  ISETP.GE.AND P3, PT, R128.reuse, 0x31, PT ;  /* 0x000000318000780c */ /* 0x040fe40003f66270 */
[C---:B------:R-:W-:Y:S02]  /*d930*/  ISETP.GE.AND P5, PT, R128.reuse, 0x38, PT ;  /* 0x000000388000780c */ /* 0x040fe40003fa6270 */
[----:B------:R-:W-:Y:S02]  /*d940*/  ISETP.GE.AND P4, PT, R128, 0x39, PT ;  /* 0x000000398000780c */ /* 0x000fe40003f86270 */
[----:B------:R-:W-:Y:S02]  /*d950*/  FSEL R125, R88, -INF , !P0 ;  /* 0xff800000587d7808 */ /* 0x000fe40004000000 */
[----:B------:R-:W-:-:S02]  /*d960*/  FSEL R121, R89, -INF , !P1 ;  /* 0xff80000059797808 */ /* 0x000fc40004800000 */
[C---:B------:R-:W-:Y:S02]  /*d970*/  ISETP.GE.AND P0, PT, R126.reuse, 0x40, PT ;  /* 0x000000407e00780c */ /* 0x040fe40003f06270 */
[----:B------:R-:W-:Y:S02]  /*d980*/  ISETP.GE.AND P1, PT, R126, 0x41, PT ;  /* 0x000000417e00780c */ /* 0x000fe40003f26270 */
[C---:B------:R-:W-:Y:S02]  /*d990*/  ISETP.GT.OR P2, PT, R221.reuse, 0x30, !P2 ;  /* 0x00000030dd00780c */ /* 0x040fe40005744670 */
[C---:B------:R-:W-:Y:S02]  /*d9a0*/  ISETP.GT.OR P3, PT, R221.reuse, 0x31, !P3 ;  /* 0x00000031dd00780c */ /* 0x040fe40005f64670 */
        /* <DEDUP_REMOVED lines=11> */
[----:B------:R-:W-:Y:S01]  /*da60*/  ISETP.GE.AND P4, PT, R126, 0x51, PT ;  /* 0x000000517e00780c */ /* 0x000fe20003f86270 */
[----:B------:R-:W3:Y:S01]  /*da70*/  MUFU.TANH R149, R115 ;  /* 0x0000007300957308 */ /* 0x000ee20000002400 */
[----:B------:R-:W-:Y:S02]  /*da80*/  FSEL R117, R161, -INF , !P0 ;  /* 0xff800000a1757808 */ /* 0x000fe40004000000 */
[----:B-1----:R-:W-:-:S02]  /*da90*/  FSEL R119, R160, -INF , !P1 ;  /* 0xff800000a0777808 */ /* 0x002fc40004800000 */
[C---:B------:R-:W-:Y:S02]  /*daa0*/  ISETP.GE.AND P0, PT, R126.reuse, 0x58, PT ;  /* 0x000000587e00780c */ /* 0x040fe40003f06270 */
[----:B------:R-:W-:Y:S02]  /*dab0*/  ISETP.GE.AND P1, PT, R126, 0x59, PT ;  /* 0x000000597e00780c */ /* 0x000fe40003f26270 */
[C---:B------:R-:W-:Y:S02]  /*dac0*/  ISETP.GT.OR P2, PT, R218.reuse, 0x48, !P2 ;  /* 0x00000048da00780c */ /* 0x040fe40005744670 */
[C---:B------:R-:W-:Y:S02]  /*dad0*/  ISETP.GT.OR P3, PT, R218.reuse, 0x49, !P3 ;  /* 0x00000049da00780c */ /* 0x040fe40005f64670 */
[C---:B------:R-:W-:Y:S02]  /*dae0*/  ISETP.GT.OR P5, PT, R218.reuse, 0x50, !P5 ;  /* 0x00000050da00780c */ /* 0x040fe40006fa4670 */
[----:B------:R-:W-:-:S02]  /*daf0*/  ISETP.GT.OR P4, PT, R218, 0x51, !P4 ;  /* 0x00000051da00780c */ /* 0x000fc40006784670 */
[C---:B------:R-:W-:Y:S02]  /*db00*/  ISETP.GT.OR P0, PT, R218.reuse, 0x58, !P0 ;  /* 0x00000058da00780c */ /* 0x040fe40004704670 */
[----:B------:R-:W-:Y:S01]  /*db10*/  ISETP.GT.OR P1, PT, R218, 0x59, !P1 ;  /* 0x00000059da00780c */ /* 0x000fe20004f24670 */
[----:B------:R-:W1:Y:S01]  /*db20*/  MUFU.TANH R147, R118 ;  /* 0x0000007600937308 */ /* 0x000e620000002400 */
        /* <DEDUP_REMOVED lines=20> */
[----:B----4-:R-:W-:Y:S02]  /*dc70*/  FSEL R111, R155, -INF , !P5 ;  /* 0xff8000009b6f7808 */ /* 0x010fe40006800000 */
[----:B--2---:R-:W-:-:S02]  /*dc80*/  FSEL R104, R154, -INF , !P4 ;  /* 0xff8000009a687808 */ /* 0x004fc40006000000 */
[C---:B------:R-:W-:Y:S02]  /*dc90*/  ISETP.GE.AND P2, PT, R128.reuse, 0x58, PT ;  /* 0x000000588000780c */ /* 0x040fe40003f46270 */
[----:B------:R-:W-:Y:S02]  /*dca0*/  ISETP.GE.AND P3, PT, R128, 0x59, PT ;  /* 0x000000598000780c */ /* 0x000fe40003f66270 */
[C---:B------:R-:W-:Y:S02]  /*dcb0*/  ISETP.GE.AND P5, PT, R126.reuse, 0x60, PT ;  /* 0x000000607e00780c */ /* 0x040fe40003fa6270 */
[----:B------:R-:W-:Y:S02]  /*dcc0*/  ISETP.GE.AND P4, PT, R126, 0x61, PT ;  /* 0x000000617e00780c */ /* 0x000fe40003f86270 */
[----:B------:R-:W-:Y:S02]  /*dcd0*/  FSEL R100, R151, -INF , !P0 ;  /* 0xff80000097647808 */ /* 0x000fe40004000000 */
[----:B---3--:R-:W-:-:S02]  /*dce0*/  FSEL R115, R149, -INF , !P1 ;  /* 0xff80000095737808 */ /* 0x008fc40004800000 */
[C---:B------:R-:W-:Y:S02]  /*dcf0*/  ISETP.GE.AND P0, PT, R126.reuse, 0x68, PT ;  /* 0x000000687e00780c */ /* 0x040fe40003f06270 */
[----:B------:R-:W-:Y:S02]  /*dd00*/  ISETP.GE.AND P1, PT, R126, 0x69, PT ;  /* 0x000000697e00780c */ /* 0x000fe40003f26270 */
[C---:B------:R-:W-:Y:S02]  /*dd10*/  ISETP.GT.OR P2, PT, R221.reuse, 0x58, !P2 ;  /* 0x00000058dd00780c */ /* 0x040fe40005744670 */
[----:B------:R-:W-:Y:S02]  /*dd20*/  ISETP.GT.OR P3, PT, R221, 0x59, !P3 ;  /* 0x00000059dd00780c */ /* 0x000fe40005f64670 */
[C---:B------:R-:W-:Y:S02]  /*dd30*/  ISETP.GT.OR P5, PT, R218.reuse, 0x60, !P5 ;  /* 0x00000060da00780c */ /* 0x040fe40006fa4670 */
[----:B------:R-:W-:-:S02]  /*dd40*/  ISETP.GT.OR P4, PT, R218, 0x61, !P4 ;  /* 0x00000061da00780c */ /* 0x000fc40006784670 */
[C---:B------:R-:W-:Y:S02]  /*dd50*/  ISETP.GT.OR P0, PT, R218.reuse, 0x68, !P0 ;  /* 0x00000068da00780c */ /* 0x040fe40004704670 */
[----:B------:R-:W-:Y:S01]  /*dd60*/  ISETP.GT.OR P1, PT, R218, 0x69, !P1 ;  /* 0x00000069da00780c */ /* 0x000fe20004f24670 */
[----:B------:R2:W3:Y:S01]  /*dd70*/  MUFU.TANH R5, R127 ;  /* 0x0000007f00057308 */ /* 0x0004e20000002400 */
[----:B-1----:R-:W-:Y:S02]  /*dd80*/  FSEL R95, R147, -INF , !P2 ;  /* 0xff800000935f7808 */ /* 0x002fe40005000000 */
[----:B------:R-:W-:Y:S02]  /*dd90*/  FSEL R118, R146, -INF , !P3 ;  /* 0xff80000092767808 */ /* 0x000fe40005800000 */
[----:B------:R-:W-:Y:S02]  /*dda0*/  FSEL R113, R145, -INF , !P5 ;  /* 0xff80000091717808 */ /* 0x000fe40006800000 */
[----:B------:R-:W-:-:S02]  /*ddb0*/  FSEL R108, R144, -INF , !P4 ;  /* 0xff800000906c7808 */ /* 0x000fc40006000000 */
[C---:B------:R-:W-:Y:S02]  /*ddc0*/  ISETP.GE.AND P2, PT, R126.reuse, 0x70, PT ;  /* 0x000000707e00780c */ /* 0x040fe40003f46270 */
[C---:B------:R-:W-:Y:S02]  /*ddd0*/  ISETP.GE.AND P3, PT, R126.reuse, 0x71, PT ;  /* 0x000000717e00780c */ /* 0x040fe40003f66270 */
[C---:B------:R-:W-:Y:S02]  /*dde0*/  ISETP.GE.AND P5, PT, R126.reuse, 0x78, PT ;  /* 0x000000787e00780c */ /* 0x040fe40003fa6270 */
[----:B------:R-:W-:Y:S01]  /*ddf0*/  ISETP.GE.AND P4, PT, R126, 0x79, PT ;  /* 0x000000797e00780c */ /* 0x000fe20003f86270 */
[----:B------:R1:W4:Y:S01]  /*de00*/  MUFU.TANH R2, R130 ;  /* 0x0000008200027308 */ /* 0x0003220000002400 */
[----:B--2---:R-:W-:Y:S02]  /*de10*/  FSEL R127, R141, -INF , !P0 ;  /* 0xff8000008d7f7808 */ /* 0x004fe40004000000 */
[----:B------:R-:W-:-:S02]  /*de20*/  FSEL R126, R140, -INF , !P1 ;  /* 0xff8000008c7e7808 */ /* 0x000fc40004800000 */
[C---:B------:R-:W-:Y:S02]  /*de30*/  ISETP.GE.AND P0, PT, R128.reuse, 0x60, PT ;  /* 0x000000608000780c */ /* 0x040fe40003f06270 */
[----:B------:R-:W-:Y:S02]  /*de40*/  ISETP.GE.AND P1, PT, R128, 0x61, PT ;  /* 0x000000618000780c */ /* 0x000fe40003f26270 */
[----:B------:R-:W-:Y:S02]  /*de50*/  ISETP.GT.OR P2, PT, R218, 0x70, !P2 ;  /* 0x00000070da00780c */ /* 0x000fe40005744670 */
[C---:B------:R-:W-:Y:S02]  /*de60*/  ISETP.GT.OR P0, PT, R221.reuse, 0x60, !P0 ;  /* 0x00000060dd00780c */ /* 0x040fe40004704670 */
[----:B------:R-:W-:Y:S02]  /*de70*/  ISETP.GT.OR P1, PT, R221, 0x61, !P1 ;  /* 0x00000061dd00780c */ /* 0x000fe40004f24670 */
[----:B-1----:R-:W-:-:S02]  /*de80*/  FSEL R130, R4, -INF , !P2 ;  /* 0xff80000004827808 */ /* 0x002fc40005000000 */
[----:B------:R-:W-:Y:S02]  /*de90*/  FSEL R131, R143, -INF , !P0 ;  /* 0xff8000008f837808 */ /* 0x000fe40004000000 */
[----:B------:R-:W-:Y:S02]  /*dea0*/  FSEL R137, R142, -INF , !P1 ;  /* 0xff8000008e897808 */ /* 0x000fe40004800000 */
[C---:B------:R-:W-:Y:S02]  /*deb0*/  ISETP.GE.AND P2, PT, R128.reuse, 0x68, PT ;  /* 0x000000688000780c */ /* 0x040fe40003f46270 */
[C---:B------:R-:W-:Y:S02]  /*dec0*/  ISETP.GE.AND P0, PT, R128.reuse, 0x69, PT ;  /* 0x000000698000780c */ /* 0x040fe40003f06270 */
[----:B------:R-:W-:Y:S02]  /*ded0*/  ISETP.GE.AND P1, PT, R128, 0x70, PT ;  /* 0x000000708000780c */ /* 0x000fe40003f26270 */
[----:B------:R-:W-:-:S02]  /*dee0*/  ISETP.GT.OR P2, PT, R221, 0x68, !P2 ;  /* 0x00000068dd00780c */ /* 0x000fc40005744670 */
[C---:B------:R-:W-:Y:S02]  /*def0*/  ISETP.GT.OR P0, PT, R221.reuse, 0x69, !P0 ;  /* 0x00000069dd00780c */ /* 0x040fe40004704670 */
[----:B------:R-:W-:Y:S02]  /*df00*/  ISETP.GT.OR P1, PT, R221, 0x70, !P1 ;  /* 0x00000070dd00780c */ /* 0x000fe40004f24670 */
[----:B------:R-:W-:Y:S01]  /*df10*/  R2UR UR8, R136 ;  /* 0x00000000880872ca */ /* 0x000fe200000e0000 */
[----:B------:R-:W1:Y:S01]  /*df20*/  SHFL.IDX PT, R225, R227, R9, 0x1f ;  /* 0x00001f09e3e17589 */ /* 0x000e6200000e0000 */
[----:B------:R-:W-:Y:S02]  /*df30*/  FSEL R129, R6, -INF , !P2 ;  /* 0xff80000006817808 */ /* 0x000fe40005000000 */
[----:B---3--:R-:W-:Y:S02]  /*df40*/  FSEL R139, R5, -INF , !P0 ;  /* 0xff800000058b7808 */ /* 0x008fe40004000000 */
[----:B----4-:R-:W-:-:S02]  /*df50*/  FSEL R136, R2, -INF , !P1 ;  /* 0xff80000002887808 */ /* 0x010fc40004800000 */
[C---:B------:R-:W-:Y:S02]  /*df60*/  ISETP.GE.AND P2, PT, R128.reuse, 0x71, PT ;  /* 0x000000718000780c */ /* 0x040fe40003f46270 */
[C---:B------:R-:W-:Y:S02]  /*df70*/  ISETP.GE.AND P0, PT, R128.reuse, 0x78, PT ;  /* 0x000000788000780c */ /* 0x040fe40003f06270 */
[----:B------:R-:W-:Y:S02]  /*df80*/  ISETP.GE.AND P1, PT, R128, 0x79, PT ;  /* 0x000000798000780c */ /* 0x000fe40003f26270 */
[----:B------:R2:W-:Y:S02]  /*df90*/  MUFU.TANH R128, R212 ;  /* 0x000000d400807308 */ /* 0x0005e40000002400 */
[----:B--2---:R-:W2:Y:S01]  /*dfa0*/  SHFL.IDX PT, R212, R227, R223, 0x1f ;  /* 0x00001fdfe3d47589 */ /* 0x004ea200000e0000 */
[C---:B------:R-:W-:Y:S02]  /*dfb0*/  ISETP.GT.OR P3, PT, R218.reuse, 0x71, !P3 ;  /* 0x00000071da00780c */ /* 0x040fe40005f64670 */
[----:B------:R-:W-:-:S02]  /*dfc0*/  ISETP.GT.OR P5, PT, R218, 0x78, !P5 ;  /* 0x00000078da00780c */ /* 0x000fc40006fa4670 */
[----:B------:R-:W-:Y:S02]  /*dfd0*/  ISETP.GT.OR P4, PT, R218, 0x79, !P4 ;  /* 0x00000079da00780c */ /* 0x000fe40006784670 */
[----:B------:R-:W3:Y:S01]  /*dfe0*/  SHFL.IDX PT, R218, R17, R9, 0x1f ;  /* 0x00001f0911da7589 */ /* 0x000ee200000e0000 */
[----:B------:R-:W-:Y:S02]  /*dff0*/  WARPGROUP.DEPBAR.LE gsb0, 0x0 ;  /* 0x00008000000079c5 */ /* 0x000fe40000010000 */
[----:B-1----:R-:W-:Y:S01]  /*e000*/  FADD.FTZ R229, R24, -R225 ;  /* 0x800000e118e57221 */ /* 0x002fe20000010000 */
[C---:B------:R-:W-:Y:S01]  /*e010*/  ISETP.GT.OR P2, PT, R221.reuse, 0x71, !P2 ;  /* 0x00000071dd00780c */ /* 0x040fe20005744670 */
[----:B------:R-:W1:Y:S01]  /*e020*/  SHFL.IDX PT, R24, R227, R231, 0x1f ;  /* 0x00001fe7e3187589 */ /* 0x000e6200000e0000 */
[C---:B------:R-:W-:Y:S02]  /*e030*/  ISETP.GT.OR P0, PT, R221.reuse, 0x78, !P0 ;  /* 0x00000078dd00780c */ /* 0x040fe40004704670 */
[----:B------:R-:W-:Y:S01]  /*e040*/  ISETP.GT.OR P1, PT, R221, 0x79, !P1 ;  /* 0x00000079dd00780c */ /* 0x000fe20004f24670 */
[----:B------:R-:W-:Y:S01]  /*e050*/  LDS R14, [R14+0x400] ;  /* 0x000400000e0e7984 */ /* 0x000fe20000000800 */
[----:B--2---:R-:W-:-:S03]  /*e060*/  FADD.FTZ R226, R25, -R212 ;  /* 0x800000d419e27221 */ /* 0x004fc60000010000 */
[----:B------:R-:W-:Y:S04]  /*e070*/  SHFL.IDX PT, R25, R17, R223, 0x1f ;  /* 0x00001fdf11197589 */ /* 0x000fe800000e0000 */
[----:B------:R-:W2:Y:S01]  /*e080*/  SHFL.IDX PT, R223, R227, R232, 0x1f ;  /* 0x00001fe8e3df7589 */ /* 0x000ea200000e0000 */
[----:B------:R-:W-:Y:S01]  /*e090*/  FADD.FTZ R212, R27, -R212 ;  /* 0x800000d41bd47221 */ /* 0x000fe20000010000 */
[--C-:B---3--:R-:W-:Y:S01]  /*e0a0*/  FFMA.FTZ R216, R216, UR4, -R218.reuse ;  /* 0x00000004d8d87c23 */ /* 0x108fe200080108da */
[C---:B------:R-:W-:Y:S01]  /*e0b0*/  IADD3 R27, R9.reuse, 0x10, RZ ;  /* 0x00000010091b7810 */ /* 0x040fe20007ffe0ff */
[----:B------:R-:W-:Y:S01]  /*e0c0*/  FADD.FTZ R225, R26, -R225 ;  /* 0x800000e11ae17221 */ /* 0x000fe20000010000 */
[----:B------:R-:W-:Y:S02]  /*e0d0*/  VIADD R221, R9, 0x14 ;  /* 0x0000001409dd7836 */ /* 0x000fe40000000000 */
[----:B------:R-:W-:-:S02]  /*e0e0*/  FFMA.FTZ R26, R214, UR4, -R218 ;  /* 0x00000004d61a7c23 */ /* 0x000fc400080108da */
[----:B------:R3:W4:Y:S01]  /*e0f0*/  MUFU.EX2 R214, R216 ;  /* 0x000000d800d67308 */ /* 0x0007220000000800 */
[----:B------:R-:W4:Y:S01]  /*e100*/  SHFL.IDX PT, R231, R17, R231, 0x1f ;  /* 0x00001fe711e77589 */ /* 0x000f2200000e0000 */
[--C-:B-1----:R-:W-:Y:S01]  /*e110*/  FADD.FTZ R218, R30, -R24.reuse ;  /* 0x800000181eda7221 */ /* 0x102fe20000010000 */
[----:B---3--:R-:W-:Y:S02]  /*e120*/  FADD.FTZ R216, R28, -R24 ;  /* 0x800000181cd87221 */ /* 0x008fe40000010000 */
[----:B------:R-:W1:Y:S04]  /*e130*/  SHFL.IDX PT, R28, R227, R27, 0x1f ;  /* 0x00001f1be31c7589 */ /* 0x000e6800000e0000 */
[----:B------:R2:W-:Y:S04]  /*e140*/  SHFL.IDX PT, R27, R227, R221, 0x1f ;  /* 0x00001fdde31b7589 */ /* 0x0005e800000e0000 */
[----:B------:R-:W3:Y:S01]  /*e150*/  SHFL.IDX PT, R30, R17, R232, 0x1f ;  /* 0x00001fe8111e7589 */ /* 0x000ee200000e0000 */
[--C-:B--2---:R-:W-:Y:S01]  /*e160*/  FADD.FTZ R221, R29, -R223.reuse ;  /* 0x800000df1ddd7221 */ /* 0x104fe20000010000 */
[----:B------:R-:W-:Y:S01]  /*e170*/  IADD3 R29, R9, 0x18, RZ ;  /* 0x00000018091d7810 */ /* 0x000fe20007ffe0ff */
[----:B------:R-:W-:Y:S01]  /*e180*/  FADD.FTZ R223, R31, -R223 ;  /* 0x800000df1fdf7221 */ /* 0x000fe20000010000 */
[----:B------:R-:W-:-:S04]  /*e190*/  IADD3 R31, R9, 0x10, RZ ;  /* 0x00000010091f7810 */ /* 0x000fc80007ffe0ff */
[----:B------:R-:W2:Y:S04]  /*e1a0*/  SHFL.IDX PT, R29, R227, R29, 0x1f ;  /* 0x00001f1de31d7589 */ /* 0x000ea800000e0000 */
[----:B------:R-:W2:Y:S01]  /*e1b0*/  SHFL.IDX PT, R31, R17, R31, 0x1f ;  /* 0x00001f1f111f7589 */ /* 0x000ea200000e0000 */
[----:B------:R4:W2:Y:S01]  /*e1c0*/  MUFU.EX2 R24, R26 ;  /* 0x0000001a00187308 */ /* 0x0008a20000000800 */
[--C-:B------:R-:W-:Y:S01]  /*e1d0*/  FFMA.FTZ R219, R219, UR4, -R25.reuse ;  /* 0x00000004dbdb7c23 */ /* 0x100fe20008010819 */
[----:B----4-:R-:W-:Y:S01]  /*e1e0*/  FFMA.FTZ R26, R228, UR4, -R25 ;  /* 0x00000004e41a7c23 */ /* 0x010fe20008010819 */
[--C-:B------:R-:W-:Y:S01]  /*e1f0*/  FFMA.FTZ R25, R224, UR4, -R231.reuse ;  /* 0x00000004e0197c23 */ /* 0x100fe200080108e7 */
[----:B------:R-:W-:Y:S01]  /*e200*/  FFMA.FTZ R231, R222, UR4, -R231 ;  /* 0x00000004dee77c23 */ /* 0x000fe200080108e7 */
[--C-:B-1----:R-:W-:Y:S01]  /*e210*/  FADD.FTZ R222, R32, -R28.reuse ;  /* 0x8000001c20de7221 */ /* 0x102fe20000010000 */
[----:B------:R-:W-:Y:S01]  /*e220*/  FADD.FTZ R224, R34, -R28 ;  /* 0x8000001c22e07221 */ /* 0x000fe20000010000 */
[----:B------:R-:W-:-:S02]  /*e230*/  VIADD R32, R9, 0x14 ;  /* 0x0000001409207836 */ /* 0x000fc40000000000 */
[--C-:B---3--:R-:W-:Y:S01]  /*e240*/  FFMA.FTZ R28, R220, UR4, -R30.reuse ;  /* 0x00000004dc1c7c23 */ /* 0x108fe2000801081e */
[----:B------:R-:W-:Y:S01]  /*e250*/  FFMA.FTZ R30, R217, UR4, -R30 ;  /* 0x00000004d91e7c23 */ /* 0x000fe2000801081e */
[--C-:B--2---:R-:W-:Y:S01]  /*e260*/  FADD.FTZ R217, R36, -R29.reuse ;  /* 0x8000001d24d97221 */ /* 0x104fe20000010000 */
[----:B------:R-:W-:Y:S01]  /*e270*/  FADD.FTZ R220, R38, -R29 ;  /* 0x8000001d26dc7221 */ /* 0x000fe20000010000 */
[----:B------:R-:W1:Y:S01]  /*e280*/  SHFL.IDX PT, R32, R17, R32, 0x1f ;  /* 0x00001f2011207589 */ /* 0x000e6200000e0000 */
[--C-:B------:R-:W-:Y:S01]  /*e290*/  FFMA.FTZ R29, R215, UR4, -R31.reuse ;  /* 0x00000004d71d7c23 */ /* 0x100fe2000801081f */
[----:B------:R-:W-:Y:S01]  /*e2a0*/  FFMA.FTZ R31, R213, UR4, -R31 ;  /* 0x00000004d51f7c23 */ /* 0x000fe2000801081f */
[----:B------:R-:W-:Y:S01]  /*e2b0*/  FFMA.FTZ R213, -R18, R18, 1 ;  /* 0x3f80000012d57423 */ /* 0x000fe20000010112 */
[----:B------:R-:W-:Y:S01]  /*e2c0*/  FMUL.FTZ R229, R214, R229 ;  /* 0x000000e5d6e57220 */ /* 0x000fe20000410000 */
[C---:B------:R-:W-:Y:S01]  /*e2d0*/  VIADD R232, R9.reuse, 0x1c ;  /* 0x0000001c09e87836 */ /* 0x040fe20000000000 */
[----:B------:R-:W-:-:S02]  /*e2e0*/  IADD3 R34, R9, 0x18, RZ ;  /* 0x0000001809227810 */ /* 0x000fc40007ffe0ff */
[----:B------:R-:W-:Y:S01]  /*e2f0*/  FMUL.FTZ R213, R213, R229 ;  /* 0x000000e5d5d57220 */ /* 0x000fe20000410000 */
[----:B------:R-:W-:Y:S02]  /*e300*/  VIADD R229, R9, 0x1c ;  /* 0x0000001c09e57836 */ /* 0x000fe40000000000 */
[----:B------:R2:W-:Y:S02]  /*e310*/  SHFL.IDX PT, R232, R227, R232, 0x1f ;  /* 0x00001fe8e3e87589 */ /* 0x0005e400000e0000 */
[--C-:B--2---:R-:W-:Y:S02]  /*e320*/  FADD.FTZ R227, R33, -R27.reuse ;  /* 0x8000001b21e37221 */ /* 0x104fe40000010000 */
[----:B------:R-:W2:Y:S04]  /*e330*/  SHFL.IDX PT, R33, R17, R34, 0x1f ;  /* 0x00001f2211217589 */ /* 0x000ea800000e0000 */
[----:B------:R-:W3:Y:S01]  /*e340*/  SHFL.IDX PT, R34, R17, R229, 0x1f ;  /* 0x00001fe511227589 */ /* 0x000ee200000e0000 */
[--C-:B-1----:R-:W-:Y:S01]  /*e350*/  FFMA.FTZ R211, R211, UR4, -R32.reuse ;  /* 0x00000004d3d37c23 */ /* 0x102fe20008010820 */
[----:B------:R-:W-:Y:S01]  /*e360*/  FFMA.FTZ R32, R210, UR4, -R32 ;  /* 0x00000004d2207c23 */ /* 0x000fe20008010820 */
[----:B------:R-:W-:Y:S01]  /*e370*/  FFMA.FTZ R210, -R19, R19, 1 ;  /* 0x3f80000013d27423 */ /* 0x000fe20000010113 */
[----:B------:R-:W-:Y:S01]  /*e380*/  FMUL.FTZ R225, R24, R225 ;  /* 0x000000e118e17220 */ /* 0x000fe20000410000 */
[----:B------:R-:W1:Y:S01]  /*e390*/  MUFU.EX2 R219, R219 ;  /* 0x000000db00db7308 */ /* 0x000e620000000800 */
[----:B------:R-:W-:-:S02]  /*e3a0*/  FADD.FTZ R228, R35, -R27 ;  /* 0x8000001b23e47221 */ /* 0x000fc40000010000 */
[----:B------:R-:W4:Y:S01]  /*e3b0*/  SHFL.IDX PT, R35, R15, R9, 0x1f ;  /* 0x00001f090f237589 */ /* 0x000f2200000e0000 */
[----:B------:R-:W-:Y:S01]  /*e3c0*/  FMUL.FTZ R210, R210, R225 ;  /* 0x000000e1d2d27220 */ /* 0x000fe20000410000 */
[----:B------:R-:W-:-:S03]  /*e3d0*/  IADD3 R225, R9, 0x4, RZ ;  /* 0x0000000409e17810 */ /* 0x000fc60007ffe0ff */
[----:B------:R2:W-:Y:S01]  /*e3e0*/  MUFU.EX2 R18, R31 ;  /* 0x0000001f00127308 */ /* 0x0005e20000000800 */
[----:B------:R-:W-:-:S07]  /*e3f0*/  IADD3 R36, R9, 0xc, RZ ;  /* 0x0000000c09247810 */ /* 0x000fce0007ffe0ff */
[----:B------:R1:W-:Y:S01]  /*e400*/  MUFU.EX2 R19, R32 ;  /* 0x0000002000137308 */ /* 0x0003e20000000800 */
[--C-:B--2---:R-:W-:Y:S01]  /*e410*/  FFMA.FTZ R31, R208, UR4, -R33.reuse ;  /* 0x00000004d01f7c23 */ /* 0x104fe20008010821 */
[----:B-1----:R-:W-:Y:S01]  /*e420*/  FFMA.FTZ R32, R209, UR4, -R33 ;  /* 0x00000004d1207c23 */ /* 0x002fe20008010821 */
[--C-:B---3--:R-:W-:Y:S01]  /*e430*/  FFMA.FTZ R33, R206, UR4, -R34.reuse ;  /* 0x00000004ce217c23 */ /* 0x108fe20008010822 */
[----:B------:R-:W-:Y:S02]  /*e440*/  FFMA.FTZ R34, R207, UR4, -R34 ;  /* 0x00000004cf227c23 */ /* 0x000fe40008010822 */
[----:B------:R-:W-:Y:S02]  /*e450*/  SHFL.IDX PT, R207, R15, R225, 0x1f ;  /* 0x00001fe10fcf7589 */ /* 0x000fe400000e0000 */
[----:B------:R1:W-:Y:S01]  /*e460*/  MUFU.EX2 R27, R231 ;  /* 0x000000e7001b7308 */ /* 0x0003e20000000800 */
[----:B------:R-:W-:Y:S01]  /*e470*/  FFMA.FTZ R208, -R230, R230, 1 ;  /* 0x3f800000e6d07423 */ /* 0x000fe200000101e6 */
[----:B------:R-:W-:Y:S01]  /*e480*/  FMUL.FTZ R226, R219, R226 ;  /* 0x000000e2dbe27220 */ /* 0x000fe20000410000 */
[----:B------:R-:W-:-:S02]  /*e490*/  VIADD R215, R9, 0x8 ;  /* 0x0000000809d77836 */ /* 0x000fc40000000000 */
[----:B-1----:R-:W-:Y:S02]  /*e4a0*/  FADD.FTZ R231, R37, -R232 ;  /* 0x800000e825e77221 */ /* 0x002fe40000010000 */
[----:B------:R1:W2:Y:S01]  /*e4b0*/  SHFL.IDX PT, R37, R15, R36, 0x1f ;  /* 0x00001f240f257589 */ /* 0x0002a200000e0000 */
[----:B------:R-:W-:Y:S01]  /*e4c0*/  FMUL.FTZ R208, R208, R226 ;  /* 0x000000e2d0d07220 */ /* 0x000fe20000410000 */
[----:B------:R3:W-:Y:S01]  /*e4d0*/  MUFU.EX2 R17, R211 ;  /* 0x000000d300117308 */ /* 0x0007e20000000800 */
[C---:B------:R-:W-:Y:S01]  /*e4e0*/  VIADD R226, R9.reuse, 0x10 ;  /* 0x0000001009e27836 */ /* 0x040fe20000000000 */
[----:B------:R-:W2:Y:S01]  /*e4f0*/  SHFL.IDX PT, R209, R15, R215, 0x1f ;  /* 0x00001fd70fd17589 */ /* 0x000ea200000e0000 */
[--C-:B----4-:R-:W-:Y:S01]  /*e500*/  FFMA.FTZ R204, R204, UR4, -R35.reuse ;  /* 0x00000004cccc7c23 */ /* 0x110fe20008010823 */
[C---:B------:R-:W-:Y:S01]  /*e510*/  VIADD R230, R9.reuse, 0x18 ;  /* 0x0000001809e67836 */ /* 0x040fe20000000000 */
[----:B---3--:R-:W-:Y:S01]  /*e520*/  IADD3 R211, R9, 0x14, RZ ;  /* 0x0000001409d37810 */ /* 0x008fe20007ffe0ff */
[----:B-1----:R-:W-:-:S02]  /*e530*/  FFMA.FTZ R36, R205, UR4, -R35 ;  /* 0x00000004cd247c23 */ /* 0x002fc40008010823 */
[----:B------:R-:W1:Y:S04]  /*e540*/  SHFL.IDX PT, R205, R15, R226, 0x1f ;  /* 0x00001fe20fcd7589 */ /* 0x000e6800000e0000 */
[----:B------:R-:W3:Y:S01]  /*e550*/  SHFL.IDX PT, R38, R15, R211, 0x1f ;  /* 0x00001fd30f267589 */ /* 0x000ee200000e0000 */
[----:B------:R-:W-:Y:S01]  /*e560*/  FADD.FTZ R232, R39, -R232 ;  /* 0x800000e827e87221 */ /* 0x000fe20000010000 */
[----:B------:R4:W-:Y:S02]  /*e570*/  MUFU.EX2 R35, R204 ;  /* 0x000000cc00237308 */ /* 0x0009e40000000800 */
[----:B------:R-:W3:Y:S01]  /*e580*/  SHFL.IDX PT, R39, R15, R230, 0x1f ;  /* 0x00001fe60f277589 */ /* 0x000ee200000e0000 */
[----:B--2---:R-:W-:Y:S01]  /*e590*/  FFMA.FTZ R120, R120, UR4, -R37 ;  /* 0x0000000478787c23 */ /* 0x004fe20008010825 */
[--C-:B----4-:R-:W-:Y:S01]  /*e5a0*/  FFMA.FTZ R204, R122, UR4, -R207.reuse ;  /* 0x000000047acc7c23 */ /* 0x110fe200080108cf */
[----:B------:R-:W-:Y:S01]  /*e5b0*/  FFMA.FTZ R207, R124, UR4, -R207 ;  /* 0x000000047ccf7c23 */ /* 0x000fe200080108cf */
[----:B------:R2:W4:Y:S01]  /*e5c0*/  SHFL.IDX PT, R122, R15, R229, 0x1f ;  /* 0x00001fe50f7a7589 */ /* 0x00052200000e0000 */
[----:B------:R-:W-:-:S03]  /*e5d0*/  FFMA.FTZ R121, R121, UR4, -R37 ;  /* 0x0000000479797c23 */ /* 0x000fc60008010825 */
[----:B------:R-:W4:Y:S01]  /*e5e0*/  SHFL.IDX PT, R124, R10, R225, 0x1f ;  /* 0x00001fe10a7c7589 */ /* 0x000f2200000e0000 */
[----:B------:R1:W-:Y:S01]  /*e5f0*/  MUFU.EX2 R37, R207 ;  /* 0x000000cf00257308 */ /* 0x0003e20000000800 */
[--C-:B------:R-:W-:Y:S02]  /*e600*/  FFMA.FTZ R206, R123, UR4, -R209.reuse ;  /* 0x000000047bce7c23 */ /* 0x100fe400080108d1 */
[----:B-1----:R-:W1:Y:S01]  /*e610*/  SHFL.IDX PT, R207, R10, R215, 0x1f ;  /* 0x00001fd70acf7589 */ /* 0x002e6200000e0000 */
[----:B------:R-:W-:Y:S01]  /*e620*/  FFMA.FTZ R125, R125, UR4, -R209 ;  /* 0x000000047d7d7c23 */ /* 0x000fe200080108d1 */
[----:B------:R-:W-:Y:S01]  /*e630*/  IADD3 R209, R9, 0xc, RZ ;  /* 0x0000000c09d17810 */ /* 0x000fe20007ffe0ff */
[--C-:B------:R-:W-:Y:S02]  /*e640*/  FFMA.FTZ R123, R103, UR4, -R205.reuse ;  /* 0x00000004677b7c23 */ /* 0x100fe400080108cd */
[----:B--2---:R2:W-:Y:S01]  /*e650*/  MUFU.EX2 R15, R204 ;  /* 0x000000cc000f7308 */ /* 0x0045e20000000800 */
[--C-:B---3--:R-:W-:Y:S01]  /*e660*/  FFMA.FTZ R109, R109, UR4, -R38.reuse ;  /* 0x000000046d6d7c23 */ /* 0x108fe20008010826 */
[----:B------:R-:W-:Y:S01]  /*e670*/  FFMA.FTZ R103, R94, UR4, -R38 ;  /* 0x000000045e677c23 */ /* 0x000fe20008010826 */
[----:B------:R-:W-:Y:S01]  /*e680*/  FFMA.FTZ R114, R114, UR4, -R205 ;  /* 0x0000000472727c23 */ /* 0x000fe200080108cd */
[----:B------:R-:W-:-:S04]  /*e690*/  FFMA.FTZ R112, R112, UR4, -R39 ;  /* 0x0000000470707c23 */ /* 0x000fc80008010827 */
[----:B------:R3:W-:Y:S01]  /*e6a0*/  MUFU.EX2 R38, R206 ;  /* 0x000000ce00267308 */ /* 0x0007e20000000800 */
[----:B--2---:R-:W2:Y:S01]  /*e6b0*/  SHFL.IDX PT, R204, R10, R9, 0x1f ;  /* 0x00001f090acc7589 */ /* 0x004ea200000e0000 */
[----:B------:R-:W-:Y:S01]  /*e6c0*/  FFMA.FTZ R107, R107, UR4, -R39 ;  /* 0x000000046b6b7c23 */ /* 0x000fe20008010827 */
[----:B----4-:R-:W-:Y:S01]  /*e6d0*/  FFMA.FTZ R205, R97, UR4, -R122 ;  /* 0x0000000461cd7c23 */ /* 0x010fe2000801087a */
[--C-:B------:R-:W-:Y:S01]  /*e6e0*/  FFMA.FTZ R119, R119, UR4, -R124.reuse ;  /* 0x0000000477777c23 */ /* 0x100fe2000801087c */
[----:B---3--:R-:W3:Y:S03]  /*e6f0*/  SHFL.IDX PT, R206, R10, R209, 0x1f ;  /* 0x00001fd10ace7589 */ /* 0x008ee600000e0000 */
[----:B------:R4:W-:Y:S01]  /*e700*/  MUFU.EX2 R39, R125 ;  /* 0x0000007d00277308 */ /* 0x0009e20000000800 */
[----:B------:R-:W-:Y:S01]  /*e710*/  FFMA.FTZ R124, R98, UR4, -R124 ;  /* 0x00000004627c7c23 */ /* 0x000fe2000801087c */
[----:B------:R-:W3:Y:S04]  /*e720*/  SHFL.IDX PT, R97, R10, R226, 0x1f ;  /* 0x00001fe20a617589 */ /* 0x000ee800000e0000 */
[----:B------:R-:W-:Y:S04]  /*e730*/  SHFL.IDX PT, R98, R10, R230, 0x1f ;  /* 0x00001fe60a627589 */ /* 0x000fe800000e0000 */
[----:B----4-:R-:W4:Y:S01]  /*e740*/  SHFL.IDX PT, R125, R10, R211, 0x1f ;  /* 0x00001fd30a7d7589 */ /* 0x010f2200000e0000 */
[----:B------:R1:W-:Y:S02]  /*e750*/  MUFU.EX2 R94, R120 ;  /* 0x00000078005e7308 */ /* 0x0003e40000000800 */
[----:B-1----:R-:W-:-:S02]  /*e760*/  FFMA.FTZ R120, R99, UR4, -R207 ;  /* 0x0000000463787c23 */ /* 0x002fc400080108cf */
[----:B------:R-:W1:Y:S04]  /*e770*/  SHFL.IDX PT, R99, R12, R9, 0x1f ;  /* 0x00001f090c637589 */ /* 0x000e6800000e0000 */
[----:B------:R-:W1:Y:S01]  /*e780*/  MUFU.EX2 R29, R29 ;  /* 0x0000001d001d7308 */ /* 0x000e620000000800 */
[--C-:B--2---:R-:W-:Y:S01]  /*e790*/  FFMA.FTZ R117, R117, UR4, -R204.reuse ;  /* 0x0000000475757c23 */ /* 0x104fe200080108cc */
[----:B------:R-:W-:Y:S01]  /*e7a0*/  FFMA.FTZ R106, R106, UR4, -R204 ;  /* 0x000000046a6a7c23 */ /* 0x000fe200080108cc */
[--C-:B---3--:R-:W-:Y:S01]  /*e7b0*/  FFMA.FTZ R105, R105, UR4, -R206.reuse ;  /* 0x0000000469697c23 */ /* 0x108fe200080108ce */
[----:B------:R2:W3:Y:S04]  /*e7c0*/  SHFL.IDX PT, R204, R10, R229, 0x1f ;  /* 0x00001fe50acc7589 */ /* 0x0004e800000e0000 */
[----:B------:R-:W3:Y:S01]  /*e7d0*/  MUFU.EX2 R31, R31 ;  /* 0x0000001f001f7308 */ /* 0x000ee20000000800 */
[----:B------:R-:W-:Y:S01]  /*e7e0*/  FFMA.FTZ R104, R104, UR4, -R206 ;  /* 0x0000000468687c23 */ /* 0x000fe200080108ce */
[----:B------:R-:W-:Y:S01]  /*e7f0*/  FMUL.FTZ R132, R132, UR9 ;  /* 0x0000000984847c20 */ /* 0x000fe20008410000 */
[----:B------:R-:W3:Y:S01]  /*e800*/  SHFL.IDX PT, R206, R12, R215, 0x1f ;  /* 0x00001fd70cce7589 */ /* 0x000ee200000e0000 */
[----:B------:R-:W-:Y:S01]  /*e810*/  FMUL.FTZ R134, R134, UR9 ;  /* 0x0000000986867c20 */ /* 0x000fe20008410000 */
[----:B------:R-:W-:Y:S01]  /*e820*/  FFMA.FTZ R122, R96, UR4, -R122 ;  /* 0x00000004607a7c23 */ /* 0x000fe2000801087a */
[----:B------:R-:W-:-:S02]  /*e830*/  FFMA.FTZ R101, R101, UR4, -R97 ;  /* 0x0000000465657c23 */ /* 0x000fc40008010861 */
[----:B--2---:R2:W-:Y:S01]  /*e840*/  MUFU.EX2 R10, R121 ;  /* 0x00000079000a7308 */ /* 0x0045e20000000800 */
[----:B------:R-:W-:Y:S01]  /*e850*/  FFMA.FTZ R100, R100, UR4, -R97 ;  /* 0x0000000464647c23 */ /* 0x000fe20008010861 */
[--C-:B----4-:R-:W-:Y:S01]  /*e860*/  FFMA.FTZ R102, R102, UR4, -R125.reuse ;  /* 0x0000000466667c23 */ /* 0x110fe2000801087d */
[----:B------:R-:W-:Y:S01]  /*e870*/  FFMA.FTZ R115, R115, UR4, -R125 ;  /* 0x0000000473737c23 */ /* 0x000fe2000801087d */
[----:B------:R-:W-:Y:S01]  /*e880*/  FFMA.FTZ R116, R116, UR4, -R98 ;  /* 0x0000000474747c23 */ /* 0x000fe20008010862 */
[----:B------:R-:W-:Y:S04]  /*e890*/  SHFL.IDX PT, R125, R12, R230, 0x1f ;  /* 0x00001fe60c7d7589 */ /* 0x000fe800000e0000 */
[----:B--2---:R-:W2:Y:S01]  /*e8a0*/  SHFL.IDX PT, R121, R12, R225, 0x1f ;  /* 0x00001fe10c797589 */ /* 0x004ea200000e0000 */
[----:B------:R4:W-:Y:S01]  /*e8b0*/  MUFU.EX2 R96, R123 ;  /* 0x0000007b00607308 */ /* 0x0009e20000000800 */
[----:B------:R-:W-:Y:S01]  /*e8c0*/  FMUL.FTZ R133, R133, UR9 ;  /* 0x0000000985857c20 */ /* 0x000fe20008410000 */
[----:B------:R-:W-:Y:S01]  /*e8d0*/  FMUL.FTZ R135, R135, UR9 ;  /* 0x0000000987877c20 */ /* 0x000fe20008410000 */
[----:B-1----:R-:W-:-:S05]  /*e8e0*/  FFMA.FTZ R113, R113, UR4, -R99 ;  /* 0x0000000471717c23 */ /* 0x002fca0008010863 */
[----:B------:R1:W-:Y:S01]  /*e8f0*/  MUFU.EX2 R97, R114 ;  /* 0x0000007200617308 */ /* 0x0003e20000000800 */
[----:B----4-:R4:W-:Y:S01]  /*e900*/  SHFL.IDX PT, R123, R12, R209, 0x1f ;  /* 0x00001fd10c7b7589 */ /* 0x0109e200000e0000 */
[----:B------:R-:W-:-:S06]  /*e910*/  FFMA.FTZ R131, R131, UR4, -R99 ;  /* 0x0000000483837c23 */ /* 0x000fcc0008010863 */
[----:B------:R-:W2:Y:S01]  /*e920*/  MUFU.TANH R132, R132 ;  /* 0x0000008400847308 */ /* 0x000ea20000002400 */
[----:B-1----:R-:W-:Y:S01]  /*e930*/  FFMA.FTZ R114, R95, UR4, -R98 ;  /* 0x000000045f727c23 */ /* 0x002fe20008010862 */
[----:B----4-:R-:W-:Y:S01]  /*e940*/  FFMA.FTZ R209, -R233, R233, 1 ;  /* 0x3f800000e9d17423 */ /* 0x010fe200000101e9 */
[----:B------:R-:W-:-:S05]  /*e950*/  VIADD R233, R9, 0xc ;  /* 0x0000000c09e97836 */ /* 0x000fca0000000000 */
[----:B------:R1:W-:Y:S08]  /*e960*/  MUFU.EX2 R98, R103 ;  /* 0x0000006700627308 */ /* 0x0003f00000000800 */
[----:B------:R-:W4:Y:S01]  /*e970*/  MUFU.TANH R134, R134 ;  /* 0x0000008600867308 */ /* 0x000f220000002400 */
[----:B-1----:R1:W-:Y:S07]  /*e980*/  SHFL.IDX PT, R103, R12, R211, 0x1f ;  /* 0x00001fd30c677589 */ /* 0x0023ee00000e0000 */
[----:B------:R3:W-:Y:S01]  /*e990*/  MUFU.EX2 R99, R112 ;  /* 0x0000007000637308 */ /* 0x0007e20000000800 */
[----:B-1----:R-:W-:Y:S01]  /*e9a0*/  FFMA.FTZ R211, -R22, R22, 1 ;  /* 0x3f80000016d37423 */ /* 0x002fe20000010116 */
[----:B------:R-:W-:-:S02]  /*e9b0*/  FMUL.FTZ R22, R29, R222 ;  /* 0x000000de1d167220 */ /* 0x000fc40000410000 */
[----:B------:R1:W-:Y:S04]  /*e9c0*/  SHFL.IDX PT, R222, R14, R215, 0x1f ;  /* 0x00001fd70ede7589 */ /* 0x0003e800000e0000 */
[----:B------:R-:W4:Y:S01]  /*e9d0*/  MUFU.TANH R133, R133 ;  /* 0x0000008500857308 */ /* 0x000f220000002400 */
[----:B---3--:R-:W3:Y:S01]  /*e9e0*/  SHFL.IDX PT, R112, R12, R229, 0x1f ;  /* 0x00001fe50c707589 */ /* 0x008ee200000e0000 */
[----:B-1----:R-:W-:-:S06]  /*e9f0*/  FMUL.FTZ R215, R31, R217 ;  /* 0x000000d91fd77220 */ /* 0x002fcc0000410000 */
[----:B------:R-:W1:Y:S01]  /*ea00*/  MUFU.TANH R135, R135 ;  /* 0x0000008700877308 */ /* 0x000e620000002400 */
[----:B------:R-:W3:Y:S07]  /*ea10*/  SHFL.IDX PT, R217, R14, R233, 0x1f ;  /* 0x00001fe90ed97589 */ /* 0x000eee00000e0000 */
[----:B------:R-:W3:Y:S01]  /*ea20*/  MUFU.EX2 R28, R28 ;  /* 0x0000001c001c7308 */ /* 0x000ee20000000800 */
[--C-:B------:R-:W-:Y:S01]  /*ea30*/  FFMA.FTZ R110, R110, UR4, -R204.reuse ;  /* 0x000000046e6e7c23 */ /* 0x100fe200080108cc */
[----:B------:R-:W-:Y:S01]  /*ea40*/  FFMA.FTZ R118, R118, UR4, -R204 ;  /* 0x0000000476767c23 */ /* 0x000fe200080108cc */
[--C-:B------:R-:W-:Y:S01]  /*ea50*/  FFMA.FTZ R127, R127, UR4, -R206.reuse ;  /* 0x000000047f7f7c23 */ /* 0x100fe200080108ce */
[----:B------:R-:W-:Y:S01]  /*ea60*/  FFMA.FTZ R129, R129, UR4, -R206 ;  /* 0x0000000481817c23 */ /* 0x000fe200080108ce */
[----:B--2---:R-:W-:-:S03]  /*ea70*/  FSEL R204, R132, -INF , !P5 ;  /* 0xff80000084cc7808 */ /* 0x004fc60006800000 */
[----:B------:R-:W2:Y:S01]  /*ea80*/  MUFU.EX2 R32, R32 ;  /* 0x0000002000207308 */ /* 0x000ea20000000800 */
[----:B----4-:R-:W-:Y:S01]  /*ea90*/  FSEL R206, R134, -INF , !P0 ;  /* 0xff80000086ce7808 */ /* 0x010fe20004000000 */
[--C-:B------:R-:W-:Y:S01]  /*eaa0*/  FFMA.FTZ R108, R108, UR4, -R121.reuse ;  /* 0x000000046c6c7c23 */ /* 0x100fe20008010879 */
[----:B------:R-:W-:Y:S01]  /*eab0*/  FFMA.FTZ R137, R137, UR4, -R121 ;  /* 0x0000000489897c23 */ /* 0x000fe20008010879 */
[----:B------:R-:W-:Y:S01]  /*eac0*/  FMUL.FTZ R218, R27, R218 ;  /* 0x000000da1bda7220 */ /* 0x000fe20000410000 */
[----:B------:R-:W-:Y:S01]  /*ead0*/  FFMA.FTZ R121, -R234, R234, 1 ;  /* 0x3f800000ea797423 */ /* 0x000fe200000101ea */
[----:B------:R-:W-:Y:S01]  /*eae0*/  FFMA.FTZ R204, R204, UR4, -R125 ;  /* 0x00000004cccc7c23 */ /* 0x000fe2000801087d */
[----:B------:R-:W-:Y:S01]  /*eaf0*/  FFMA.FTZ R111, R111, UR4, -R207 ;  /* 0x000000046f6f7c23 */ /* 0x000fe200080108cf */
[----:B------:R-:W-:Y:S01]  /*eb00*/  FFMA.FTZ R125, R206, UR4, -R125 ;  /* 0x00000004ce7d7c23 */ /* 0x000fe2000801087d */
[----:B------:R-:W-:Y:S01]  /*eb10*/  FSEL R206, R133, -INF , !P4 ;  /* 0xff80000085ce7808 */ /* 0x000fe20006000000 */
[----:B------:R-:W-:Y:S01]  /*eb20*/  FMUL.FTZ R121, R121, R218 ;  /* 0x000000da79797220 */ /* 0x000fe20000410000 */
[----:B-1----:R-:W-:Y:S01]  /*eb30*/  FSEL R207, R135, -INF , !P1 ;  /* 0xff80000087cf7808 */ /* 0x002fe20004800000 */
[----:B---3--:R-:W-:Y:S01]  /*eb40*/  FMUL.FTZ R221, R28, R221 ;  /* 0x000000dd1cdd7220 */ /* 0x008fe20000410000 */
[----:B------:R-:W-:Y:S01]  /*eb50*/  FFMA.FTZ R235, -R235, R235, 1 ;  /* 0x3f800000ebeb7423 */ /* 0x000fe200000101eb */
[----:B------:R-:W1:Y:S01]  /*eb60*/  SHFL.IDX PT, R218, R14, R9, 0x1f ;  /* 0x00001f090eda7589 */ /* 0x000e6200000e0000 */
[----:B------:R-:W-:Y:S01]  /*eb70*/  FFMA.FTZ R21, -R21, R21, 1 ;  /* 0x3f80000015157423 */ /* 0x000fe20000010115 */
[----:B------:R-:W-:Y:S01]  /*eb80*/  FMUL.FTZ R227, R17, R227 ;  /* 0x000000e311e37220 */ /* 0x000fe20000410000 */
[--C-:B------:R-:W-:Y:S01]  /*eb90*/  FFMA.FTZ R206, R206, UR4, -R112.reuse ;  /* 0x00000004cece7c23 */ /* 0x100fe20008010870 */
[----:B------:R-:W-:Y:S01]  /*eba0*/  FFMA.FTZ R207, R207, UR4, -R112 ;  /* 0x00000004cfcf7c23 */ /* 0x000fe20008010870 */
[----:B------:R-:W-:Y:S01]  /*ebb0*/  FMUL.FTZ R112, R235, R221 ;  /* 0x000000ddeb707220 */ /* 0x000fe20000410000 */
[--C-:B------:R-:W-:Y:S01]  /*ebc0*/  FADD.FTZ R45, R45, -R217.reuse ;  /* 0x800000d92d2d7221 */ /* 0x100fe20000010000 */
[----:B------:R-:W-:Y:S01]  /*ebd0*/  FADD.FTZ R47, R47, -R217 ;  /* 0x800000d92f2f7221 */ /* 0x000fe20000010000 */
[----:B------:R-:W-:Y:S01]  /*ebe0*/  FMUL.FTZ R21, R21, R227 ;  /* 0x000000e315157220 */ /* 0x000fe20000410000 */
[----:B------:R-:W3:Y:S01]  /*ebf0*/  SHFL.IDX PT, R221, R14, R225, 0x1f ;  /* 0x00001fe10edd7589 */ /* 0x000ee200000e0000 */
[----:B--2---:R-:W-:-:S03]  /*ec00*/  FMUL.FTZ R227, R32, R220 ;  /* 0x000000dc20e37220 */ /* 0x004fc60000410000 */
[----:B------:R2:W-:Y:S04]  /*ec10*/  LDS R217, [R11+0x400] ;  /* 0x000400000bd97984 */ /* 0x0005e80000000800 */
[----:B------:R-:W4:Y:S01]  /*ec20*/  SHFL.IDX PT, R220, R14, R229, 0x1f ;  /* 0x00001fe50edc7589 */ /* 0x000f2200000e0000 */
[----:B------:R-:W3:Y:S01]  /*ec30*/  MUFU.EX2 R36, R36 ;  /* 0x0000002400247308 */ /* 0x000ee20000000800 */
[----:B------:R-:W-:Y:S01]  /*ec40*/  FFMA.FTZ R20, -R20, R20, 1 ;  /* 0x3f80000014147423 */ /* 0x000fe20000010114 */
[----:B------:R-:W-:Y:S01]  /*ec50*/  FMUL.FTZ R224, R18, R224 ;  /* 0x000000e012e07220 */ /* 0x000fe20000410000 */
[C---:B------:R-:W-:Y:S01]  /*ec60*/  IADD3 R235, R9.reuse, 0x10, RZ ;  /* 0x0000001009eb7810 */ /* 0x040fe20007ffe0ff */
[--C-:B-1----:R-:W-:Y:S01]  /*ec70*/  FADD.FTZ R40, R40, -R218.reuse ;  /* 0x800000da28287221 */ /* 0x102fe20000010000 */
[----:B------:R-:W-:Y:S01]  /*ec80*/  FADD.FTZ R42, R42, -R218 ;  /* 0x800000da2a2a7221 */ /* 0x000fe20000010000 */
[----:B--2---:R-:W-:Y:S01]  /*ec90*/  FFMA.FTZ R11, -R170, R170, 1 ;  /* 0x3f800000aa0b7423 */ /* 0x004fe200000101aa */
[----:B------:R-:W-:-:S02]  /*eca0*/  VIADD R234, R9, 0x14 ;  /* 0x0000001409ea7836 */ /* 0x000fc40000000000 */
[----:B------:R-:W-:Y:S01]  /*ecb0*/  FMUL.FTZ R40, R35, R40 ;  /* 0x0000002823287220 */ /* 0x000fe20000410000 */
[----:B------:R-:W1:Y:S01]  /*ecc0*/  MUFU.EX2 R30, R30 ;  /* 0x0000001e001e7308 */ /* 0x000e620000000800 */
[----:B------:R-:W-:Y:S01]  /*ecd0*/  FMUL.FTZ R22, R20, R22 ;  /* 0x0000001614167220 */ /* 0x000fe20000410000 */
[----:B------:R-:W-:Y:S01]  /*ece0*/  FMUL.FTZ R20, R211, R224 ;  /* 0x000000e0d3147220 */ /* 0x000fe20000410000 */
[--C-:B---3--:R-:W-:Y:S01]  /*ecf0*/  FADD.FTZ R41, R41, -R221.reuse ;  /* 0x800000dd29297221 */ /* 0x108fe20000010000 */
[----:B------:R-:W2:Y:S01]  /*ed00*/  SHFL.IDX PT, R224, R14, R235, 0x1f ;  /* 0x00001feb0ee07589 */ /* 0x000ea200000e0000 */
[----:B------:R-:W-:Y:S01]  /*ed10*/  FADD.FTZ R43, R43, -R221 ;  /* 0x800000dd2b2b7221 */ /* 0x000fe20000010000 */
[----:B------:R-:W-:Y:S01]  /*ed20*/  FMUL.FTZ R11, R11, R40 ;  /* 0x000000280b0b7220 */ /* 0x000fe20000410000 */
[----:B------:R-:W-:Y:S01]  /*ed30*/  FMUL.FTZ R42, R36, R42 ;  /* 0x0000002a242a7220 */ /* 0x000fe20000410000 */
[----:B------:R-:W-:Y:S01]  /*ed40*/  FFMA.FTZ R40, -R169, R169, 1 ;  /* 0x3f800000a9287423 */ /* 0x000fe200000101a9 */
[----:B------:R-:W-:Y:S01]  /*ed50*/  FMUL.FTZ R221, R15, R41 ;  /* 0x000000290fdd7220 */ /* 0x000fe20000410000 */
[--C-:B----4-:R-:W-:Y:S01]  /*ed60*/  FADD.FTZ R53, R53, -R220.reuse ;  /* 0x800000dc35357221 */ /* 0x110fe20000010000 */
[----:B------:R-:W-:Y:S01]  /*ed70*/  FADD.FTZ R55, R55, -R220 ;  /* 0x800000dc37377221 */ /* 0x000fe20000010000 */
[----:B------:R-:W-:Y:S01]  /*ed80*/  FFMA.FTZ R220, -R168, R168, 1 ;  /* 0x3f800000a8dc7423 */ /* 0x000fe200000101a8 */
[----:B------:R-:W3:Y:S01]  /*ed90*/  SHFL.IDX PT, R225, R14, R234, 0x1f ;  /* 0x00001fea0ee17589 */ /* 0x000ee200000e0000 */
[----:B------:R-:W-:-:S02]  /*eda0*/  FADD.FTZ R46, R46, -R222 ;  /* 0x800000de2e2e7221 */ /* 0x000fc40000010000 */
[----:B------:R-:W-:Y:S01]  /*edb0*/  FMUL.FTZ R41, R220, R42 ;  /* 0x0000002adc297220 */ /* 0x000fe20000410000 */
[----:B------:R-:W-:Y:S01]  /*edc0*/  FMUL.FTZ R42, R40, R221 ;  /* 0x000000dd282a7220 */ /* 0x000fe20000410000 */
[----:B------:R-:W-:Y:S01]  /*edd0*/  FFMA.FTZ R40, -R23, R23, 1 ;  /* 0x3f80000017287423 */ /* 0x000fe20000010117 */
[----:B------:R-:W-:Y:S01]  /*ede0*/  FFMA.FTZ R23, -R88, R88, 1 ;  /* 0x3f80000058177423 */ /* 0x000fe20000010158 */
[----:B------:R-:W-:Y:S01]  /*edf0*/  FMUL.FTZ R46, R39, R46 ;  /* 0x0000002e272e7220 */ /* 0x000fe20000410000 */
[----:B------:R4:W4:Y:S03]  /*ee00*/  MUFU.EX2 R95, R109 ;  /* 0x0000006d005f7308 */ /* 0x0009260000000800 */
[----:B------:R-:W-:Y:S01]  /*ee10*/  FMUL.FTZ R23, R23, R46 ;  /* 0x0000002e17177220 */ /* 0x000fe20000410000 */
[----:B------:R-:W-:Y:S02]  /*ee20*/  FFMA.FTZ R46, -R92, R92, 1 ;  /* 0x3f8000005c2e7423 */ /* 0x000fe4000001015c */
[----:B------:R-:W4:Y:S01]  /*ee30*/  SHFL.IDX PT, R92, R217, R233, 0x1f ;  /* 0x00001fe9d95c7589 */ /* 0x000f2200000e0000 */
[----:B-1----:R-:W-:-:S04]  /*ee40*/  FMUL.FTZ R223, R30, R223 ;  /* 0x000000df1edf7220 */ /* 0x002fc80000410000 */
[----:B------:R-:W-:Y:S02]  /*ee50*/  FMUL.FTZ R209, R209, R223 ;  /* 0x000000dfd1d17220 */ /* 0x000fe40000410000 */
[----:B------:R-:W1:Y:S01]  /*ee60*/  SHFL.IDX PT, R223, R14, R230, 0x1f ;  /* 0x00001fe60edf7589 */ /* 0x000e6200000e0000 */
[----:B--2---:R-:W-:Y:S01]  /*ee70*/  FADD.FTZ R48, R48, -R224 ;  /* 0x800000e030307221 */ /* 0x004fe20000010000 */
[----:B------:R-:W-:Y:S01]  /*ee80*/  FMUL.FTZ R45, R94, R45 ;  /* 0x0000002d5e2d7220 */ /* 0x000fe20000410000 */
[--C-:B---3--:R-:W-:Y:S01]  /*ee90*/  FADD.FTZ R49, R49, -R225.reuse ;  /* 0x800000e131317221 */ /* 0x108fe20000010000 */
[----:B------:R-:W-:Y:S01]  /*eea0*/  FFMA.FTZ R211, -R200, R200, 1 ;  /* 0x3f800000c8d37423 */ /* 0x000fe200000101c8 */
[----:B------:R-:W-:Y:S01]  /*eeb0*/  FMUL.FTZ R228, R19, R228 ;  /* 0x000000e413e47220 */ /* 0x000fe20000410000 */
[----:B------:R-:W-:Y:S01]  /*eec0*/  FFMA.FTZ R89, -R89, R89, 1 ;  /* 0x3f80000059597423 */ /* 0x000fe20000010159 */
[----:B------:R-:W-:Y:S01]  /*eed0*/  FMUL.FTZ R47, R10, R47 ;  /* 0x0000002f0a2f7220 */ /* 0x000fe20000410000 */
[----:B----4-:R2:W-:Y:S01]  /*eee0*/  SHFL.IDX PT, R109, R12, R226, 0x1f ;  /* 0x00001fe20c6d7589 */ /* 0x0105e200000e0000 */
[----:B------:R-:W-:Y:S01]  /*eef0*/  FFMA.FTZ R90, -R90, R90, 1 ;  /* 0x3f8000005a5a7423 */ /* 0x000fe2000001015a */
[----:B------:R-:W-:Y:S01]  /*ef00*/  FMUL.FTZ R48, R96, R48 ;  /* 0x0000003060307220 */ /* 0x000fe20000410000 */
[----:B------:R-:W-:Y:S01]  /*ef10*/  FMUL.FTZ R45, R40, R45 ;  /* 0x0000002d282d7220 */ /* 0x000fe20000410000 */
[----:B------:R-:W-:Y:S01]  /*ef20*/  FADD.FTZ R51, R51, -R225 ;  /* 0x800000e133337221 */ /* 0x000fe20000010000 */
[----:B------:R-:W-:Y:S01]  /*ef30*/  FFMA.FTZ R218, -R167, R167, 1 ;  /* 0x3f800000a7da7423 */ /* 0x000fe200000101a7 */
[----:B------:R-:W-:Y:S01]  /*ef40*/  FMUL.FTZ R43, R37, R43 ;  /* 0x0000002b252b7220 */ /* 0x000fe20000410000 */
[----:B------:R-:W-:Y:S01]  /*ef50*/  FMUL.FTZ R40, R95, R49 ;  /* 0x000000315f287220 */ /* 0x000fe20000410000 */
[----:B------:R-:W-:Y:S01]  /*ef60*/  FMUL.FTZ R211, R211, R228 ;  /* 0x000000e4d3d37220 */ /* 0x000fe20000410000 */
[----:B------:R-:W-:Y:S01]  /*ef70*/  FADD.FTZ R44, R44, -R222 ;  /* 0x800000de2c2c7221 */ /* 0x000fe20000010000 */
[----:B--2---:R-:W-:Y:S01]  /*ef80*/  FFMA.FTZ R226, -R203, R203, 1 ;  /* 0x3f800000cbe27423 */ /* 0x004fe200000101cb */
[----:B------:R-:W-:Y:S01]  /*ef90*/  FMUL.FTZ R49, R89, R47 ;  /* 0x0000002f59317220 */ /* 0x000fe20000410000 */
[----:B------:R-:W-:Y:S01]  /*efa0*/  FFMA.FTZ R91, -R91, R91, 1 ;  /* 0x3f8000005b5b7423 */ /* 0x000fe2000001015b */
[----:B------:R-:W-:Y:S01]  /*efb0*/  FMUL.FTZ R47, R90, R48 ;  /* 0x000000305a2f7220 */ /* 0x000fe20000410000 */
[----:B------:R-:W-:-:S02]  /*efc0*/  VIADD R228, R9, 0x8 ;  /* 0x0000000809e47836 */ /* 0x000fc40000000000 */
[----:B------:R-:W-:Y:S01]  /*efd0*/  FMUL.FTZ R14, R226, R227 ;  /* 0x000000e3e20e7220 */ /* 0x000fe20000410000 */
[----:B------:R-:W-:Y:S01]  /*efe0*/  FFMA.FTZ R90, -R165, R165, 1 ;  /* 0x3f800000a55a7423 */ /* 0x000fe200000101a5 */
[----:B------:R-:W-:Y:S01]  /*eff0*/  FMUL.FTZ R43, R218, R43 ;  /* 0x0000002bda2b7220 */ /* 0x000fe20000410000 */
[----:B------:R-:W-:Y:S01]  /*f000*/  IADD3 R227, R9, 0x4, RZ ;  /* 0x0000000409e37810 */ /* 0x000fe20007ffe0ff */
[----:B------:R-:W-:Y:S01]  /*f010*/  FMUL.FTZ R51, R98, R51 ;  /* 0x0000003362337220 */ /* 0x000fe20000410000 */
[----:B------:R-:W-:Y:S01]  /*f020*/  FFMA.FTZ R218, -R166, R166, 1 ;  /* 0x3f800000a6da7423 */ /* 0x000fe200000101a6 */
[----:B------:R-:W-:Y:S01]  /*f030*/  FMUL.FTZ R44, R38, R44 ;  /* 0x0000002c262c7220 */ /* 0x000fe20000410000 */
[----:B------:R-:W-:Y:S01]  /*f040*/  FMUL.FTZ R48, R91, R40 ;  /* 0x000000285b307220 */ /* 0x000fe20000410000 */
[----:B------:R-:W2:Y:S01]  /*f050*/  SHFL.IDX PT, R89, R217, R9, 0x1f ;  /* 0x00001f09d9597589 */ /* 0x000ea200000e0000 */
[----:B------:R-:W3:Y:S01]  /*f060*/  MUFU.EX2 R107, R107 ;  /* 0x0000006b006b7308 */ /* 0x000ee20000000800 */
[--C-:B------:R-:W-:Y:S01]  /*f070*/  FADD.FTZ R61, R61, -R92.reuse ;  /* 0x8000005c3d3d7221 */ /* 0x100fe20000010000 */
[----:B------:R-:W-:Y:S01]  /*f080*/  FMUL.FTZ R51, R90, R51 ;  /* 0x000000335a337220 */ /* 0x000fe20000410000 */
[----:B------:R-:W4:Y:S01]  /*f090*/  SHFL.IDX PT, R40, R217, R228, 0x1f ;  /* 0x00001fe4d9287589 */ /* 0x000f2200000e0000 */
[----:B------:R-:W-:Y:S01]  /*f0a0*/  FADD.FTZ R92, R63, -R92 ;  /* 0x8000005c3f5c7221 */ /* 0x000fe20000010000 */
[----:B------:R-:W-:Y:S01]  /*f0b0*/  FADD.FTZ R50, R50, -R224 ;  /* 0x800000e032327221 */ /* 0x000fe20000010000 */
[----:B------:R-:W-:Y:S01]  /*f0c0*/  FMUL.FTZ R44, R218, R44 ;  /* 0x0000002cda2c7220 */ /* 0x000fe20000410000 */
[----:B------:R-:W4:Y:S01]  /*f0d0*/  SHFL.IDX PT, R88, R217, R227, 0x1f ;  /* 0x00001fe3d9587589 */ /* 0x000f2200000e0000 */
[----:B------:R-:W2:Y:S03]  /*f0e0*/  MUFU.EX2 R205, R205 ;  /* 0x000000cd00cd7308 */ /* 0x000ea60000000800 */
[----:B------:R-:W4:Y:S04]  /*f0f0*/  SHFL.IDX PT, R90, R217, R230, 0x1f ;  /* 0x00001fe6d95a7589 */ /* 0x000f2800000e0000 */
[----:B------:R-:W-:Y:S01]  /*f100*/  LDS R63, [R13+0x400] ;  /* 0x000400000d3f7984 */ /* 0x000fe20000000800 */
[----:B------:R-:W2:Y:S03]  /*f110*/  MUFU.EX2 R122, R122 ;  /* 0x0000007a007a7308 */ /* 0x000ea60000000800 */
[----:B------:R-:W4:Y:S01]  /*f120*/  SHFL.IDX PT, R218, R217, R235, 0x1f ;  /* 0x00001febd9da7589 */ /* 0x000f2200000e0000 */
[----:B------:R-:W-:-:S03]  /*f130*/  FMUL.FTZ R50, R97, R50 ;  /* 0x0000003261327220 */ /* 0x000fc60000410000 */
[----:B------:R-:W-:Y:S01]  /*f140*/  SHFL.IDX PT, R91, R217, R234, 0x1f ;  /* 0x00001fead95b7589 */ /* 0x000fe200000e0000 */
[----:B-1----:R-:W-:-:S03]  /*f150*/  FADD.FTZ R52, R52, -R223 ;  /* 0x800000df34347221 */ /* 0x002fc60000010000 */
[----:B------:R-:W1:Y:S01]  /*f160*/  SHFL.IDX PT, R217, R217, R229, 0x1f ;  /* 0x00001fe5d9d97589 */ /* 0x000e6200000e0000 */
[----:B------:R-:W1:Y:S01]  /*f170*/  MUFU.EX2 R117, R117 ;  /* 0x0000007500757308 */ /* 0x000e620000000800 */
[----:B------:R-:W-:Y:S01]  /*f180*/  FMUL.FTZ R46, R46, R50 ;  /* 0x000000322e2e7220 */ /* 0x000fe20000410000 */
[----:B------:R-:W-:Y:S01]  /*f190*/  FFMA.FTZ R50, -R164, R164, 1 ;  /* 0x3f800000a4327423 */ /* 0x000fe200000101a4 */
[----:B------:R-:W-:Y:S01]  /*f1a0*/  FMUL.FTZ R52, R99, R52 ;  /* 0x0000003463347220 */ /* 0x000fe20000410000 */
[----:B------:R-:W-:-:S04]  /*f1b0*/  FADD.FTZ R54, R54, -R223 ;  /* 0x800000df36367221 */ /* 0x000fc80000010000 */
[----:B------:R-:W1:Y:S01]  /*f1c0*/  MUFU.EX2 R124, R124 ;  /* 0x0000007c007c7308 */ /* 0x000e620000000800 */
[----:B------:R-:W-:Y:S01]  /*f1d0*/  FMUL.FTZ R50, R50, R52 ;  /* 0x0000003432327220 */ /* 0x000fe20000410000 */
[----:B------:R-:W-:Y:S01]  /*f1e0*/  FFMA.FTZ R52, -R162, R162, 1 ;  /* 0x3f800000a2347423 */ /* 0x000fe200000101a2 */
[----:B---3--:R-:W-:Y:S01]  /*f1f0*/  FMUL.FTZ R54, R107, R54 ;  /* 0x000000366b367220 */ /* 0x008fe20000410000 */
[----:B------:R-:W-:-:S04]  /*f200*/  FFMA.FTZ R220, -R163, R163, 1 ;  /* 0x3f800000a3dc7423 */ /* 0x000fc800000101a3 */
[----:B------:R-:W3:Y:S01]  /*f210*/  MUFU.EX2 R26, R26 ;  /* 0x0000001a001a7308 */ /* 0x000ee20000000800 */
[----:B--2---:R-:W-:Y:S01]  /*f220*/  FMUL.FTZ R53, R205, R53 ;  /* 0x00000035cd357220 */ /* 0x004fe20000410000 */
[----:B------:R-:W-:Y:S01]  /*f230*/  FFMA.FTZ R93, -R93, R93, 1 ;  /* 0x3f8000005d5d7423 */ /* 0x000fe2000001015d */
[----:B------:R-:W-:-:S05]  /*f240*/  FMUL.FTZ R55, R122, R55 ;  /* 0x000000377a377220 */ /* 0x000fca0000410000 */
[----:B------:R-:W2:Y:S01]  /*f250*/  MUFU.EX2 R111, R111 ;  /* 0x0000006f006f7308 */ /* 0x000ea20000000800 */
[----:B------:R-:W-:-:S07]  /*f260*/  FMUL.FTZ R52, R52, R54 ;  /* 0x0000003634347220 */ /* 0x000fce0000410000 */
[----:B------:R-:W2:Y:S01]  /*f270*/  MUFU.TANH R138, R138 ;  /* 0x0000008a008a7308 */ /* 0x000ea20000002400 */
[----:B------:R-:W-:-:S07]  /*f280*/  FMUL.FTZ R54, R220, R53 ;  /* 0x00000035dc367220 */ /* 0x000fce0000410000 */
[----:B------:R-:W2:Y:S01]  /*f290*/  MUFU.EX2 R100, R100 ;  /* 0x0000006400647308 */ /* 0x000ea20000000800 */
[----:B------:R-:W-:-:S07]  /*f2a0*/  FMUL.FTZ R53, R93, R55 ;  /* 0x000000375d357220 */ /* 0x000fce0000410000 */
[----:B------:R-:W2:Y:S01]  /*f2b0*/  MUFU.EX2 R106, R106 ;  /* 0x0000006a006a7308 */ /* 0x000ea20000000800 */
[----:B------:R-:W-:-:S07]  /*f2c0*/  FADD.FTZ R56, R56, -R89 ;  /* 0x8000005938387221 */ /* 0x000fce0000010000 */
[----:B------:R-:W2:Y:S01]  /*f2d0*/  MUFU.EX2 R25, R25 ;  /* 0x0000001900197308 */ /* 0x000ea20000000800 */
[----:B----4-:R-:W-:-:S07]  /*f2e0*/  FADD.FTZ R55, R60, -R40 ;  /* 0x800000283c377221 */ /* 0x010fce0000010000 */
[----:B------:R-:W4:Y:S01]  /*f2f0*/  MUFU.EX2 R102, R102 ;  /* 0x0000006600667308 */ /* 0x000f220000000800 */
[----:B------:R-:W-:-:S07]  /*f300*/  FADD.FTZ R40, R62, -R40 ;  /* 0x800000283e287221 */ /* 0x000fce0000010000 */
[----:B------:R-:W4:Y:S01]  /*f310*/  MUFU.EX2 R116, R116 ;  /* 0x0000007400747308 */ /* 0x000f220000000800 */
[----:B------:R-:W-:Y:S01]  /*f320*/  FADD.FTZ R59, R59, -R88 ;  /* 0x800000583b3b7221 */ /* 0x000fe20000010000 */
[----:B------:R-:W-:-:S06]  /*f330*/  FADD.FTZ R62, R68, -R90 ;  /* 0x8000005a443e7221 */ /* 0x000fcc0000010000 */
[----:B------:R-:W4:Y:S01]  /*f340*/  MUFU.EX2 R104, R104 ;  /* 0x0000006800687308 */ /* 0x000f220000000800 */
[----:B------:R-:W-:-:S07]  /*f350*/  FFMA.FTZ R68, -R161, R161, 1 ;  /* 0x3f800000a1447423 */ /* 0x000fce00000101a1 */
[----:B------:R-:W4:Y:S01]  /*f360*/  MUFU.EX2 R101, R101 ;  /* 0x0000006500657308 */ /* 0x000f220000000800 */
[----:B-1----:R-:W-:Y:S01]  /*f370*/  FMUL.FTZ R56, R117, R56 ;  /* 0x0000003875387220 */ /* 0x002fe20000410000 */
[----:B------:R-:W-:Y:S01]  /*f380*/  FADD.FTZ R57, R57, -R88 ;  /* 0x8000005839397221 */ /* 0x000fe20000010000 */
[--C-:B------:R-:W-:Y:S01]  /*f390*/  FADD.FTZ R66, R66, -R218.reuse ;  /* 0x800000da42427221 */ /* 0x100fe20000010000 */
[----:B------:R-:W-:Y:S01]  /*f3a0*/  FADD.FTZ R58, R58, -R89 ;  /* 0x800000593a3a7221 */ /* 0x000fe20000010000 */
[--C-:B------:R-:W-:Y:S01]  /*f3b0*/  FADD.FTZ R88, R69, -R217.reuse ;  /* 0x800000d945587221 */ /* 0x100fe20000010000 */
[----:B------:R-:W-:Y:S01]  /*f3c0*/  FADD.FTZ R217, R71, -R217 ;  /* 0x800000d947d97221 */ /* 0x000fe20000010000 */
[----:B------:R-:W-:Y:S01]  /*f3d0*/  FFMA.FTZ R69, -R158, R158, 1 ;  /* 0x3f8000009e457423 */ /* 0x000fe2000001019e */
[----:B------:R-:W-:Y:S01]  /*f3e0*/  FMUL.FTZ R59, R124, R59 ;  /* 0x0000003b7c3b7220 */ /* 0x000fe20000410000 */
[--C-:B------:R-:W-:Y:S01]  /*f3f0*/  FFMA.FTZ R126, R126, UR4, -R123.reuse ;  /* 0x000000047e7e7c23 */ /* 0x100fe2000801087b */
[----:B------:R-:W-:Y:S01]  /*f400*/  FFMA.FTZ R139, R139, UR4, -R123 ;  /* 0x000000048b8b7c23 */ /* 0x000fe2000801087b */
[----:B------:R-:W-:Y:S01]  /*f410*/  FFMA.FTZ R12, -R237, R237, 1 ;  /* 0x3f800000ed0c7423 */ /* 0x000fe200000101ed */
[----:B---3--:R-:W-:Y:S01]  /*f420*/  FMUL.FTZ R212, R26, R212 ;  /* 0x000000d41ad47220 */ /* 0x008fe20000410000 */
[--C-:B------:R-:W-:Y:S01]  /*f430*/  FFMA.FTZ R130, R130, UR4, -R109.reuse ;  /* 0x0000000482827c23 */ /* 0x100fe2000801086d */
[----:B------:R-:W-:Y:S01]  /*f440*/  FFMA.FTZ R136, R136, UR4, -R109 ;  /* 0x0000000488887c23 */ /* 0x000fe2000801086d */
[----:B------:R-:W-:Y:S01]  /*f450*/  FADD.FTZ R65, R65, -R91 ;  /* 0x8000005b41417221 */ /* 0x000fe20000010000 */
[----:B------:R-:W-:Y:S01]  /*f460*/  FMUL.FTZ R68, R68, R56 ;  /* 0x0000003844447220 */ /* 0x000fe20000410000 */
[----:B------:R-:W-:Y:S01]  /*f470*/  FFMA.FTZ R71, -R155, R155, 1 ;  /* 0x3f8000009b477423 */ /* 0x000fe2000001019b */
[----:B--2---:R-:W-:Y:S01]  /*f480*/  FMUL.FTZ R40, R111, R40 ;  /* 0x000000286f287220 */ /* 0x004fe20000410000 */
[----:B------:R-:W-:Y:S01]  /*f490*/  FSEL R109, R138, -INF , !P3 ;  /* 0xff8000008a6d7808 */ /* 0x000fe20005800000 */
[----:B------:R-:W-:Y:S01]  /*f4a0*/  FFMA.FTZ R56, -R151, R151, 1 ;  /* 0x3f80000097387423 */ /* 0x000fe20000010197 */
[----:B------:R-:W-:Y:S01]  /*f4b0*/  FSEL R123, R128, -INF , !P2 ;  /* 0xff800000807b7808 */ /* 0x000fe20005000000 */
[----:B------:R-:W-:Y:S01]  /*f4c0*/  FMUL.FTZ R66, R100, R66 ;  /* 0x0000004264427220 */ /* 0x000fe20000410000 */
[----:B------:R-:W1:Y:S01]  /*f4d0*/  MUFU.EX2 R119, R119 ;  /* 0x0000007700777308 */ /* 0x000e620000000800 */
[----:B------:R-:W-:Y:S01]  /*f4e0*/  FADD.FTZ R64, R64, -R218 ;  /* 0x800000da40407221 */ /* 0x000fe20000010000 */
[----:B------:R-:W-:Y:S01]  /*f4f0*/  FFMA.FTZ R13, -R159, R159, 1 ;  /* 0x3f8000009f0d7423 */ /* 0x000fe2000001019f */
[----:B------:R-:W-:Y:S01]  /*f500*/  FMUL.FTZ R58, R106, R58 ;  /* 0x0000003a6a3a7220 */ /* 0x000fe20000410000 */
[----:B------:R-:W-:Y:S01]  /*f510*/  FFMA.FTZ R236, -R236, R236, 1 ;  /* 0x3f800000ecec7423 */ /* 0x000fe200000101ec */
[----:B------:R-:W-:Y:S01]  /*f520*/  FMUL.FTZ R216, R25, R216 ;  /* 0x000000d819d87220 */ /* 0x000fe20000410000 */
[----:B------:R-:W-:Y:S01]  /*f530*/  FMUL.FTZ R69, R69, R59 ;  /* 0x0000003b45457220 */ /* 0x000fe20000410000 */
[----:B------:R-:W-:Y:S01]  /*f540*/  FMUL.FTZ R12, R12, R212 ;  /* 0x000000d40c0c7220 */ /* 0x000fe20000410000 */
[----:B------:R-:W-:Y:S01]  /*f550*/  FMUL.FTZ R71, R71, R40 ;  /* 0x0000002847477220 */ /* 0x000fe20000410000 */
[----:B----4-:R-:W-:Y:S01]  /*f560*/  FMUL.FTZ R59, R102, R65 ;  /* 0x00000041663b7220 */ /* 0x010fe20000410000 */
[----:B------:R-:W-:Y:S01]  /*f570*/  FFMA.FTZ R212, -R201, R201, 1 ;  /* 0x3f800000c9d47423 */ /* 0x000fe200000101c9 */
[----:B------:R-:W-:Y:S01]  /*f580*/  FFMA.FTZ R40, -R153, R153, 1 ;  /* 0x3f80000099287423 */ /* 0x000fe20000010199 */
[----:B------:R-:W-:Y:S01]  /*f590*/  FMUL.FTZ R65, R56, R66 ;  /* 0x0000004238417220 */ /* 0x000fe20000410000 */
[----:B------:R-:W-:Y:S01]  /*f5a0*/  FMUL.FTZ R62, R116, R62 ;  /* 0x0000003e743e7220 */ /* 0x000fe20000410000 */
[--C-:B------:R-:W-:Y:S01]  /*f5b0*/  FFMA.FTZ R109, R109, UR4, -R103.reuse ;  /* 0x000000046d6d7c23 */ /* 0x100fe20008010867 */
[----:B------:R-:W-:Y:S01]  /*f5c0*/  FFMA.FTZ R123, R123, UR4, -R103 ;  /* 0x000000047b7b7c23 */ /* 0x000fe20008010867 */
[----:B------:R-:W-:Y:S01]  /*f5d0*/  FMUL.FTZ R58, R13, R58 ;  /* 0x0000003a0d3a7220 */ /* 0x000fe20000410000 */
[----:B------:R-:W-:Y:S01]  /*f5e0*/  FMUL.FTZ R92, R104, R92 ;  /* 0x0000005c685c7220 */ /* 0x000fe20000410000 */
[----:B------:R-:W-:Y:S01]  /*f5f0*/  FMUL.FTZ R64, R101, R64 ;  /* 0x0000004065407220 */ /* 0x000fe20000410000 */
[----:B------:R-:W-:Y:S01]  /*f600*/  FFMA.FTZ R66, -R150, R150, 1 ;  /* 0x3f80000096427423 */ /* 0x000fe20000010196 */
[----:B------:R-:W-:Y:S01]  /*f610*/  FMUL.FTZ R103, R236, R216 ;  /* 0x000000d8ec677220 */ /* 0x000fe20000410000 */
[----:B------:R-:W2:Y:S01]  /*f620*/  LDL.LU R200, [R1+0x128] ;  /* 0x0001280001c87983 */ /* 0x000ea20000300800 */
[----:B------:R-:W3:Y:S01]  /*f630*/  MUFU.EX2 R120, R120 ;  /* 0x0000007800787308 */ /* 0x000ee20000000800 */
[----:B------:R-:W-:Y:S01]  /*f640*/  FFMA.FTZ R13, -R154, R154, 1 ;  /* 0x3f8000009a0d7423 */ /* 0x000fe2000001019a */
[----:B------:R-:W-:Y:S01]  /*f650*/  FFMA.FTZ R216, -R202, R202, 1 ;  /* 0x3f800000cad87423 */ /* 0x000fe200000101ca */
[----:B------:R-:W2:Y:S01]  /*f660*/  LDL.LU R201, [R1+0x124] ;  /* 0x0001240001c97983 */ /* 0x000ea20000300800 */
[----:B------:R-:W-:Y:S01]  /*f670*/  FMUL.FTZ R212, R212, R215 ;  /* 0x000000d7d4d47220 */ /* 0x000fe20000410000 */
[----:B------:R-:W-:Y:S01]  /*f680*/  FFMA.FTZ R215, -R171, R171, 1 ;  /* 0x3f800000abd77423 */ /* 0x000fe200000101ab */
[----:B------:R-:W-:Y:S01]  /*f690*/  FMUL.FTZ R64, R40, R64 ;  /* 0x0000004028407220 */ /* 0x000fe20000410000 */
[----:B------:R-:W2:Y:S01]  /*f6a0*/  LDL.LU R202, [R1+0x120] ;  /* 0x0001200001ca7983 */ /* 0x000ea20000300800 */
[----:B------:R-:W-:Y:S01]  /*f6b0*/  FMUL.FTZ R66, R66, R62 ;  /* 0x0000003e42427220 */ /* 0x000fe20000410000 */
[----:B------:R-:W4:Y:S01]  /*f6c0*/  MUFU.EX2 R105, R105 ;  /* 0x0000006900697308 */ /* 0x000f220000000800 */
[----:B------:R-:W-:Y:S01]  /*f6d0*/  FADD.FTZ R67, R67, -R91 ;  /* 0x8000005b43437221 */ /* 0x000fe20000010000 */
[----:B------:R-:W2:Y:S01]  /*f6e0*/  LDL.LU R203, [R1+0x11c] ;  /* 0x00011c0001cb7983 */ /* 0x000ea20000300800 */
[----:B------:R-:W-:-:S03]  /*f6f0*/  FMUL.FTZ R13, R13, R92 ;  /* 0x0000005c0d0d7220 */ /* 0x000fc60000410000 */
[----:B------:R1:W5:Y:S02]  /*f700*/  LDL.LU R171, [R1+0x118] ;  /* 0x0001180001ab7983 */ /* 0x0003640000300800 */
[----:B------:R-:W4:Y:S02]  /*f710*/  MUFU.EX2 R115, R115 ;  /* 0x0000007300737308 */ /* 0x000f240000000800 */
[----:B------:R-:W4:Y:S04]  /*f720*/  SHFL.IDX PT, R40, R63, R227, 0x1f ;  /* 0x00001fe33f287589 */ /* 0x000f2800000e0000 */
[----:B------:R-:W4:Y:S04]  /*f730*/  SHFL.IDX PT, R62, R63, R234, 0x1f ;  /* 0x00001fea3f3e7589 */ /* 0x000f2800000e0000 */
[----:B------:R1:W5:Y:S04]  /*f740*/  LDL.LU R170, [R1+0x114] ;  /* 0x0001140001aa7983 */ /* 0x0003680000300800 */
[----:B------:R-:W4:Y:S04]  /*f750*/  SHFL.IDX PT, R89, R63, R9, 0x1f ;  /* 0x00001f093f597589 */ /* 0x000f2800000e0000 */
[----:B------:R-:W-:Y:S04]  /*f760*/  SHFL.IDX PT, R92, R63, R228, 0x1f ;  /* 0x00001fe43f5c7589 */ /* 0x000fe800000e0000 */
[----:B------:R-:W-:Y:S04]  /*f770*/  SHFL.IDX PT, R93, R63, R233, 0x1f ;  /* 0x00001fe93f5d7589 */ /* 0x000fe800000e0000 */
[----:B------:R-:W-:Y:S04]  /*f780*/  SHFL.IDX PT, R218, R63, R235, 0x1f ;  /* 0x00001feb3fda7589 */ /* 0x000fe800000e0000 */
[----:B------:R-:W-:Y:S04]  /*f790*/  SHFL.IDX PT, R91, R63, R230, 0x1f ;  /* 0x00001fe63f5b7589 */ /* 0x000fe800000e0000 */
[----:B------:R1:W5:Y:S04]  /*f7a0*/  LDL.LU R169, [R1+0x110] ;  /* 0x0001100001a97983 */ /* 0x0003680000300800 */
[----:B------:R-:W4:Y:S01]  /*f7b0*/  SHFL.IDX PT, R63, R63, R229, 0x1f ;  /* 0x00001fe53f3f7589 */ /* 0x000f2200000e0000 */
[----:B------:R-:W4:Y:S03]  /*f7c0*/  MUFU.EX2 R110, R110 ;  /* 0x0000006e006e7308 */ /* 0x000f260000000800 */
[----:B------:R1:W5:Y:S04]  /*f7d0*/  LDL.LU R168, [R1+0x10c] ;  /* 0x00010c0001a87983 */ /* 0x0003680000300800 */
[----:B------:R2:W5:Y:S01]  /*f7e0*/  LDL.LU R167, [R1+0x108] ;  /* 0x0001080001a77983 */ /* 0x0005620000300800 */
[----:B------:R-:W-:-:S03]  /*f7f0*/  FFMA.FTZ R60, -R160, R160, 1 ;  /* 0x3f800000a03c7423 */ /* 0x000fc600000101a0 */
[----:B------:R2:W5:Y:S01]  /*f800*/  LDL.LU R166, [R1+0x104] ;  /* 0x0001040001a67983 */ /* 0x0005620000300800 */
[----:B-1----:R-:W-:-:S03]  /*f810*/  FMUL.FTZ R57, R119, R57 ;  /* 0x0000003977397220 */ /* 0x002fc60000410000 */
[----:B------:R1:W5:Y:S01]  /*f820*/  LDL.LU R165, [R1+0x100] ;  /* 0x0001000001a57983 */ /* 0x0003620000300800 */
[----:B------:R-:W1:Y:S03]  /*f830*/  MUFU.EX2 R114, R114 ;  /* 0x0000007200727308 */ /* 0x000e660000000800 */
[----:B------:R1:W5:Y:S04]  /*f840*/  LDL.LU R164, [R1+0xfc] ;  /* 0x0000fc0001a47983 */ /* 0x0003680000300800 */
[----:B------:R1:W5:Y:S01]  /*f850*/  LDL.LU R163, [R1+0xf8] ;  /* 0x0000f80001a37983 */ /* 0x0003620000300800 */
[----:B------:R-:W1:Y:S03]  /*f860*/  MUFU.EX2 R118, R118 ;  /* 0x0000007600767308 */ /* 0x000e660000000800 */
[----:B------:R1:W5:Y:S01]  /*f870*/  LDL.LU R162, [R1+0xf4] ;  /* 0x0000f40001a27983 */ /* 0x0003620000300800 */
[----:B------:R-:W-:-:S03]  /*f880*/  FMUL.FTZ R60, R60, R57 ;  /* 0x000000393c3c7220 */ /* 0x000fc60000410000 */
[----:B------:R1:W5:Y:S01]  /*f890*/  LDL.LU R161, [R1+0xf0] ;  /* 0x0000f00001a17983 */ /* 0x0003620000300800 */
[----:B------:R-:W1:Y:S01]  /*f8a0*/  MUFU.EX2 R137, R137 ;  /* 0x0000008900897308 */ /* 0x000e620000000800 */
[----:B------:R-:W-:Y:S02]  /*f8b0*/  FADD.FTZ R90, R70, -R90 ;  /* 0x8000005a465a7221 */ /* 0x000fe40000010000 */
[----:B------:R1:W5:Y:S01]  /*f8c0*/  LDL.LU R160, [R1+0xec] ;  /* 0x0000ec0001a07983 */ /* 0x0003620000300800 */
[----:B------:R-:W-:Y:S01]  /*f8d0*/  FFMA.FTZ R57, -R157, R157, 1 ;  /* 0x3f8000009d397423 */ /* 0x000fe2000001019d */
[----:B---3--:R-:W-:Y:S02]  /*f8e0*/  FMUL.FTZ R55, R120, R55 ;  /* 0x0000003778377220 */ /* 0x008fe40000410000 */
[----:B------:R3:W5:Y:S01]  /*f8f0*/  LDL.LU R159, [R1+0xe8] ;  /* 0x0000e800019f7983 */ /* 0x0007620000300800 */
[----:B------:R-:W-:-:S03]  /*f900*/  FFMA.FTZ R70, -R156, R156, 1 ;  /* 0x3f8000009c467423 */ /* 0x000fc6000001019c */
[----:B------:R3:W5:Y:S01]  /*f910*/  LDL.LU R158, [R1+0xe4] ;  /* 0x0000e400019e7983 */ /* 0x0007620000300800 */
[----:B----4-:R-:W-:-:S03]  /*f920*/  FMUL.FTZ R61, R105, R61 ;  /* 0x0000003d693d7220 */ /* 0x010fc60000410000 */
[----:B------:R3:W5:Y:S01]  /*f930*/  LDL.LU R157, [R1+0xe0] ;  /* 0x0000e000019d7983 */ /* 0x0007620000300800 */
[----:B------:R-:W-:-:S03]  /*f940*/  FMUL.FTZ R57, R57, R55 ;  /* 0x0000003739397220 */ /* 0x000fc60000410000 */
[----:B------:R3:W5:Y:S01]  /*f950*/  LDL.LU R156, [R1+0xdc] ;  /* 0x0000dc00019c7983 */ /* 0x0007620000300800 */
[----:B------:R-:W-:Y:S01]  /*f960*/  FFMA.FTZ R55, -R152, R152, 1 ;  /* 0x3f80000098377423 */ /* 0x000fe20000010198 */
[----:B------:R-:W-:Y:S02]  /*f970*/  FFMA.FTZ R56, -R149, R149, 1 ;  /* 0x3f80000095387423 */ /* 0x000fe40000010195 */
[----:B------:R3:W5:Y:S01]  /*f980*/  LDL.LU R155, [R1+0xd8] ;  /* 0x0000d800019b7983 */ /* 0x0007620000300800 */
[----:B------:R-:W-:-:S03]  /*f990*/  FMUL.FTZ R67, R115, R67 ;  /* 0x0000004373437220 */ /* 0x000fc60000410000 */
[----:B------:R3:W5:Y:S01]  /*f9a0*/  LDL.LU R154, [R1+0xd4] ;  /* 0x0000d400019a7983 */ /* 0x0007620000300800 */
[----:B------:R-:W-:-:S03]  /*f9b0*/  FMUL.FTZ R70, R70, R61 ;  /* 0x0000003d46467220 */ /* 0x000fc60000410000 */
[----:B------:R3:W5:Y:S01]  /*f9c0*/  LDL.LU R153, [R1+0xd0] ;  /* 0x0000d00001997983 */ /* 0x0007620000300800 */
[----:B------:R-:W-:-:S03]  /*f9d0*/  FMUL.FTZ R56, R56, R67 ;  /* 0x0000004338387220 */ /* 0x000fc60000410000 */
[----:B------:R3:W5:Y:S01]  /*f9e0*/  LDL.LU R152, [R1+0xcc] ;  /* 0x0000cc0001987983 */ /* 0x0007620000300800 */
[----:B------:R-:W-:-:S03]  /*f9f0*/  FFMA.FTZ R61, -R148, R148, 1 ;  /* 0x3f800000943d7423 */ /* 0x000fc60000010194 */
[----:B------:R3:W5:Y:S01]  /*fa00*/  LDL.LU R151, [R1+0xc8] ;  /* 0x0000c80001977983 */ /* 0x0007620000300800 */
[----:B------:R-:W-:Y:S01]  /*fa10*/  FMUL.FTZ R55, R55, R59 ;  /* 0x0000003b37377220 */ /* 0x000fe20000410000 */
[----:B------:R-:W-:Y:S02]  /*fa20*/  FFMA.FTZ R67, -R147, R147, 1 ;  /* 0x3f80000093437423 */ /* 0x000fe40000010193 */
[----:B------:R3:W5:Y:S01]  /*fa30*/  LDL.LU R150, [R1+0xc4] ;  /* 0x0000c40001967983 */ /* 0x0007620000300800 */
[----:B------:R-:W-:Y:S01]  /*fa40*/  FMUL.FTZ R88, R110, R88 ;  /* 0x000000586e587220 */ /* 0x000fe20000410000 */
[----:B------:R-:W-:Y:S02]  /*fa50*/  FFMA.FTZ R59, -R146, R146, 1 ;  /* 0x3f800000923b7423 */ /* 0x000fe40000010192 */
[----:B------:R3:W5:Y:S01]  /*fa60*/  LDL.LU R149, [R1+0xc0] ;  /* 0x0000c00001957983 */ /* 0x0007620000300800 */
[----:B------:R-:W-:Y:S01]  /*fa70*/  FADD.FTZ R73, R73, -R40 ;  /* 0x8000002849497221 */ /* 0x000fe20000010000 */
[--C-:B------:R-:W-:Y:S01]  /*fa80*/  FADD.FTZ R81, R81, -R62.reuse ;  /* 0x8000003e51517221 */ /* 0x100fe20000010000 */
[----:B------:R-:W-:Y:S01]  /*fa90*/  FADD.FTZ R83, R83, -R62 ;  /* 0x8000003e53537221 */ /* 0x000fe20000010000 */
[----:B------:R3:W5:Y:S01]  /*faa0*/  LDL.LU R148, [R1+0xbc] ;  /* 0x0000bc0001947983 */ /* 0x0007620000300800 */
[--C-:B------:R-:W-:Y:S01]  /*fab0*/  FADD.FTZ R72, R72, -R89.reuse ;  /* 0x8000005948487221 */ /* 0x100fe20000010000 */
[----:B------:R-:W-:Y:S01]  /*fac0*/  FADD.FTZ R74, R74, -R89 ;  /* 0x800000594a4a7221 */ /* 0x000fe20000010000 */
[----:B------:R-:W-:Y:S01]  /*fad0*/  FADD.FTZ R40, R75, -R40 ;  /* 0x800000284b287221 */ /* 0x000fe20000010000 */
[----:B------:R3:W5:Y:S01]  /*fae0*/  LDL.LU R147, [R1+0xb8] ;  /* 0x0000b80001937983 */ /* 0x0007620000300800 */
[----:B------:R-:W-:Y:S01]  /*faf0*/  FFMA.FTZ R62, -R145, R145, 1 ;  /* 0x3f800000913e7423 */ /* 0x000fe20000010191 */
[----:B-1----:R-:W-:Y:S01]  /*fb00*/  FMUL.FTZ R90, R114, R90 ;  /* 0x0000005a725a7220 */ /* 0x002fe20000410000 */
[--C-:B------:R-:W-:Y:S01]  /*fb10*/  FADD.FTZ R85, R85, -R63.reuse ;  /* 0x8000003f55557221 */ /* 0x100fe20000010000 */
[----:B------:R3:W5:Y:S01]  /*fb20*/  LDL.LU R146, [R1+0xb4] ;  /* 0x0000b40001927983 */ /* 0x0007620000300800 */
[----:B------:R-:W-:Y:S01]  /*fb30*/  FADD.FTZ R87, R87, -R63 ;  /* 0x8000003f57577221 */ /* 0x000fe20000010000 */
[----:B------:R-:W-:Y:S01]  /*fb40*/  FFMA.FTZ R89, -R144, R144, 1 ;  /* 0x3f80000090597423 */ /* 0x000fe20000010190 */
[----:B------:R-:W-:Y:S01]  /*fb50*/  FMUL.FTZ R61, R61, R88 ;  /* 0x000000583d3d7220 */ /* 0x000fe20000410000 */
[----:B------:R3:W5:Y:S01]  /*fb60*/  LDL.LU R145, [R1+0xb0] ;  /* 0x0000b00001917983 */ /* 0x0007620000300800 */
[----:B------:R-:W-:Y:S01]  /*fb70*/  FFMA.FTZ R63, -R143, R143, 1 ;  /* 0x3f8000008f3f7423 */ /* 0x000fe2000001018f */
[----:B------:R-:W-:Y:S01]  /*fb80*/  FMUL.FTZ R217, R118, R217 ;  /* 0x000000d976d97220 */ /* 0x000fe20000410000 */
[--C-:B------:R-:W-:Y:S01]  /*fb90*/  FADD.FTZ R76, R76, -R92.reuse ;  /* 0x8000005c4c4c7221 */ /* 0x100fe20000010000 */
[----:B------:R3:W5:Y:S01]  /*fba0*/  LDL.LU R144, [R1+0xac] ;  /* 0x0000ac0001907983 */ /* 0x0007620000300800 */
[----:B------:R-:W-:Y:S01]  /*fbb0*/  FADD.FTZ R78, R78, -R92 ;  /* 0x8000005c4e4e7221 */ /* 0x000fe20000010000 */
[----:B------:R-:W-:Y:S01]  /*fbc0*/  FFMA.FTZ R88, -R142, R142, 1 ;  /* 0x3f8000008e587423 */ /* 0x000fe2000001018e */
[--C-:B------:R-:W-:Y:S01]  /*fbd0*/  FADD.FTZ R77, R77, -R93.reuse ;  /* 0x8000005d4d4d7221 */ /* 0x100fe20000010000 */
[----:B------:R3:W5:Y:S01]  /*fbe0*/  LDL.LU R143, [R1+0xa8] ;  /* 0x0000a800018f7983 */ /* 0x0007620000300800 */
[----:B------:R-:W-:Y:S01]  /*fbf0*/  FADD.FTZ R79, R79, -R93 ;  /* 0x8000005d4f4f7221 */ /* 0x000fe20000010000 */
[----:B------:R-:W-:Y:S01]  /*fc00*/  FMUL.FTZ R40, R137, R40 ;  /* 0x0000002889287220 */ /* 0x000fe20000410000 */
[----:B------:R-:W-:Y:S01]  /*fc10*/  FFMA.FTZ R92, -R141, R141, 1 ;  /* 0x3f8000008d5c7423 */ /* 0x000fe2000001018d */
[----:B------:R3:W5:Y:S01]  /*fc20*/  LDL.LU R142, [R1+0xa4] ;  /* 0x0000a400018e7983 */ /* 0x0007620000300800 */
[----:B------:R-:W-:Y:S01]  /*fc30*/  FMUL.FTZ R67, R67, R90 ;  /* 0x0000005a43437220 */ /* 0x000fe20000410000 */
[----:B------:R-:W-:Y:S01]  /*fc40*/  FFMA.FTZ R93, -R140, R140, 1 ;  /* 0x3f8000008c5d7423 */ /* 0x000fe2000001018c */
        /* <DEDUP_REMOVED lines=8> */
[----:B------:R-:W-:Y:S01]  /*fcd0*/  FFMA.FTZ R217, -R4, R4, 1 ;  /* 0x3f80000004d97423 */ /* 0x000fe20000010104 */
[----:B------:R3:W5:Y:S01]  /*fce0*/  LDL.LU R6, [R1+0x98] ;  /* 0x0000980001067983 */ /* 0x0007620000300800 */
[----:B------:R-:W-:-:S03]  /*fcf0*/  FFMA.FTZ R40, -R2, R2, 1 ;  /* 0x3f80000002287423 */ /* 0x000fc60000010102 */
[----:B------:R3:W5:Y:S04]  /*fd00*/  LDL.LU R5, [R1+0x94] ;  /* 0x0000940001057983 */ /* 0x0007680000300800 */
[----:B------:R3:W5:Y:S04]  /*fd10*/  LDL.LU R4, [R1+0x90] ;  /* 0x0000900001047983 */ /* 0x0007680000300800 */
[----:B------:R3:W5:Y:S04]  /*fd20*/  LDL.LU R2, [R1+0x8c] ;  /* 0x00008c0001027983 */ /* 0x0007680000300800 */
[----:B------:R-:W4:Y:S01]  /*fd30*/  LDL R220, [R1+0x70] ;  /* 0x0000700001dc7983 */ /* 0x000f220000100800 */
[----:B------:R-:W1:Y:S08]  /*fd40*/  MUFU.EX2 R127, R127 ;  /* 0x0000007f007f7308 */ /* 0x000e700000000800 */
[----:B------:R-:W3:Y:S08]  /*fd50*/  MUFU.EX2 R113, R113 ;  /* 0x0000007100717308 */ /* 0x000ef00000000800 */
[----:B------:R-:W3:Y:S08]  /*fd60*/  MUFU.EX2 R136, R136 ;  /* 0x0000008800887308 */ /* 0x000ef00000000800 */
[----:B------:R-:W3:Y:S08]  /*fd70*/  MUFU.EX2 R33, R33 ;  /* 0x0000002100217308 */ /* 0x000ef00000000800 */
[----:B------:R-:W3:Y:S08]  /*fd80*/  MUFU.EX2 R34, R34 ;  /* 0x0000002200227308 */ /* 0x000ef00000000800 */
[----:B------:R-:W3:Y:S08]  /*fd90*/  MUFU.EX2 R204, R204 ;  /* 0x000000cc00cc7308 */ /* 0x000ef00000000800 */
[----:B------:R-:W3:Y:S08]  /*fda0*/  MUFU.EX2 R206, R206 ;  /* 0x000000ce00ce7308 */ /* 0x000ef00000000800 */
[----:B------:R-:W3:Y:S08]  /*fdb0*/  MUFU.EX2 R125, R125 ;  /* 0x0000007d007d7308 */ /* 0x000ef00000000800 */
[----:B------:R-:W3:Y:S01]  /*fdc0*/  MUFU.EX2 R207, R207 ;  /* 0x000000cf00cf7308 */ /* 0x000ee20000000800 */
[----:B------:R-:W-:-:S07]  /*fdd0*/  FADD.FTZ R82, R82, -R218 ;  /* 0x800000da52527221 */ /* 0x000fce0000010000 */
[----:B------:R-:W3:Y:S08]  /*fde0*/  MUFU.EX2 R131, R131 ;  /* 0x0000008300837308 */ /* 0x000ef00000000800 */
[----:B------:R-:W2:Y:S08]  /*fdf0*/  MUFU.EX2 R108, R108 ;  /* 0x0000006c006c7308 */ /* 0x000eb00000000800 */
[----:B------:R-:W2:Y:S08]  /*fe00*/  MUFU.EX2 R130, R130 ;  /* 0x0000008200827308 */ /* 0x000eb00000000800 */
[----:B------:R-:W2:Y:S08]  /*fe10*/  MUFU.EX2 R109, R109 ;  /* 0x0000006d006d7308 */ /* 0x000eb00000000800 */
[----:B------:R-:W2:Y:S08]  /*fe20*/  MUFU.EX2 R123, R123 ;  /* 0x0000007b007b7308 */ /* 0x000eb00000000800 */
[----:B------:R-:W2:Y:S08]  /*fe30*/  MUFU.EX2 R129, R129 ;  /* 0x0000008100817308 */ /* 0x000eb00000000800 */
[----:B------:R-:W2:Y:S08]  /*fe40*/  MUFU.EX2 R126, R126 ;  /* 0x0000007e007e7308 */ /* 0x000eb00000000800 */
[----:B------:R-:W2:Y:S01]  /*fe50*/  MUFU.EX2 R139, R139 ;  /* 0x0000008b008b7308 */ /* 0x000ea20000000800 */
[----:B-1----:R-:W-:Y:S01]  /*fe60*/  FMUL.FTZ R76, R127, R76 ;  /* 0x0000004c7f4c7220 */ /* 0x002fe20000410000 */
[----:B---3--:R-:W-:Y:S01]  /*fe70*/  FMUL.FTZ R72, R113, R72 ;  /* 0x0000004871487220 */ /* 0x008fe20000410000 */
[----:B------:R-:W-:Y:S01]  /*fe80*/  FMUL.FTZ R82, R136, R82 ;  /* 0x0000005288527220 */ /* 0x000fe20000410000 */
[----:B------:R-:W-:Y:S01]  /*fe90*/  FADD.FTZ R80, R80, -R218 ;  /* 0x800000da50507221 */ /* 0x000fe20000010000 */
[----:B------:R-:W-:Y:S01]  /*fea0*/  FMUL.FTZ R231, R33, R231 ;  /* 0x000000e721e77220 */ /* 0x000fe20000410000 */
[----:B------:R-:W-:Y:S01]  /*feb0*/  FMUL.FTZ R232, R34, R232 ;  /* 0x000000e822e87220 */ /* 0x000fe20000410000 */
[----:B------:R-:W-:Y:S01]  /*fec0*/  FFMA.FTZ R218, -R138, R138, 1 ;  /* 0x3f8000008ada7423 */ /* 0x000fe2000001018a */
[----:B------:R-:W-:Y:S01]  /*fed0*/  FMUL.FTZ R92, R92, R76 ;  /* 0x0000004c5c5c7220 */ /* 0x000fe20000410000 */
[----:B------:R-:W-:Y:S01]  /*fee0*/  FFMA.FTZ R138, -R128, R128, 1 ;  /* 0x3f800000808a7423 */ /* 0x000fe20000010180 */
[----:B------:R-:W-:Y:S01]  /*fef0*/  FMUL.FTZ R62, R62, R72 ;  /* 0x000000483e3e7220 */ /* 0x000fe20000410000 */
[----:B------:R-:W-:Y:S01]  /*ff00*/  FMUL.FTZ R128, R40, R82 ;  /* 0x0000005228807220 */ /* 0x000fe20000410000 */
[----:B------:R-:W-:Y:S01]  /*ff10*/  FFMA.FTZ R132, -R132, R132, 1 ;  /* 0x3f80000084847423 */ /* 0x000fe20000010184 */
[----:B------:R-:W-:Y:S01]  /*ff20*/  FFMA.FTZ R133, -R133, R133, 1 ;  /* 0x3f80000085857423 */ /* 0x000fe20000010185 */
[----:B------:R-:W-:Y:S01]  /*ff30*/  FMUL.FTZ R84, R204, R84 ;  /* 0x00000054cc547220 */ /* 0x000fe20000410000 */
[----:B------:R-:W-:Y:S01]  /*ff40*/  FMUL.FTZ R85, R206, R85 ;  /* 0x00000055ce557220 */ /* 0x000fe20000410000 */
[----:B------:R-:W-:Y:S01]  /*ff50*/  F2FP.F16.F32.PACK_AB R76, R42, R11 ;  /* 0x0000000b2a4c723e */ /* 0x000fe200000000ff */
[----:B------:R-:W-:Y:S01]  /*ff60*/  FFMA.FTZ R72, -R134, R134, 1 ;  /* 0x3f80000086487423 */ /* 0x000fe20000010186 */
[----:B------:R-:W-:Y:S01]  /*ff70*/  FFMA.FTZ R40, -R135, R135, 1 ;  /* 0x3f80000087287423 */ /* 0x000fe20000010187 */
[----:B------:R-:W-:Y:S01]  /*ff80*/  FMUL.FTZ R86, R125, R86 ;  /* 0x000000567d567220 */ /* 0x000fe20000410000 */
[----:B------:R-:W-:Y:S01]  /*ff90*/  FMUL.FTZ R87, R207, R87 ;  /* 0x00000057cf577220 */ /* 0x000fe20000410000 */
[----:B------:R-:W-:Y:S01]  /*ffa0*/  FMUL.FTZ R216, R216, R231 ;  /* 0x000000e7d8d87220 */ /* 0x000fe20000410000 */
        /* <DEDUP_REMOVED lines=25> */
[----:B------:R-:W-:Y:S01]  /*10140*/  UMOV UR6, UR8 ;  /* 0x0000000800067c82 */ /* 0x000fe20008000000 */
[----:B------:R-:W-:Y:S01]  /*10150*/  F2FP.F16.F32.PACK_AB R80, R21, R22 ;  /* 0x000000161550723e */ /* 0x000fe200000000ff */
[----:B------:R-:W-:Y:S01]  /*10160*/  UMOV UR7, 0x40000040 ;  /* 0x4000004000077882 */ /* 0x000fe20000000000 */
[----:B------:R-:W-:Y:S01]  /*10170*/  F2FP.F16.F32.PACK_AB R81, R211, R20 ;  /* 0x00000014d351723e */ /* 0x000fe200000000ff */
[----:B------:R-:W-:Y:S01]  /*10180*/  UIADD3 UR4, UR8, 0x80, URZ ;  /* 0x0000008008047890 */ /* 0x000fe2000fffe03f */
        /* <DEDUP_REMOVED lines=30> */
[----:B----4-:R-:W-:-:S05]  /*10370*/  LEA R11, R0, R220, 0xe ;  /* 0x000000dc000b7211 */ /* 0x010fca00078e70ff */
[----:B------:R-:W-:-:S05]  /*10380*/  IMAD R11, R11, 0x2, R16 ;  /* 0x000000020b0b7824 */ /* 0x000fca00078e0210 */
        /* <DEDUP_REMOVED lines=79> */
[----:B------:R-:W-:Y:S02]  /*10880*/  R2UR UR4, R16 ;  /* 0x00000000100472ca */ /* 0x000fe400000e0000 */
[----:B--2---:R-:W-:-:S04]  /*10890*/  LEA R10, R0, R12, 0xb ;  /* 0x0000000c000a7211 */ /* 0x004fc800078e58ff */
[----:B------:R-:W-:-:S07]  /*108a0*/  R2UR UR9, R10 ;  /* 0x000000000a0972ca */ /* 0x000fce00000e0000 */
[----:B------:R-:W-:-:S04]  /*108b0*/  USHF.R.U32.HI UR4, URZ, 0x4, UR4 ;  /* 0x000000043f047899 */ /* 0x000fc80008011604 */
[----:B------:R-:W-:Y:S01]  /*108c0*/  ULOP3.LUT UR10, UR4, 0x3fff, URZ, 0xc0, !UPT ;  /* 0x00003fff040a7892 */ /* 0x000fe2000f8ec03f */
[----:B------:R-:W-:Y:S02]  /*108d0*/  UMOV UR5, 0x40000040 ;  /* 0x4000004000057882 */ /* 0x000fe40000000000 */
[----:B------:R-:W-:Y:S01]  /*108e0*/  UMOV UR4, UR9 ;  /* 0x0000000900047c82 */ /* 0x000fe20008000000 */
[----:B------:R-:W-:-:S03]  /*108f0*/  UMOV UR7, 0x40000040 ;  /* 0x4000004000077882 */ /* 0x000fc60000000000 */
[----:B------:R-:W-:Y:S01]  /*10900*/  UMOV UR6, UR10 ;  /* 0x0000000a00067c82 */ /* 0x000fe20008000000 */
[----:B------:R-:W-:Y:S02]  /*10910*/  WARPGROUP.DEPBAR.LE gsb0, 0x0 ;  /* 0x00008000000079c5 */ /* 0x000fe40000010000 */
[----:B------:R2:W-:Y:S06]  /*10920*/  MEMBAR.ALL.CTA ;  /* 0x0000000000007992 */ /* 0x0005ec0000008000 */
[----:B--2---:R-:W2:Y:S02]  /*10930*/  FENCE.VIEW.ASYNC.S ;  /* 0x00000000000073c6 */ /* 0x004ea40000000000 */
[----:B--2---:R-:W-:Y:S06]  /*10940*/  BAR.SYNC.DEFER_BLOCKING 0x9, 0x100 ;  /* 0x0244000000007b1d */ /* 0x004fec0000010000 */
        /* <DEDUP_REMOVED lines=54> */
.L_x_1088:
        /* <DEDUP_REMOVED lines=57> */
[----:B------:R2:W-:Y:S01]  /*11040*/  STS.128 [R2+0xa800], R44 ;  /* 0x00a8002c02007388 */ /* 0x0005e20000000c00 */
[----:B------:R-:W-:-:S03]  /*11050*/  IADD3 R10, R10, 0xc, RZ ;  /* 0x0000000c0a0a7810 */ /* 0x000fc60007ffe0ff */
        /* <DEDUP_REMOVED lines=11> */
.L_x_1089:
[----:B------:R-:W-:Y:S01]  /*11110*/  UIADD3 UR38, UR38, 0x1, URZ ;  /* 0x0000000126267890 */ /* 0x000fe2000fffe03f */
[----:B------:R-:W-:Y:S01]  /*11120*/  VIADD R6, R6, 0x30c20 ;  /* 0x00030c2006067836 */ /* 0x000fe20000000000 */
[----:B------:R-:W-:Y:S02]  /*11130*/  IADD3 R0, R0, 0x1, RZ ;  /* 0x0000000100007810 */ /* 0x000fe40007ffe0ff */
[----:B------:R-:W-:Y:S02]  /*11140*/  UISETP.GE.AND UP0, UPT, UR38, UR37, UPT ;  /* 0x000000252600728c */ /* 0x000fe4000bf06270 */
[----:B------:R-:W-:Y:S02]  /*11150*/  ISETP.NE.AND P0, PT, R0, 0x2, PT ;  /* 0x000000020000780c */ /* 0x000fe40003f05270 */
[----:B------:R-:W-:Y:S02]  /*11160*/  PRMT R6, RZ, 0x654, R6 ;  /* 0x00000654ff067816 */ /* 0x000fe40000000006 */
[----:B------:R-:W-:-:S02]  /*11170*/  PLOP3.LUT P1, PT, PT, PT, UP0, 0x80, 0x0 ;  /* 0x000000000000781c */ /* 0x000fc40003f2f008 */
[----:B--2---:R-:W-:Y:S01]  /*11180*/  SEL R5, RZ, 0x1, P0 ;  /* 0x00000001ff057807 */ /* 0x004fe20000000000 */
[----:B------:R2:W-:Y:S01]  /*11190*/  SYNCS.ARRIVE.TRANS64.RED.A1T0 RZ, [R6+URZ], RZ ;  /* 0x000000ff06ff79a7 */ /* 0x0005e2000810043f */
[----:B------:R-:W-:Y:S02]  /*111a0*/  SEL R0, R0, RZ, P0 ;  /* 0x000000ff00007207 */ /* 0x000fe40000000000 */
[----:B------:R-:W-:-:S07]  /*111b0*/  LOP3.LUT R4, R4, R5, RZ, 0x3c, !PT ;  /* 0x0000000504047212 */ /* 0x000fce00078e3cff */
[----:B--2---:R-:W-:Y:S05]  /*111c0*/  @!P1 BRA `(.L_x_1090) ;  /* 0xffffffac00c49947 */ /* 0x004fea000383ffff */
.L_x_1079:
        /* <DEDUP_REMOVED lines=34> */
.L_x_1047:
[----:B------:R-:W-:Y:S05]  /*113f0*/  @P0 BRA `(.L_x_1091) ;  /* 0x0000000800d40947 */ /* 0x000fea0003800000 */
[----:B------:R-:W2:Y:S01]  /*11400*/  S2R R3, SR_CgaCtaId ;  /* 0x0000000000037919 */ /* 0x000ea20000008800 */
[----:B------:R-:W-:-:S04]  /*11410*/  MOV R0, 0x400 ;  /* 0x0000040000007802 */ /* 0x000fc80000000f00 */
[----:B--2---:R-:W-:-:S04]  /*11420*/  LEA R17, R3, R0, 0x18 ;  /* 0x0000000003117211 */ /* 0x004fc800078ec0ff */
[----:B------:R-:W-:-:S13]  /*11430*/  LOP3.LUT P0, RZ, R17, 0x3ff, RZ, 0xc0, !PT ;  /* 0x000003ff11ff7812 */ /* 0x000fda000780c0ff */
[----:B------:R-:W-:Y:S05]  /*11440*/  @!P0 BRA `(.L_x_1092) ;  /* 0x0000000000408947 */ /* 0x000fea0003800000 */
[----:B------:R-:W-:Y:S01]  /*11450*/  MOV R0, 0x0 ;  /* 0x0000000000007802 */ /* 0x000fe20000000f00 */
[----:B------:R-:W-:Y:S01]  /*11460*/  ULDC.64 UR4, c[0x4][0x90] ;  /* 0x0100240000047ab9 */ /* 0x000fe20000000a00 */
[----:B------:R-:W-:Y:S01]  /*11470*/  ULDC.64 UR6, c[0x4][0x98] ;  /* 0x0100260000067ab9 */ /* 0x000fe20000000a00 */
[----:B------:R-:W-:Y:S01]  /*11480*/  IMAD.U32 R4, RZ, RZ, UR4 ;  /* 0x00000004ff047e24 */ /* 0x000fe2000f8e00ff */
[----:B------:R2:W3:Y:S01]  /*11490*/  LDC.64 R2, c[0x4][R0] ;  /* 0x0100000000027b82 */ /* 0x0004e20000000a00 */
[----:B------:R-:W-:Y:S01]  /*114a0*/  MOV R5, UR5 ;  /* 0x0000000500057c02 */ /* 0x000fe20008000f00 */
[----:B------:R-:W-:Y:S01]  /*114b0*/  ULDC.64 UR4, c[0x4][0x18] ;  /* 0x0100060000047ab9 */ /* 0x000fe20000000a00 */
[----:B------:R-:W-:Y:S01]  /*114c0*/  IMAD.U32 R6, RZ, RZ, UR6 ;  /* 0x00000006ff067e24 */ /* 0x000fe2000f8e00ff */
[----:B------:R-:W-:Y:S01]  /*114d0*/  MOV R7, UR7 ;  /* 0x0000000700077c02 */ /* 0x000fe20008000f00 */
[----:B------:R-:W-:Y:S01]  /*114e0*/  IMAD.U32 R10, RZ, RZ, UR4 ;  /* 0x00000004ff0a7e24 */ /* 0x000fe2000f8e00ff */
[----:B------:R-:W-:Y:S01]  /*114f0*/  MOV R11, UR5 ;  /* 0x00000005000b7c02 */ /* 0x000fe20008000f00 */
[----:B------:R-:W-:Y:S01]  /*11500*/  IMAD.MOV.U32 R8, RZ, RZ, 0x70 ;  /* 0x00000070ff087424 */ /* 0x000fe200078e00ff */
[----:B------:R-:W-:Y:S01]  /*11510*/  MOV R12, 0x1 ;  /* 0x00000001000c7802 */ /* 0x000fe20000000f00 */
[----:B--2---:R-:W-:-:S07]  /*11520*/  IMAD.MOV.U32 R13, RZ, RZ, RZ ;  /* 0x000000ffff0d7224 */ /* 0x004fce00078e00ff */
[----:B------:R-:W-:-:S07]  /*11530*/  LEPC R20, `(.L_x_1092) ;  /* 0x000000001014794e */ /* 0x000fce0000000000 */
[----:B-1-3--:R-:W-:Y:S05]  /*11540*/  CALL.ABS.NOINC R2 ;  /* 0x0000000002007343 */ /* 0x00afea0003c00000 */
.L_x_1092:
[----:B------:R-:W-:-:S04]  /*11550*/  IADD3 R16, R17, 0x4000, RZ ;  /* 0x0000400011107810 */ /* 0x000fc80007ffe0ff */
        /* <DEDUP_REMOVED lines=18> */
.L_x_1093:
[----:B------:R-:W-:-:S13]  /*11680*/  LOP3.LUT P6, RZ, R17, 0x3ff, RZ, 0xc0, !PT ;  /* 0x000003ff11ff7812 */ /* 0x000fda00078cc0ff */
[----:B------:R-:W-:Y:S05]  /*11690*/  @!P6 BRA `(.L_x_1094) ;  /* 0x000000000040e947 */ /* 0x000fea0003800000 */
[----:B------:R-:W-:Y:S01]  /*116a0*/  MOV R0, 0x0 ;  /* 0x0000000000007802 */ /* 0x000fe20000000f00 */
[----:B------:R-:W-:Y:S01]  /*116b0*/  ULDC.64 UR4, c[0x4][0x90] ;  /* 0x0100240000047ab9 */ /* 0x000fe20000000a00 */
[----:B------:R-:W-:Y:S01]  /*116c0*/  ULDC.64 UR6, c[0x4][0x98] ;  /* 0x0100260000067ab9 */ /* 0x000fe20000000a00 */
[----:B------:R-:W-:Y:S01]  /*116d0*/  MOV R4, UR4 ;  /* 0x0000000400047c02 */ /* 0x000fe20008000f00 */
[----:B------:R2:W3:Y:S01]  /*116e0*/  LDC.64 R2, c[0x4][R0] ;  /* 0x0100000000027b82 */ /* 0x0004e20000000a00 */
[----:B------:R-:W-:Y:S01]  /*116f0*/  IMAD.U32 R5, RZ, RZ, UR5 ;  /* 0x00000005ff057e24 */ /* 0x000fe2000f8e00ff */
[----:B------:R-:W-:Y:S01]  /*11700*/  ULDC.64 UR4, c[0x4][0x20] ;  /* 0x0100080000047ab9 */ /* 0x000fe20000000a00 */
[----:B------:R-:W-:Y:S01]  /*11710*/  MOV R6, UR6 ;  /* 0x0000000600067c02 */ /* 0x000fe20008000f00 */
[----:B------:R-:W-:Y:S01]  /*11720*/  IMAD.U32 R7, RZ, RZ, UR7 ;  /* 0x00000007ff077e24 */ /* 0x000fe2000f8e00ff */
[----:B------:R-:W-:Y:S01]  /*11730*/  MOV R10, UR4 ;  /* 0x00000004000a7c02 */ /* 0x000fe20008000f00 */
[----:B------:R-:W-:Y:S01]  /*11740*/  IMAD.U32 R11, RZ, RZ, UR5 ;  /* 0x00000005ff0b7e24 */ /* 0x000fe2000f8e00ff */
[----:B------:R-:W-:Y:S01]  /*11750*/  MOV R8, 0x70 ;  /* 0x0000007000087802 */ /* 0x000fe20000000f00 */
[----:B------:R-:W-:Y:S01]  /*11760*/  IMAD.MOV.U32 R12, RZ, RZ, 0x1 ;  /* 0x00000001ff0c7424 */ /* 0x000fe200078e00ff */
[----:B--2---:R-:W-:-:S07]  /*11770*/  MOV R13, RZ ;  /* 0x000000ff000d7202 */ /* 0x004fce0000000f00 */
[----:B------:R-:W-:-:S07]  /*11780*/  LEPC R20, `(.L_x_1094) ;  /* 0x000000001014794e */ /* 0x000fce0000000000 */
[----:B-1-3--:R-:W-:Y:S05]  /*11790*/  CALL.ABS.NOINC R2 ;  /* 0x0000000002007343 */ /* 0x00afea0003c00000 */
.L_x_1094:
        /* <DEDUP_REMOVED lines=18> */
.L_x_1095:
[----:B------:R-:W2:Y:S01]  /*118c0*/  S2R R0, SR_TID.X ;  /* 0x0000000000007919 */ /* 0x000ea20000002100 */
[----:B------:R-:W-:Y:S02]  /*118d0*/  F2FP.F16.F32.PACK_AB R172, R173, R172 ;  /* 0x000000acadac723e */ /* 0x000fe400000000ff */
[----:B------:R-:W-:Y:S01]  /*118e0*/  F2FP.F16.F32.PACK_AB R173, R175, R174 ;  /* 0x000000aeafad723e */ /* 0x000fe200000000ff */
[----:B------:R-:W-:Y:S01]  /*118f0*/  BAR.SYNC.DEFER_BLOCKING 0x1, 0x100 ;  /* 0x0044000000007b1d */ /* 0x000fe20000010000 */
        /* <DEDUP_REMOVED lines=14> */
[----:B--2---:R-:W-:Y:S02]  /*119e0*/  IADD3 R7, R0, -0x80, RZ ;  /* 0xffffff8000077810 */ /* 0x004fe40007ffe0ff */
[----:B------:R-:W-:-:S02]  /*119f0*/  F2FP.F16.F32.PACK_AB R199, R203, R202 ;  /* 0x000000cacbc7723e */ /* 0x000fc400000000ff */
[----:B------:R-:W-:Y:S02]  /*11a00*/  SHF.R.S32.HI R2, RZ, 0x1f, R7 ;  /* 0x0000001fff027819 */ /* 0x000fe40000011407 */
[----:B------:R-:W-:Y:S02]  /*11a10*/  F2FP.F16.F32.PACK_AB R141, R143, R142 ;  /* 0x0000008e8f8d723e */ /* 0x000fe400000000ff */
[CC--:B------:R-:W-:Y:S02]  /*11a20*/  LEA.HI R4, R2.reuse, R7.reuse, RZ, 0x4 ;  /* 0x0000000702047211 */ /* 0x0c0fe400078f20ff */
[----:B------:R-:W-:Y:S02]  /*11a30*/  LEA.HI R2, R2, R7, RZ, 0x5 ;  /* 0x0000000702027211 */ /* 0x000fe400078f28ff */
[----:B------:R-:W-:Y:S02]  /*11a40*/  LOP3.LUT R0, R4, 0xfffffff0, RZ, 0xc0, !PT ;  /* 0xfffffff004007812 */ /* 0x000fe400078ec0ff */
[----:B------:R-:W-:-:S02]  /*11a50*/  SHF.R.S32.HI R4, RZ, 0x4, R4 ;  /* 0x00000004ff047819 */ /* 0x000fc40000011404 */
[----:B------:R-:W-:Y:S01]  /*11a60*/  SHF.R.S32.HI R2, RZ, 0x5, R2 ;  /* 0x00000005ff027819 */ /* 0x000fe20000011402 */
[----:B------:R-:W-:Y:S01]  /*11a70*/  IMAD.IADD R0, R7, 0x1, -R0 ;  /* 0x0000000107007824 */ /* 0x000fe200078e0a00 */
[----:B------:R-:W-:Y:S02]  /*11a80*/  SHF.L.U32 R7, R4, 0x3, RZ ;  /* 0x0000000304077819 */ /* 0x000fe400000006ff */
[----:B------:R-:W-:Y:S02]  /*11a90*/  F2FP.F16.F32.PACK_AB R148, R149, R148 ;  /* 0x000000949594723e */ /* 0x000fe400000000ff */
[----:B------:R-:W-:Y:S02]  /*11aa0*/  SHF.R.S32.HI R3, RZ, 0x1f, R0 ;  /* 0x0000001fff037819 */ /* 0x000fe40000011400 */
[----:B------:R-:W-:Y:S02]  /*11ab0*/  F2FP.F16.F32.PACK_AB R142, R145, R144 ;  /* 0x00000090918e723e */ /* 0x000fe400000000ff */
[----:B------:R-:W-:-:S02]  /*11ac0*/  LEA.HI R3, R3, R0, RZ, 0x3 ;  /* 0x0000000003037211 */ /* 0x000fc400078f18ff */
[----:B------:R-:W-:Y:S02]  /*11ad0*/  F2FP.F16.F32.PACK_AB R143, R147, R146 ;  /* 0x00000092938f723e */ /* 0x000fe400000000ff */
[C---:B------:R-:W-:Y:S01]  /*11ae0*/  LOP3.LUT R5, R3.reuse, 0xfffffff8, RZ, 0xc0, !PT ;  /* 0xfffffff803057812 */ /* 0x040fe200078ec0ff */
[----:B------:R-:W-:Y:S01]  /*11af0*/  IMAD.SHL.U32 R3, R3, 0x40, RZ ;  /* 0x0000004003037824 */ /* 0x000fe200078e00ff */
[----:B------:R-:W-:Y:S02]  /*11b00*/  F2FP.F16.F32.PACK_AB R149, R151, R150 ;  /* 0x000000969795723e */ /* 0x000fe400000000ff */
[----:B------:R-:W-:Y:S02]  /*11b10*/  IADD3 R5, R0, -R5, RZ ;  /* 0x8000000500057210 */ /* 0x000fe40007ffe0ff */
[----:B------:R-:W-:Y:S02]  /*11b20*/  LOP3.LUT R3, R3, 0x7ffffe00, RZ, 0xc0, !PT ;  /* 0x7ffffe0003037812 */ /* 0x000fe400078ec0ff */
[C---:B------:R-:W-:Y:S01]  /*11b30*/  R2P PR, R5.reuse, 0x6 ;  /* 0x0000000605007804 */ /* 0x040fe20000000000 */
[----:B------:R-:W-:Y:S01]  /*11b40*/  IMAD.SHL.U32 R0, R5, 0x40, RZ ;  /* 0x0000004005007824 */ /* 0x000fe200078e00ff */
[----:B------:R-:W-:Y:S01]  /*11b50*/  LEA R3, R2, R3, 0xa ;  /* 0x0000000302037211 */ /* 0x000fe200078e50ff */
[----:B------:R-:W-:Y:S01]  /*11b60*/  IMAD.MOV.U32 R5, RZ, RZ, 0x40 ;  /* 0x00000040ff057424 */ /* 0x000fe200078e00ff */
[----:B------:R-:W2:Y:S01]  /*11b70*/  SHFL.IDX PT, R2, R2, RZ, 0x1f ;  /* 0x00001fff02027589 */ /* 0x000ea200000e0000 */
[----:B------:R-:W-:-:S02]  /*11b80*/  F2FP.F16.F32.PACK_AB R156, R157, R156 ;  /* 0x0000009c9d9c723e */ /* 0x000fc400000000ff */
[----:B------:R-:W-:Y:S02]  /*11b90*/  LOP3.LUT R0, R0, 0x1c0, RZ, 0xc0, !PT ;  /* 0x000001c000007812 */ /* 0x000fe400078ec0ff */
[----:B------:R-:W-:Y:S02]  /*11ba0*/  SEL R5, R5, 0xffffffc0, !P2 ;  /* 0xffffffc005057807 */ /* 0x000fe40005000000 */
[----:B------:R-:W-:Y:S02]  /*11bb0*/  LOP3.LUT R7, R0, 0x8, R7, 0xf8, !PT ;  /* 0x0000000800077812 */ /* 0x000fe400078ef807 */
[----:B------:R-:W-:Y:S02]  /*11bc0*/  SHF.R.U32.HI R0, RZ, 0x3, R0 ;  /* 0x00000003ff007819 */ /* 0x000fe40000011600 */
[----:B------:R-:W-:Y:S02]  /*11bd0*/  F2FP.F16.F32.PACK_AB R150, R153, R152 ;  /* 0x000000989996723e */ /* 0x000fe400000000ff */
[----:B------:R-:W-:-:S02]  /*11be0*/  LOP3.LUT R0, R7, R0, RZ, 0x3c, !PT ;  /* 0x0000000007007212 */ /* 0x000fc400078e3cff */
[----:B------:R-:W-:Y:S02]  /*11bf0*/  F2FP.F16.F32.PACK_AB R151, R155, R154 ;  /* 0x0000009a9b97723e */ /* 0x000fe400000000ff */
[----:B------:R-:W-:Y:S01]  /*11c00*/  F2FP.F16.F32.PACK_AB R157, R159, R158 ;  /* 0x0000009e9f9d723e */ /* 0x000fe200000000ff */
[----:B------:R-:W-:Y:S01]  /*11c10*/  IMAD.IADD R0, R0, 0x1, R3 ;  /* 0x0000000100007824 */ /* 0x000fe200078e0203 */
[----:B------:R-:W-:Y:S02]  /*11c20*/  MOV R3, 0x20 ;  /* 0x0000002000037802 */ /* 0x000fe40000000f00 */
[----:B------:R-:W-:Y:S02]  /*11c30*/  F2FP.F16.F32.PACK_AB R164, R165, R164 ;  /* 0x000000a4a5a4723e */ /* 0x000fe400000000ff */
[----:B------:R-:W-:Y:S02]  /*11c40*/  LEA R0, R0, R17, 0x1 ;  /* 0x0000001100007211 */ /* 0x000fe400078e08ff */
[----:B------:R-:W-:-:S02]  /*11c50*/  SEL R3, R3, 0xffffffe0, !P1 ;  /* 0xffffffe003037807 */ /* 0x000fc40004800000 */
[--C-:B------:R-:W-:Y:S01]  /*11c60*/  IADD3 R6, R5, 0x4000, R0.reuse ;  /* 0x0000400005067810 */ /* 0x100fe20007ffe000 */
[----:B------:R3:W-:Y:S01]  /*11c70*/  STSM.16.M88.4 [R0+0x4000], R172 ;  /* 0x004000ac00007844 */ /* 0x0007e20000000200 */
[----:B------:R-:W-:Y:S02]  /*11c80*/  IADD3 R4, R3, 0x4000, R0 ;  /* 0x0000400003047810 */ /* 0x000fe40007ffe000 */
[----:B------:R-:W-:Y:S01]  /*11c90*/  F2FP.F16.F32.PACK_AB R158, R161, R160 ;  /* 0x000000a0a19e723e */ /* 0x000fe200000000ff */
[----:B------:R-:W-:Y:S01]  /*11ca0*/  IMAD.IADD R3, R3, 0x1, R6 ;  /* 0x0000000103037824 */ /* 0x000fe200078e0206 */
[----:B------:R-:W-:Y:S01]  /*11cb0*/  F2FP.F16.F32.PACK_AB R159, R163, R162 ;  /* 0x000000a2a39f723e */ /* 0x000fe200000000ff */
[----:B------:R3:W-:Y:S01]  /*11cc0*/  STSM.16.M88.4 [R4], R180 ;  /* 0x000000b404007844 */ /* 0x0007e20000000200 */
[----:B------:R-:W-:Y:S02]  /*11cd0*/  F2FP.F16.F32.PACK_AB R165, R167, R166 ;  /* 0x000000a6a7a5723e */ /* 0x000fe400000000ff */
[----:B------:R-:W-:Y:S01]  /*11ce0*/  F2FP.F16.F32.PACK_AB R166, R169, R168 ;  /* 0x000000a8a9a6723e */ /* 0x000fe200000000ff */
[----:B------:R3:W-:Y:S01]  /*11cf0*/  STSM.16.M88.4 [R6], R188 ;  /* 0x000000bc06007844 */ /* 0x0007e20000000200 */
[----:B------:R-:W-:-:S02]  /*11d00*/  F2FP.F16.F32.PACK_AB R167, R171, R170 ;  /* 0x000000aaaba7723e */ /* 0x000fc400000000ff */
[----:B--2---:R-:W-:Y:S01]  /*11d10*/  ISETP.NE.AND P0, PT, R2, 0x7, PT ;  /* 0x000000070200780c */ /* 0x004fe20003f05270 */
[----:B------:R3:W-:Y:S04]  /*11d20*/  STSM.16.M88.4 [R3], R196 ;  /* 0x000000c403007844 */ /* 0x0007e80000000200 */
[----:B------:R3:W-:Y:S04]  /*11d30*/  STSM.16.M88.4 [R0], R140 ;  /* 0x0000008c00007844 */ /* 0x0007e80000000200 */
        /* <DEDUP_REMOVED lines=24> */
[----:B------:R-:W4:Y:S01]  /*11ec0*/  S2UR UR11, SR_CTAID.Y ;  /* 0x00000000000b79c3 */ /* 0x000f220000002600 */
[----:B--2---:R-:W-:-:S09]  /*11ed0*/  USHF.L.U32 UR10, UR10, 0x7, URZ ;  /* 0x000000070a0a7899 */ /* 0x004fd2000800063f */
[----:B----4-:R2:W-:Y:S02]  /*11ee0*/  UTMASTG.4D [UR8], [UR4] ;  /* 0x00000008040073b5 */ /* 0x0105e40008018000 */
[----:B--2---:R-:W-:Y:S02]  /*11ef0*/  UMOV UR8, UR6 ;  /* 0x0000000600087c82 */ /* 0x004fe40008000000 */
[----:B------:R2:W-:Y:S02]  /*11f00*/  UTMASTG.4D [UR8], [UR14] ;  /* 0x000000080e0073b5 */ /* 0x0005e40008018000 */
[----:B--2---:R0:W-:Y:S02]  /*11f10*/  UTMACMDFLUSH ;  /* 0x00000000000079b7 */ /* 0x0041e40000000000 */
.L_x_1097:
[----:B------:R-:W-:Y:S05]  /*11f20*/  BSYNC B0 ;  /* 0x0000000000007941 */ /* 0x000fea0003800000 */
.L_x_1096:
[----:B------:R-:W-:-:S04]  /*11f30*/  DEPBAR.LE SB0, 0x0 ;  /* 0x000080000000791a */ /* 0x000fc80000000000 */
[----:B------:R-:W-:Y:S05]  /*11f40*/  BRA `(.L_x_1045) ;  /* 0x00000034005c7947 */ /* 0x000fea0003800000 */
.L_x_1091:
[----:B------:R-:W2:Y:S01]  /*11f50*/  S2R R0, SR_TID.X ;  /* 0x0000000000007919 */ /* 0x000ea20000002100 */
[----:B------:R-:W3:Y:S01]  /*11f60*/  LDC.64 R16, c[0x0][0x808] ;  /* 0x00020200ff107b82 */ /* 0x000ee20000000a00 */
[----:B------:R-:W-:Y:S01]  /*11f70*/  ULDC.64 UR4, c[0x0][0x820] ;  /* 0x0002080000047ab9 */ /* 0x000fe20000000a00 */
[----:B------:R-:W-:Y:S01]  /*11f80*/  BSSY B0, `(.L_x_1098) ;  /* 0x0000033000007945 */ /* 0x000fe20003800000 */
[----:B------:R-:W4:Y:S01]  /*11f90*/  S2R R23, SR_CTAID.Y ;  /* 0x0000000000177919 */ /* 0x000f220000002600 */
[----:B------:R-:W3:Y:S04]  /*11fa0*/  S2R R15, SR_CTAID.X ;  /* 0x00000000000f7919 */ /* 0x000ee80000002500 */
[----:B------:R-:W1:Y:S01]  /*11fb0*/  LDC R19, c[0x0][0x83c] ;  /* 0x00020f00ff137b82 */ /* 0x000e620000000800 */
[----:B------:R-:W5:Y:S07]  /*11fc0*/  S2R R21, SR_CTAID.Z ;  /* 0x0000000000157919 */ /* 0x000f6e0000002700 */
[----:B------:R-:W1:Y:S01]  /*11fd0*/  LDC.64 R24, c[0x0][0x208] ;  /* 0x00008200ff187b82 */ /* 0x000e620000000a00 */
[----:B--2---:R-:W-:-:S04]  /*11fe0*/  IADD3 R3, R0, -0x80, RZ ;  /* 0xffffff8000037810 */ /* 0x004fc80007ffe0ff */
[----:B------:R-:W-:Y:S02]  /*11ff0*/  SHF.R.S32.HI R0, RZ, 0x1f, R3 ;  /* 0x0000001fff007819 */ /* 0x000fe40000011403 */
[----:B----4-:R-:W-:Y:S02]  /*12000*/  SHF.R.S32.HI R13, RZ, 0x1f, R23 ;  /* 0x0000001fff0d7819 */ /* 0x010fe40000011417 */
[----:B------:R-:W-:-:S04]  /*12010*/  LEA.HI R2, R0, R3, RZ, 0x3 ;  /* 0x0000000300027211 */ /* 0x000fc800078f18ff */
[----:B------:R-:W-:Y:S02]  /*12020*/  LOP3.LUT R0, R2, 0x1ffffff8, RZ, 0xc0, !PT ;  /* 0x1ffffff802007812 */ /* 0x000fe400078ec0ff */
[----:B------:R-:W-:Y:S02]  /*12030*/  SHF.R.S32.HI R2, RZ, 0x3, R2 ;  /* 0x00000003ff027819 */ /* 0x000fe40000011402 */
[----:B-----5:R-:W-:Y:S01]  /*12040*/  SHF.R.S32.HI R12, RZ, 0x1f, R21 ;  /* 0x0000001fff0c7819 */ /* 0x020fe20000011415 */
[----:B------:R-:W-:Y:S01]  /*12050*/  IMAD.IADD R0, R3, 0x1, -R0 ;  /* 0x0000000103007824 */ /* 0x000fe200078e0a00 */
[----:B------:R-:W-:Y:S01]  /*12060*/  IADD3 R8, R2, 0x60, RZ ;  /* 0x0000006002087810 */ /* 0x000fe20007ffe0ff */
[----:B---3--:R-:W-:-:S03]  /*12070*/  IMAD R3, R15, -0x80, R16 ;  /* 0xffffff800f037824 */ /* 0x008fc600078e0210 */
[----:B------:R-:W-:Y:S01]  /*12080*/  SHF.L.U32 R6, R0, 0x3, RZ ;  /* 0x0000000300067819 */ /* 0x000fe200000006ff */
[----:B------:R-:W-:Y:S01]  /*12090*/  IMAD R0, R13, UR4, RZ ;  /* 0x000000040d007c24 */ /* 0x000fe2000f8e02ff */
[----:B------:R-:W-:Y:S02]  /*120a0*/  ISETP.GE.AND P3, PT, R2, R3, PT ;  /* 0x000000030200720c */ /* 0x000fe40003f66270 */
[----:B------:R-:W-:Y:S01]  /*120b0*/  SHF.R.S32.HI R7, RZ, 0x1f, R6 ;  /* 0x0000001fff077819 */ /* 0x000fe20000011406 */
[C---:B------:R-:W-:Y:S01]  /*120c0*/  IMAD R9, R23.reuse, UR5, R0 ;  /* 0x0000000517097c24 */ /* 0x040fe2000f8e0200 */
[----:B------:R-:W-:Y:S01]  /*120d0*/  ISETP.GE.OR P6, PT, R6, R17, P3 ;  /* 0x000000110600720c */ /* 0x000fe20001fc6670 */
[----:B------:R-:W-:Y:S01]  /*120e0*/  VIADD R0, R2, 0x20 ;  /* 0x0000002002007836 */ /* 0x000fe20000000000 */
[----:B------:R-:W-:Y:S01]  /*120f0*/  ISETP.GE.AND P0, PT, R8, R3, PT ;  /* 0x000000030800720c */ /* 0x000fe20003f06270 */
[----:B------:R-:W-:Y:S01]  /*12100*/  IMAD.WIDE.U32 R4, R23, UR4, R6 ;  /* 0x0000000417047c25 */ /* 0x000fe2000f8e0006 */
[----:B------:R-:W-:-:S02]  /*12110*/  ULDC.64 UR4, c[0x0][0x828] ;  /* 0x00020a0000047ab9 */ /* 0x000fc40000000a00 */
[----:B------:R-:W-:Y:S01]  /*12120*/  ISETP.GE.AND P2, PT, R0, R3, PT ;  /* 0x000000030000720c */ /* 0x000fe20003f46270 */
[----:B------:R-:W-:Y:S01]  /*12130*/  VIADD R0, R2, 0x40 ;  /* 0x0000004002007836 */ /* 0x000fe20000000000 */
[----:B------:R-:W-:Y:S02]  /*12140*/  IADD3 R5, R5, R9, RZ ;  /* 0x0000000905057210 */ /* 0x000fe40007ffe0ff */
[----:B------:R-:W-:Y:S02]  /*12150*/  ISETP.GE.OR P5, PT, R6, R17, P2 ;  /* 0x000000110600720c */ /* 0x000fe400017a6670 */
[----:B------:R-:W-:Y:S01]  /*12160*/  ISETP.GE.AND P1, PT, R0, R3, PT ;  /* 0x000000030000720c */ /* 0x000fe20003f26270 */
[----:B------:R-:W-:Y:S01]  /*12170*/  IMAD R0, R12, UR4, RZ ;  /* 0x000000040c007c24 */ /* 0x000fe2000f8e02ff */
[----:B------:R-:W-:Y:S01]  /*12180*/  SHF.R.S32.HI R3, RZ, 0x1f, R2 ;  /* 0x0000001fff037819 */ /* 0x000fe20000011402 */
[----:B------:R-:W-:Y:S01]  /*12190*/  IMAD.WIDE.U32 R4, R21, UR4, R4 ;  /* 0x0000000415047c25 */ /* 0x000fe2000f8e0004 */
[----:B------:R-:W-:-:S03]  /*121a0*/  ISETP.GE.OR P4, PT, R6, R17, P1 ;  /* 0x000000110600720c */ /* 0x000fc60000f86670 */
[----:B------:R-:W-:Y:S02]  /*121b0*/  IMAD R11, R21, UR5, R0 ;  /* 0x00000005150b7c24 */ /* 0x000fe4000f8e0200 */
[----:B------:R-:W-:-:S04]  /*121c0*/  IMAD.WIDE R2, R15, 0x80, R2 ;  /* 0x000000800f027825 */ /* 0x000fc800078e0202 */
[----:B------:R-:W-:Y:S01]  /*121d0*/  IMAD.IADD R11, R5, 0x1, R11 ;  /* 0x00000001050b7824 */ /* 0x000fe200078e020b */
[----:B-1----:R-:W-:Y:S06]  /*121e0*/  @P6 BRA `(.L_x_1099) ;  /* 0x0000000000306947 */ /* 0x002fec0003800000 */
[----:B------:R-:W-:Y:S01]  /*121f0*/  ULDC.64 UR4, c[0x0][0x818] ;  /* 0x0002060000047ab9 */ /* 0x000fe20000000a00 */
[----:B------:R-:W-:Y:S01]  /*12200*/  MOV R10, R4 ;  /* 0x00000004000a7202 */ /* 0x000fe20000000f00 */
[----:B------:R-:W-:Y:S01]  /*12210*/  IMAD R15, R3, UR4, RZ ;  /* 0x00000004030f7c24 */ /* 0x000fe2000f8e02ff */
[----:B------:R-:W-:Y:S02]  /*12220*/  R2UR UR6, R24 ;  /* 0x00000000180672ca */ /* 0x000fe400000e0000 */
[----:B------:R-:W-:Y:S01]  /*12230*/  R2UR UR7, R25 ;  /* 0x00000000190772ca */ /* 0x000fe200000e0000 */
[----:B------:R-:W-:-:S04]  /*12240*/  IMAD.WIDE.U32 R8, R2, UR4, R10 ;  /* 0x0000000402087c25 */ /* 0x000fc8000f8e000a */
[----:B------:R-:W-:Y:S01]  /*12250*/  IMAD R15, R2, UR5, R15 ;  /* 0x00000005020f7c24 */ /* 0x000fe2000f8e020f */
[----:B------:R-:W-:Y:S02]  /*12260*/  ULDC.64 UR4, c[0x0][0x800] ;  /* 0x0002000000047ab9 */ /* 0x000fe40000000a00 */
[----:B------:R-:W-:Y:S01]  /*12270*/  LEA R14, P6, R8, UR4, 0x1 ;  /* 0x00000004080e7c11 */ /* 0x000fe2000f8c08ff */
[----:B------:R-:W-:-:S05]  /*12280*/  IMAD.IADD R9, R9, 0x1, R15 ;  /* 0x0000000109097824 */ /* 0x000fca00078e020f */
[----:B------:R-:W-:-:S05]  /*12290*/  LEA.HI.X R15, R8, UR5, R9, 0x1, P6 ;  /* 0x00000005080f7c11 */ /* 0x000fca000b0f0c09 */
[----:B------:R1:W-:Y:S02]  /*122a0*/  STG.E.128 desc[UR6][R14.64], RZ ;  /* 0x000000ff0e007986 */ /* 0x0003e4000c101d06 */
.L_x_1099:
[----:B------:R-:W-:Y:S05]  /*122b0*/  BSYNC B0 ;  /* 0x0000000000007941 */ /* 0x000fea0003800000 */
.L_x_1098:
[----:B------:R-:W-:Y:S01]  /*122c0*/  BSSY B0, `(.L_x_1100) ;  /* 0x0000012000007945 */ /* 0x000fe20003800000 */
[----:B------:R-:W-:-:S03]  /*122d0*/  ISETP.GE.OR P6, PT, R6, R17, P0 ;  /* 0x000000110600720c */ /* 0x000fc600007c6670 */
[----:B------:R-:W-:Y:S10]  /*122e0*/  @P5 BRA `(.L_x_1101) ;  /* 0x00000000003c5947 */ /* 0x000ff40003800000 */
[----:B-1----:R-:W-:Y:S01]  /*122f0*/  IADD3 R15, P5, R2, 0x20, RZ ;  /* 0x00000020020f7810 */ /* 0x002fe20007fbe0ff */
[----:B------:R-:W-:Y:S01]  /*12300*/  ULDC.64 UR4, c[0x0][0x818] ;  /* 0x0002060000047ab9 */ /* 0x000fe20000000a00 */
[----:B------:R-:W-:Y:S01]  /*12310*/  MOV R9, R11 ;  /* 0x0000000b00097202 */ /* 0x000fe20000000f00 */
[----:B------:R-:W-:Y:S01]  /*12320*/  IMAD.MOV.U32 R8, RZ, RZ, R4 ;  /* 0x000000ffff087224 */ /* 0x000fe200078e0004 */
[----:B------:R-:W-:Y:S02]  /*12330*/  IADD3.X R0, RZ, R3, RZ, P5, !PT ;  /* 0x00000003ff007210 */ /* 0x000fe40002ffe4ff */
[----:B------:R-:W-:Y:S01]  /*12340*/  R2UR UR6, R24 ;  /* 0x00000000180672ca */ /* 0x000fe200000e0000 */
[----:B------:R-:W-:Y:S01]  /*12350*/  IMAD.WIDE.U32 R8, R15, UR4, R8 ;  /* 0x000000040f087c25 */ /* 0x000fe2000f8e0008 */
[----:B------:R-:W-:-:S03]  /*12360*/  R2UR UR7, R25 ;  /* 0x00000000190772ca */ /* 0x000fc600000e0000 */
[----:B------:R-:W-:-:S04]  /*12370*/  IMAD R0, R0, UR4, RZ ;  /* 0x0000000400007c24 */ /* 0x000fc8000f8e02ff */
[----:B------:R-:W-:Y:S01]  /*12380*/  IMAD R15, R15, UR5, R0 ;  /* 0x000000050f0f7c24 */ /* 0x000fe2000f8e0200 */
[----:B------:R-:W-:Y:S02]  /*12390*/  ULDC.64 UR4, c[0x0][0x800] ;  /* 0x0002000000047ab9 */ /* 0x000fe40000000a00 */
[----:B------:R-:W-:Y:S01]  /*123a0*/  LEA R14, P5, R8, UR4, 0x1 ;  /* 0x00000004080e7c11 */ /* 0x000fe2000f8a08ff */
[----:B------:R-:W-:-:S05]  /*123b0*/  IMAD.IADD R9, R9, 0x1, R15 ;  /* 0x0000000109097824 */ /* 0x000fca00078e020f */
[----:B------:R-:W-:-:S05]  /*123c0*/  LEA.HI.X R15, R8, UR5, R9, 0x1, P5 ;  /* 0x00000005080f7c11 */ /* 0x000fca000a8f0c09 */
[----:B------:R2:W-:Y:S02]  /*123d0*/  STG.E.128 desc[UR6][R14.64], RZ ;  /* 0x000000ff0e007986 */ /* 0x0005e4000c101d06 */
.L_x_1101:
[----:B------:R-:W-:Y:S05]  /*123e0*/  BSYNC B0 ;  /* 0x0000000000007941 */ /* 0x000fea0003800000 */
.L_x_1100:
[----:B------:R-:W-:Y:S04]  /*123f0*/  BSSY B0, `(.L_x_1102) ;  /* 0x0000011000007945 */ /* 0x000fe80003800000 */
[----:B------:R-:W-:Y:S05]  /*12400*/  @P4 BRA `(.L_x_1103) ;  /* 0x00000000003c4947 */ /* 0x000fea0003800000 */
[----:B-12---:R-:W-:Y:S01]  /*12410*/  IADD3 R15, P4, R2, 0x40, RZ ;  /* 0x00000040020f7810 */ /* 0x006fe20007f9e0ff */
        /* <DEDUP_REMOVED lines=14> */
.L_x_1103:
[----:B------:R-:W-:Y:S05]  /*12500*/  BSYNC B0 ;  /* 0x0000000000007941 */ /* 0x000fea0003800000 */
.L_x_1102:
[----:B------:R-:W-:Y:S04]  /*12510*/  BSSY B0, `(.L_x_1104) ;  /* 0x0000010000007945 */ /* 0x000fe80003800000 */
[----:B------:R-:W-:Y:S05]  /*12520*/  @P6 BRA `(.L_x_1105) ;  /* 0x0000000000386947 */ /* 0x000fea0003800000 */
[----:B------:R-:W-:Y:S01]  /*12530*/  IADD3 R9, P4, R2, 0x60, RZ ;  /* 0x0000006002097810 */ /* 0x000fe20007f9e0ff */
[----:B------:R-:W-:Y:S01]  /*12540*/  ULDC.64 UR4, c[0x0][0x818] ;  /* 0x0002060000047ab9 */ /* 0x000fe20000000a00 */
[----:B------:R-:W-:Y:S01]  /*12550*/  IMAD.MOV.U32 R5, RZ, RZ, R11 ;  /* 0x000000ffff057224 */ /* 0x000fe200078e000b */
[----:B------:R-:W-:Y:S02]  /*12560*/  R2UR UR6, R24 ;  /* 0x00000000180672ca */ /* 0x000fe400000e0000 */
[----:B------:R-:W-:Y:S01]  /*12570*/  IADD3.X R0, RZ, R3, RZ, P4, !PT ;  /* 0x00000003ff007210 */ /* 0x000fe200027fe4ff */
[----:B------:R-:W-:Y:S01]  /*12580*/  IMAD.WIDE.U32 R4, R9, UR4, R4 ;  /* 0x0000000409047c25 */ /* 0x000fe2000f8e0004 */
[----:B------:R-:W-:-:S03]  /*12590*/  R2UR UR7, R25 ;  /* 0x00000000190772ca */ /* 0x000fc600000e0000 */
[----:B------:R-:W-:-:S04]  /*125a0*/  IMAD R0, R0, UR4, RZ ;  /* 0x0000000400007c24 */ /* 0x000fc8000f8e02ff */
[----:B------:R-:W-:Y:S01]  /*125b0*/  IMAD R9, R9, UR5, R0 ;  /* 0x0000000509097c24 */ /* 0x000fe2000f8e0200 */
[----:B------:R-:W-:Y:S02]  /*125c0*/  ULDC.64 UR4, c[0x0][0x800] ;  /* 0x0002000000047ab9 */ /* 0x000fe40000000a00 */
[----:B------:R-:W-:Y:S02]  /*125d0*/  LEA R8, P4, R4, UR4, 0x1 ;  /* 0x0000000404087c11 */ /* 0x000fe4000f8808ff */
[----:B------:R-:W-:-:S04]  /*125e0*/  IADD3 R5, R5, R9, RZ ;  /* 0x0000000905057210 */ /* 0x000fc80007ffe0ff */
[----:B------:R-:W-:-:S05]  /*125f0*/  LEA.HI.X R9, R4, UR5, R5, 0x1, P4 ;  /* 0x0000000504097c11 */ /* 0x000fca000a0f0c05 */
[----:B------:R4:W-:Y:S02]  /*12600*/  STG.E.128 desc[UR6][R8.64], RZ ;  /* 0x000000ff08007986 */ /* 0x0009e4000c101d06 */
.L_x_1105:
[----:B------:R-:W-:Y:S05]  /*12610*/  BSYNC B0 ;  /* 0x0000000000007941 */ /* 0x000fea0003800000 */
.L_x_1104:
[----:B------:R-:W-:Y:S01]  /*12620*/  ULDC.64 UR4, c[0x0][0x850] ;  /* 0x0002140000047ab9 */ /* 0x000fe20000000a00 */
[CC--:B------:R-:W-:Y:S01]  /*12630*/  ISETP.GE.OR P3, PT, R6.reuse, R19.reuse, P3 ;  /* 0x000000130600720c */ /* 0x0c0fe20001f66670 */
[----:B------:R-:W-:Y:S01]  /*12640*/  IMAD R13, R13, UR4, RZ ;  /* 0x000000040d0d7c24 */ /* 0x000fe2000f8e02ff */
[----:B------:R-:W-:Y:S01]  /*12650*/  BSSY B0, `(.L_x_1106) ;  /* 0x0000019000007945 */ /* 0x000fe20003800000 */
[C---:B------:R-:W-:Y:S01]  /*12660*/  IMAD.WIDE.U32 R4, R23.reuse, UR4, R6 ;  /* 0x0000000417047c25 */ /* 0x040fe2000f8e0006 */
[CC--:B------:R-:W-:Y:S02]  /*12670*/  ISETP.GE.OR P2, PT, R6.reuse, R19.reuse, P2 ;  /* 0x000000130600720c */ /* 0x0c0fe40001746670 */
[CC--:B------:R-:W-:Y:S01]  /*12680*/  ISETP.GE.OR P1, PT, R6.reuse, R19.reuse, P1 ;  /* 0x000000130600720c */ /* 0x0c0fe20000f26670 */
[----:B------:R-:W-:Y:S01]  /*12690*/  IMAD R13, R23, UR5, R13 ;  /* 0x00000005170d7c24 */ /* 0x000fe2000f8e020d */
[----:B------:R-:W-:Y:S01]  /*126a0*/  ULDC.64 UR4, c[0x0][0x858] ;  /* 0x0002160000047ab9 */ /* 0x000fe20000000a00 */
[----:B------:R-:W-:Y:S01]  /*126b0*/  ISETP.GE.OR P0, PT, R6, R19, P0 ;  /* 0x000000130600720c */ /* 0x000fe20000706670 */
[----:B------:R-:W-:-:S02]  /*126c0*/  IMAD R12, R12, UR4, RZ ;  /* 0x000000040c0c7c24 */ /* 0x000fc4000f8e02ff */
[----:B------:R-:W-:Y:S02]  /*126d0*/  IMAD.IADD R5, R5, 0x1, R13 ;  /* 0x0000000105057824 */ /* 0x000fe400078e020d */
[C---:B----4-:R-:W-:Y:S02]  /*126e0*/  IMAD R9, R21.reuse, UR5, R12 ;  /* 0x0000000515097c24 */ /* 0x050fe4000f8e020c */
[----:B------:R-:W-:-:S05]  /*126f0*/  IMAD.WIDE.U32 R4, R21, UR4, R4 ;  /* 0x0000000415047c25 */ /* 0x000fca000f8e0004 */
[----:B------:R-:W-:Y:S01]  /*12700*/  IADD3 R9, R5, R9, RZ ;  /* 0x0000000905097210 */ /* 0x000fe20007ffe0ff */
[----:B------:R-:W-:Y:S06]  /*12710*/  @P3 BRA `(.L_x_1107) ;  /* 0x0000000000303947 */ /* 0x000fec0003800000 */
[----:B------:R-:W-:Y:S01]  /*12720*/  ULDC.64 UR4, c[0x0][0x848] ;  /* 0x0002120000047ab9 */ /* 0x000fe20000000a00 */
[----:B------:R-:W-:Y:S01]  /*12730*/  IMAD.MOV.U32 R8, RZ, RZ, R4 ;  /* 0x000000ffff087224 */ /* 0x000fe200078e0004 */
[----:B------:R-:W-:Y:S01]  /*12740*/  R2UR UR6, R24 ;  /* 0x00000000180672ca */ /* 0x000fe200000e0000 */
[----:B------:R-:W-:Y:S01]  /*12750*/  IMAD R11, R3, UR4, RZ ;  /* 0x00000004030b7c24 */ /* 0x000fe2000f8e02ff */
[----:B------:R-:W-:Y:S01]  /*12760*/  R2UR UR7, R25 ;  /* 0x00000000190772ca */ /* 0x000fe200000e0000 */
[----:B------:R-:W-:-:S04]  /*12770*/  IMAD.WIDE.U32 R6, R2, UR4, R8 ;  /* 0x0000000402067c25 */ /* 0x000fc8000f8e0008 */
[----:B------:R-:W-:Y:S01]  /*12780*/  IMAD R11, R2, UR5, R11 ;  /* 0x00000005020b7c24 */ /* 0x000fe2000f8e020b */
[----:B------:R-:W-:Y:S02]  /*12790*/  ULDC.64 UR4, c[0x0][0x830] ;  /* 0x00020c0000047ab9 */ /* 0x000fe40000000a00 */
[----:B------:R-:W-:Y:S02]  /*127a0*/  LEA R10, P3, R6, UR4, 0x1 ;  /* 0x00000004060a7c11 */ /* 0x000fe4000f8608ff */
[----:B------:R-:W-:-:S04]  /*127b0*/  IADD3 R7, R7, R11, RZ ;  /* 0x0000000b07077210 */ /* 0x000fc80007ffe0ff */
[----:B------:R-:W-:-:S05]  /*127c0*/  LEA.HI.X R11, R6, UR5, R7, 0x1, P3 ;  /* 0x00000005060b7c11 */ /* 0x000fca00098f0c07 */
[----:B------:R4:W-:Y:S02]  /*127d0*/  STG.E.128 desc[UR6][R10.64], RZ ;  /* 0x000000ff0a007986 */ /* 0x0009e4000c101d06 */
.L_x_1107:
[----:B------:R-:W-:Y:S05]  /*127e0*/  BSYNC B0 ;  /* 0x0000000000007941 */ /* 0x000fea0003800000 */
.L_x_1106:
[----:B------:R-:W-:Y:S04]  /*127f0*/  BSSY B0, `(.L_x_1108) ;  /* 0x0000011000007945 */ /* 0x000fe80003800000 */
[----:B------:R-:W-:Y:S05]  /*12800*/  @P2 BRA `(.L_x_1109) ;  /* 0x00000000003c2947 */ /* 0x000fea0003800000 */
[----:B----4-:R-:W-:Y:S01]  /*12810*/  IADD3 R11, P2, R2, 0x20, RZ ;  /* 0x00000020020b7810 */ /* 0x010fe20007f5e0ff */
[----:B------:R-:W-:Y:S01]  /*12820*/  ULDC.64 UR4, c[0x0][0x848] ;  /* 0x0002120000047ab9 */ /* 0x000fe20000000a00 */
[----:B------:R-:W-:Y:S01]  /*12830*/  MOV R6, R4 ;  /* 0x0000000400067202 */ /* 0x000fe20000000f00 */
[----:B------:R-:W-:Y:S01]  /*12840*/  IMAD.MOV.U32 R7, RZ, RZ, R9 ;  /* 0x000000ffff077224 */ /* 0x000fe200078e0009 */
[----:B------:R-:W-:Y:S01]  /*12850*/  R2UR UR6, R24 ;  /* 0x00000000180672ca */ /* 0x000fe200000e0000 */
[----:B------:R-:W-:Y:S01]  /*12860*/  IMAD.X R0, RZ, RZ, R3, P2 ;  /* 0x000000ffff007224 */ /* 0x000fe200010e0603 */
[----:B------:R-:W-:Y:S01]  /*12870*/  R2UR UR7, R25 ;  /* 0x00000000190772ca */ /* 0x000fe200000e0000 */
        /* <DEDUP_REMOVED lines=8> */
.L_x_1109:
[----:B------:R-:W-:Y:S05]  /*12900*/  BSYNC B0 ;  /* 0x0000000000007941 */ /* 0x000fea0003800000 */
.L_x_1108:
        /* <DEDUP_REMOVED lines=17> */
.L_x_1111:
[----:B------:R-:W-:Y:S05]  /*12a20*/  BSYNC B0 ;  /* 0x0000000000007941 */ /* 0x000fea0003800000 */
.L_x_1110:
[----:B------:R-:W-:Y:S05]  /*12a30*/  @P0 BRA `(.L_x_1045) ;  /* 0x0000002800a00947 */ /* 0x000fea0003800000 */
[----:B------:R-:W-:Y:S01]  /*12a40*/  IADD3 R5, P0, R2, 0x60, RZ ;  /* 0x0000006002057810 */ /* 0x000fe20007f1e0ff */
[----:B------:R-:W-:Y:S01]  /*12a50*/  ULDC.64 UR4, c[0x0][0x848] ;  /* 0x0002120000047ab9 */ /* 0x000fe20000000a00 */
[----:B------:R-:W-:Y:S02]  /*12a60*/  MOV R2, R4 ;  /* 0x0000000400027202 */ /* 0x000fe40000000f00 */
[----:B------:R-:W-:Y:S01]  /*12a70*/  R2UR UR6, R24 ;  /* 0x00000000180672ca */ /* 0x000fe200000e0000 */
[----:B------:R-:W-:Y:S01]  /*12a80*/  IMAD.X R0, RZ, RZ, R3, P0 ;  /* 0x000000ffff007224 */ /* 0x000fe200000e0603 */
[----:B------:R-:W-:Y:S01]  /*12a90*/  R2UR UR7, R25 ;  /* 0x00000000190772ca */ /* 0x000fe200000e0000 */
        /* <DEDUP_REMOVED lines=8> */
[----:B------:R1:W-:Y:S01]  /*12b20*/  STG.E.128 desc[UR6][R4.64], RZ ;  /* 0x000000ff04007986 */ /* 0x0003e2000c101d06 */
[----:B------:R-:W-:Y:S05]  /*12b30*/  BRA `(.L_x_1045) ;  /* 0x0000002800607947 */ /* 0x000fea0003800000 */
.L_x_1043:
        /* <DEDUP_REMOVED lines=12> */
[----:B------:R-:W1:Y:S01]  /*12c00*/  S2UR UR7, SR_CTAID.X ;  /* 0x00000000000779c3 */ /* 0x000e620000002500 */
[----:B------:R-:W-:Y:S01]  /*12c10*/  ULDC UR4, c[0x0][0x280] ;  /* 0x0000a00000047ab9 */ /* 0x000fe20000000800 */
[----:B------:R-:W-:Y:S01]  /*12c20*/  ULDC UR6, c[0x0][0x290] ;  /* 0x0000a40000067ab9 */ /* 0x000fe20000000800 */
[----:B------:R-:W-:Y:S01]  /*12c30*/  ULDC UR8, c[0x0][0x74c] ;  /* 0x0001d30000087ab9 */ /* 0x000fe20000000800 */
[----:B------:R-:W-:-:S04]  /*12c40*/  USHF.R.S32.HI UR12, URZ, 0x1f, UR10 ;  /* 0x0000001f3f0c7899 */ /* 0x000fc8000801140a */
[----:B------:R-:W2:Y:S01]  /*12c50*/  S2UR UR11, SR_CTAID.Y ;  /* 0x00000000000b79c3 */ /* 0x000ea20000002600 */
[----:B-1----:R-:W-:Y:S02]  /*12c60*/  ULEA UR5, UR7, UR4, 0x7 ;  /* 0x0000000407057291 */ /* 0x002fe4000f8e383f */
[----:B------:R-:W-:Y:S02]  /*12c70*/  ISETP.LE.AND P0, PT, RZ, UR7, PT ;  /* 0x00000007ff007c0c */ /* 0x000fe4000bf03270 */
[----:B------:R-:W-:Y:S02]  /*12c80*/  UIADD3 UR6, -UR8, UR5, -UR6 ;  /* 0x0000000508067290 */ /* 0x000fe4000fffe906 */
[----:B------:R-:W-:Y:S02]  /*12c90*/  UIADD3 UR5, UR4, 0x7f, URZ ;  /* 0x0000007f04057890 */ /* 0x000fe4000fffe03f */
[----:B------:R-:W-:-:S04]  /*12ca0*/  USHF.R.S32.HI UR8, URZ, 0x1f, UR6 ;  /* 0x0000001f3f087899 */ /* 0x000fc80008011406 */
[----:B------:R-:W-:Y:S02]  /*12cb0*/  ULEA.HI UR8, UR8, UR6, URZ, 0x7 ;  /* 0x0000000608087291 */ /* 0x000fe4000f8f383f */
[----:B------:R-:W-:Y:S02]  /*12cc0*/  USHF.R.S32.HI UR6, URZ, 0x1f, UR5 ;  /* 0x0000001f3f067899 */ /* 0x000fe40008011405 */
[----:B------:R-:W-:Y:S02]  /*12cd0*/  USHF.R.S32.HI UR8, URZ, 0x7, UR8 ;  /* 0x000000073f087899 */ /* 0x000fe40008011408 */
[----:B------:R-:W-:Y:S02]  /*12ce0*/  ULEA.HI UR6, UR6, UR5, URZ, 0x7 ;  /* 0x0000000506067291 */ /* 0x000fe4000f8f383f */
[----:B------:R-:W-:Y:S02]  /*12cf0*/  UISETP.LT.AND UP0, UPT, URZ, UR8, UPT ;  /* 0x000000083f00728c */ /* 0x000fe4000bf01270 */
[----:B------:R-:W-:-:S02]  /*12d00*/  USHF.R.S32.HI UR6, URZ, 0x7, UR6 ;  /* 0x000000073f067899 */ /* 0x000fc40008011406 */
[----:B------:R-:W-:-:S04]  /*12d10*/  USEL UR5, URZ, UR8, !UP0 ;  /* 0x000000083f057287 */ /* 0x000fc8000c000000 */
[----:B------:R-:W-:Y:S01]  /*12d20*/  MOV R0, UR6 ;  /* 0x0000000600007c02 */ /* 0x000fe20008000f00 */
[----:B--2---:R-:W-:Y:S07]  /*12d30*/  @!P0 BRA `(.L_x_1113) ;  /* 0x0000000000248947 */ /* 0x004fee0003800000 */
[----:B------:R-:W1:Y:S01]  /*12d40*/  LDC R2, c[0x0][0x748] ;  /* 0x0001d200ff027b82 */ /* 0x000e620000000800 */
[----:B------:R-:W-:Y:S01]  /*12d50*/  ULEA UR4, UR7, UR4, 0x7 ;  /* 0x0000000407047291 */ /* 0x000fe2000f8e383f */
[----:B------:R-:W-:-:S03]  /*12d60*/  ULDC UR6, c[0x0][0x290] ;  /* 0x0000a40000067ab9 */ /* 0x000fc60000000800 */
[----:B------:R-:W-:-:S06]  /*12d70*/  UIADD3 UR4, -UR6, 0xff, UR4 ;  /* 0x000000ff06047890 */ /* 0x000fcc000fffe104 */
[----:B-1----:R-:W-:-:S05]  /*12d80*/  VIADD R2, R2, UR4 ;  /* 0x0000000402027c36 */ /* 0x002fca0008000000 */
[----:B------:R-:W-:-:S04]  /*12d90*/  SHF.R.S32.HI R3, RZ, 0x1f, R2 ;  /* 0x0000001fff037819 */ /* 0x000fc80000011402 */
[----:B------:R-:W-:-:S04]  /*12da0*/  LEA.HI R3, R3, R2, RZ, 0x7 ;  /* 0x0000000203037211 */ /* 0x000fc800078f38ff */
[----:B------:R-:W-:-:S04]  /*12db0*/  SHF.R.S32.HI R3, RZ, 0x7, R3 ;  /* 0x00000007ff037819 */ /* 0x000fc80000011403 */
[----:B------:R-:W-:-:S07]  /*12dc0*/  VIMNMX R0, R3, R0, PT ;  /* 0x0000000003007248 */ /* 0x000fce0003fe0100 */
.L_x_1113:
[----:B------:R-:W-:Y:S01]  /*12dd0*/  ISETP.GT.AND P0, PT, R0, UR5, PT ;  /* 0x0000000500007c0c */ /* 0x000fe2000bf04270 */
[----:B------:R-:W-:-:S12]  /*12de0*/  USHF.R.S32.HI UR4, URZ, 0x1f, UR11 ;  /* 0x0000001f3f047899 */ /* 0x000fd8000801140b */
[----:B------:R-:W-:Y:S05]  /*12df0*/  @!P0 BRA `(.L_x_1045) ;  /* 0x0000002400b08947 */ /* 0x000fea0003800000 */
[----:B------:R-:W-:Y:S01]  /*12e00*/  IADD3 R2, R0, -UR5, RZ ;  /* 0x8000000500027c10 */ /* 0x000fe2000fffe0ff */
[----:B------:R-:W-:Y:S01]  /*12e10*/  ULDC.64 UR8, c[0x0][0x2d8] ;  /* 0x0000b60000087ab9 */ /* 0x000fe20000000a00 */
[----:B------:R-:W-:Y:S01]  /*12e20*/  ELECT P0, URZ, PT ;  /* 0x00000000003f782f */ /* 0x000fe20003800000 */
[----:B------:R-:W-:Y:S01]  /*12e30*/  UIMAD UR4, UR4, UR8, URZ ;  /* 0x00000008040472a4 */ /* 0x000fe2000f8e023f */
[----:B------:R-:W-:Y:S01]  /*12e40*/  LOP3.LUT R2, R2, 0x1, RZ, 0xc0, !PT ;  /* 0x0000000102027812 */ /* 0x000fe200078ec0ff */
[----:B------:R-:W-:Y:S02]  /*12e50*/  UIMAD.WIDE.U32 UR6, UR11, UR8, URZ ;  /* 0x000000080b0672a5 */ /* 0x000fe4000f8e003f */
[----:B------:R-:W-:Y:S01]  /*12e60*/  UIMAD UR4, UR11, UR9, UR4 ;  /* 0x000000090b0472a4 */ /* 0x000fe2000f8e0204 */
[----:B------:R-:W-:Y:S02]  /*12e70*/  ISETP.NE.U32.AND P1, PT, R2, 0x1, PT ;  /* 0x000000010200780c */ /* 0x000fe40003f25070 */
[----:B------:R-:W-:Y:S01]  /*12e80*/  ULDC.64 UR8, c[0x0][0x2e0] ;  /* 0x0000b80000087ab9 */ /* 0x000fe20000000a00 */
[----:B------:R-:W-:-:S02]  /*12e90*/  UIADD3 UR7, UR7, UR4, URZ ;  /* 0x0000000407077290 */ /* 0x000fc4000fffe03f */
[----:B------:R-:W-:Y:S02]  /*12ea0*/  UIMAD UR4, UR12, UR8, URZ ;  /* 0x000000080c0472a4 */ /* 0x000fe4000f8e023f */
[----:B------:R-:W-:Y:S02]  /*12eb0*/  UIMAD.WIDE.U32 UR6, UR10, UR8, UR6 ;  /* 0x000000080a0672a5 */ /* 0x000fe4000f8e0006 */
[----:B------:R-:W-:-:S04]  /*12ec0*/  UIMAD UR4, UR10, UR9, UR4 ;  /* 0x000000090a0472a4 */ /* 0x000fc8000f8e0204 */
[----:B------:R-:W-:Y:S01]  /*12ed0*/  UIADD3 UR8, UR7, UR4, URZ ;  /* 0x0000000407087290 */ /* 0x000fe2000fffe03f */
[----:B------:R-:W-:Y:S11]  /*12ee0*/  @P1 BRA `(.L_x_1114) ;  /* 0x0000000000bc1947 */ /* 0x000ff60003800000 */
[----:B------:R-:W-:Y:S01]  /*12ef0*/  USHF.L.U32 UR13, UR5, 0xd, URZ ;  /* 0x0000000d050d7899 */ /* 0x000fe2000800063f */
        /* <DEDUP_REMOVED lines=17> */
.L_x_1116:
[----:B------:R-:W-:Y:S05]  /*13010*/  BSYNC B0 ;  /* 0x0000000000007941 */ /* 0x000fea0003800000 */
.L_x_1115:
        /* <DEDUP_REMOVED lines=8> */
[----:B------:R-:W-:-:S03]  /*130a0*/  UMOV UR15, 0x14f00000 ;  /* 0x14f00000000f7882 */ /* 0x000fc60000000000 */
[----:B------:R-:W-:Y:S02]  /*130b0*/  ULEA.HI.X.SX32 UR4, UR4, UR8, 0x1, UP0 ;  /* 0x0000000804047291 */ /* 0x000fe400080f0e3f */
[----:B------:R-:W-:-:S04]  /*130c0*/  ULEA UR10, UP0, UR14, UR10, 0x2 ;  /* 0x0000000a0e0a7291 */ /* 0x000fc8000f80103f */
[----:B------:R-:W-:-:S03]  /*130d0*/  ULEA.HI.X UR11, UR14, UR11, UR4, 0x2, UP0 ;  /* 0x0000000b0e0b7291 */ /* 0x000fc600080f1404 */
[----:B------:R-:W-:Y:S01]  /*130e0*/  UMOV UR4, 0x400 ;  /* 0x0000040000047882 */ /* 0x000fe20000000000 */
[----:B------:R-:W-:Y:S01]  /*130f0*/  UMOV UR14, 0x0 ;  /* 0x00000000000e7882 */ /* 0x000fe20000000000 */
[----:B-1----:R-:W-:-:S04]  /*13100*/  ULEA UR9, UR12, UR9, 0x18 ;  /* 0x000000090c097291 */ /* 0x002fc8000f8ec03f */
[----:B------:R-:W-:-:S09]  /*13110*/  UIADD3 UR9, UR9, 0xc000, URZ ;  /* 0x0000c00009097890 */ /* 0x000fd2000fffe03f */
[----:B------:R1:W-:Y:S01]  /*13120*/  UBLKRED.G.S.ADD.F32.RN [UR10], [UR9], UR4, desc[UR14] ;  /* 0x00000e0a090073bb */ /* 0x0003e200080a1404 */
[----:B------:R0:W-:Y:S01]  /*13130*/  UTMACMDFLUSH ;  /* 0x00000000000079b7 */ /* 0x0001e20000000000 */
[----:B-1----:R-:W-:-:S04]  /*13140*/  DEPBAR.LE SB0, 0x1 ;  /* 0x000080400000791a */ /* 0x002fc80000000000 */
.L_x_1118:
[----:B------:R-:W-:Y:S05]  /*13150*/  BSYNC B0 ;  /* 0x0000000000007941 */ /* 0x000fea0003800000 */
.L_x_1117:
[----:B------:R-:W-:Y:S06]  /*13160*/  BAR.ARV 0xa, 0xa0 ;  /* 0x0282800000007b1d */ /* 0x000fec0000002000 */
[----:B------:R-:W-:Y:S04]  /*13170*/  BSSY B0, `(.L_x_1119) ;  /* 0x0000003000007945 */ /* 0x000fe80003800000 */
[----:B------:R-:W-:Y:S05]  /*13180*/  @!P0 BRA `(.L_x_1120) ;  /* 0x0000000000048947 */ /* 0x000fea0003800000 */
[----:B------:R-:W-:-:S04]  /*13190*/  DEPBAR.LE SB0, 0x0 ;  /* 0x000080000000791a */ /* 0x000fc80000000000 */
.L_x_1120:
[----:B------:R-:W-:Y:S05]  /*131a0*/  BSYNC B0 ;  /* 0x0000000000007941 */ /* 0x000fea0003800000 */
.L_x_1119:
[----:B------:R-:W-:Y:S06]  /*131b0*/  BAR.ARV 0xb, 0xa0 ;  /* 0x02c2800000007b1d */ /* 0x000fec0000002000 */
[----:B------:R-:W-:Y:S01]  /*131c0*/  UIADD3 UR9, UR5, 0x1, URZ ;  /* 0x0000000105097890 */ /* 0x000fe2000fffe03f */
[----:B------:R-:W-:Y:S11]  /*131d0*/  BRA `(.L_x_1121) ;  /* 0x0000000000047947 */ /* 0x000ff60003800000 */
.L_x_1114:
[----:B------:R-:W-:-:S05]  /*131e0*/  UMOV UR9, UR5 ;  /* 0x0000000500097c82 */ /* 0x000fca0008000000 */
.L_x_1121:
[----:B------:R-:W-:-:S06]  /*131f0*/  UIADD3 UR4, UR5, 0x1, URZ ;  /* 0x0000000105047890 */ /* 0x000fcc000fffe03f */
[----:B------:R-:W-:-:S13]  /*13200*/  ISETP.NE.AND P1, PT, R0, UR4, PT ;  /* 0x0000000400007c0c */ /* 0x000fda000bf25270 */
[----:B------:R-:W-:Y:S05]  /*13210*/  @!P1 BRA `(.L_x_1045) ;  /* 0x0000002000a89947 */ /* 0x000fea0003800000 */
[----:B------:R-:W-:Y:S01]  /*13220*/  ULDC.64 UR18, c[0x0][0x2c0] ;  /* 0x0000b00000127ab9 */ /* 0x000fe20000000a00 */
[----:B------:R-:W-:Y:S02]  /*13230*/  USHF.L.U32 UR12, UR9, 0xd, URZ ;  /* 0x0000000d090c7899 */ /* 0x000fe4000800063f */
[----:B------:R-:W-:Y:S01]  /*13240*/  ULEA UR18, UP0, UR6, UR18, 0x2 ;  /* 0x0000001206127291 */ /* 0x000fe2000f80103f */
[----:B------:R-:W-:Y:S01]  /*13250*/  UMOV UR4, URZ ;  /* 0x0000003f00047c82 */ /* 0x000fe20008000000 */
[----:B------:R-:W-:Y:S02]  /*13260*/  ULDC.64 UR22, c[0x0][0x2c0] ;  /* 0x0000b00000167ab9 */ /* 0x000fe40000000a00 */
[----:B------:R-:W-:Y:S02]  /*13270*/  ULEA.HI.X UR19, UR6, UR19, UR8, 0x2, UP0 ;  /* 0x0000001306137291 */ /* 0x000fe400080f1408 */
[----:B------:R-:W-:Y:S02]  /*13280*/  UIADD3 UR14, UP0, UR18, 0x4000, URZ ;  /* 0x00004000120e7890 */ /* 0x000fe4000ff1e03f */
[----:B------:R-:W-:-:S02]  /*13290*/  UIADD3 UR16, UP1, UR18, 0x8000, URZ ;  /* 0x0000800012107890 */ /* 0x000fc4000ff3e03f */
[----:B------:R-:W-:Y:S02]  /*132a0*/  UIADD3 UR18, UP2, UR18, 0xc000, URZ ;  /* 0x0000c00012127890 */ /* 0x000fe4000ff5e03f */
[----:B------:R-:W-:Y:S02]  /*132b0*/  UIADD3.X UR15, URZ, UR19, URZ, UP0, !UPT ;  /* 0x000000133f0f7290 */ /* 0x000fe400087fe43f */
[----:B------:R-:W-:Y:S02]  /*132c0*/  UIADD3.X UR17, URZ, UR19, URZ, UP1, !UPT ;  /* 0x000000133f117290 */ /* 0x000fe40008ffe43f */
[----:B------:R-:W-:Y:S01]  /*132d0*/  UIADD3.X UR19, URZ, UR19, URZ, UP2, !UPT ;  /* 0x000000133f137290 */ /* 0x000fe200097fe43f */
[----:B------:R-:W-:-:S11]  /*132e0*/  UMOV UR13, UR12 ;  /* 0x0000000c000d7c82 */ /* 0x000fd60008000000 */
.L_x_1134:
[----:B------:R-:W-:Y:S01]  /*132f0*/  UIADD3 UR10, UR12, UR4, URZ ;  /* 0x000000040c0a7290 */ /* 0x000fe2000fffe03f */
[----:B------:R-:W-:Y:S03]  /*13300*/  BAR.SYNC.DEFER_BLOCKING 0xd, 0xa0 ;  /* 0x0342800000007b1d */ /* 0x000fe60000010000 */
[----:B------:R-:W-:Y:S02]  /*13310*/  UIMAD.WIDE UR26, UR10, 0x4, UR14 ;  /* 0x000000040a1a78a5 */ /* 0x000fe4000f8e020e */
[----:B------:R-:W-:Y:S01]  /*13320*/  UIMAD.WIDE UR24, UR10, 0x4, UR16 ;  /* 0x000000040a1878a5 */ /* 0x000fe2000f8e0210 */
[----:B------:R-:W-:Y:S01]  /*13330*/  BSSY B0, `(.L_x_1122) ;  /* 0x0000010000007945 */ /* 0x000fe20003800000 */
[----:B------:R-:W-:-:S03]  /*13340*/  UIMAD.WIDE UR10, UR10, 0x4, UR18 ;  /* 0x000000040a0a78a5 */ /* 0x000fc6000f8e0212 */
[----:B------:R-:W-:Y:S09]  /*13350*/  @!P0 BRA `(.L_x_1123) ;  /* 0x0000000000348947 */ /* 0x000ff20003800000 */
[----:B------:R-:W1:Y:S01]  /*13360*/  S2UR UR21, SR_CgaCtaId ;  /* 0x00000000001579c3 */ /* 0x000e620000008800 */
[----:B------:R-:W-:Y:S01]  /*13370*/  UIADD3 UR28, UP0, UR13, UR6, URZ ;  /* 0x000000060d1c7290 */ /* 0x000fe2000ff1e03f */
[----:B------:R-:W-:-:S03]  /*13380*/  UMOV UR20, 0x400 ;  /* 0x0000040000147882 */ /* 0x000fc60000000000 */
        /* <DEDUP_REMOVED lines=10> */
.L_x_1123:
[----:B------:R-:W-:Y:S05]  /*13430*/  BSYNC B0 ;  /* 0x0000000000007941 */ /* 0x000fea0003800000 */
.L_x_1122:
        /* <DEDUP_REMOVED lines=13> */
.L_x_1125:
[----:B------:R-:W-:Y:S05]  /*13510*/  BSYNC B0 ;  /* 0x0000000000007941 */ /* 0x000fea0003800000 */
.L_x_1124:
[----:B------:R-:W-:Y:S06]  /*13520*/  BAR.ARV 0xa, 0xa0 ;  /* 0x0282800000007b1d */ /* 0x000fec0000002000 */
[----:B------:R-:W-:Y:S04]  /*13530*/  BSSY B0, `(.L_x_1126) ;  /* 0x0000003000007945 */ /* 0x000fe80003800000 */
[----:B------:R-:W-:Y:S05]  /*13540*/  @!P0 BRA `(.L_x_1127) ;  /* 0x0000000000048947 */ /* 0x000fea0003800000 */
[----:B------:R-:W-:-:S04]  /*13550*/  DEPBAR.LE SB0, 0x0 ;  /* 0x000080000000791a */ /* 0x000fc80000000000 */
.L_x_1127:
[----:B------:R-:W-:Y:S05]  /*13560*/  BSYNC B0 ;  /* 0x0000000000007941 */ /* 0x000fea0003800000 */
.L_x_1126:
        /* <DEDUP_REMOVED lines=13> */
.L_x_1129:
[----:B------:R-:W-:Y:S05]  /*13640*/  BSYNC B0 ;  /* 0x0000000000007941 */ /* 0x000fea0003800000 */
.L_x_1128:
        /* <DEDUP_REMOVED lines=13> */
.L_x_1131:
[----:B------:R-:W-:Y:S05]  /*13720*/  BSYNC B0 ;  /* 0x0000000000007941 */ /* 0x000fea0003800000 */
.L_x_1130:
[----:B------:R-:W-:Y:S01]  /*13730*/  UIADD3 UR9, UR9, 0x2, URZ ;  /* 0x0000000209097890 */ /* 0x000fe2000fffe03f */
[----:B------:R-:W-:Y:S06]  /*13740*/  BAR.ARV 0xa, 0xa0 ;  /* 0x0282800000007b1d */ /* 0x000fec0000002000 */
[----:B------:R-:W-:Y:S01]  /*13750*/  BSSY B0, `(.L_x_1132) ;  /* 0x0000004000007945 */ /* 0x000fe20003800000 */
[----:B------:R-:W-:-:S03]  /*13760*/  ISETP.LE.AND P1, PT, R0, UR9, PT ;  /* 0x0000000900007c0c */ /* 0x000fc6000bf23270 */
[----:B------:R-:W-:Y:S10]  /*13770*/  @!P0 BRA `(.L_x_1133) ;  /* 0x0000000000048947 */ /* 0x000ff40003800000 */
[----:B------:R-:W-:-:S04]  /*13780*/  DEPBAR.LE SB0, 0x0 ;  /* 0x000080000000791a */ /* 0x000fc80000000000 */
.L_x_1133:
[----:B------:R-:W-:Y:S05]  /*13790*/  BSYNC B0 ;  /* 0x0000000000007941 */ /* 0x000fea0003800000 */
.L_x_1132:
[----:B------:R-:W-:Y:S06]  /*137a0*/  BAR.ARV 0xb, 0xa0 ;  /* 0x02c2800000007b1d */ /* 0x000fec0000002000 */
[----:B------:R-:W-:Y:S02]  /*137b0*/  UIADD3 UR13, UR13, 0x4000, URZ ;  /* 0x000040000d0d7890 */ /* 0x000fe4000fffe03f */
[----:B------:R-:W-:Y:S01]  /*137c0*/  UIADD3 UR4, UR4, 0x4000, URZ ;  /* 0x0000400004047890 */ /* 0x000fe2000fffe03f */
[----:B------:R-:W-:Y:S11]  /*137d0*/  @!P1 BRA `(.L_x_1134) ;  /* 0xfffffff800c49947 */ /* 0x000ff6000383ffff */
[----:B------:R-:W-:Y:S05]  /*137e0*/  BRA `(.L_x_1045) ;  /* 0x0000001c00347947 */ /* 0x000fea0003800000 */
.L_x_1112:
[----:B------:R-:W1:Y:S01]  /*137f0*/  S2UR UR21, SR_CTAID.Z ;  /* 0x00000000001579c3 */ /* 0x000e620000002700 */
[----:B------:R-:W-:Y:S01]  /*13800*/  IMAD.MOV.U32 R11, RZ, RZ, 0x1 ;  /* 0x00000001ff0b7424 */ /* 0x000fe200078e00ff */
[----:B-1----:R-:W-:-:S13]  /*13810*/  ISETP.LE.AND P0, PT, RZ, UR21, PT ;  /* 0x00000015ff007c0c */ /* 0x002fda000bf03270 */
[----:B------:R-:W-:Y:S05]  /*13820*/  @!P0 BRA `(.L_x_1135) ;  /* 0x0000001800908947 */ /* 0x000fea0003800000 */
[----:B------:R-:W1:Y:S01]  /*13830*/  S2UR UR8, SR_CTAID.X ;  /* 0x00000000000879c3 */ /* 0x000e620000002500 */
[----:B------:R-:W-:Y:S01]  /*13840*/  ULDC UR6, c[0x0][0x280] ;  /* 0x0000a00000067ab9 */ /* 0x000fe20000000800 */
[----:B------:R-:W-:Y:S01]  /*13850*/  ULDC UR4, c[0x0][0x290] ;  /* 0x0000a40000047ab9 */ /* 0x000fe20000000800 */
[----:B------:R-:W-:Y:S01]  /*13860*/  ULDC UR5, c[0x0][0x74c] ;  /* 0x0001d30000057ab9 */ /* 0x000fe20000000800 */
[----:B------:R-:W-:-:S04]  /*13870*/  UIADD3 UR7, UR6, 0x7f, URZ ;  /* 0x0000007f06077890 */ /* 0x000fc8000fffe03f */
[----:B------:R-:W2:Y:S01]  /*13880*/  S2UR UR20, SR_CTAID.Y ;  /* 0x00000000001479c3 */ /* 0x000ea20000002600 */
[----:B-1----:R-:W-:Y:S02]  /*13890*/  USHF.L.U32 UR11, UR8, 0x7, URZ ;  /* 0x00000007080b7899 */ /* 0x002fe4000800063f */
[----:B------:R-:W-:Y:S02]  /*138a0*/  ISETP.LE.AND P0, PT, RZ, UR8, PT ;  /* 0x00000008ff007c0c */ /* 0x000fe4000bf03270 */
[----:B------:R-:W-:-:S04]  /*138b0*/  UIADD3 UR4, -UR4, UR11, UR6 ;  /* 0x0000000b04047290 */ /* 0x000fc8000fffe106 */
[----:B------:R-:W-:-:S04]  /*138c0*/  UIADD3 UR4, UR4, -UR5, URZ ;  /* 0x8000000504047290 */ /* 0x000fc8000fffe03f */
        /* <DEDUP_REMOVED lines=19> */
.L_x_1136:
[----:B------:R-:W-:-:S13]  /*13a00*/  ISETP.GT.AND P0, PT, R0, UR10, PT ;  /* 0x0000000a00007c0c */ /* 0x000fda000bf04270 */
[----:B------:R-:W-:Y:S05]  /*13a10*/  @!P0 BRA `(.L_x_1135) ;  /* 0x0000001800148947 */ /* 0x000fea0003800000 */
[----:B------:R-:W-:Y:S01]  /*13a20*/  USHF.R.S32.HI UR8, URZ, 0x1f, UR20 ;  /* 0x0000001f3f087899 */ /* 0x000fe20008011414 */
[----:B------:R-:W-:Y:S01]  /*13a30*/  MOV R4, UR10 ;  /* 0x0000000a00047c02 */ /* 0x000fe20008000f00 */
[----:B------:R-:W-:Y:S01]  /*13a40*/  ULDC.64 UR6, c[0x0][0x718] ;  /* 0x0001c60000067ab9 */ /* 0x000fe20000000a00 */
[----:B------:R-:W-:Y:S01]  /*13a50*/  ULDC.64 UR12, c[0x0][0x730] ;  /* 0x0001cc00000c7ab9 */ /* 0x000fe20000000a00 */
[----:B------:R-:W-:Y:S01]  /*13a60*/  UIMAD.WIDE.U32 UR4, UR20, UR6, URZ ;  /* 0x00000006140472a5 */ /* 0x000fe2000f8e003f */
[----:B------:R-:W-:Y:S01]  /*13a70*/  BSSY B0, `(.L_x_1135) ;  /* 0x000017f000007945 */ /* 0x000fe20003800000 */
[----:B------:R-:W-:Y:S01]  /*13a80*/  UIMAD UR6, UR8, UR6, URZ ;  /* 0x00000006080672a4 */ /* 0x000fe2000f8e023f */
[----:B------:R-:W-:Y:S01]  /*13a90*/  IMAD.MOV.U32 R2, RZ, RZ, RZ ;  /* 0x000000ffff027224 */ /* 0x000fe200078e00ff */
[----:B------:R-:W-:Y:S02]  /*13aa0*/  UIMAD UR8, UR8, UR12, URZ ;  /* 0x0000000c080872a4 */ /* 0x000fe4000f8e023f */
[----:B------:R-:W-:-:S02]  /*13ab0*/  UIMAD UR14, UR20, UR7, UR6 ;  /* 0x00000007140e72a4 */ /* 0x000fc4000f8e0206 */
[----:B------:R-:W-:Y:S02]  /*13ac0*/  UIMAD UR9, UR20, UR13, UR8 ;  /* 0x0000000d140972a4 */ /* 0x000fe4000f8e0208 */
[----:B------:R-:W-:Y:S01]  /*13ad0*/  UIMAD.WIDE.U32 UR6, UR20, UR12, URZ ;  /* 0x0000000c140672a5 */ /* 0x000fe2000f8e003f */
[----:B------:R-:W-:Y:S01]  /*13ae0*/  ULDC UR8, c[0x0][0x2e8] ;  /* 0x0000ba0000087ab9 */ /* 0x000fe20000000800 */
[----:B------:R-:W-:Y:S02]  /*13af0*/  USHF.R.S32.HI UR12, URZ, 0x1f, UR21 ;  /* 0x0000001f3f0c7899 */ /* 0x000fe40008011415 */
[----:B------:R-:W-:Y:S01]  /*13b00*/  UISETP.NE.AND UP0, UPT, UR8, 0x1, UPT ;  /* 0x000000010800788c */ /* 0x000fe2000bf05270 */
[----:B------:R-:W-:Y:S01]  /*13b10*/  ULDC.64 UR16, c[0x0][0x720] ;  /* 0x0001c80000107ab9 */ /* 0x000fe20000000a00 */
[----:B------:R-:W-:Y:S01]  /*13b20*/  ELECT P0, URZ, PT ;  /* 0x00000000003f782f */ /* 0x000fe20003800000 */
[----:B------:R-:W-:Y:S01]  /*13b30*/  UIMAD UR8, UR12, UR16, URZ ;  /* 0x000000100c0872a4 */ /* 0x000fe2000f8e023f */
[----:B------:R-:W-:Y:S01]  /*13b40*/  ULDC.64 UR18, c[0x0][0x738] ;  /* 0x0001ce0000127ab9 */ /* 0x000fe20000000a00 */
[----:B------:R-:W-:-:S02]  /*13b50*/  UIADD3 UR15, UR5, UR14, URZ ;  /* 0x0000000e050f7290 */ /* 0x000fc4000fffe03f */
[----:B------:R-:W-:Y:S02]  /*13b60*/  UIMAD UR12, UR12, UR18, URZ ;  /* 0x000000120c0c72a4 */ /* 0x000fe4000f8e023f */
[----:B------:R-:W-:Y:S02]  /*13b70*/  UIMAD UR5, UR21, UR17, UR8 ;  /* 0x00000011150572a4 */ /* 0x000fe4000f8e0208 */
[----:B------:R-:W-:Y:S01]  /*13b80*/  UIADD3 UR7, UR7, UR9, URZ ;  /* 0x0000000907077290 */ /* 0x000fe2000fffe03f */
[----:B------:R-:W-:Y:S01]  /*13b90*/  @UP0 ULDC UR8, c[0x0][0x2ec] ;  /* 0x0000bb0000080ab9 */ /* 0x000fe20000000800 */
[----:B------:R-:W-:Y:S01]  /*13ba0*/  UMOV UR14, UR4 ;  /* 0x00000004000e7c82 */ /* 0x000fe20008000000 */
[----:B------:R-:W-:Y:S02]  /*13bb0*/  UIMAD.WIDE.U32 UR8, UR20, UR8, URZ ;  /* 0x00000008140872a5 */ /* 0x000fe4000f8e003f */
[----:B------:R-:W-:Y:S01]  /*13bc0*/  UIMAD UR4, UR21, UR19, UR12 ;  /* 0x00000013150472a4 */ /* 0x000fe2000f8e020c */
[----:B------:R-:W-:-:S02]  /*13bd0*/  @UP0 ULDC UR13, c[0x0][0x2f0] ;  /* 0x0000bc00000d0ab9 */ /* 0x000fc40000000800 */
[----:B------:R-:W-:Y:S01]  /*13be0*/  UMOV UR12, UR20 ;  /* 0x00000014000c7c82 */ /* 0x000fe20008000000 */
[----:B------:R-:W-:Y:S02]  /*13bf0*/  UIMAD.WIDE.U32 UR14, UR21, UR16, UR14 ;  /* 0x00000010150e72a5 */ /* 0x000fe4000f8e000e */
[----:B------:R-:W-:Y:S02]  /*13c00*/  UIMAD.WIDE.U32 UR6, UR21, UR18, UR6 ;  /* 0x00000012150672a5 */ /* 0x000fe4000f8e0006 */
[----:B------:R-:W-:Y:S01]  /*13c10*/  @UP0 USHF.R.U32.HI UR12, URZ, UR13, UR9 ;  /* 0x0000000d3f0c0299 */ /* 0x000fe20008011609 */
[----:B------:R-:W-:Y:S11]  /*13c20*/  @!P0 BRA `(.L_x_1137) ;  /* 0x00000014008c8947 */ /* 0x000ff60003800000 */
[----:B------:R-:W1:Y:S01]  /*13c30*/  S2R R3, SR_CgaCtaId ;  /* 0x0000000000037919 */ /* 0x000e620000008800 */
[----:B------:R-:W-:-:S04]  /*13c40*/  MOV R16, 0x400 ;  /* 0x0000040000107802 */ /* 0x000fc80000000f00 */
[----:B-1----:R-:W-:Y:S02]  /*13c50*/  LEA R16, R3, R16, 0x18 ;  /* 0x0000001003107211 */ /* 0x002fe400078ec0ff */
[----:B------:R-:W-:-:S04]  /*13c60*/  MOV R3, 0x1 ;  /* 0x0000000100037802 */ /* 0x000fc80000000f00 */
[----:B------:R-:W-:-:S04]  /*13c70*/  SHF.L.U32 R3, R3, 0x1f, RZ ;  /* 0x0000001f03037819 */ /* 0x000fc800000006ff */
[----:B------:R-:W1:Y:S02]  /*13c80*/  SYNCS.PHASECHK.TRANS64.TRYWAIT P0, [R16+URZ+0x30c20], R3 ;  /* 0x030c2003100075a7 */ /* 0x000e64000800017f */
[----:B-1----:R-:W-:Y:S05]  /*13c90*/  @!P0 BRA `(.L_x_1138) ;  /* 0x0000001800bc8947 */ /* 0x002fea0003800000 */
.L_x_1166:
[----:B------:R-:W2:Y:S01]  /*13ca0*/  S2R R2, SR_TID.X ;  /* 0x0000000000027919 */ /* 0x000ea20000002100 */
[----:B------:R-:W-:Y:S01]  /*13cb0*/  IMAD.U32 R15, RZ, RZ, UR15 ;  /* 0x0000000fff0f7e24 */ /* 0x000fe2000f8e00ff */
[----:B------:R-:W-:Y:S01]  /*13cc0*/  MOV R14, UR7 ;  /* 0x00000007000e7c02 */ /* 0x000fe20008000f00 */
[----:B------:R-:W-:Y:S02]  /*13cd0*/  IMAD.MOV.U32 R11, RZ, RZ, 0x1 ;  /* 0x00000001ff0b7424 */ /* 0x000fe400078e00ff */
[----:B------:R-:W-:Y:S01]  /*13ce0*/  VIADD R15, R15, UR5 ;  /* 0x000000050f0f7c36 */ /* 0x000fe20008000000 */
[----:B------:R-:W-:Y:S02]  /*13cf0*/  IADD3 R14, R14, UR4, RZ ;  /* 0x000000040e0e7c10 */ /* 0x000fe4000fffe0ff */
[----:B--2---:R-:W-:-:S04]  /*13d00*/  LOP3.LUT R2, R2, 0x7f, RZ, 0xc0, !PT ;  /* 0x0000007f02027812 */ /* 0x004fc800078ec0ff */
[----:B------:R-:W-:-:S13]  /*13d10*/  ISETP.NE.AND P0, PT, R2, RZ, PT ;  /* 0x000000ff0200720c */ /* 0x000fda0003f05270 */
[----:B------:R-:W-:Y:S05]  /*13d20*/  @P0 BRA `(.L_x_1139) ;  /* 0x0000000000180947 */ /* 0x000fea0003800000 */
[----:B------:R-:W2:Y:S01]  /*13d30*/  S2R R2, SR_TID.X ;  /* 0x0000000000027919 */ /* 0x000ea20000002100 */
[----:B-1----:R-:W-:-:S04]  /*13d40*/  MOV R3, 0x4200 ;  /* 0x0000420000037802 */ /* 0x002fc80000000f00 */
[----:B------:R3:W-:Y:S01]  /*13d50*/  SYNCS.ARRIVE.TRANS64 RZ, [R16+URZ+0x30c10], R3 ;  /* 0x030c100310ff79a7 */ /* 0x0007e2000800003f */
[----:B--2---:R-:W-:-:S13]  /*13d60*/  LOP3.LUT P1, RZ, R2, 0x1f, RZ, 0xc0, !PT ;  /* 0x0000001f02ff7812 */ /* 0x004fda000782c0ff */
[----:B---3--:R-:W-:Y:S05]  /*13d70*/  @!P1 BRA `(.L_x_1139) ;  /* 0x0000000000049947 */ /* 0x008fea0003800000 */
[----:B------:R-:W-:Y:S01]  /*13d80*/  BPT.TRAP 0x1 ;  /* 0x000000040000795c */ /* 0x000fe20000300000 */
.L_x_1139:
[----:B------:R-:W-:Y:S01]  /*13d90*/  R2UR UR19, R4 ;  /* 0x00000000041372ca */ /* 0x000fe200000e0000 */
[----:B------:R-:W2:Y:S01]  /*13da0*/  LDC.64 R12, c[0x0][0x198] ;  /* 0x00006600ff0c7b82 */ /* 0x000ea20000000a00 */
[----:B------:R-:W-:Y:S01]  /*13db0*/  R2UR UR8, R15 ;  /* 0x000000000f0872ca */ /* 0x000fe200000e0000 */
[----:B------:R-:W-:Y:S01]  /*13dc0*/  ULDC.64 UR16, c[0x0][0x700] ;  /* 0x0001c00000107ab9 */ /* 0x000fe20000000a00 */
[----:B------:R-:W-:Y:S01]  /*13dd0*/  UMOV UR32, 0x0 ;  /* 0x0000000000207882 */ /* 0x000fe20000000000 */
[----:B------:R-:W-:Y:S01]  /*13de0*/  IMAD.U32 R10, RZ, RZ, UR16 ;  /* 0x00000010ff0a7e24 */ /* 0x000fe2000f8e00ff */
[----:B------:R-:W-:Y:S01]  /*13df0*/  UMOV UR33, 0x14f00000 ;  /* 0x14f0000000217882 */ /* 0x000fe20000000000 */
[----:B------:R-:W-:Y:S01]  /*13e00*/  IMAD.U32 R9, RZ, RZ, UR17 ;  /* 0x00000011ff097e24 */ /* 0x000fe2000f8e00ff */
[----:B------:R-:W-:Y:S01]  /*13e10*/  UMOV UR18, URZ ;  /* 0x0000003f00127c82 */ /* 0x000fe20008000000 */
[----:B------:R-:W-:Y:S01]  /*13e20*/  UMOV UR25, 0x20 ;  /* 0x0000002000197882 */ /* 0x000fe20000000000 */
[----:B------:R-:W-:Y:S01]  /*13e30*/  UMOV UR34, 0x0 ;  /* 0x0000000000227882 */ /* 0x000fe20000000000 */
[----:B------:R-:W-:Y:S01]  /*13e40*/  UMOV UR35, 0x10000000 ;  /* 0x1000000000237882 */ /* 0x000fe20000000000 */
[----:B------:R-:W-:Y:S01]  /*13e50*/  UMOV UR13, UR21 ;  /* 0x00000015000d7c82 */ /* 0x000fe20008000000 */
[----:B------:R-:W-:Y:S01]  /*13e60*/  USHF.L.U32 UR19, UR19, 0x7, URZ ;  /* 0x0000000713137899 */ /* 0x000fe2000800063f */
[----:B------:R-:W-:Y:S01]  /*13e70*/  IMAD.MOV.U32 R19, RZ, RZ, RZ ;  /* 0x000000ffff137224 */ /* 0x000fe200078e00ff */
[----:B------:R-:W-:Y:S01]  /*13e80*/  UMOV UR10, UR18 ;  /* 0x00000012000a7c82 */ /* 0x000fe20008000000 */
[----:B------:R-:W-:Y:S01]  /*13e90*/  UMOV UR27, UR11 ;  /* 0x0000000b001b7c82 */ /* 0x000fe20008000000 */
[----:B------:R-:W-:Y:S01]  /*13ea0*/  UIADD3 UR9, UP0, UR19, UR14, URZ ;  /* 0x0000000e13097290 */ /* 0x000fe2000ff1e03f */
[----:B------:R-:W-:Y:S01]  /*13eb0*/  UMOV UR28, UR12 ;  /* 0x0000000c001c7c82 */ /* 0x000fe20008000000 */
[----:B------:R-:W-:-:S02]  /*13ec0*/  UMOV UR29, UR21 ;  /* 0x00000015001d7c82 */ /* 0x000fc40008000000 */
[----:B------:R-:W-:Y:S02]  /*13ed0*/  ULEA.HI.X.SX32 UR8, UR19, UR8, 0x1, UP0 ;  /* 0x0000000813087291 */ /* 0x000fe400080f0e3f */
[----:B-1----:R-:W-:Y:S01]  /*13ee0*/  MOV R3, UR9 ;  /* 0x0000000900037c02 */ /* 0x002fe20008000f00 */
[----:B------:R-:W-:Y:S01]  /*13ef0*/  UMOV UR26, UR18 ;  /* 0x00000012001a7c82 */ /* 0x000fe20008000000 */
[----:B--2---:R-:W-:Y:S01]  /*13f00*/  MOV R8, R12 ;  /* 0x0000000c00087202 */ /* 0x004fe20000000f00 */
[----:B------:R-:W-:Y:S01]  /*13f10*/  IMAD.MOV.U32 R7, RZ, RZ, R13 ;  /* 0x000000ffff077224 */ /* 0x000fe200078e000d */
[----:B------:R-:W-:Y:S01]  /*13f20*/  LEA R2, P1, R3, R10, 0x2 ;  /* 0x0000000a03027211 */ /* 0x000fe200078210ff */
[----:B------:R-:W-:Y:S01]  /*13f30*/  IMAD.U32 R3, RZ, RZ, UR8 ;  /* 0x00000008ff037e24 */ /* 0x000fe2000f8e00ff */
[----:B------:R-:W-:Y:S02]  /*13f40*/  MOV R6, UR9 ;  /* 0x0000000900067c02 */ /* 0x000fe40008000f00 */
[----:B------:R-:W-:-:S02]  /*13f50*/  R2UR UR22, R2 ;  /* 0x00000000021672ca */ /* 0x000fc400000e0000 */
[----:B------:R-:W-:Y:S02]  /*13f60*/  IADD3 R2, P2, R8, 0x2f0, RZ ;  /* 0x000002f008027810 */ /* 0x000fe40007f5e0ff */
[----:B------:R-:W-:Y:S02]  /*13f70*/  LEA.HI.X R3, R6, R9, R3, 0x2, P1 ;  /* 0x0000000906037211 */ /* 0x000fe400008f1403 */
[----:B------:R-:W-:Y:S01]  /*13f80*/  R2UR UR40, R2 ;  /* 0x00000000022872ca */ /* 0x000fe200000e0000 */
[----:B------:R-:W-:Y:S01]  /*13f90*/  IMAD.X R5, RZ, RZ, R7, P2 ;  /* 0x000000ffff057224 */ /* 0x000fe200010e0607 */
[----:B------:R-:W-:Y:S02]  /*13fa0*/  IADD3 R2, P3, R8, 0x3f0, RZ ;  /* 0x000003f008027810 */ /* 0x000fe40007f7e0ff */
[----:B------:R-:W-:Y:S02]  /*13fb0*/  R2UR UR8, R16 ;  /* 0x00000000100872ca */ /* 0x000fe400000e0000 */
[----:B------:R-:W-:-:S02]  /*13fc0*/  R2UR UR42, R2 ;  /* 0x00000000022a72ca */ /* 0x000fc400000e0000 */
[----:B------:R-:W-:Y:S02]  /*13fd0*/  IADD3 R2, P1, R8, 0xf0, RZ ;  /* 0x000000f008027810 */ /* 0x000fe40007f3e0ff */
[----:B------:R-:W-:Y:S02]  /*13fe0*/  R2UR UR23, R3 ;  /* 0x00000000031772ca */ /* 0x000fe400000e0000 */
[----:B------:R-:W-:Y:S02]  /*13ff0*/  IADD3 R6, R0, -0x1, RZ ;  /* 0xffffffff00067810 */ /* 0x000fe40007ffe0ff */
[-C--:B------:R-:W-:Y:S02]  /*14000*/  IADD3.X R3, RZ, R7.reuse, RZ, P1, !PT ;  /* 0x00000007ff037210 */ /* 0x080fe40000ffe4ff */
[----:B------:R-:W-:Y:S01]  /*14010*/  R2UR UR41, R5 ;  /* 0x00000000052972ca */ /* 0x000fe200000e0000 */
[----:B------:R1:W-:Y:S01]  /*14020*/  STL [R1], R6 ;  /* 0x0000000601007387 */ /* 0x0003e20000100800 */
[----:B------:R-:W-:Y:S01]  /*14030*/  IADD3.X R5, RZ, R7, RZ, P3, !PT ;  /* 0x00000007ff057210 */ /* 0x000fe20001ffe4ff */
[----:B------:R-:W-:Y:S01]  /*14040*/  UIADD3 UR16, UR8, 0x10000, URZ ;  /* 0x0001000008107890 */ /* 0x000fe2000fffe03f */
[----:B------:R-:W-:Y:S01]  /*14050*/  R2UR UR30, R2 ;  /* 0x00000000021e72ca */ /* 0x000fe200000e0000 */
[----:B------:R-:W-:Y:S01]  /*14060*/  UIADD3 UR17, UR8, 0x30c10, URZ ;  /* 0x00030c1008117890 */ /* 0x000fe2000fffe03f */
[----:B------:R-:W-:Y:S01]  /*14070*/  R2UR UR31, R3 ;  /* 0x00000000031f72ca */ /* 0x000fe200000e0000 */
[----:B------:R-:W-:Y:S01]  /*14080*/  UIADD3 UR38, UR8, 0x20000, URZ ;  /* 0x0002000008267890 */ /* 0x000fe2000fffe03f */
[----:B------:R-:W-:Y:S01]  /*14090*/  R2UR UR43, R5 ;  /* 0x00000000052b72ca */ /* 0x000fe200000e0000 */
[----:B------:R-:W-:Y:S01]  /*140a0*/  UIADD3 UR9, UR8, 0x30c00, URZ ;  /* 0x00030c0008097890 */ /* 0x000fe2000fffe03f */
[----:B------:R-:W-:Y:S01]  /*140b0*/  ISETP.GE.AND P1, PT, R4, R6, PT ;  /* 0x000000060400720c */ /* 0x000fe20003f26270 */
[----:B------:R-:W-:Y:S01]  /*140c0*/  UIADD3 UR24, UR8, 0x4000, URZ ;  /* 0x0000400008187890 */ /* 0x000fe2000fffe03f */
[----:B------:R-:W-:Y:S01]  /*140d0*/  IMAD.MOV.U32 R5, RZ, RZ, 0x8000 ;  /* 0x00008000ff057424 */ /* 0x000fe200078e00ff */
[----:B------:R-:W-:-:S06]  /*140e0*/  UMOV UR39, UR17 ;  /* 0x0000001100277c82 */ /* 0x000fcc0008000000 */
[----:B------:R-:W-:Y:S01]  /*140f0*/  UTMALDG.4D [UR16], [UR30], desc[UR32] ;  /* 0x000020101e0075b4 */ /* 0x000fe20008019000 */
[----:B------:R2:W-:Y:S01]  /*14100*/  UBLKCP.S.G [UR38], [UR22], UR25 ;  /* 0x00000026160073ba */ /* 0x0005e20008000219 */
[----:B------:R1:W-:Y:S01]  /*14110*/  SYNCS.ARRIVE.TRANS64 RZ, [R16+URZ+0x30c00], R5 ;  /* 0x030c000510ff79a7 */ /* 0x0003e2000800003f */
[----:B------:R1:W-:Y:S01]  /*14120*/  UTMALDG.4D [UR8], [UR40], desc[UR34] ;  /* 0x00002208280075b4 */ /* 0x0003e20008019000 */
[----:B--2---:R-:W-:Y:S02]  /*14130*/  UMOV UR25, UR9 ;  /* 0x0000000900197c82 */ /* 0x004fe40008000000 */
[----:B------:R1:W-:Y:S01]  /*14140*/  UTMALDG.4D [UR24], [UR42], desc[UR34] ;  /* 0x000022182a0075b4 */ /* 0x0003e20008019000 */
[----:B------:R-:W-:Y:S05]  /*14150*/  @P1 BRA `(.L_x_1140) ;  /* 0x0000000c00841947 */ /* 0x000fea0003800000 */
[----:B-1----:R-:W-:Y:S01]  /*14160*/  LOP3.LUT R5, RZ, R4, RZ, 0x33, !PT ;  /* 0x00000004ff057212 */ /* 0x002fe200078e33ff */
[----:B------:R-:W1:Y:S01]  /*14170*/  S2R R12, SR_TID.X ;  /* 0x00000000000c7919 */ /* 0x000e620000002100 */
[----:B------:R-:W-:Y:S02]  /*14180*/  MOV R11, 0x1 ;  /* 0x00000001000b7802 */ /* 0x000fe40000000f00 */
[----:B------:R-:W-:Y:S01]  /*14190*/  IADD3 R20, R5, R0, RZ ;  /* 0x0000000005147210 */ /* 0x000fe20007ffe0ff */
[----:B------:R-:W-:Y:S02]  /*141a0*/  VIADD R5, R0, 0xfffffffe ;  /* 0xfffffffe00057836 */ /* 0x000fe40000000000 */
[----:B------:R-:W-:-:S03]  /*141b0*/  IMAD.MOV.U32 R0, RZ, RZ, R4 ;  /* 0x000000ffff007224 */ /* 0x000fc600078e0004 */
[----:B------:R-:W-:Y:S02]  /*141c0*/  ISETP.NE.AND P1, PT, R5, R4, PT ;  /* 0x000000040500720c */ /* 0x000fe40003f25270 */
[----:B------:R-:W-:-:S05]  /*141d0*/  LOP3.LUT R5, R20, 0x1, RZ, 0xc0, !PT ;  /* 0x0000000114057812 */ /* 0x000fca00078ec0ff */
[----:B------:R2:W-:Y:S01]  /*141e0*/  STL [R1+0x4], R5 ;  /* 0x0000040501007387 */ /* 0x0005e20000100800 */
[----:B-1----:R-:W-:-:S05]  /*141f0*/  LOP3.LUT R6, R12, 0x1f, RZ, 0xc0, !PT ;  /* 0x0000001f0c067812 */ /* 0x002fca00078ec0ff */
[----:B--2---:R-:W-:Y:S05]  /*14200*/  @!P1 BRA `(.L_x_1141) ;  /* 0x0000000800389947 */ /* 0x004fea0003800000 */
[----:B------:R-:W-:Y:S01]  /*14210*/  IADD3 R20, R20, -R5, RZ ;  /* 0x8000000514147210 */ /* 0x000fe20007ffe0ff */
[----:B------:R-:W-:Y:S01]  /*14220*/  IMAD.MOV.U32 R0, RZ, RZ, R4 ;  /* 0x000000ffff007224 */ /* 0x000fe200078e0004 */
[----:B------:R-:W-:-:S07]  /*14230*/  MOV R11, 0x1 ;  /* 0x00000001000b7802 */ /* 0x000fce0000000f00 */
.L_x_1150:
[----:B--234-:R-:W-:-:S04]  /*14240*/  SHF.L.U32 R21, R11, 0x1f, RZ ;  /* 0x0000001f0b157819 */ /* 0x01cfc800000006ff */
[----:B------:R-:W1:Y:S02]  /*14250*/  SYNCS.PHASECHK.TRANS64.TRYWAIT P1, [R16+URZ+0x30c40], R21 ;  /* 0x030c4015100075a7 */ /* 0x000e64000802017f */
[----:B-1----:R-:W-:Y:S05]  /*14260*/  @!P1 BRA `(.L_x_1142) ;  /* 0x00000014005c9947 */ /* 0x002fea0003800000 */
.L_x_1167:
[----:B------:R-:W-:Y:S05]  /*14270*/  @P0 BRA `(.L_x_1143) ;  /* 0x0000000000140947 */ /* 0x000fea0003800000 */
[----:B------:R-:W-:Y:S01]  /*14280*/  ISETP.NE.AND P1, PT, R6, RZ, PT ;  /* 0x000000ff0600720c */ /* 0x000fe20003f25270 */
[----:B------:R-:W-:-:S04]  /*14290*/  IMAD.MOV.U32 R3, RZ, RZ, 0x4200 ;  /* 0x00004200ff037424 */ /* 0x000fc800078e00ff */
[----:B------:R2:W-:Y:S08]  /*142a0*/  SYNCS.ARRIVE.TRANS64 RZ, [R16+URZ+0x30c30], R3 ;  /* 0x030c300310ff79a7 */ /* 0x0005f0000800003f */
[----:B------:R-:W-:Y:S05]  /*142b0*/  @!P1 BRA `(.L_x_1143) ;  /* 0x0000000000049947 */ /* 0x000fea0003800000 */
[----:B------:R-:W-:Y:S01]  /*142c0*/  BPT.TRAP 0x1 ;  /* 0x000000040000795c */ /* 0x000fe20000300000 */
.L_x_1143:
[----:B------:R-:W2:Y:S01]  /*142d0*/  LDC.64 R12, c[0x0][0x728] ;  /* 0x0001ca00ff0c7b82 */ /* 0x000ea20000000a00 */
[----:B------:R-:W-:Y:S01]  /*142e0*/  SHF.L.U32 R18, R0, 0x7, RZ ;  /* 0x0000000700127819 */ /* 0x000fe200000006ff */
[----:B------:R-:W-:Y:S01]  /*142f0*/  UMOV UR26, 0x0 ;  /* 0x00000000001a7882 */ /* 0x000fe20000000000 */
[----:B------:R-:W-:Y:S01]  /*14300*/  R2UR UR8, R16 ;  /* 0x00000000100872ca */ /* 0x000fe200000e0000 */
[----:B------:R-:W-:Y:S01]  /*14310*/  UMOV UR27, 0x14f00000 ;  /* 0x14f00000001b7882 */ /* 0x000fe20000000000 */
[C---:B------:R-:W-:Y:S01]  /*14320*/  IADD3 R2, P1, R18.reuse, UR6, RZ ;  /* 0x0000000612027c10 */ /* 0x040fe2000ff3e0ff */
[----:B------:R-:W-:Y:S01]  /*14330*/  UMOV UR18, URZ ;  /* 0x0000003f00127c82 */ /* 0x000fe20008000000 */
[----:B------:R-:W-:Y:S01]  /*14340*/  R2UR UR19, R18 ;  /* 0x00000000121372ca */ /* 0x000fe200000e0000 */
[----:B------:R-:W3:Y:S01]  /*14350*/  LDC.64 R4, c[0x0][0x198] ;  /* 0x00006600ff047b82 */ /* 0x000ee20000000a00 */
[----:B------:R-:W-:-:S07]  /*14360*/  UMOV UR10, 0x20 ;  /* 0x00000020000a7882 */ /* 0x000fce0000000000 */
[----:B------:R-:W-:Y:S02]  /*14370*/  UIADD3 UR16, UR8, 0x18000, URZ ;  /* 0x0001800008107890 */ /* 0x000fe4000fffe03f */
[----:B------:R-:W-:Y:S02]  /*14380*/  UIADD3 UR17, UR8, 0x30c30, URZ ;  /* 0x00030c3008117890 */ /* 0x000fe4000fffe03f */
[----:B------:R-:W-:Y:S01]  /*14390*/  UIADD3 UR8, UR8, 0x20400, URZ ;  /* 0x0002040008087890 */ /* 0x000fe2000fffe03f */
[----:B--2---:R-:W-:-:S04]  /*143a0*/  LEA R3, P2, R2, R12, 0x2 ;  /* 0x0000000c02037211 */ /* 0x004fc800078410ff */
[----:B------:R-:W-:Y:S01]  /*143b0*/  UMOV UR9, UR17 ;  /* 0x0000001100097c82 */ /* 0x000fe20008000000 */
        /* <DEDUP_REMOVED lines=14> */
.L_x_1168:
[----:B------:R-:W-:Y:S05]  /*144a0*/  @P0 BRA `(.L_x_1145) ;  /* 0x0000000000140947 */ /* 0x000fea0003800000 */
[----:B------:R-:W-:Y:S02]  /*144b0*/  ISETP.NE.AND P1, PT, R6, RZ, PT ;  /* 0x000000ff0600720c */ /* 0x000fe40003f25270 */
[----:B------:R-:W-:-:S04]  /*144c0*/  MOV R2, 0x4200 ;  /* 0x0000420000027802 */ /* 0x000fc80000000f00 */
[----:B------:R3:W-:Y:S07]  /*144d0*/  SYNCS.ARRIVE.TRANS64 RZ, [R16+URZ+0x30c18], R2 ;  /* 0x030c180210ff79a7 */ /* 0x0007ee000800003f */
[----:B------:R-:W-:Y:S05]  /*144e0*/  @!P1 BRA `(.L_x_1145) ;  /* 0x0000000000049947 */ /* 0x000fea0003800000 */
[----:B------:R-:W-:Y:S01]  /*144f0*/  BPT.TRAP 0x1 ;  /* 0x000000040000795c */ /* 0x000fe20000300000 */
.L_x_1145:
[----:B------:R-:W-:Y:S01]  /*14500*/  VIADD R18, R18, 0x80 ;  /* 0x0000008012127836 */ /* 0x000fe20000000000 */
[----:B------:R-:W-:Y:S01]  /*14510*/  ULDC.64 UR8, c[0x0][0x700] ;  /* 0x0001c00000087ab9 */ /* 0x000fe20000000a00 */
[----:B------:R-:W-:Y:S01]  /*14520*/  R2UR UR24, R16 ;  /* 0x00000000101872ca */ /* 0x000fe200000e0000 */
[----:B------:R-:W-:Y:S01]  /*14530*/  IMAD.U32 R9, RZ, RZ, UR9 ;  /* 0x00000009ff097e24 */ /* 0x000fe2000f8e00ff */
[----:B------:R-:W-:Y:S01]  /*14540*/  MOV R10, UR8 ;  /* 0x00000008000a7c02 */ /* 0x000fe20008000f00 */
[----:B------:R-:W-:Y:S01]  /*14550*/  UMOV UR22, 0x0 ;  /* 0x0000000000167882 */ /* 0x000fe20000000000 */
[----:B---3--:R-:W-:Y:S01]  /*14560*/  IADD3 R2, P1, R18, UR14, RZ ;  /* 0x0000000e12027c10 */ /* 0x008fe2000ff3e0ff */
[----:B------:R-:W-:Y:S01]  /*14570*/  UMOV UR23, 0x14f00000 ;  /* 0x14f0000000177882 */ /* 0x000fe20000000000 */
[----:B------:R-:W-:Y:S01]  /*14580*/  SHF.R.S32.HI R17, RZ, 0x1f, R18 ;  /* 0x0000001fff117819 */ /* 0x000fe20000011412 */
[----:B------:R-:W-:Y:S01]  /*14590*/  UMOV UR18, URZ ;  /* 0x0000003f00127c82 */ /* 0x000fe20008000000 */
[----:B------:R-:W-:Y:S01]  /*145a0*/  LEA R3, P2, R2, R10, 0x2 ;  /* 0x0000000a02037211 */ /* 0x000fe200078410ff */
[----:B------:R-:W-:Y:S01]  /*145b0*/  UMOV UR10, 0x20 ;  /* 0x00000020000a7882 */ /* 0x000fe20000000000 */
[----:B------:R-:W-:-:S02]  /*145c0*/  R2UR UR19, R18 ;  /* 0x00000000121372ca */ /* 0x000fc400000e0000 */
[----:B------:R-:W-:Y:S01]  /*145d0*/  R2UR UR26, R3 ;  /* 0x00000000031a72ca */ /* 0x000fe200000e0000 */
[----:B------:R-:W-:Y:S01]  /*145e0*/  UIADD3 UR16, UR24, 0x14000, URZ ;  /* 0x0001400018107890 */ /* 0x000fe2000fffe03f */
[----:B------:R-:W-:Y:S01]  /*145f0*/  IADD3.X R3, R17, R15, RZ, P1, !PT ;  /* 0x0000000f11037210 */ /* 0x000fe20000ffe4ff */
[----:B------:R-:W-:Y:S02]  /*14600*/  UIADD3 UR17, UR24, 0x30c18, URZ ;  /* 0x00030c1818117890 */ /* 0x000fe4000fffe03f */
[----:B------:R-:W-:Y:S01]  /*14610*/  UIADD3 UR24, UR24, 0x20200, URZ ;  /* 0x0002020018187890 */ /* 0x000fe2000fffe03f */
[----:B------:R-:W-:Y:S02]  /*14620*/  LEA.HI.X R3, R2, R9, R3, 0x2, P2 ;  /* 0x0000000902037211 */ /* 0x000fe400010f1403 */
[----:B------:R-:W-:Y:S02]  /*14630*/  IADD3 R2, P1, R8, 0xf0, RZ ;  /* 0x000000f008027810 */ /* 0x000fe40007f3e0ff */
[----:B------:R-:W-:Y:S01]  /*14640*/  R2UR UR27, R3 ;  /* 0x00000000031b72ca */ /* 0x000fe200000e0000 */
[----:B------:R-:W-:Y:S01]  /*14650*/  UMOV UR25, UR17 ;  /* 0x0000001100197c82 */ /* 0x000fe20008000000 */
[----:B------:R-:W-:Y:S01]  /*14660*/  R2UR UR8, R2 ;  /* 0x00000000020872ca */ /* 0x000fe200000e0000 */
[----:B------:R-:W-:-:S05]  /*14670*/  IMAD.X R3, RZ, RZ, R7, P1 ;  /* 0x000000ffff037224 */ /* 0x000fca00008e0607 */
[----:B------:R-:W-:-:S13]  /*14680*/  R2UR UR9, R3 ;  /* 0x00000000030972ca */ /* 0x000fda00000e0000 */
[----:B------:R3:W-:Y:S01]  /*14690*/  UTMALDG.4D [UR16], [UR8], desc[UR22] ;  /* 0x00001610080075b4 */ /* 0x0007e20008019000 */
[----:B------:R3:W-:Y:S01]  /*146a0*/  UBLKCP.S.G [UR24], [UR26], UR10 ;  /* 0x000000181a0073ba */ /* 0x0007e2000800020a */
[----:B------:R-:W4:Y:S02]  /*146b0*/  SYNCS.PHASECHK.TRANS64.TRYWAIT P1, [R16+URZ+0x30c48], R21 ;  /* 0x030c4815100075a7 */ /* 0x000f24000802017f */
[----:B---34-:R-:W-:Y:S05]  /*146c0*/  @!P1 BRA `(.L_x_1146) ;  /* 0x00000010006c9947 */ /* 0x018fea0003800000 */
.L_x_1169:
[----:B------:R-:W-:Y:S05]  /*146d0*/  @P0 BRA `(.L_x_1147) ;  /* 0x0000000000140947 */ /* 0x000fea0003800000 */
[----:B------:R-:W-:Y:S02]  /*146e0*/  ISETP.NE.AND P1, PT, R6, RZ, PT ;  /* 0x000000ff0600720c */ /* 0x000fe40003f25270 */
[----:B-123--:R-:W-:-:S04]  /*146f0*/  MOV R21, 0x4200 ;  /* 0x0000420000157802 */ /* 0x00efc80000000f00 */
[----:B------:R4:W-:Y:S07]  /*14700*/  SYNCS.ARRIVE.TRANS64 RZ, [R16+URZ+0x30c38], R21 ;  /* 0x030c381510ff79a7 */ /* 0x0009ee000800003f */
[----:B------:R-:W-:Y:S05]  /*14710*/  @!P1 BRA `(.L_x_1147) ;  /* 0x0000000000049947 */ /* 0x000fea0003800000 */
[----:B------:R-:W-:Y:S01]  /*14720*/  BPT.TRAP 0x1 ;  /* 0x000000040000795c */ /* 0x000fe20000300000 */
.L_x_1147:
[C---:B------:R-:W-:Y:S01]  /*14730*/  R2UR UR19, R18.reuse ;  /* 0x00000000121372ca */ /* 0x040fe200000e0000 */
[----:B------:R-:W-:Y:S01]  /*14740*/  UMOV UR22, 0x0 ;  /* 0x0000000000167882 */ /* 0x000fe20000000000 */
[----:B------:R-:W-:Y:S01]  /*14750*/  IADD3 R18, P1, R18, UR6, RZ ;  /* 0x0000000612127c10 */ /* 0x000fe2000ff3e0ff */
        /* <DEDUP_REMOVED lines=19> */
[----:B------:R-:W5:Y:S02]  /*14890*/  SYNCS.PHASECHK.TRANS64.TRYWAIT P1, [R16+URZ+0x30c20], R5 ;  /* 0x030c2005100075a7 */ /* 0x000f64000802017f */
[----:B-1---5:R-:W-:Y:S05]  /*148a0*/  @!P1 BRA `(.L_x_1148) ;  /* 0x0000001000089947 */ /* 0x022fea0003800000 */
.L_x_1171:
[----:B------:R-:W-:Y:S05]  /*148b0*/  @P0 BRA `(.L_x_1149) ;  /* 0x0000000000140947 */ /* 0x000fea0003800000 */
[----:B------:R-:W-:Y:S02]  /*148c0*/  ISETP.NE.AND P1, PT, R6, RZ, PT ;  /* 0x000000ff0600720c */ /* 0x000fe40003f25270 */
[----:B------:R-:W-:-:S04]  /*148d0*/  MOV R5, 0x4200 ;  /* 0x0000420000057802 */ /* 0x000fc80000000f00 */
[----:B------:R1:W-:Y:S07]  /*148e0*/  SYNCS.ARRIVE.TRANS64 RZ, [R16+URZ+0x30c10], R5 ;  /* 0x030c100510ff79a7 */ /* 0x0003ee000800003f */
[----:B------:R-:W-:Y:S05]  /*148f0*/  @!P1 BRA `(.L_x_1149) ;  /* 0x0000000000049947 */ /* 0x000fea0003800000 */
[----:B------:R-:W-:Y:S01]  /*14900*/  BPT.TRAP 0x1 ;  /* 0x000000040000795c */ /* 0x000fe20000300000 */
.L_x_1149:
[----:B------:R-:W-:Y:S01]  /*14910*/  R2UR UR10, R0 ;  /* 0x00000000000a72ca */ /* 0x000fe200000e0000 */
[----:B------:R-:W-:Y:S01]  /*14920*/  UMOV UR22, 0x0 ;  /* 0x0000000000167882 */ /* 0x000fe20000000000 */
[----:B------:R-:W-:Y:S01]  /*14930*/  R2UR UR8, R15 ;  /* 0x000000000f0872ca */ /* 0x000fe200000e0000 */
[----:B------:R-:W-:Y:S01]  /*14940*/  UMOV UR23, 0x14f00000 ;  /* 0x14f0000000177882 */ /* 0x000fe20000000000 */
[----:B------:R-:W-:Y:S01]  /*14950*/  R2UR UR24, R16 ;  /* 0x00000000101872ca */ /* 0x000fe200000e0000 */
[----:B------:R-:W-:Y:S01]  /*14960*/  UMOV UR18, URZ ;  /* 0x0000003f00127c82 */ /* 0x000fe20008000000 */
[----:B------:R-:W-:Y:S01]  /*14970*/  IADD3 R20, R20, -0x2, RZ ;  /* 0xfffffffe14147810 */ /* 0x000fe20007ffe0ff */
[----:B------:R-:W-:-:S06]  /*14980*/  UMOV UR13, 0x20 ;  /* 0x00000020000d7882 */ /* 0x000fcc0000000000 */
[----:B------:R-:W-:-:S04]  /*14990*/  UIADD3 UR10, UR10, 0x2, URZ ;  /* 0x000000020a0a7890 */ /* 0x000fc8000fffe03f */
[----:B------:R-:W-:Y:S02]  /*149a0*/  USHF.L.U32 UR19, UR10, 0x7, URZ ;  /* 0x000000070a137899 */ /* 0x000fe4000800063f */
[----:B------:R-:W-:Y:S02]  /*149b0*/  UIADD3 UR16, UR24, 0x10000, URZ ;  /* 0x0001000018107890 */ /* 0x000fe4000fffe03f */
[----:B------:R-:W-:Y:S02]  /*149c0*/  UIADD3 UR9, UP0, UR19, UR14, URZ ;  /* 0x0000000e13097290 */ /* 0x000fe4000ff1e03f */
[----:B------:R-:W-:Y:S02]  /*149d0*/  UIADD3 UR17, UR24, 0x30c10, URZ ;  /* 0x00030c1018117890 */ /* 0x000fe4000fffe03f */
[----:B------:R-:W-:Y:S02]  /*149e0*/  ULEA.HI.X.SX32 UR8, UR19, UR8, 0x1, UP0 ;  /* 0x0000000813087291 */ /* 0x000fe400080f0e3f */
[----:B-1----:R-:W-:Y:S01]  /*149f0*/  IMAD.U32 R5, RZ, RZ, UR9 ;  /* 0x00000009ff057e24 */ /* 0x002fe2000f8e00ff */
[----:B------:R-:W-:-:S02]  /*14a00*/  UIADD3 UR24, UR24, 0x20000, URZ ;  /* 0x0002000018187890 */ /* 0x000fc4000fffe03f */
[----:B------:R-:W-:Y:S01]  /*14a10*/  UMOV UR25, UR17 ;  /* 0x0000001100197c82 */ /* 0x000fe20008000000 */
[----:B------:R-:W-:Y:S01]  /*14a20*/  IMAD.U32 R4, RZ, RZ, UR8 ;  /* 0x00000008ff047e24 */ /* 0x000fe2000f8e00ff */
[----:B------:R-:W-:Y:S02]  /*14a30*/  LEA R0, P1, R5, R10, 0x2 ;  /* 0x0000000a05007211 */ /* 0x000fe400078210ff */
[----:B------:R-:W-:Y:S02]  /*14a40*/  R2UR UR8, R2 ;  /* 0x00000000020872ca */ /* 0x000fe400000e0000 */
[----:B------:R-:W-:Y:S02]  /*14a50*/  R2UR UR26, R0 ;  /* 0x00000000001a72ca */ /* 0x000fe400000e0000 */
[----:B------:R-:W-:Y:S02]  /*14a60*/  MOV R0, UR9 ;  /* 0x0000000900007c02 */ /* 0x000fe40008000f00 */
[----:B------:R-:W-:-:S02]  /*14a70*/  R2UR UR9, R3 ;  /* 0x00000000030972ca */ /* 0x000fc400000e0000 */
[----:B------:R-:W-:Y:S02]  /*14a80*/  LEA.HI.X R0, R0, R9, R4, 0x2, P1 ;  /* 0x0000000900007211 */ /* 0x000fe400008f1404 */
[----:B------:R-:W-:Y:S02]  /*14a90*/  ISETP.NE.AND P1, PT, R20, RZ, PT ;  /* 0x000000ff1400720c */ /* 0x000fe40003f25270 */
[----:B------:R-:W-:Y:S01]  /*14aa0*/  R2UR UR27, R0 ;  /* 0x00000000001b72ca */ /* 0x000fe200000e0000 */
[----:B------:R-:W-:-:S06]  /*14ab0*/  IMAD.U32 R0, RZ, RZ, UR10 ;  /* 0x0000000aff007e24 */ /* 0x000fcc000f8e00ff */
[----:B------:R1:W-:Y:S06]  /*14ac0*/  UTMALDG.4D [UR16], [UR8], desc[UR22] ;  /* 0x00001610080075b4 */ /* 0x0003ec0008019000 */
[----:B------:R1:W-:Y:S02]  /*14ad0*/  UBLKCP.S.G [UR24], [UR26], UR13 ;  /* 0x000000181a0073ba */ /* 0x0003e4000800020d */
[----:B-1----:R-:W-:Y:S05]  /*14ae0*/  @P1 BRA `(.L_x_1150) ;  /* 0xfffffff400d41947 */ /* 0x002fea000383ffff */
.L_x_1141:
[----:B------:R-:W2:Y:S02]  /*14af0*/  LDL.LU R4, [R1+0x4] ;  /* 0x0000040001047983 */ /* 0x000ea40000300800 */
[----:B--2---:R-:W-:Y:S02]  /*14b00*/  ISETP.NE.AND P1, PT, R4, RZ, PT ;  /* 0x000000ff0400720c */ /* 0x004fe40003f25270 */
[----:B------:R2:W5:Y:S11]  /*14b10*/  LDL R4, [R1] ;  /* 0x0000000001047983 */ /* 0x0005760000100800 */
[----:B--2---:R-:W-:Y:S05]  /*14b20*/  @!P1 BRA `(.L_x_1140) ;  /* 0x0000000400109947 */ /* 0x004fea0003800000 */
[----:B------:R-:W-:-:S04]  /*14b30*/  SHF.L.U32 R13, R11, 0x1f, RZ ;  /* 0x0000001f0b0d7819 */ /* 0x000fc800000006ff */
[----:B------:R-:W1:Y:S02]  /*14b40*/  SYNCS.PHASECHK.TRANS64.TRYWAIT P1, [R16+URZ+0x30c40], R13 ;  /* 0x030c400d100075a7 */ /* 0x000e64000802017f */
[----:B-1----:R-:W-:Y:S05]  /*14b50*/  @!P1 BRA `(.L_x_1151) ;  /* 0x0000000c00749947 */ /* 0x002fea0003800000 */
.L_x_1172:
[----:B------:R-:W-:Y:S05]  /*14b60*/  @P0 BRA `(.L_x_1152) ;  /* 0x0000000000140947 */ /* 0x000fea0003800000 */
[----:B------:R-:W-:Y:S02]  /*14b70*/  ISETP.NE.AND P1, PT, R6, RZ, PT ;  /* 0x000000ff0600720c */ /* 0x000fe40003f25270 */
[----:B------:R-:W-:-:S04]  /*14b80*/  MOV R5, 0x4200 ;  /* 0x0000420000057802 */ /* 0x000fc80000000f00 */
[----:B------:R2:W-:Y:S07]  /*14b90*/  SYNCS.ARRIVE.TRANS64 RZ, [R16+URZ+0x30c30], R5 ;  /* 0x030c300510ff79a7 */ /* 0x0005ee000800003f */
[----:B------:R-:W-:Y:S05]  /*14ba0*/  @!P1 BRA `(.L_x_1152) ;  /* 0x0000000000049947 */ /* 0x000fea0003800000 */
[----:B------:R-:W-:Y:S01]  /*14bb0*/  BPT.TRAP 0x1 ;  /* 0x000000040000795c */ /* 0x000fe20000300000 */
.L_x_1152:
[----:B--2--5:R-:W2:Y:S01]  /*14bc0*/  LDC.64 R4, c[0x0][0x728] ;  /* 0x0001ca00ff047b82 */ /* 0x024ea20000000a00 */
[----:B------:R-:W-:Y:S01]  /*14bd0*/  IMAD.SHL.U32 R17, R0, 0x80, RZ ;  /* 0x0000008000117824 */ /* 0x000fe200078e00ff */
[----:B------:R-:W-:Y:S01]  /*14be0*/  R2UR UR24, R16 ;  /* 0x00000000101872ca */ /* 0x000fe200000e0000 */
[----:B------:R-:W-:Y:S01]  /*14bf0*/  UMOV UR22, 0x0 ;  /* 0x0000000000167882 */ /* 0x000fe20000000000 */
[----:B------:R-:W-:Y:S01]  /*14c00*/  UMOV UR23, 0x14f00000 ;  /* 0x14f0000000177882 */ /* 0x000fe20000000000 */
[----:B------:R-:W-:Y:S01]  /*14c10*/  UMOV UR18, URZ ;  /* 0x0000003f00127c82 */ /* 0x000fe20008000000 */
[C---:B------:R-:W-:Y:S01]  /*14c20*/  IADD3 R0, P1, R17.reuse, UR6, RZ ;  /* 0x0000000611007c10 */ /* 0x040fe2000ff3e0ff */
[----:B------:R-:W-:Y:S01]  /*14c30*/  UMOV UR10, 0x20 ;  /* 0x00000020000a7882 */ /* 0x000fe20000000000 */
[----:B------:R-:W-:-:S07]  /*14c40*/  R2UR UR19, R17 ;  /* 0x00000000111372ca */ /* 0x000fce00000e0000 */
[----:B------:R-:W-:Y:S02]  /*14c50*/  UIADD3 UR16, UR24, 0x18000, URZ ;  /* 0x0001800018107890 */ /* 0x000fe4000fffe03f */
[----:B------:R-:W-:Y:S02]  /*14c60*/  UIADD3 UR17, UR24, 0x30c30, URZ ;  /* 0x00030c3018117890 */ /* 0x000fe4000fffe03f */
[----:B------:R-:W-:Y:S01]  /*14c70*/  UIADD3 UR24, UR24, 0x20400, URZ ;  /* 0x0002040018187890 */ /* 0x000fe2000fffe03f */
[----:B--2---:R-:W-:-:S04]  /*14c80*/  LEA R4, P2, R0, R4, 0x2 ;  /* 0x0000000400047211 */ /* 0x004fc800078410ff */
        /* <DEDUP_REMOVED lines=11> */
[----:B------:R-:W1:Y:S02]  /*14d40*/  SYNCS.PHASECHK.TRANS64.TRYWAIT P1, [R16+URZ+0x30c28], R13 ;  /* 0x030c280d100075a7 */ /* 0x000e64000802017f */
[----:B-12---:R-:W-:Y:S05]  /*14d50*/  @!P1 BRA `(.L_x_1153) ;  /* 0x0000000c00089947 */ /* 0x006fea0003800000 */
.L_x_1173:
[----:B------:R-:W-:Y:S05]  /*14d60*/  @P0 BRA `(.L_x_1154) ;  /* 0x0000000000140947 */ /* 0x000fea0003800000 */
[----:B------:R-:W-:Y:S01]  /*14d70*/  ISETP.NE.AND P0, PT, R6, RZ, PT ;  /* 0x000000ff0600720c */ /* 0x000fe20003f05270 */
[----:B------:R-:W-:-:S04]  /*14d80*/  IMAD.MOV.U32 R5, RZ, RZ, 0x4200 ;  /* 0x00004200ff057424 */ /* 0x000fc800078e00ff */
[----:B------:R2:W-:Y:S08]  /*14d90*/  SYNCS.ARRIVE.TRANS64 RZ, [R16+URZ+0x30c18], R5 ;  /* 0x030c180510ff79a7 */ /* 0x0005f0000800003f */
[----:B------:R-:W-:Y:S05]  /*14da0*/  @!P0 BRA `(.L_x_1154) ;  /* 0x0000000000048947 */ /* 0x000fea0003800000 */
[----:B------:R-:W-:Y:S01]  /*14db0*/  BPT.TRAP 0x1 ;  /* 0x000000040000795c */ /* 0x000fe20000300000 */
.L_x_1154:
[----:B------:R-:W-:Y:S01]  /*14dc0*/  R2UR UR19, R17 ;  /* 0x00000000111372ca */ /* 0x000fe200000e0000 */
[----:B------:R-:W-:Y:S01]  /*14dd0*/  UMOV UR22, 0x0 ;  /* 0x0000000000167882 */ /* 0x000fe20000000000 */
[----:B------:R-:W-:Y:S01]  /*14de0*/  R2UR UR8, R15 ;  /* 0x000000000f0872ca */ /* 0x000fe200000e0000 */
[----:B------:R-:W-:Y:S01]  /*14df0*/  UMOV UR23, 0x14f00000 ;  /* 0x14f0000000177882 */ /* 0x000fe20000000000 */
[----:B------:R-:W-:Y:S01]  /*14e00*/  R2UR UR24, R16 ;  /* 0x00000000101872ca */ /* 0x000fe200000e0000 */
[----:B------:R-:W-:Y:S01]  /*14e10*/  UMOV UR18, URZ ;  /* 0x0000003f00127c82 */ /* 0x000fe20008000000 */
[----:B------:R-:W-:-:S07]  /*14e20*/  UMOV UR10, 0x20 ;  /* 0x00000020000a7882 */ /* 0x000fce0000000000 */
[----:B------:R-:W-:-:S04]  /*14e30*/  UIADD3 UR19, UR19, 0x80, URZ ;  /* 0x0000008013137890 */ /* 0x000fc8000fffe03f */
[----:B------:R-:W-:Y:S02]  /*14e40*/  UIADD3 UR9, UP0, UR19, UR14, URZ ;  /* 0x0000000e13097290 */ /* 0x000fe4000ff1e03f */
[----:B------:R-:W-:Y:S02]  /*14e50*/  UIADD3 UR16, UR24, 0x14000, URZ ;  /* 0x0001400018107890 */ /* 0x000fe4000fffe03f */
[----:B------:R-:W-:Y:S02]  /*14e60*/  ULEA.HI.X.SX32 UR8, UR19, UR8, 0x1, UP0 ;  /* 0x0000000813087291 */ /* 0x000fe400080f0e3f */
[----:B--2---:R-:W-:Y:S01]  /*14e70*/  MOV R5, UR9 ;  /* 0x0000000900057c02 */ /* 0x004fe20008000f00 */
[----:B------:R-:W-:Y:S01]  /*14e80*/  IMAD.U32 R0, RZ, RZ, UR9 ;  /* 0x00000009ff007e24 */ /* 0x000fe2000f8e00ff */
[----:B------:R-:W-:Y:S01]  /*14e90*/  R2UR UR9, R3 ;  /* 0x00000000030972ca */ /* 0x000fe200000e0000 */
[----:B------:R-:W-:Y:S01]  /*14ea0*/  UIADD3 UR17, UR24, 0x30c18, URZ ;  /* 0x00030c1818117890 */ /* 0x000fe2000fffe03f */
[----:B------:R-:W-:Y:S01]  /*14eb0*/  MOV R4, UR8 ;  /* 0x0000000800047c02 */ /* 0x000fe20008000f00 */
[----:B------:R-:W-:Y:S01]  /*14ec0*/  UIADD3 UR24, UR24, 0x20200, URZ ;  /* 0x0002020018187890 */ /* 0x000fe2000fffe03f */
[----:B------:R-:W-:-:S02]  /*14ed0*/  LEA R10, P0, R5, R10, 0x2 ;  /* 0x0000000a050a7211 */ /* 0x000fc400078010ff */
[----:B------:R-:W-:Y:S02]  /*14ee0*/  R2UR UR8, R2 ;  /* 0x00000000020872ca */ /* 0x000fe400000e0000 */
[----:B------:R-:W-:Y:S01]  /*14ef0*/  LEA.HI.X R9, R0, R9, R4, 0x2, P0 ;  /* 0x0000000900097211 */ /* 0x000fe200000f1404 */
[----:B------:R-:W-:Y:S01]  /*14f00*/  UMOV UR25, UR17 ;  /* 0x0000001100197c82 */ /* 0x000fe20008000000 */
[----:B------:R2:W5:Y:S01]  /*14f10*/  LDL.LU R4, [R1] ;  /* 0x0000000001047983 */ /* 0x0005620000300800 */
[----:B------:R-:W-:Y:S02]  /*14f20*/  R2UR UR26, R10 ;  /* 0x000000000a1a72ca */ /* 0x000fe400000e0000 */
[----:B------:R-:W-:-:S06]  /*14f30*/  R2UR UR27, R9 ;  /* 0x00000000091b72ca */ /* 0x000fcc00000e0000 */
[----:B------:R2:W-:Y:S07]  /*14f40*/  UTMALDG.4D [UR16], [UR8], desc[UR22] ;  /* 0x00001610080075b4 */ /* 0x0005ee0008019000 */
[----:B------:R2:W-:Y:S02]  /*14f50*/  UBLKCP.S.G [UR24], [UR26], UR10 ;  /* 0x000000181a0073ba */ /* 0x0005e4000800020a */
[----:B--2---:R-:W-:-:S07]  /*14f60*/  IMAD.MOV.U32 R19, RZ, RZ, 0x1 ;  /* 0x00000001ff137424 */ /* 0x004fce00078e00ff */
.L_x_1140:
[----:B------:R-:W2:Y:S01]  /*14f70*/  S2R R0, SR_TID.X ;  /* 0x0000000000007919 */ /* 0x000ea20000002100 */
[----:B------:R-:W-:Y:S02]  /*14f80*/  LEA R3, R19, R16, 0x3 ;  /* 0x0000001013037211 */ /* 0x000fe400078e18ff */
[----:B--2---:R-:W-:Y:S02]  /*14f90*/  LOP3.LUT R2, R0, 0x7f, RZ, 0xc0, !PT ;  /* 0x0000007f00027812 */ /* 0x004fe400078ec0ff */
[----:B------:R-:W-:Y:S02]  /*14fa0*/  SHF.L.U32 R0, R11, 0x1f, RZ ;  /* 0x0000001f0b007819 */ /* 0x000fe400000006ff */
[----:B------:R-:W-:Y:S02]  /*14fb0*/  ISETP.NE.AND P1, PT, R2, RZ, PT ;  /* 0x000000ff0200720c */ /* 0x000fe40003f25270 */
[----:B------:R-:W2:Y:S02]  /*14fc0*/  SYNCS.PHASECHK.TRANS64.TRYWAIT P0, [R3+URZ+0x30c40], R0 ;  /* 0x030c4000030075a7 */ /* 0x000ea4000800017f */
[----:B--2---:R-:W-:Y:S09]  /*14fd0*/  @!P0 BRA `(.L_x_1155) ;  /* 0x00000008007c8947 */ /* 0x004ff20003800000 */
.L_x_1174:
[----:B------:R-:W-:Y:S05]  /*14fe0*/  @P1 BRA `(.L_x_1156) ;  /* 0x0000000000181947 */ /* 0x000fea0003800000 */
[----:B------:R-:W1:Y:S01]  /*14ff0*/  S2R R2, SR_TID.X ;  /* 0x0000000000027919 */ /* 0x000e620000002100 */
[----:B--2---:R-:W-:-:S04]  /*15000*/  IMAD.MOV.U32 R0, RZ, RZ, 0x4200 ;  /* 0x00004200ff007424 */ /* 0x004fc800078e00ff */
[----:B------:R2:W-:Y:S01]  /*15010*/  SYNCS.ARRIVE.TRANS64 RZ, [R3+URZ+0x30c30], R0 ;  /* 0x030c300003ff79a7 */ /* 0x0005e2000800003f */
[----:B-1----:R-:W-:-:S13]  /*15020*/  LOP3.LUT P0, RZ, R2, 0x1f, RZ, 0xc0, !PT ;  /* 0x0000001f02ff7812 */ /* 0x002fda000780c0ff */
[----:B--2---:R-:W-:Y:S05]  /*15030*/  @!P0 BRA `(.L_x_1156) ;  /* 0x0000000000048947 */ /* 0x004fea0003800000 */
[----:B------:R-:W-:Y:S01]  /*15040*/  BPT.TRAP 0x1 ;  /* 0x000000040000795c */ /* 0x000fe20000300000 */
.L_x_1156:
[----:B-----5:R-:W-:Y:S01]  /*15050*/  R2UR UR19, R4 ;  /* 0x00000000041372ca */ /* 0x020fe200000e0000 */
[----:B-1----:R-:W-:Y:S01]  /*15060*/  ULDC.64 UR24, c[0x0][0x728] ;  /* 0x0001ca0000187ab9 */ /* 0x002fe20000000a00 */
[C---:B--2---:R-:W-:Y:S01]  /*15070*/  LEA R0, R19.reuse, R16, 0xe ;  /* 0x0000001013007211 */ /* 0x044fe200078e70ff */
[----:B---34-:R-:W-:Y:S01]  /*15080*/  IMAD R16, R19, 0x200, R16 ;  /* 0x0000020013107824 */ /* 0x018fe200078e0210 */
[----:B------:R-:W-:Y:S01]  /*15090*/  R2UR UR9, R14 ;  /* 0x000000000e0972ca */ /* 0x000fe200000e0000 */
[----:B------:R-:W-:Y:S01]  /*150a0*/  UMOV UR18, URZ ;  /* 0x0000003f00127c82 */ /* 0x000fe20008000000 */
[----:B------:R-:W-:Y:S01]  /*150b0*/  R2UR UR17, R3 ;  /* 0x00000000031172ca */ /* 0x000fe200000e0000 */
[----:B------:R-:W-:Y:S01]  /*150c0*/  VIADD R2, R19, 0x1 ;  /* 0x0000000113027836 */ /* 0x000fe20000000000 */
[----:B------:R-:W-:Y:S02]  /*150d0*/  R2UR UR16, R0 ;  /* 0x00000000001072ca */ /* 0x000fe400000e0000 */
[----:B------:R-:W-:-:S02]  /*150e0*/  IADD3 R8, P0, R8, 0x1f0, RZ ;  /* 0x000001f008087810 */ /* 0x000fc40007f1e0ff */
[----:B------:R-:W-:Y:S01]  /*150f0*/  R2UR UR10, R16 ;  /* 0x00000000100a72ca */ /* 0x000fe200000e0000 */
[----:B------:R-:W-:Y:S01]  /*15100*/  USHF.L.U32 UR19, UR19, 0x7, URZ ;  /* 0x0000000713137899 */ /* 0x000fe2000800063f */
[----:B------:R-:W-:Y:S02]  /*15110*/  IADD3.X R7, RZ, R7, RZ, P0, !PT ;  /* 0x00000007ff077210 */ /* 0x000fe400007fe4ff */
[----:B------:R-:W-:Y:S01]  /*15120*/  R2UR UR22, R8 ;  /* 0x00000000081672ca */ /* 0x000fe200000e0000 */
[----:B------:R-:W-:Y:S01]  /*15130*/  UIADD3 UR13, UP0, UR19, UR6, URZ ;  /* 0x00000006130d7290 */ /* 0x000fe2000ff1e03f */
[----:B------:R-:W-:Y:S01]  /*15140*/  R2UR UR23, R7 ;  /* 0x00000000071772ca */ /* 0x000fe200000e0000 */
[----:B------:R-:W-:Y:S01]  /*15150*/  UIADD3 UR17, UR17, 0x30c30, URZ ;  /* 0x00030c3011117890 */ /* 0x000fe2000fffe03f */
[C---:B------:R-:W-:Y:S01]  /*15160*/  ISETP.NE.AND P0, PT, R2.reuse, 0x2, PT ;  /* 0x000000020200780c */ /* 0x040fe20003f05270 */
[----:B------:R-:W-:Y:S02]  /*15170*/  ULEA UR8, UP1, UR13, UR24, 0x2 ;  /* 0x000000180d087291 */ /* 0x000fe4000f82103f */
[----:B------:R-:W-:Y:S01]  /*15180*/  ULEA.HI.X.SX32 UR9, UR19, UR9, 0x1, UP0 ;  /* 0x0000000913097291 */ /* 0x000fe200080f0e3f */
[----:B------:R-:W-:Y:S01]  /*15190*/  SEL R0, RZ, 0x1, P0 ;  /* 0x00000001ff007807 */ /* 0x000fe20000000000 */
[----:B------:R-:W-:Y:S01]  /*151a0*/  UIADD3 UR16, UR16, 0x18000, URZ ;  /* 0x0001800010107890 */ /* 0x000fe2000fffe03f */
[----:B------:R-:W-:Y:S01]  /*151b0*/  SEL R2, R2, RZ, P0 ;  /* 0x000000ff02027207 */ /* 0x000fe20000000000 */
[----:B------:R-:W-:Y:S01]  /*151c0*/  ULEA.HI.X UR9, UR13, UR25, UR9, 0x2, UP1 ;  /* 0x000000190d097291 */ /* 0x000fe200088f1409 */
[----:B------:R-:W-:Y:S01]  /*151d0*/  LOP3.LUT R11, R11, R0, RZ, 0x3c, !PT ;  /* 0x000000000b0b7212 */ /* 0x000fe200078e3cff */
[----:B------:R-:W-:Y:S01]  /*151e0*/  UIADD3 UR26, UR10, 0x20400, URZ ;  /* 0x000204000a1a7890 */ /* 0x000fe2000fffe03f */
[----:B------:R-:W-:Y:S01]  /*151f0*/  UMOV UR24, 0x0 ;  /* 0x0000000000187882 */ /* 0x000fe20000000000 */
[----:B------:R-:W-:Y:S01]  /*15200*/  UMOV UR25, 0x14f00000 ;  /* 0x14f0000000197882 */ /* 0x000fe20000000000 */
[----:B------:R-:W-:Y:S01]  /*15210*/  UMOV UR27, UR17 ;  /* 0x00000011001b7c82 */ /* 0x000fe20008000000 */
[----:B------:R-:W-:Y:S01]  /*15220*/  UMOV UR10, 0x20 ;  /* 0x00000020000a7882 */ /* 0x000fe20000000000 */
[----:B------:R1:W-:Y:S04]  /*15230*/  UTMALDG.4D [UR16], [UR22], desc[UR24] ;  /* 0x00001810160075b4 */ /* 0x0003e80008019000 */
[----:B------:R1:W-:Y:S02]  /*15240*/  UBLKCP.S.G [UR26], [UR8], UR10 ;  /* 0x0000001a080073ba */ /* 0x0003e4000800020a */
[----:B-1----:R-:W-:Y:S01]  /*15250*/  NOP ;  /* 0x0000000000007918 */ /* 0x002fe20000000000 */
.L_x_1137:
[----:B------:R-:W-:Y:S05]  /*15260*/  BSYNC B0 ;  /* 0x0000000000007941 */ /* 0x000fea0003800000 */
.L_x_1135:
[----:B------:R-:W-:-:S03]  /*15270*/  UMOV UR8, 0xffffffff ;  /* 0xffffffff00087882 */ /* 0x000fc60000000000 */
[----:B------:R-:W-:Y:S05]  /*15280*/  BRA.DIV UR8, `(.L_x_1157) ;  /* 0x0000000608e47947 */ /* 0x000fea000b800000 */
[----:B------:R-:W-:-:S13]  /*15290*/  ELECT P6, URZ, PT ;  /* 0x00000000003f782f */ /* 0x000fda00038c0000 */
.L_x_1177:
[----:B------:R-:W-:Y:S05]  /*152a0*/  @!P6 BRA `(.L_x_1045) ;  /* 0x000000000084e947 */ /* 0x000fea0003800000 */
[----:B------:R-:W-:-:S06]  /*152b0*/  ULOP3.LUT UR8, UR36, 0x2, URZ, 0xfc, !UPT ;  /* 0x0000000224087892 */ /* 0x000fcc000f8efc3f */
[----:B------:R-:W-:-:S04]  /*152c0*/  MOV R0, UR8 ;  /* 0x0000000800007c02 */ /* 0x000fc80008000f00 */
[----:B------:R-:W-:-:S13]  /*152d0*/  ISETP.NE.AND P2, PT, R0, 0x3, PT ;  /* 0x000000030000780c */ /* 0x000fda0003f45270 */
[----:B------:R-:W-:Y:S05]  /*152e0*/  @!P2 BRA `(.L_x_1158) ;  /* 0x000000000004a947 */ /* 0x000fea0003800000 */
[----:B------:R-:W-:Y:S01]  /*152f0*/  BPT.TRAP 0x1 ;  /* 0x000000040000795c */ /* 0x000fe20000300000 */
.L_x_1158:
        /* <DEDUP_REMOVED lines=15> */
.L_x_1178:
[----:B------:R-:W2:Y:S02]  /*153f0*/  SYNCS.PHASECHK.TRANS64.TRYWAIT P0, [R3+URZ], R0 ;  /* 0x00000000030075a7 */ /* 0x000ea4000800017f */
[----:B--2---:R-:W-:Y:S05]  /*15400*/  @!P0 BRA `(.L_x_1160) ;  /* 0x0000000400b88947 */ /* 0x004fea0003800000 */
.L_x_1179:
[----:B------:R-:W-:Y:S05]  /*15410*/  @!P2 BRA `(.L_x_1161) ;  /* 0x000000000004a947 */ /* 0x000fea0003800000 */
[----:B------:R-:W-:Y:S01]  /*15420*/  BPT.TRAP 0x1 ;  /* 0x000000040000795c */ /* 0x000fe20000300000 */
.L_x_1161:
[----:B--2---:R-:W-:-:S05]  /*15430*/  VIADD R3, R7, 0x30c40 ;  /* 0x00030c4007037836 */ /* 0x004fca0000000000 */
[----:B------:R-:W-:-:S04]  /*15440*/  LEA R2, R2, R3, 0x3 ;  /* 0x0000000302027211 */ /* 0x000fc800078e18ff */
[----:B------:R-:W2:Y:S02]  /*15450*/  SYNCS.PHASECHK.TRANS64.TRYWAIT P0, [R2+URZ], R5 ;  /* 0x00000005020075a7 */ /* 0x000ea4000800017f */
[----:B--2---:R-:W-:Y:S05]  /*15460*/  @!P0 BRA `(.L_x_1162) ;  /* 0x0000000400b48947 */ /* 0x004fea0003800000 */
.L_x_1180:
[----:B------:R-:W-:-:S07]  /*15470*/  IMAD R3, R4, 0x8, R3 ;  /* 0x0000000804037824 */ /* 0x000fce00078e0203 */
.L_x_1163:
[----:B---3--:R3:W4:Y:S02]  /*15480*/  SYNCS.PHASECHK.TRANS64.TRYWAIT P0, [R3+URZ], R0 ;  /* 0x00000000030075a7 */ /* 0x008724000800017f */
[----:B----4-:R-:W-:Y:S05]  /*15490*/  @!P0 NANOSLEEP.SYNCS 0x989680 ;  /* 0x009896800000895d */ /* 0x010fea0003900000 */
[----:B------:R-:W4:Y:S02]  /*154a0*/  @!P0 SYNCS.PHASECHK.TRANS64 P0, [R3+URZ], R0 ;  /* 0x00000000030085a7 */ /* 0x000f24000800007f */
[----:B----4-:R-:W-:Y:S05]  /*154b0*/  @!P0 BRA `(.L_x_1163) ;  /* 0xfffffffc00f08947 */ /* 0x010fea000383ffff */
.L_x_1045:
[----:B------:R-:W-:Y:S05]  /*154c0*/  BSYNC B6 ;  /* 0x0000000000067941 */ /* 0x000fea0003800000 */
.L_x_1042:
[----:B------:R-:W-:Y:S05]  /*154d0*/  EXIT ;  /* 0x000000000000794d */ /* 0x000fea0003800000 */
.L_x_1052:
[----:B------:R-:W-:Y:S01]  /*154e0*/  MOV R13, R18 ;  /* 0x00000012000d7202 */ /* 0x000fe20000000f00 */
[----:B------:R-:W-:Y:S01]  /*154f0*/  IMAD.MOV.U32 R12, RZ, RZ, RZ ;  /* 0x000000ffff0c7224 */ /* 0x000fe200078e00ff */
[----:B------:R-:W-:Y:S01]  /*15500*/  MOV R11, 0x1f ;  /* 0x0000001f000b7802 */ /* 0x000fe20000000f00 */
[----:B------:R-:W-:-:S07]  /*15510*/  IMAD.MOV.U32 R15, RZ, RZ, -0x1 ;  /* 0xffffffffff0f7424 */ /* 0x000fce00078e00ff */
[----:B------:R-:W-:Y:S05]  /*15520*/  WARPSYNC.COLLECTIVE R15, `(.L_x_1164) ;  /* 0x000000000f087348 */ /* 0x000fea0003c00000 */
[----:B------:R1:W2:Y:S02]  /*15530*/  SHFL.IDX P6, R14, R13, R12, R11 ;  /* 0x0000000c0d0e7389 */ /* 0x0002a400000c000b */
[----:B-12---:R-:W-:Y:S01]  /*15540*/  ENDCOLLECTIVE ;  /* 0x000000000000791b */ /* 0x006fe20003800000 */
.L_x_1164:
[----:B------:R-:W-:Y:S05]  /*15550*/  BRA `(.L_x_1165) ;  /* 0xfffffeb800987947 */ /* 0x000fea000383ffff */
.L_x_1054:
[----:B--2---:R2:W3:Y:S02]  /*15560*/  SYNCS.PHASECHK.TRANS64.TRYWAIT P0, [R16+URZ+0x30c00], R11 ;  /* 0x030c000b100075a7 */ /* 0x0044e4000800017f */
[----:B---3--:R-:W-:Y:S05]  /*15570*/  @!P0 NANOSLEEP.SYNCS 0x989680 ;  /* 0x009896800000895d */ /* 0x008fea0003900000 */
[----:B------:R-:W3:Y:S02]  /*15580*/  @!P0 SYNCS.PHASECHK.TRANS64 P0, [R16+URZ+0x30c00], R11 ;  /* 0x030c000b100085a7 */ /* 0x000ee4000800007f */
[----:B---3--:R-:W-:Y:S05]  /*15590*/  @!P0 BRA `(.L_x_1054) ;  /* 0xfffffffc00f08947 */ /* 0x008fea000383ffff */
[----:B------:R-:W-:Y:S05]  /*155a0*/  BRA `(.L_x_1053) ;  /* 0xfffffeb800e47947 */ /* 0x000fea000383ffff */
.L_x_1059:
[----:B--2---:R2:W3:Y:S02]  /*155b0*/  SYNCS.PHASECHK.TRANS64.TRYWAIT P0, [R6+URZ+0x30c10], R23 ;  /* 0x030c1017060075a7 */ /* 0x0044e4000800017f */
[----:B---3--:R-:W-:Y:S05]  /*155c0*/  @!P0 NANOSLEEP.SYNCS 0x989680 ;  /* 0x009896800000895d */ /* 0x008fea0003900000 */
[----:B------:R-:W3:Y:S02]  /*155d0*/  @!P0 SYNCS.PHASECHK.TRANS64 P0, [R6+URZ+0x30c10], R23 ;  /* 0x030c1017060085a7 */ /* 0x000ee4000800007f */
[----:B---3--:R-:W-:Y:S05]  /*155e0*/  @!P0 BRA `(.L_x_1059) ;  /* 0xfffffffc00f08947 */ /* 0x008fea000383ffff */
[----:B------:R-:W-:Y:S05]  /*155f0*/  BRA `(.L_x_1058) ;  /* 0xfffffec4002c7947 */ /* 0x000fea000383ffff */
.L_x_1063:
[----:B------:R1:W1:Y:S02]  /*15600*/  SYNCS.PHASECHK.TRANS64.TRYWAIT P0, [R6+URZ+0x30c30], R23 ;  /* 0x030c3017060075a7 */ /* 0x000264000800017f */
[----:B-1----:R-:W-:Y:S05]  /*15610*/  @!P0 NANOSLEEP.SYNCS 0x989680 ;  /* 0x009896800000895d */ /* 0x002fea0003900000 */
[----:B------:R-:W1:Y:S02]  /*15620*/  @!P0 SYNCS.PHASECHK.TRANS64 P0, [R6+URZ+0x30c30], R23 ;  /* 0x030c3017060085a7 */ /* 0x000e64000800007f */
[----:B-1----:R-:W-:Y:S05]  /*15630*/  @!P0 BRA `(.L_x_1063) ;  /* 0xfffffffc00f08947 */ /* 0x002fea000383ffff */
[----:B------:R-:W-:Y:S05]  /*15640*/  BRA `(.L_x_1062) ;  /* 0xfffffec800347947 */ /* 0x000fea000383ffff */
.L_x_1071:
[----:B--2---:R2:W3:Y:S02]  /*15650*/  SYNCS.PHASECHK.TRANS64.TRYWAIT P1, [R6+URZ+0x30c10], R23 ;  /* 0x030c1017060075a7 */ /* 0x0044e4000802017f */
[----:B---3--:R-:W-:Y:S05]  /*15660*/  @!P1 NANOSLEEP.SYNCS 0x989680 ;  /* 0x009896800000995d */ /* 0x008fea0003900000 */
[----:B------:R-:W3:Y:S02]  /*15670*/  @!P1 SYNCS.PHASECHK.TRANS64 P1, [R6+URZ+0x30c10], R23 ;  /* 0x030c1017060095a7 */ /* 0x000ee4000802007f */
[----:B---3--:R-:W-:Y:S05]  /*15680*/  @!P1 BRA `(.L_x_1071) ;  /* 0xfffffffc00f09947 */ /* 0x008fea000383ffff */
[----:B------:R-:W-:Y:S05]  /*15690*/  BRA `(.L_x_1070) ;  /* 0xffffff1c00547947 */ /* 0x000fea000383ffff */
.L_x_1075:
[----:B------:R1:W1:Y:S02]  /*156a0*/  SYNCS.PHASECHK.TRANS64.TRYWAIT P1, [R6+URZ+0x30c30], R23 ;  /* 0x030c3017060075a7 */ /* 0x000264000802017f */
[----:B-1----:R-:W-:Y:S05]  /*156b0*/  @!P1 NANOSLEEP.SYNCS 0x989680 ;  /* 0x009896800000995d */ /* 0x002fea0003900000 */
[----:B------:R-:W1:Y:S02]  /*156c0*/  @!P1 SYNCS.PHASECHK.TRANS64 P1, [R6+URZ+0x30c30], R23 ;  /* 0x030c3017060095a7 */ /* 0x000e64000802007f */
[----:B-1----:R-:W-:Y:S05]  /*156d0*/  @!P1 BRA `(.L_x_1075) ;  /* 0xfffffffc00f09947 */ /* 0x002fea000383ffff */
[----:B------:R-:W-:Y:S05]  /*156e0*/  BRA `(.L_x_1074) ;  /* 0xffffff2000547947 */ /* 0x000fea000383ffff */
.L_x_1083:
[----:B--2---:R2:W3:Y:S02]  /*156f0*/  SYNCS.PHASECHK.TRANS64.TRYWAIT P0, [R6+URZ+0x30c10], R21 ;  /* 0x030c1015060075a7 */ /* 0x0044e4000800017f */
[----:B---3--:R-:W-:Y:S05]  /*15700*/  @!P0 NANOSLEEP.SYNCS 0x989680 ;  /* 0x009896800000895d */ /* 0x008fea0003900000 */
[----:B------:R-:W3:Y:S02]  /*15710*/  @!P0 SYNCS.PHASECHK.TRANS64 P0, [R6+URZ+0x30c10], R21 ;  /* 0x030c1015060085a7 */ /* 0x000ee4000800007f */
[----:B---3--:R-:W-:Y:S05]  /*15720*/  @!P0 BRA `(.L_x_1083) ;  /* 0xfffffffc00f08947 */ /* 0x008fea000383ffff */
[----:B------:R-:W-:Y:S05]  /*15730*/  BRA `(.L_x_1082) ;  /* 0xffffff6800b07947 */ /* 0x000fea000383ffff */
.L_x_1087:
[----:B------:R1:W1:Y:S02]  /*15740*/  SYNCS.PHASECHK.TRANS64.TRYWAIT P0, [R6+URZ+0x30c30], R21 ;  /* 0x030c3015060075a7 */ /* 0x000264000800017f */
[----:B-1----:R-:W-:Y:S05]  /*15750*/  @!P0 NANOSLEEP.SYNCS 0x989680 ;  /* 0x009896800000895d */ /* 0x002fea0003900000 */
[----:B------:R-:W1:Y:S02]  /*15760*/  @!P0 SYNCS.PHASECHK.TRANS64 P0, [R6+URZ+0x30c30], R21 ;  /* 0x030c3015060085a7 */ /* 0x000e64000800007f */
[----:B-1----:R-:W-:Y:S05]  /*15770*/  @!P0 BRA `(.L_x_1087) ;  /* 0xfffffffc00f08947 */ /* 0x002fea000383ffff */
[----:B------:R-:W-:Y:S05]  /*15780*/  BRA `(.L_x_1086) ;  /* 0xffffff6c00b07947 */ /* 0x000fea000383ffff */
.L_x_1138:
[----:B-1----:R1:W2:Y:S02]  /*15790*/  SYNCS.PHASECHK.TRANS64.TRYWAIT P0, [R16+URZ+0x30c20], R3 ;  /* 0x030c2003100075a7 */ /* 0x0022a4000800017f */
[----:B--2---:R-:W-:Y:S05]  /*157a0*/  @!P0 NANOSLEEP.SYNCS 0x989680 ;  /* 0x009896800000895d */ /* 0x004fea0003900000 */
[----:B------:R-:W2:Y:S02]  /*157b0*/  @!P0 SYNCS.PHASECHK.TRANS64 P0, [R16+URZ+0x30c20], R3 ;  /* 0x030c2003100085a7 */ /* 0x000ea4000800007f */
[----:B--2---:R-:W-:Y:S05]  /*157c0*/  @!P0 BRA `(.L_x_1138) ;  /* 0xfffffffc00f08947 */ /* 0x004fea000383ffff */
[----:B------:R-:W-:Y:S05]  /*157d0*/  BRA `(.L_x_1166) ;  /* 0xffffffe400307947 */ /* 0x000fea000383ffff */
.L_x_1142:
[----:B-1----:R1:W2:Y:S02]  /*157e0*/  SYNCS.PHASECHK.TRANS64.TRYWAIT P1, [R16+URZ+0x30c40], R21 ;  /* 0x030c4015100075a7 */ /* 0x0022a4000802017f */
[----:B--2---:R-:W-:Y:S05]  /*157f0*/  @!P1 NANOSLEEP.SYNCS 0x989680 ;  /* 0x009896800000995d */ /* 0x004fea0003900000 */
[----:B------:R-:W2:Y:S02]  /*15800*/  @!P1 SYNCS.PHASECHK.TRANS64 P1, [R16+URZ+0x30c40], R21 ;  /* 0x030c4015100095a7 */ /* 0x000ea4000802007f */
[----:B--2---:R-:W-:Y:S05]  /*15810*/  @!P1 BRA `(.L_x_1142) ;  /* 0xfffffffc00f09947 */ /* 0x004fea000383ffff */
[----:B------:R-:W-:Y:S05]  /*15820*/  BRA `(.L_x_1167) ;  /* 0xffffffe800907947 */ /* 0x000fea000383ffff */
.L_x_1144:
[----:B--2---:R2:W3:Y:S02]  /*15830*/  SYNCS.PHASECHK.TRANS64.TRYWAIT P1, [R16+URZ+0x30c28], R21 ;  /* 0x030c2815100075a7 */ /* 0x0044e4000802017f */
[----:B---3--:R-:W-:Y:S05]  /*15840*/  @!P1 NANOSLEEP.SYNCS 0x989680 ;  /* 0x009896800000995d */ /* 0x008fea0003900000 */
[----:B------:R-:W3:Y:S02]  /*15850*/  @!P1 SYNCS.PHASECHK.TRANS64 P1, [R16+URZ+0x30c28], R21 ;  /* 0x030c2815100095a7 */ /* 0x000ee4000802007f */
[----:B---3--:R-:W-:Y:S05]  /*15860*/  @!P1 BRA `(.L_x_1144) ;  /* 0xfffffffc00f09947 */ /* 0x008fea000383ffff */
[----:B------:R-:W-:Y:S05]  /*15870*/  BRA `(.L_x_1168) ;  /* 0xffffffec00087947 */ /* 0x000fea000383ffff */
.L_x_1146:
[----:B---3--:R3:W4:Y:S02]  /*15880*/  SYNCS.PHASECHK.TRANS64.TRYWAIT P1, [R16+URZ+0x30c48], R21 ;  /* 0x030c4815100075a7 */ /* 0x008724000802017f */
[----:B----4-:R-:W-:Y:S05]  /*15890*/  @!P1 NANOSLEEP.SYNCS 0x989680 ;  /* 0x009896800000995d */ /* 0x010fea0003900000 */
[----:B------:R-:W4:Y:S02]  /*158a0*/  @!P1 SYNCS.PHASECHK.TRANS64 P1, [R16+URZ+0x30c48], R21 ;  /* 0x030c4815100095a7 */ /* 0x000f24000802007f */
[----:B----4-:R-:W-:Y:S05]  /*158b0*/  @!P1 BRA `(.L_x_1146) ;  /* 0xfffffffc00f09947 */ /* 0x010fea000383ffff */
[----:B------:R-:W-:Y:S05]  /*158c0*/  BRA `(.L_x_1169) ;  /* 0xffffffec00807947 */ /* 0x000fea000383ffff */
.L_x_1148:
[----:B------:R-:W-:-:S07]  /*158d0*/  SHF.L.U32 R5, R11, 0x1f, RZ ;  /* 0x0000001f0b057819 */ /* 0x000fce00000006ff */
.L_x_1170:
[----:B------:R1:W1:Y:S02]  /*158e0*/  SYNCS.PHASECHK.TRANS64.TRYWAIT P1, [R16+URZ+0x30c20], R5 ;  /* 0x030c2005100075a7 */ /* 0x000264000802017f */
[----:B-1----:R-:W-:Y:S05]  /*158f0*/  @!P1 NANOSLEEP.SYNCS 0x989680 ;  /* 0x009896800000995d */ /* 0x002fea0003900000 */
[----:B------:R-:W1:Y:S02]  /*15900*/  @!P1 SYNCS.PHASECHK.TRANS64 P1, [R16+URZ+0x30c20], R5 ;  /* 0x030c2005100095a7 */ /* 0x000e64000802007f */
[----:B-1----:R-:W-:Y:S05]  /*15910*/  @!P1 BRA `(.L_x_1170) ;  /* 0xfffffffc00f09947 */ /* 0x002fea000383ffff */
[----:B------:R-:W-:Y:S05]  /*15920*/  BRA `(.L_x_1171) ;  /* 0xffffffec00e07947 */ /* 0x000fea000383ffff */
.L_x_1151:
[----:B-1----:R1:W2:Y:S02]  /*15930*/  SYNCS.PHASECHK.TRANS64.TRYWAIT P1, [R16+URZ+0x30c40], R13 ;  /* 0x030c400d100075a7 */ /* 0x0022a4000802017f */
[----:B--2---:R-:W-:Y:S05]  /*15940*/  @!P1 NANOSLEEP.SYNCS 0x989680 ;  /* 0x009896800000995d */ /* 0x004fea0003900000 */
[----:B------:R-:W2:Y:S02]  /*15950*/  @!P1 SYNCS.PHASECHK.TRANS64 P1, [R16+URZ+0x30c40], R13 ;  /* 0x030c400d100095a7 */ /* 0x000ea4000802007f */
[----:B--2---:R-:W-:Y:S05]  /*15960*/  @!P1 BRA `(.L_x_1151) ;  /* 0xfffffffc00f09947 */ /* 0x004fea000383ffff */
[----:B------:R-:W-:Y:S05]  /*15970*/  BRA `(.L_x_1172) ;  /* 0xfffffff000787947 */ /* 0x000fea000383ffff */
.L_x_1153:
[----:B-1----:R1:W2:Y:S02]  /*15980*/  SYNCS.PHASECHK.TRANS64.TRYWAIT P1, [R16+URZ+0x30c28], R13 ;  /* 0x030c280d100075a7 */ /* 0x0022a4000802017f */
[----:B--2---:R-:W-:Y:S05]  /*15990*/  @!P1 NANOSLEEP.SYNCS 0x989680 ;  /* 0x009896800000995d */ /* 0x004fea0003900000 */
[----:B------:R-:W2:Y:S02]  /*159a0*/  @!P1 SYNCS.PHASECHK.TRANS64 P1, [R16+URZ+0x30c28], R13 ;  /* 0x030c280d100095a7 */ /* 0x000ea4000802007f */
[----:B--2---:R-:W-:Y:S05]  /*159b0*/  @!P1 BRA `(.L_x_1153) ;  /* 0xfffffffc00f09947 */ /* 0x004fea000383ffff */
[----:B------:R-:W-:Y:S05]  /*159c0*/  BRA `(.L_x_1173) ;  /* 0xfffffff000e47947 */ /* 0x000fea000383ffff */
.L_x_1155:
[----:B--2---:R2:W1:Y:S02]  /*159d0*/  SYNCS.PHASECHK.TRANS64.TRYWAIT P0, [R3+URZ+0x30c40], R0 ;  /* 0x030c4000030075a7 */ /* 0x004464000800017f */
[----:B-1----:R-:W-:Y:S05]  /*159e0*/  @!P0 NANOSLEEP.SYNCS 0x989680 ;  /* 0x009896800000895d */ /* 0x002fea0003900000 */
[----:B------:R-:W1:Y:S02]  /*159f0*/  @!P0 SYNCS.PHASECHK.TRANS64 P0, [R3+URZ+0x30c40], R0 ;  /* 0x030c4000030085a7 */ /* 0x000e64000800007f */
[----:B-1----:R-:W-:Y:S05]  /*15a00*/  @!P0 BRA `(.L_x_1155) ;  /* 0xfffffffc00f08947 */ /* 0x002fea000383ffff */
[----:B------:R-:W-:Y:S05]  /*15a10*/  BRA `(.L_x_1174) ;  /* 0xfffffff400707947 */ /* 0x000fea000383ffff */
.L_x_1157:
[----:B------:R-:W-:Y:S01]  /*15a20*/  BSSY B0, `(.L_x_1175) ;  /* 0x0000006000007945 */ /* 0x000fe20003800000 */
[----:B------:R-:W-:-:S07]  /*15a30*/  MOV R15, 0xffffffff ;  /* 0xffffffff000f7802 */ /* 0x000fce0000000f00 */
[----:B------:R-:W-:Y:S05]  /*15a40*/  WARPSYNC.COLLECTIVE R15, `(.L_x_1176) ;  /* 0x000000000f0c7348 */ /* 0x000fea0003c00000 */
[----:B------:R-:W-:Y:S02]  /*15a50*/  ELECT P6, UR62, PT ;  /* 0x00000000003e782f */ /* 0x000fe400038c0000 */
[----:B------:R-:W-:Y:S01]  /*15a60*/  MOV R14, UR62 ;  /* 0x0000003e000e7c02 */ /* 0x000fe20008000f00 */
[----:B------:R-:W-:Y:S10]  /*15a70*/  ENDCOLLECTIVE ;  /* 0x000000000000791b */ /* 0x000ff40003800000 */
.L_x_1176:
[----:B------:R-:W-:Y:S05]  /*15a80*/  BSYNC B0 ;  /* 0x0000000000007941 */ /* 0x000fea0003800000 */
.L_x_1175:
[----:B------:R-:W-:Y:S05]  /*15a90*/  BRA `(.L_x_1177) ;  /* 0xfffffff800007947 */ /* 0x000fea000383ffff */
.L_x_1159:
[----:B-1----:R1:W2:Y:S02]  /*15aa0*/  SYNCS.PHASECHK.TRANS64.TRYWAIT P0, [R6+URZ], R5 ;  /* 0x00000005060075a7 */ /* 0x0022a4000800017f */
[----:B--2---:R-:W-:Y:S05]  /*15ab0*/  @!P0 NANOSLEEP.SYNCS 0x989680 ;  /* 0x009896800000895d */ /* 0x004fea0003900000 */
[----:B------:R-:W2:Y:S02]  /*15ac0*/  @!P0 SYNCS.PHASECHK.TRANS64 P0, [R6+URZ], R5 ;  /* 0x00000005060085a7 */ /* 0x000ea4000800007f */
[----:B--2---:R-:W-:Y:S05]  /*15ad0*/  @!P0 BRA `(.L_x_1159) ;  /* 0xfffffffc00f08947 */ /* 0x004fea000383ffff */
[----:B------:R-:W-:Y:S05]  /*15ae0*/  BRA `(.L_x_1178) ;  /* 0xfffffff800407947 */ /* 0x000fea000383ffff */
.L_x_1160:
[----:B--2---:R2:W3:Y:S02]  /*15af0*/  SYNCS.PHASECHK.TRANS64.TRYWAIT P0, [R3+URZ], R0 ;  /* 0x00000000030075a7 */ /* 0x0044e4000800017f */
[----:B---3--:R-:W-:Y:S05]  /*15b00*/  @!P0 NANOSLEEP.SYNCS 0x989680 ;  /* 0x009896800000895d */ /* 0x008fea0003900000 */
[----:B------:R-:W3:Y:S02]  /*15b10*/  @!P0 SYNCS.PHASECHK.TRANS64 P0, [R3+URZ], R0 ;  /* 0x00000000030085a7 */ /* 0x000ee4000800007f */
[----:B---3--:R-:W-:Y:S05]  /*15b20*/  @!P0 BRA `(.L_x_1160) ;  /* 0xfffffffc00f08947 */ /* 0x008fea000383ffff */
[----:B------:R-:W-:Y:S05]  /*15b30*/  BRA `(.L_x_1179) ;  /* 0xfffffff800347947 */ /* 0x000fea000383ffff */
.L_x_1162:
[----:B--2---:R2:W3:Y:S02]  /*15b40*/  SYNCS.PHASECHK.TRANS64.TRYWAIT P0, [R2+URZ], R5 ;  /* 0x00000005020075a7 */ /* 0x0044e4000800017f */
[----:B---3--:R-:W-:Y:S05]  /*15b50*/  @!P0 NANOSLEEP.SYNCS 0x989680 ;  /* 0x009896800000895d */ /* 0x008fea0003900000 */
[----:B------:R-:W3:Y:S02]  /*15b60*/  @!P0 SYNCS.PHASECHK.TRANS64 P0, [R2+URZ], R5 ;  /* 0x00000005020085a7 */ /* 0x000ee4000800007f */
[----:B---3--:R-:W-:Y:S05]  /*15b70*/  @!P0 BRA `(.L_x_1162) ;  /* 0xfffffffc00f08947 */ /* 0x008fea000383ffff */
[----:B------:R-:W-:Y:S05]  /*15b80*/  BRA `(.L_x_1180) ;  /* 0xfffffff800387947 */ /* 0x000fea000383ffff */
.L_x_1181:
        /* <DEDUP_REMOVED lines=15> */
.L_x_3726:


//--------------------- .text._ZN7cutlass13device_kernelIN5flash11enable_sm90INS1_16FlashAttnBwdSm90INS1_25CollectiveMainloopBwdSm90ILi2ELi2ELi2EN4cute5tupleIJNS5_1CILi1EEES8_S8_EEENS6_IJNS7_ILi128EEESA_NS7_ILi64EEEEEENS_6half_tEfNS_4arch4Sm90ELb0ELb1ELb1ELb0ELb1ELb1ELb0ELb0ELi2ELi1ELi2ELi2ELb0EEENS1_21CollectiveEpilogueBwdISC_SD_SF_Li256ELb0ELb0ELi1EEENS1_19SingleTileSchedulerILb0ELb0ELb0ELi128EEEEEEEEEvNT_6ParamsE --------------------------
	.section	.text._ZN7cutlass13device_kernelIN5flash11enable_sm90INS1_16FlashAttnBwdSm90INS1_25CollectiveMainloopBwdSm90ILi2ELi2ELi2EN4cute5tupleIJNS5_1CILi1EEES8_S8_EEENS6_IJNS7_ILi128EEESA_NS7_ILi64EEEEEENS_6half_tEfNS_4arch4Sm90ELb0ELb1ELb1ELb0ELb1ELb1ELb0ELb0ELi2ELi1ELi2ELi2ELb0EEENS1_21CollectiveEpilogueBwdISC_SD_SF_Li256ELb0ELb0ELi1EEENS1_19SingleTileSchedulerILb0ELb0ELb0ELi128EEEEEEEEEvNT_6ParamsE,"ax",@progbits
	.align	128
.text._ZN7cutlass13device_kernelIN5flash11enable_sm90INS1_16FlashAttnBwdSm90INS1_25CollectiveMainloopBwdSm90ILi2ELi2ELi2EN4cute5tupleIJNS5_1CILi1EEES8_S8_EEENS6_IJNS7_ILi128EEESA_NS7_ILi64EEEEEENS_6half_tEfNS_4arch4Sm90ELb0ELb1ELb1ELb0ELb1ELb1ELb0ELb0ELi2ELi1ELi2ELi2ELb0EEENS1_21CollectiveEpilogueBwdISC_SD_SF_Li256ELb0ELb0ELi1EEENS1_19SingleTileSchedulerILb0ELb0ELb0ELi128EEEEEEEEEvNT_6ParamsE:
        .type           _ZN7cutlass13device_kernelIN5flash11enable_sm90INS1_16FlashAttnBwdSm90INS1_25CollectiveMainloopBwdSm90ILi2ELi2ELi2EN4cute5tupleIJNS5_1CILi1EEES8_S8_EEENS6_IJNS7_ILi128EEESA_NS7_ILi64EEEEEENS_6half_tEfNS_4arch4Sm90ELb0ELb1ELb1ELb0ELb1ELb1ELb0ELb0ELi2ELi1ELi2ELi2ELb0EEENS1_21CollectiveEpilogueBwdISC_SD_SF_Li256ELb0ELb0ELi1EEENS1_19SingleTileSchedulerILb0ELb0ELb0ELi128EEEEEEEEEvNT_6ParamsE,@function
        .size           _ZN7cutlass13device_kernelIN5flash11enable_sm90INS1_16FlashAttnBwdSm90INS1_25CollectiveMainloopBwdSm90ILi2ELi2ELi2EN4cute5tupleIJNS5_1CILi1EEES8_S8_EEENS6_IJNS7_ILi128EEESA_NS7_ILi64EEEEEENS_6half_tEfNS_4arch4Sm90ELb0ELb1ELb1ELb0ELb1ELb1ELb0ELb0ELi2ELi1ELi2ELi2ELb0EEENS1_21CollectiveEpilogueBwdISC_SD_SF_Li256ELb0ELb0ELi1EEENS1_19SingleTileSchedulerILb0ELb0ELb0ELi128EEEEEEEEEvNT_6ParamsE,(.L_x_3727 - _ZN7cutlass13device_kernelIN5flash11enable_sm90INS1_16FlashAttnBwdSm90INS1_25CollectiveMainloopBwdSm90ILi2ELi2ELi2EN4cute5tupleIJNS5_1CILi1EEES8_S8_EEENS6_IJNS7_ILi128EEESA_NS7_ILi64EEEEEENS_6half_tEfNS_4arch4Sm90ELb0ELb1ELb1ELb0ELb1ELb1ELb0ELb0ELi2ELi1ELi2ELi2ELb0EEENS1_21CollectiveEpilogueBwdISC_SD_SF_Li256ELb0ELb0ELi1EEENS1_19SingleTileSchedulerILb0ELb0ELb0ELi128EEEEEEEEEvNT_6ParamsE)
        .other          _ZN7cutlass13device_kernelIN5flash11enable_sm90INS1_16FlashAttnBwdSm90INS1_25CollectiveMainloopBwdSm90ILi2ELi2ELi2EN4cute5tupleIJNS5_1CILi1EEES8_S8_EEENS6_IJNS7_ILi128EEESA_NS7_ILi64EEEEEENS_6half_tEfNS_4arch4Sm90ELb0ELb1ELb1ELb0ELb1ELb1ELb0ELb0ELi2ELi1ELi2ELi2ELb0EEENS1_21CollectiveEpilogueBwdISC_SD_SF_Li256ELb0ELb0ELi1EEENS1_19SingleTileSchedulerILb0ELb0ELb0ELi128EEEEEEEEEvNT_6ParamsE,@"STO_CUDA_ENTRY STV_DEFAULT"
_ZN7cutlass13device_kernelIN5flash11enable_sm90INS1_16FlashAttnBwdSm90INS1_25CollectiveMainloopBwdSm90ILi2ELi2ELi2EN4cute5tupleIJNS5_1CILi1EEES8_S8_EEENS6_IJNS7_ILi128EEESA_NS7_ILi64EEEEEENS_6half_tEfNS_4arch4Sm90ELb0ELb1ELb1ELb0ELb1ELb1ELb0ELb0ELi2ELi1ELi2ELi2ELb0EEENS1_21CollectiveEpilogueBwdISC_SD_SF_Li256ELb0ELb0ELi1EEENS1_19SingleTileSchedulerILb0ELb0ELb0ELi128EEEEEEEEEvNT_6ParamsE:
        /* <DEDUP_REMOVED lines=30> */
.L_x_1183:
[----:B------:R-:W-:Y:S05]  /*01e0*/  BSYNC B0 ;  /* 0x0000000000007941 */ /* 0x000fea0003800000 */
.L_x_1182:
        /* <DEDUP_REMOVED lines=37> */
.L_x_1184:
        /* <DEDUP_REMOVED lines=22> */
.L_x_1185:
[----:B------:R-:W-:Y:S01]  /*05a0*/  PLOP3.LUT P0, PT, PT, PT, UP0, 0x80, 0x0 ;  /* 0x000000000000781c */ /* 0x000fe20003f0f008 */
[----:B------:R-:W-:Y:S01]  /*05b0*/  NOP ;  /* 0x0000000000007918 */ /* 0x000fe20000000000 */
[----:B------:R-:W-:Y:S01]  /*05c0*/  ULDC.64 UR38, c[0x0][0x208] ;  /* 0x0000820000267ab9 */ /* 0x000fe20000000a00 */
[----:B------:R-:W-:Y:S01]  /*05d0*/  BSSY B6, `(.L_x_1186) ;  /* 0x00015ca000067945 */ /* 0x000fe20003800000 */
[----:B-12-4-:R-:W-:Y:S09]  /*05e0*/  BAR.SYNC.DEFER_BLOCKING 0x0 ;  /* 0x0000000000007b1d */ /* 0x016ff20000010000 */
[----:B------:R-:W-:Y:S05]  /*05f0*/  @!P0 BRA `(.L_x_1187) ;  /* 0x0000012000f88947 */ /* 0x000fea0003800000 */
.L_x_1188:
        /* <DEDUP_REMOVED lines=71> */
.L_x_1190:
        /* <DEDUP_REMOVED lines=28> */
.L_x_1193:
        /* <DEDUP_REMOVED lines=15> */
.L_x_1192:
        /* <DEDUP_REMOVED lines=22> */
.L_x_1195:
        /* <DEDUP_REMOVED lines=15> */
.L_x_1194:
[----:B------:R-:W-:Y:S01]  /*0f70*/  SHF.R.S32.HI R6, RZ, 0x1f, R17 ;  /* 0x0000001fff067819 */ /* 0x000fe20000011411 */
[----:B------:R-:W-:-:S03]  /*0f80*/  UMOV UR4, 0xffffffff ;  /* 0xffffffff00047882 */ /* 0x000fc60000000000 */
[----:B------:R-:W-:-:S04]  /*0f90*/  LEA.HI R0, R6, R17, RZ, 0x7 ;  /* 0x0000001106007211 */ /* 0x000fc800078f38ff */
[----:B------:R-:W-:Y:S01]  /*0fa0*/  SHF.R.S32.HI R18, RZ, 0x7, R0 ;  /* 0x00000007ff127819 */ /* 0x000fe20000011400 */
[----:B------:R-:W-:Y:S06]  /*0fb0*/  BRA.DIV UR4, `(.L_x_1196) ;  /* 0x0000015204b47947 */ /* 0x000fec000b800000 */
[----:B------:R1:W2:Y:S02]  /*0fc0*/  SHFL.IDX PT, R14, R18, RZ, 0x1f ;  /* 0x00001fff120e7589 */ /* 0x0002a400000e0000 */
.L_x_1338:
        /* <DEDUP_REMOVED lines=24> */
.L_x_1197:
        /* <DEDUP_REMOVED lines=134> */
.L_x_1210:
[----:B------:R-:W-:Y:S05]  /*19b0*/  YIELD ;  /* 0x0000000000007946 */ /* 0x000fea0003800000 */
[----:B------:R-:W-:-:S06]  /*19c0*/  ULOP3.LUT UR4, UR36, 0x1, URZ, 0xfc, !UPT ;  /* 0x0000000124047892 */ /* 0x000fcc000f8efc3f */
[----:B-1----:R-:W-:-:S05]  /*19d0*/  IMAD.U32 R5, RZ, RZ, UR4 ;  /* 0x00000004ff057e24 */ /* 0x002fca000f8e00ff */
[----:B------:R-:W-:-:S13]  /*19e0*/  ISETP.NE.AND P6, PT, R5, 0x3, PT ;  /* 0x000000030500780c */ /* 0x000fda0003fc5270 */
[----:B------:R-:W-:Y:S05]  /*19f0*/  @!P6 BRA `(.L_x_1200) ;  /* 0x000000000004e947 */ /* 0x000fea0003800000 */
[----:B------:R-:W-:Y:S01]  /*1a00*/  BPT.TRAP 0x1 ;  /* 0x000000040000795c */ /* 0x000fe20000300000 */
.L_x_1200:
[----:B------:R-:W-:Y:S02]  /*1a10*/  LEA R6, R0, R16, 0x3 ;  /* 0x0000001000067211 */ /* 0x000fe400078e18ff */
[----:B------:R-:W-:-:S04]  /*1a20*/  SHF.L.U32 R23, R4, 0x1f, RZ ;  /* 0x0000001f04177819 */ /* 0x000fc800000006ff */
[----:B------:R1:W2:Y:S01]  /*1a30*/  SYNCS.PHASECHK.TRANS64.TRYWAIT P0, [R6+URZ+0x30c10], R23 ;  /* 0x030c1017060075a7 */ /* 0x0002a2000800017f */
[----:B------:R-:W-:Y:S05]  /*1a40*/  @!P6 BRA `(.L_x_1201) ;  /* 0x000000000004e947 */ /* 0x000fea0003800000 */
[----:B------:R-:W-:Y:S01]  /*1a50*/  BPT.TRAP 0x1 ;  /* 0x000000040000795c */ /* 0x000fe20000300000 */
.L_x_1201:
[----:B------:R-:W-:-:S05]  /*1a60*/  VIADD R5, R16, 0x10000 ;  /* 0x0001000010057836 */ /* 0x000fca0000000000 */
[----:B------:R-:W-:-:S04]  /*1a70*/  SHF.R.U32.HI R5, RZ, 0x4, R5 ;  /* 0x00000004ff057819 */ /* 0x000fc80000011605 */
[----:B------:R-:W-:Y:S01]  /*1a80*/  LOP3.LUT R5, R5, 0x3fff, RZ, 0xc0, !PT ;  /* 0x00003fff05057812 */ /* 0x000fe200078ec0ff */
[----:B--2---:R-:W-:Y:S06]  /*1a90*/  @P0 BRA `(.L_x_1202) ;  /* 0x0000000000080947 */ /* 0x004fec0003800000 */
[----:B------:R-:W2:Y:S02]  /*1aa0*/  SYNCS.PHASECHK.TRANS64.TRYWAIT P0, [R6+URZ+0x30c10], R23 ;  /* 0x030c1017060075a7 */ /* 0x000ea4000800017f */
[----:B--2---:R-:W-:Y:S05]  /*1ab0*/  @!P0 BRA `(.L_x_1203) ;  /* 0x0000014800288947 */ /* 0x004fea0003800000 */
.L_x_1202:
        /* <DEDUP_REMOVED lines=65> */
.L_x_1204:
[----:B------:R1:W1:Y:S01]  /*1ed0*/  SYNCS.PHASECHK.TRANS64.TRYWAIT P0, [R6+URZ+0x30c30], R23 ;  /* 0x030c3017060075a7 */ /* 0x000262000800017f */
[----:B------:R-:W-:Y:S05]  /*1ee0*/  @!P6 BRA `(.L_x_1205) ;  /* 0x000000000004e947 */ /* 0x000fea0003800000 */
[----:B------:R-:W-:Y:S01]  /*1ef0*/  BPT.TRAP 0x1 ;  /* 0x000000040000795c */ /* 0x000fe20000300000 */
.L_x_1205:
[----:B-1----:R-:W-:Y:S05]  /*1f00*/  @P0 BRA `(.L_x_1206) ;  /* 0x0000000000080947 */ /* 0x002fea0003800000 */
[----:B------:R-:W1:Y:S02]  /*1f10*/  SYNCS.PHASECHK.TRANS64.TRYWAIT P0, [R6+URZ+0x30c30], R23 ;  /* 0x030c3017060075a7 */ /* 0x000e64000800017f */
[----:B-1----:R-:W-:Y:S05]  /*1f20*/  @!P0 BRA `(.L_x_1207) ;  /* 0x0000014400208947 */ /* 0x002fea0003800000 */
.L_x_1206:
        /* <DEDUP_REMOVED lines=1124> */
.L_x_1208:
        /* <DEDUP_REMOVED lines=68> */
.L_x_1209:
        /* <DEDUP_REMOVED lines=12> */
.L_x_1199:
        /* <DEDUP_REMOVED lines=15> */
[----:B------:R-:W2:Y:S04]  /*6b60*/  LDL R13, [R1+0x6c] ;  /* 0x00006c00010d7983 */ /* 0x000ea80000100800 */
[----:B------:R-:W3:Y:S04]  /*6b70*/  LDL R10, [R1+0x48] ;  /* 0x00004800010a7983 */ /* 0x000ee80000100800 */
[----:B------:R-:W4:Y:S01]  /*6b80*/  LDL R12, [R1+0x68] ;  /* 0x00006800010c7983 */ /* 0x000f220000100800 */
[----:B------:R-:W5:Y:S01]  /*6b90*/  S2R R5, SR_TID.X ;  /* 0x0000000000057919 */ /* 0x000f620000002100 */
[----:B------:R-:W1:Y:S01]  /*6ba0*/  S2R R11, SR_TID.X ;  /* 0x00000000000b7919 */ /* 0x000e620000002100 */
[----:B------:R-:W-:Y:S01]  /*6bb0*/  IMAD R8, R8, -0x80, R7 ;  /* 0xffffff8008087824 */ /* 0x000fe200078e0207 */
[----:B-----5:R-:W-:Y:S01]  /*6bc0*/  IADD3 R9, R5, -0x80, RZ ;  /* 0xffffff8005097810 */ /* 0x020fe20007ffe0ff */
[----:B-1----:R-:W-:Y:S01]  /*6bd0*/  VIADD R17, R11, 0xffffff80 ;  /* 0xffffff800b117836 */ /* 0x002fe20000000000 */
[----:B------:R-:W-:Y:S01]  /*6be0*/  MOV R21, 0x40000040 ;  /* 0x4000004000157802 */ /* 0x000fe20000000f00 */
[----:B------:R-:W-:-:S02]  /*6bf0*/  IMAD.MOV.U32 R23, RZ, RZ, 0x40000040 ;  /* 0x40000040ff177424 */ /* 0x000fc400078e00ff */
[----:B------:R-:W-:Y:S01]  /*6c00*/  IMAD.MOV.U32 R19, RZ, RZ, 0x40000040 ;  /* 0x40000040ff137424 */ /* 0x000fe200078e00ff */
[----:B--2---:R-:W-:Y:S01]  /*6c10*/  LEA.HI R13, R13, R15, RZ, 0x5 ;  /* 0x0000000f0d0d7211 */ /* 0x004fe200078f28ff */
[----:B------:R-:W-:Y:S02]  /*6c20*/  VIADD R15, R11, 0xffffff80 ;  /* 0xffffff800b0f7836 */ /* 0x000fe40000000000 */
[----:B---3--:R-:W-:Y:S01]  /*6c30*/  IMAD.MOV.U32 R14, RZ, RZ, R10 ;  /* 0x000000ffff0e7224 */ /* 0x008fe200078e000a */
[----:B------:R-:W-:Y:S02]  /*6c40*/  SHF.R.S32.HI R10, RZ, 0x1f, R9 ;  /* 0x0000001fff0a7819 */ /* 0x000fe40000011409 */
[----:B------:R-:W-:Y:S02]  /*6c50*/  SHF.R.S32.HI R15, RZ, 0x1f, R15 ;  /* 0x0000001fff0f7819 */ /* 0x000fe4000001140f */
[----:B------:R-:W-:Y:S02]  /*6c60*/  LEA.HI R5, R10, R9, RZ, 0x5 ;  /* 0x000000090a057211 */ /* 0x000fe400078f28ff */
[----:B----4-:R-:W-:-:S02]  /*6c70*/  SHF.R.S32.HI R11, RZ, 0x2, R12 ;  /* 0x00000002ff0b7819 */ /* 0x010fc4000001140c */
[----:B------:R-:W-:Y:S02]  /*6c80*/  LEA.HI R15, R15, R17, RZ, 0x7 ;  /* 0x000000110f0f7211 */ /* 0x000fe400078f38ff */
[----:B------:R-:W-:Y:S02]  /*6c90*/  SHF.R.S32.HI R12, RZ, 0x1f, R12 ;  /* 0x0000001fff0c7819 */ /* 0x000fe4000001140c */
[----:B------:R-:W-:Y:S02]  /*6ca0*/  LOP3.LUT R6, R5, 0xffffffe0, RZ, 0xc0, !PT ;  /* 0xffffffe005067812 */ /* 0x000fe400078ec0ff */
[----:B------:R-:W-:Y:S02]  /*6cb0*/  SHF.R.S32.HI R13, RZ, 0x5, R13 ;  /* 0x00000005ff0d7819 */ /* 0x000fe4000001140d */
[----:B------:R-:W-:Y:S02]  /*6cc0*/  SHF.R.S32.HI R15, RZ, 0x7, R15 ;  /* 0x00000007ff0f7819 */ /* 0x000fe4000001140f */
[----:B------:R-:W-:-:S02]  /*6cd0*/  LEA.HI R12, R12, R11, RZ, 0x3 ;  /* 0x0000000b0c0c7211 */ /* 0x000fc400078f18ff */
[----:B------:R-:W-:Y:S01]  /*6ce0*/  IADD3 R7, R9, -R6, RZ ;  /* 0x8000000609077210 */ /* 0x000fe20007ffe0ff */
[----:B------:R-:W-:Y:S01]  /*6cf0*/  IMAD R6, R13, -0x10, R8 ;  /* 0xfffffff00d067824 */ /* 0x000fe200078e0208 */
[----:B------:R-:W-:Y:S02]  /*6d00*/  LEA.HI R5, R15, R15, RZ, 0x1 ;  /* 0x0000000f0f057211 */ /* 0x000fe400078f08ff */
[----:B------:R-:W-:Y:S02]  /*6d10*/  LOP3.LUT R12, R12, 0xfffffff8, RZ, 0xc0, !PT ;  /* 0xfffffff80c0c7812 */ /* 0x000fe400078ec0ff */
[----:B------:R-:W-:Y:S02]  /*6d20*/  SHF.R.S32.HI R8, RZ, 0x1f, R7 ;  /* 0x0000001fff087819 */ /* 0x000fe40000011407 */
[----:B------:R-:W-:Y:S02]  /*6d30*/  LOP3.LUT R5, R5, 0xfffffffe, RZ, 0xc0, !PT ;  /* 0xfffffffe05057812 */ /* 0x000fe400078ec0ff */
[----:B------:R-:W-:-:S02]  /*6d40*/  LEA.HI R13, R10, R9, RZ, 0x2 ;  /* 0x000000090a0d7211 */ /* 0x000fc400078f10ff */
[----:B------:R-:W-:Y:S02]  /*6d50*/  IADD3 R6, R6, R12, -R11 ;  /* 0x0000000c06067210 */ /* 0x000fe40007ffe80b */
[CC--:B------:R-:W-:Y:S02]  /*6d60*/  LEA.HI R10, R8.reuse, R7.reuse, RZ, 0x3 ;  /* 0x00000007080a7211 */ /* 0x0c0fe400078f18ff */
[----:B------:R-:W-:Y:S01]  /*6d70*/  LEA.HI R12, R8, R7, RZ, 0x2 ;  /* 0x00000007080c7211 */ /* 0x000fe200078f10ff */
[----:B------:R-:W-:Y:S01]  /*6d80*/  IMAD.MOV.U32 R17, RZ, RZ, R14 ;  /* 0x000000ffff117224 */ /* 0x000fe200078e000e */
[----:B------:R-:W-:Y:S01]  /*6d90*/  LOP3.LUT R14, R13, 0xfffffffc, RZ, 0xc0, !PT ;  /* 0xfffffffc0d0e7812 */ /* 0x000fe200078ec0ff */
[----:B------:R-:W-:Y:S01]  /*6da0*/  IMAD.IADD R5, R15, 0x1, -R5 ;  /* 0x000000010f057824 */ /* 0x000fe200078e0a05 */
[----:B------:R-:W-:Y:S02]  /*6db0*/  SHF.R.S32.HI R11, RZ, 0x3, R10 ;  /* 0x00000003ff0b7819 */ /* 0x000fe4000001140a */
[----:B------:R-:W-:-:S02]  /*6dc0*/  SHF.R.S32.HI R13, RZ, 0x2, R12 ;  /* 0x00000002ff0d7819 */ /* 0x000fc4000001140c */
[----:B------:R-:W-:Y:S01]  /*6dd0*/  SHF.R.S32.HI R10, RZ, 0x1f, R10 ;  /* 0x0000001fff0a7819 */ /* 0x000fe2000001140a */
[----:B------:R-:W-:Y:S01]  /*6de0*/  IMAD R8, R5, -0x40, R6 ;  /* 0xffffffc005087824 */ /* 0x000fe200078e0206 */
[----:B------:R-:W-:Y:S01]  /*6df0*/  IADD3 R7, R9, -R14, RZ ;  /* 0x8000000e09077210 */ /* 0x000fe20007ffe0ff */
[C---:B------:R-:W-:Y:S01]  /*6e00*/  VIADD R5, R13.reuse, 0x8 ;  /* 0x000000080d057836 */ /* 0x040fe20000000000 */
[----:B------:R-:W-:Y:S01]  /*6e10*/  LEA.HI R10, R10, R11, RZ, 0x4 ;  /* 0x0000000b0a0a7211 */ /* 0x000fe200078f20ff */
[----:B------:R-:W-:Y:S01]  /*6e20*/  VIADD R9, R13, 0x10 ;  /* 0x000000100d097836 */ /* 0x000fe20000000000 */
[----:B------:R-:W-:Y:S02]  /*6e30*/  LEA.HI R12, R12, R13, RZ, 0x1 ;  /* 0x0000000d0c0c7211 */ /* 0x000fe400078f08ff */
[----:B------:R-:W-:Y:S02]  /*6e40*/  LOP3.LUT R10, R10, 0x1ffffff0, RZ, 0xc0, !PT ;  /* 0x1ffffff00a0a7812 */ /* 0x000fe400078ec0ff */
[----:B------:R-:W-:-:S02]  /*6e50*/  LOP3.LUT R12, R12, 0xfffffffe, RZ, 0xc0, !PT ;  /* 0xfffffffe0c0c7812 */ /* 0x000fc400078ec0ff */
[----:B------:R-:W-:Y:S02]  /*6e60*/  LEA.HI R6, R5, R5, RZ, 0x1 ;  /* 0x0000000505067211 */ /* 0x000fe400078f08ff */
[----:B------:R-:W-:Y:S01]  /*6e70*/  LEA.HI R14, R9, R9, RZ, 0x1 ;  /* 0x00000009090e7211 */ /* 0x000fe200078f08ff */
[----:B------:R-:W-:Y:S01]  /*6e80*/  IMAD.IADD R12, R13, 0x1, -R12 ;  /* 0x000000010d0c7824 */ /* 0x000fe200078e0a0c */
[----:B------:R-:W-:Y:S01]  /*6e90*/  IADD3 R11, R11, -R10, RZ ;  /* 0x8000000a0b0b7210 */ /* 0x000fe20007ffe0ff */
[----:B------:R-:W-:Y:S01]  /*6ea0*/  VIADD R13, R13, 0x18 ;  /* 0x000000180d0d7836 */ /* 0x000fe20000000000 */
[----:B------:R-:W-:Y:S02]  /*6eb0*/  LOP3.LUT R10, R6, 0xfffffffe, RZ, 0xc0, !PT ;  /* 0xfffffffe060a7812 */ /* 0x000fe400078ec0ff */
[----:B------:R-:W-:Y:S02]  /*6ec0*/  LOP3.LUT R18, R14, 0xfffffffe, RZ, 0xc0, !PT ;  /* 0xfffffffe0e127812 */ /* 0x000fe400078ec0ff */
[----:B------:R-:W-:Y:S01]  /*6ed0*/  LEA R11, R11, R12, 0x3 ;  /* 0x0000000c0b0b7211 */ /* 0x000fe200078e18ff */
[----:B------:R-:W-:Y:S01]  /*6ee0*/  IMAD.IADD R10, R5, 0x1, -R10 ;  /* 0x00000001050a7824 */ /* 0x000fe200078e0a0a */
[----:B------:R-:W-:Y:S01]  /*6ef0*/  SHF.R.S32.HI R5, RZ, 0x1, R6 ;  /* 0x00000001ff057819 */ /* 0x000fe20000011406 */
[----:B------:R-:W-:Y:S01]  /*6f00*/  IMAD.IADD R18, R9, 0x1, -R18 ;  /* 0x0000000109127824 */ /* 0x000fe200078e0a12 */
[----:B------:R-:W-:-:S02]  /*6f10*/  LEA.HI R9, R13, R13, RZ, 0x1 ;  /* 0x0000000d0d097211 */ /* 0x000fc400078f08ff */
[----:B------:R-:W-:Y:S01]  /*6f20*/  SHF.R.S32.HI R6, RZ, 0x1f, R6 ;  /* 0x0000001fff067819 */ /* 0x000fe20000011406 */
[----:B------:R1:W-:Y:S01]  /*6f30*/  STL [R1+0x58], R11 ;  /* 0x0000580b01007387 */ /* 0x0003e20000100800 */
[----:B------:R-:W-:Y:S02]  /*6f40*/  LOP3.LUT R12, R9, 0xfffffffe, RZ, 0xc0, !PT ;  /* 0xfffffffe090c7812 */ /* 0x000fe400078ec0ff */
[----:B------:R-:W-:Y:S02]  /*6f50*/  LEA.HI R6, R6, R5, RZ, 0x4 ;  /* 0x0000000506067211 */ /* 0x000fe400078f20ff */
[----:B------:R-:W-:Y:S02]  /*6f60*/  IADD3 R13, R13, -R12, RZ ;  /* 0x8000000c0d0d7210 */ /* 0x000fe40007ffe0ff */
[----:B------:R-:W-:Y:S02]  /*6f70*/  LOP3.LUT R12, R6, 0x1ffffff0, RZ, 0xc0, !PT ;  /* 0x1ffffff0060c7812 */ /* 0x000fe400078ec0ff */
[----:B-1----:R-:W-:-:S02]  /*6f80*/  SHF.R.S32.HI R11, RZ, 0x1, R14 ;  /* 0x00000001ff0b7819 */ /* 0x002fc4000001140e */
[----:B------:R-:W-:Y:S02]  /*6f90*/  SHF.R.S32.HI R14, RZ, 0x1f, R14 ;  /* 0x0000001fff0e7819 */ /* 0x000fe4000001140e */
[--C-:B------:R-:W-:Y:S02]  /*6fa0*/  SHF.R.S32.HI R15, RZ, 0x1, R9.reuse ;  /* 0x00000001ff0f7819 */ /* 0x100fe40000011409 */
[----:B------:R-:W-:Y:S02]  /*6fb0*/  LEA.HI R14, R14, R11, RZ, 0x4 ;  /* 0x0000000b0e0e7211 */ /* 0x000fe400078f20ff */
[----:B------:R-:W-:Y:S01]  /*6fc0*/  SHF.R.S32.HI R20, RZ, 0x1f, R9 ;  /* 0x0000001fff147819 */ /* 0x000fe20000011409 */
[----:B------:R-:W-:Y:S01]  /*6fd0*/  IMAD.IADD R9, R5, 0x1, -R12 ;  /* 0x0000000105097824 */ /* 0x000fe200078e0a0c */
[----:B------:R-:W-:Y:S01]  /*6fe0*/  LOP3.LUT R14, R14, 0x1ffffff0, RZ, 0xc0, !PT ;  /* 0x1ffffff00e0e7812 */ /* 0x000fe200078ec0ff */
[----:B------:R-:W-:Y:S01]  /*6ff0*/  IMAD R6, R17, 0x2000, R16 ;  /* 0x0000200011067824 */ /* 0x000fe200078e0210 */
[----:B------:R-:W-:Y:S01]  /*7000*/  LEA.HI R20, R20, R15, RZ, 0x4 ;  /* 0x0000000f14147211 */ /* 0x000fe200078f20ff */
[----:B------:R-:W-:Y:S01]  /*7010*/  IMAD R9, R9, 0x8, R10 ;  /* 0x0000000809097824 */ /* 0x000fe200078e020a */
[----:B------:R-:W-:Y:S01]  /*7020*/  IADD3 R11, R11, -R14, RZ ;  /* 0x8000000e0b0b7210 */ /* 0x000fe20007ffe0ff */
[----:B------:R-:W-:Y:S01]  /*7030*/  VIADD R12, R6, 0x4000 ;  /* 0x00004000060c7836 */ /* 0x000fe20000000000 */
[----:B------:R-:W-:-:S02]  /*7040*/  LOP3.LUT R20, R20, 0x1ffffff0, RZ, 0xc0, !PT ;  /* 0x1ffffff014147812 */ /* 0x000fc400078ec0ff */
[----:B------:R-:W-:Y:S01]  /*7050*/  IADD3 R5, R6, 0x20c00, RZ ;  /* 0x00020c0006057810 */ /* 0x000fe20007ffe0ff */
[----:B------:R1:W-:Y:S01]  /*7060*/  STL [R1+0x50], R9 ;  /* 0x0000500901007387 */ /* 0x0003e20000100800 */
[----:B------:R-:W-:Y:S01]  /*7070*/  SHF.R.U32.HI R6, RZ, 0x4, R6 ;  /* 0x00000004ff067819 */ /* 0x000fe20000011606 */
[----:B------:R-:W-:Y:S01]  /*7080*/  IMAD.IADD R20, R15, 0x1, -R20 ;  /* 0x000000010f147824 */ /* 0x000fe200078e0a14 */
[----:B------:R-:W-:Y:S02]  /*7090*/  SHF.R.U32.HI R5, RZ, 0x4, R5 ;  /* 0x00000004ff057819 */ /* 0x000fe40000011605 */
[----:B------:R-:W-:Y:S02]  /*70a0*/  SHF.R.U32.HI R12, RZ, 0x4, R12 ;  /* 0x00000004ff0c7819 */ /* 0x000fe4000001160c */
[----:B------:R-:W-:Y:S01]  /*70b0*/  LOP3.LUT R6, R6, 0x3fff, RZ, 0xc0, !PT ;  /* 0x00003fff06067812 */ /* 0x000fe200078ec0ff */
[----:B-1----:R-:W-:Y:S01]  /*70c0*/  IMAD R9, R11, 0x8, R18 ;  /* 0x000000080b097824 */ /* 0x002fe200078e0212 */
[----:B------:R-:W-:-:S02]  /*70d0*/  LOP3.LUT R5, R5, 0x3fff, RZ, 0xc0, !PT ;  /* 0x00003fff05057812 */ /* 0x000fc400078ec0ff */
[----:B------:R-:W-:Y:S02]  /*70e0*/  LOP3.LUT R12, R12, 0x3fff, RZ, 0xc0, !PT ;  /* 0x00003fff0c0c7812 */ /* 0x000fe400078ec0ff */
[----:B------:R1:W-:Y:S01]  /*70f0*/  STL [R1+0x4c], R9 ;  /* 0x00004c0901007387 */ /* 0x0003e20000100800 */
[----:B------:R-:W-:Y:S02]  /*7100*/  LEA R10, R20, R13, 0x3 ;  /* 0x0000000d140a7211 */ /* 0x000fe400078e18ff */
[----:B------:R-:W-:Y:S02]  /*7110*/  LOP3.LUT R5, R5, 0x10000, RZ, 0xfc, !PT ;  /* 0x0001000005057812 */ /* 0x000fe400078efcff */
[----:B-1----:R-:W-:Y:S02]  /*7120*/  LOP3.LUT R9, R6, 0x10000, RZ, 0xfc, !PT ;  /* 0x0001000006097812 */ /* 0x002fe400078efcff */
[----:B------:R-:W-:Y:S01]  /*7130*/  LOP3.LUT R6, R12, 0x10000, RZ, 0xfc, !PT ;  /* 0x000100000c067812 */ /* 0x000fe200078efcff */
[----:B------:R1:W-:Y:S02]  /*7140*/  STL [R1+0x44], R10 ;  /* 0x0000440a01007387 */ /* 0x0003e40000100800 */
[C---:B------:R-:W-:Y:S01]  /*7150*/  VIADD R22, R9.reuse, 0x2 ;  /* 0x0000000209167836 */ /* 0x040fe20000000000 */
[C---:B------:R-:W-:Y:S01]  /*7160*/  IADD3 R18, R9.reuse, 0x6, RZ ;  /* 0x0000000609127810 */ /* 0x040fe20007ffe0ff */
[----:B------:R-:W-:Y:S01]  /*7170*/  VIADD R20, R9, 0x4 ;  /* 0x0000000409147836 */ /* 0x000fe20000000000 */
[----:B------:R-:W-:Y:S01]  /*7180*/  STL [R1+0x3c], R9 ;  /* 0x00003c0901007387 */ /* 0x000fe20000100800 */
[----:B------:R-:W-:Y:S01]  /*7190*/  IMAD.MOV.U32 R11, RZ, RZ, 0x40000040 ;  /* 0x40000040ff0b7424 */ /* 0x000fe200078e00ff */
[----:B------:R-:W-:Y:S01]  /*71a0*/  MOV R13, 0x40000040 ;  /* 0x40000040000d7802 */ /* 0x000fe20000000f00 */
[C---:B------:R-:W-:Y:S01]  /*71b0*/  VIADD R14, R6.reuse, 0x2 ;  /* 0x00000002060e7836 */ /* 0x040fe20000000000 */
[----:B------:R2:W-:Y:S01]  /*71c0*/  STL [R1+0x5c], R5 ;  /* 0x00005c0501007387 */ /* 0x0005e20000100800 */
[----:B-1----:R-:W-:Y:S01]  /*71d0*/  IADD3 R10, R6, 0x6, RZ ;  /* 0x00000006060a7810 */ /* 0x002fe20007ffe0ff */
[----:B------:R-:W-:-:S02]  /*71e0*/  IMAD.MOV.U32 R15, RZ, RZ, 0x40000040 ;  /* 0x40000040ff0f7424 */ /* 0x000fc400078e00ff */
[----:B------:R1:W-:Y:S01]  /*71f0*/  STL [R1+0x38], R6 ;  /* 0x0000380601007387 */ /* 0x0003e20000100800 */
[----:B------:R-:W-:-:S03]  /*7200*/  VIADD R12, R6, 0x4 ;  /* 0x00000004060c7836 */ /* 0x000fc60000000000 */
[----:B------:R3:W-:Y:S04]  /*7210*/  STL.64 [R1+0x30], R22 ;  /* 0x0000301601007387 */ /* 0x0007e80000100a00 */
[----:B------:R3:W-:Y:S04]  /*7220*/  STL.64 [R1+0x28], R20 ;  /* 0x0000281401007387 */ /* 0x0007e80000100a00 */
[----:B------:R3:W-:Y:S04]  /*7230*/  STL.64 [R1+0x20], R18 ;  /* 0x0000201201007387 */ /* 0x0007e80000100a00 */
[----:B------:R3:W-:Y:S04]  /*7240*/  STL.64 [R1+0x8], R10 ;  /* 0x0000080a01007387 */ /* 0x0007e80000100a00 */
[----:B------:R3:W-:Y:S04]  /*7250*/  STL.64 [R1+0x18], R14 ;  /* 0x0000180e01007387 */ /* 0x0007e80000100a00 */
[----:B------:R3:W-:Y:S01]  /*7260*/  STL.64 [R1+0x10], R12 ;  /* 0x0000100c01007387 */ /* 0x0007e20000100a00 */
[C---:B--2---:R-:W-:Y:S01]  /*7270*/  VIADD R5, R7.reuse, 0x4 ;  /* 0x0000000407057836 */ /* 0x044fe20000000000 */
[C---:B-1----:R-:W-:Y:S01]  /*7280*/  IADD3 R6, R7.reuse, 0xc, RZ ;  /* 0x0000000c07067810 */ /* 0x042fe20007ffe0ff */
[C---:B------:R-:W-:Y:S01]  /*7290*/  VIADD R9, R7.reuse, 0x8 ;  /* 0x0000000807097836 */ /* 0x040fe20000000000 */
[C---:B------:R-:W-:Y:S01]  /*72a0*/  IADD3 R6, R7.reuse, 0x18, RZ ;  /* 0x0000001807067810 */ /* 0x040fe20007ffe0ff */
[----:B------:R-:W-:-:S02]  /*72b0*/  VIADD R5, R7, 0x10 ;  /* 0x0000001007057836 */ /* 0x000fc40000000000 */
[C---:B------:R-:W-:Y:S02]  /*72c0*/  VIADD R9, R7.reuse, 0x14 ;  /* 0x0000001407097836 */ /* 0x040fe40000000000 */
[----:B------:R-:W-:-:S07]  /*72d0*/  VIADD R5, R7, 0x1c ;  /* 0x0000001c07057836 */ /* 0x000fce0000000000 */
.L_x_1222:
[----:B------:R-:W-:Y:S01]  /*72e0*/  IMAD.U32 R5, RZ, RZ, UR36 ;  /* 0x00000024ff057e24 */ /* 0x000fe2000f8e00ff */
[----:B------:R-:W-:Y:S05]  /*72f0*/  YIELD ;  /* 0x0000000000007946 */ /* 0x000fea0003800000 */
[----:B------:R-:W-:-:S04]  /*7300*/  LOP3.LUT R5, R5, 0x1, RZ, 0xfc, !PT ;  /* 0x0000000105057812 */ /* 0x000fc800078efcff */
[----:B------:R-:W-:-:S13]  /*7310*/  ISETP.NE.AND P0, PT, R5, 0x3, PT ;  /* 0x000000030500780c */ /* 0x000fda0003f05270 */
[----:B------:R-:W-:Y:S05]  /*7320*/  @!P0 BRA `(.L_x_1212) ;  /* 0x0000000000048947 */ /* 0x000fea0003800000 */
[----:B------:R-:W-:Y:S01]  /*7330*/  BPT.TRAP 0x1 ;  /* 0x000000040000795c */ /* 0x000fe20000300000 */
.L_x_1212:
[----:B------:R-:W-:Y:S02]  /*7340*/  LEA R6, R0, R16, 0x3 ;  /* 0x0000001000067211 */ /* 0x000fe400078e18ff */
[----:B---3--:R-:W-:-:S04]  /*7350*/  SHF.L.U32 R23, R4, 0x1f, RZ ;  /* 0x0000001f04177819 */ /* 0x008fc800000006ff */
[----:B------:R1:W2:Y:S01]  /*7360*/  SYNCS.PHASECHK.TRANS64.TRYWAIT P1, [R6+URZ+0x30c10], R23 ;  /* 0x030c1017060075a7 */ /* 0x0002a2000802017f */
[----:B------:R-:W-:Y:S05]  /*7370*/  @!P0 BRA `(.L_x_1213) ;  /* 0x0000000000048947 */ /* 0x000fea0003800000 */
[----:B------:R-:W-:Y:S01]  /*7380*/  BPT.TRAP 0x1 ;  /* 0x000000040000795c */ /* 0x000fe20000300000 */
.L_x_1213:
[----:B------:R-:W-:-:S05]  /*7390*/  VIADD R5, R16, 0x10000 ;  /* 0x0001000010057836 */ /* 0x000fca0000000000 */
[----:B------:R-:W-:-:S04]  /*73a0*/  SHF.R.U32.HI R5, RZ, 0x4, R5 ;  /* 0x00000004ff057819 */ /* 0x000fc80000011605 */
[----:B------:R-:W-:-:S04]  /*73b0*/  LOP3.LUT R5, R5, 0x3fff, RZ, 0xc0, !PT ;  /* 0x00003fff05057812 */ /* 0x000fc800078ec0ff */
[----:B------:R-:W-:Y:S01]  /*73c0*/  LOP3.LUT R9, R5, 0x10000, RZ, 0xfc, !PT ;  /* 0x0001000005097812 */ /* 0x000fe200078efcff */
[----:B--2---:R-:W-:Y:S06]  /*73d0*/  @P1 BRA `(.L_x_1214) ;  /* 0x0000000000081947 */ /* 0x004fec0003800000 */
[----:B------:R-:W2:Y:S02]  /*73e0*/  SYNCS.PHASECHK.TRANS64.TRYWAIT P1, [R6+URZ+0x30c10], R23 ;  /* 0x030c1017060075a7 */ /* 0x000ea4000802017f */
[----:B--2---:R-:W-:Y:S05]  /*73f0*/  @!P1 BRA `(.L_x_1215) ;  /* 0x000000f000009947 */ /* 0x004fea0003800000 */
.L_x_1214:
        /* <DEDUP_REMOVED lines=63> */
.L_x_1216:
[----:B------:R1:W1:Y:S01]  /*77f0*/  SYNCS.PHASECHK.TRANS64.TRYWAIT P1, [R6+URZ+0x30c30], R23 ;  /* 0x030c3017060075a7 */ /* 0x000262000802017f */
[----:B------:R-:W-:Y:S05]  /*7800*/  @!P0 BRA `(.L_x_1217) ;  /* 0x0000000000048947 */ /* 0x000fea0003800000 */
[----:B------:R-:W-:Y:S01]  /*7810*/  BPT.TRAP 0x1 ;  /* 0x000000040000795c */ /* 0x000fe20000300000 */
.L_x_1217:
[----:B-1----:R-:W-:Y:S05]  /*7820*/  @P1 BRA `(.L_x_1218) ;  /* 0x0000000000081947 */ /* 0x002fea0003800000 */
[----:B------:R-:W1:Y:S02]  /*7830*/  SYNCS.PHASECHK.TRANS64.TRYWAIT P1, [R6+URZ+0x30c30], R23 ;  /* 0x030c3017060075a7 */ /* 0x000e64000802017f */
[----:B-1----:R-:W-:Y:S05]  /*7840*/  @!P1 BRA `(.L_x_1219) ;  /* 0x000000ec00009947 */ /* 0x002fea0003800000 */
.L_x_1218:
        /* <DEDUP_REMOVED lines=83> */
[----:B------:R-:W-:Y:S01]  /*7d80*/  UMOV UR11, 0x40000040 ;  /* 0x40000040000b7882 */ /* 0x000fe20000000000 */
[C---:B------:R-:W-:Y:S01]  /*7d90*/  VIADD R227, R7.reuse, 0x4 ;  /* 0x0000000407e37836 */ /* 0x040fe20000000000 */
[----:B------:R-:W-:Y:S01]  /*7da0*/  MUFU.TANH R18, R18 ;  /* 0x0000001200127308 */ /* 0x000fe20000002400 */
[----:B------:R-:W-:Y:S04]  /*7db0*/  STL [R1+0x90], R143 ;  /* 0x0000908f01007387 */ /* 0x000fe80000100800 */
[----:B------:R-:W-:Y:S03]  /*7dc0*/  STL [R1+0x8c], R142 ;  /* 0x00008c8e01007387 */ /* 0x000fe60000100800 */
[----:B------:R-:W1:Y:S01]  /*7dd0*/  MUFU.TANH R20, R20 ;  /* 0x0000001400147308 */ /* 0x000e620000002400 */
[----:B------:R-:W-:Y:S04]  /*7de0*/  STL [R1+0x88], R141 ;  /* 0x0000888d01007387 */ /* 0x000fe80000100800 */
[----:B------:R-:W-:Y:S01]  /*7df0*/  STL [R1+0x84], R140 ;  /* 0x0000848c01007387 */ /* 0x000fe20000100800 */
[----:B------:R-:W-:-:S02]  /*7e00*/  VIADD R229, R7, 0x8 ;  /* 0x0000000807e57836 */ /* 0x000fc40000000000 */
[----:B------:R-:W2:Y:S01]  /*7e10*/  MUFU.TANH R21, R21 ;  /* 0x0000001500157308 */ /* 0x000ea20000002400 */
[----:B------:R-:W-:Y:S04]  /*7e20*/  STL [R1+0x80], R6 ;  /* 0x0000800601007387 */ /* 0x000fe80000100800 */
[----:B------:R-:W-:Y:S03]  /*7e30*/  STL [R1+0x7c], R5 ;  /* 0x00007c0501007387 */ /* 0x000fe60000100800 */
[----:B------:R-:W3:Y:S01]  /*7e40*/  MUFU.TANH R19, R19 ;  /* 0x0000001300137308 */ /* 0x000ee20000002400 */
[----:B------:R-:W-:Y:S04]  /*7e50*/  STL [R1+0x78], R4 ;  /* 0x0000780401007387 */ /* 0x000fe80000100800 */
[----:B------:R-:W-:Y:S01]  /*7e60*/  STL [R1+0x74], R3 ;  /* 0x0000740301007387 */ /* 0x000fe20000100800 */
[----:B------:R-:W-:-:S02]  /*7e70*/  IADD3 R213, R7, 0xc, RZ ;  /* 0x0000000c07d57810 */ /* 0x000fc40007ffe0ff */
[----:B------:R-:W4:Y:S01]  /*7e80*/  MUFU.TANH R22, R22 ;  /* 0x0000001600167308 */ /* 0x000f220000002400 */
[----:B------:R1:W-:Y:S01]  /*7e90*/  STL [R1+0x70], R2 ;  /* 0x0000700201007387 */ /* 0x0003e20000100800 */
[C---:B------:R-:W-:Y:S02]  /*7ea0*/  ISETP.GT.AND P2, PT, R8.reuse, RZ, PT ;  /* 0x000000ff0800720c */ /* 0x040fe40003f44270 */
[----:B------:R-:W-:-:S04]  /*7eb0*/  ISETP.GT.AND P1, PT, R8, 0x8, PT ;  /* 0x000000080800780c */ /* 0x000fc80003f24270 */
[----:B------:R-:W4:Y:S01]  /*7ec0*/  MUFU.TANH R204, R204 ;  /* 0x000000cc00cc7308 */ /* 0x000f220000002400 */
[----:B-1----:R-:W2:Y:S01]  /*7ed0*/  LDL.64 R2, [R1+0x18] ;  /* 0x0000180001027983 */ /* 0x002ea20000100a00 */
[----:B------:R-:W-:Y:S01]  /*7ee0*/  WARPGROUP.ARRIVE ;  /* 0x00000000000079c5 */ /* 0x000fe20000000000 */
[C---:B------:R-:W-:Y:S02]  /*7ef0*/  VIADD R222, R7.reuse, 0x14 ;  /* 0x0000001407de7836 */ /* 0x040fe40000000000 */
[----:B------:R-:W-:-:S03]  /*7f00*/  VIADD R220, R7, 0x10 ;  /* 0x0000001007dc7836 */ /* 0x000fc60000000000 */
[----:B------:R-:W1:Y:S01]  /*7f10*/  MUFU.TANH R23, R23 ;  /* 0x0000001700177308 */ /* 0x000e620000002400 */
        /* <DEDUP_REMOVED lines=8> */
[----:B------:R-:W-:Y:S01]  /*7fa0*/  FMUL.FTZ R116, R136, UR8 ;  /* 0x0000000888747c20 */ /* 0x000fe20008410000 */
[----:B------:R-:W-:Y:S01]  /*7fb0*/  ULDC UR5, c[0x0][0x744] ;  /* 0x0001d10000057ab9 */ /* 0x000fe20000000800 */
[----:B------:R-:W1:Y:S01]  /*7fc0*/  MUFU.TANH R205, R205 ;  /* 0x000000cd00cd7308 */ /* 0x000e620000002400 */
[----:B---3--:R-:W3:Y:S01]  /*7fd0*/  LDL.64 R108, [R1+0x8] ;  /* 0x00000800016c7983 */ /* 0x008ee20000100a00 */
[----:B------:R-:W-:Y:S01]  /*7fe0*/  UIADD3 UR4, UR6, 0x2, URZ ;  /* 0x0000000206047890 */ /* 0x000fe2000fffe03f */
[----:B------:R-:W-:-:S05]  /*7ff0*/  IADD3 R214, R7, 0x18, RZ ;  /* 0x0000001807d67810 */ /* 0x000fca0007ffe0ff */
[----:B------:R-:W-:Y:S01]  /*8000*/  MUFU.TANH R207, R207 ;  /* 0x000000cf00cf7308 */ /* 0x000fe20000002400 */
[----:B------:R-:W-:-:S07]  /*8010*/  UMOV UR14, UR4 ;  /* 0x00000004000e7c82 */ /* 0x000fce0008000000 */
[----:B------:R-:W1:Y:S08]  /*8020*/  MUFU.TANH R206, R206 ;  /* 0x000000ce00ce7308 */ /* 0x000e700000002400 */
[----:B------:R-:W1:Y:S08]  /*8030*/  MUFU.TANH R228, R228 ;  /* 0x000000e400e47308 */ /* 0x000e700000002400 */
[----:B------:R-:W1:Y:S01]  /*8040*/  MUFU.TANH R208, R208 ;  /* 0x000000d000d07308 */ /* 0x000e620000002400 */
        /* <DEDUP_REMOVED lines=9> */
[----:B------:R4:W-:Y:S01]  /*80e0*/  MUFU.TANH R153, R112 ;  /* 0x0000007000997308 */ /* 0x0009e20000002400 */
[----:B------:R-:W-:Y:S01]  /*80f0*/  FMUL.FTZ R94, R102, UR8 ;  /* 0x00000008665e7c20 */ /* 0x000fe20008410000 */
[----:B------:R-:W-:Y:S01]  /*8100*/  UIADD3 UR6, UR6, 0x6, URZ ;  /* 0x0000000606067890 */ /* 0x000fe2000fffe03f */
[----:B---3--:R-:W-:-:S05]  /*8110*/  R2UR UR9, R109 ;  /* 0x000000006d0972ca */ /* 0x008fca00000e0000 */
[----:B------:R3:W-:Y:S01]  /*8120*/  MUFU.TANH R151, R113 ;  /* 0x0000007100977308 */ /* 0x0007e20000002400 */
[----:B----4-:R-:W-:Y:S01]  /*8130*/  FMUL.FTZ R112, R118, UR8 ;  /* 0x0000000876707c20 */ /* 0x010fe20008410000 */
[----:B------:R-:W-:-:S06]  /*8140*/  FMUL.FTZ R118, R138, UR8 ;  /* 0x000000088a767c20 */ /* 0x000fcc0008410000 */
[----:B------:R4:W-:Y:S01]  /*8150*/  MUFU.TANH R152, R114 ;  /* 0x0000007200987308 */ /* 0x0009e20000002400 */
[----:B---3--:R-:W-:Y:S01]  /*8160*/  FMUL.FTZ R113, R133, UR8 ;  /* 0x0000000885717c20 */ /* 0x008fe20008410000 */
[----:B------:R-:W-:Y:S02]  /*8170*/  WARPGROUP.DEPBAR.LE gsb0, 0x0 ;  /* 0x00008000000079c5 */ /* 0x000fe40000010000 */
[----:B------:R-:W-:-:S04]  /*8180*/  WARPGROUP.ARRIVE ;  /* 0x00000000000079c5 */ /* 0x000fc80000000000 */
[----:B------:R3:W-:Y:S01]  /*8190*/  MUFU.TANH R150, R115 ;  /* 0x0000007300967308 */ /* 0x0007e20000002400 */
[----:B----4-:R-:W-:-:S07]  /*81a0*/  FMUL.FTZ R114, R134, UR8 ;  /* 0x0000000886727c20 */ /* 0x010fce0008410000 */
[----:B------:R4:W-:Y:S01]  /*81b0*/  MUFU.TANH R149, R117 ;  /* 0x0000007500957308 */ /* 0x0009e20000002400 */
[----:B---3--:R-:W-:-:S07]  /*81c0*/  FMUL.FTZ R115, R135, UR8 ;  /* 0x0000000887737c20 */ /* 0x008fce0008410000 */
[----:B------:R3:W-:Y:S01]  /*81d0*/  MUFU.TANH R145, R121 ;  /* 0x0000007900917308 */ /* 0x0007e20000002400 */
[----:B----4-:R-:W-:Y:S01]  /*81e0*/  FMUL.FTZ R117, R137, UR8 ;  /* 0x0000000889757c20 */ /* 0x010fe20008410000 */
[----:B---3--:R-:W-:Y:S01]  /*81f0*/  FMUL.FTZ R121, R139, UR8 ;  /* 0x000000088b797c20 */ /* 0x008fe20008410000 */
[----:B------:R-:W-:Y:S02]  /*8200*/  R2UR UR8, R108 ;  /* 0x000000006c0872ca */ /* 0x000fe400000e0000 */
[----:B--2---:R-:W-:Y:S02]  /*8210*/  R2UR UR12, R2 ;  /* 0x00000000020c72ca */ /* 0x004fe400000e0000 */
[----:B------:R-:W-:-:S13]  /*8220*/  R2UR UR13, R3 ;  /* 0x00000000030d72ca */ /* 0x000fda00000e0000 */
[----:B------:R-:W-:Y:S01]  /*8230*/  HGMMA.64x128x16.F32 R24, gdesc[UR12], R24, gsb0 ;  /* 0x01e000000c1879f0 */ /* 0x000fe20008000818 */
[----:B------:R-:W-:Y:S01]  /*8240*/  UMOV UR10, UR6 ;  /* 0x00000006000a7c82 */ /* 0x000fe20008000000 */
[----:B------:R2:W-:Y:S01]  /*8250*/  MUFU.TANH R164, R96 ;  /* 0x0000006000a47308 */ /* 0x0005e20000002400 */
[----:B------:R-:W-:Y:S04]  /*8260*/  SHFL.IDX PT, R97, R17, R227, 0x1f ;  /* 0x00001fe311617589 */ /* 0x000fe800000e0000 */
[----:B--2---:R-:W2:Y:S04]  /*8270*/  SHFL.IDX PT, R96, R17, R7, 0x1f ;  /* 0x00001f0711607589 */ /* 0x004ea800000e0000 */
[----:B------:R-:W3:Y:S01]  /*8280*/  SHFL.IDX PT, R95, R17, R229, 0x1f ;  /* 0x00001fe5115f7589 */ /* 0x000ee200000e0000 */
[----:B------:R4:W-:Y:S01]  /*8290*/  MUFU.TANH R163, R99 ;  /* 0x0000006300a37308 */ /* 0x0009e20000002400 */
[----:B------:R-:W-:-:S07]  /*82a0*/  FSEL R98, R20, -INF , P1 ;  /* 0xff80000014627808 */ /* 0x000fce0000800000 */
[----:B------:R1:W-:Y:S01]  /*82b0*/  MUFU.TANH R161, R104 ;  /* 0x0000006800a17308 */ /* 0x0003e20000002400 */
[----:B----4-:R-:W-:Y:S01]  /*82c0*/  FSEL R99, R18, -INF , P2 ;  /* 0xff80000012637808 */ /* 0x010fe20001000000 */
[----:B------:R-:W-:Y:S04]  /*82d0*/  SHFL.IDX PT, R101, R17, R222, 0x1f ;  /* 0x00001fde11657589 */ /* 0x000fe800000e0000 */
[----:B-1----:R-:W1:Y:S02]  /*82e0*/  SHFL.IDX PT, R104, R17, R213, 0x1f ;  /* 0x00001fd511687589 */ /* 0x002e6400000e0000 */
[----:B------:R4:W-:Y:S01]  /*82f0*/  MUFU.TANH R148, R119 ;  /* 0x0000007700947308 */ /* 0x0009e20000002400 */
[--C-:B--2---:R-:W-:Y:S01]  /*8300*/  FFMA.FTZ R99, R99, UR5, -R96.reuse ;  /* 0x0000000563637c23 */ /* 0x104fe20008010860 */
[----:B------:R-:W-:Y:S01]  /*8310*/  FFMA.FTZ R98, R98, UR5, -R96 ;  /* 0x0000000562627c23 */ /* 0x000fe20008010860 */
[----:B------:R-:W-:-:S02]  /*8320*/  WARPGROUP.DEPBAR.LE gsb0, 0x0 ;  /* 0x00008000000079c5 */ /* 0x000fc40000010000 */
[----:B------:R-:W-:-:S06]  /*8330*/  WARPGROUP.ARRIVE ;  /* 0x00000000000079c5 */ /* 0x000fcc0000000000 */
[----:B------:R-:W-:Y:S01]  /*8340*/  HGMMA.64x128x16.F32 R24, gdesc[UR8], R24, gsb0 ;  /* 0x01e00000081879f0 */ /* 0x000fe20008000818 */
[----:B------:R-:W-:Y:S01]  /*8350*/  FSEL R96, R21, -INF , P1 ;  /* 0xff80000015607808 */ /* 0x000fe20000800000 */
[----:B------:R-:W2:Y:S01]  /*8360*/  SHFL.IDX PT, R100, R17, R220, 0x1f ;  /* 0x00001fdc11647589 */ /* 0x000ea200000e0000 */
[----:B----4-:R-:W-:Y:S01]  /*8370*/  FSEL R119, R19, -INF , P2 ;  /* 0xff80000013777808 */ /* 0x010fe20001000000 */
[----:B------:R-:W-:Y:S04]  /*8380*/  MUFU.TANH R147, R120 ;  /* 0x0000007800937308 */ /* 0x000fe80000002400 */
[----:B------:R-:W-:-:S04]  /*8390*/  FFMA.FTZ R119, R119, UR5, -R97 ;  /* 0x0000000577777c23 */ /* 0x000fc80008010861 */
[----:B------:R4:W-:Y:S08]  /*83a0*/  MUFU.EX2 R120, R99 ;  /* 0x0000006300787308 */ /* 0x0009f00000000800 */
[----:B------:R3:W-:Y:S01]  /*83b0*/  MUFU.TANH R160, R106 ;  /* 0x0000006a00a07308 */ /* 0x0007e20000002400 */
[----:B----4-:R-:W-:Y:S01]  /*83c0*/  FFMA.FTZ R99, R96, UR5, -R97 ;  /* 0x0000000560637c23 */ /* 0x010fe20008010861 */
[----:B------:R-:W-:-:S02]  /*83d0*/  FSEL R96, R22, -INF , P2 ;  /* 0xff80000016607808 */ /* 0x000fc40001000000 */
[----:B------:R-:W-:Y:S01]  /*83e0*/  FSEL R97, R204, -INF , P1 ;  /* 0xff800000cc617808 */ /* 0x000fe20000800000 */
[----:B---3--:R-:W3:Y:S03]  /*83f0*/  SHFL.IDX PT, R106, R17, R214, 0x1f ;  /* 0x00001fd6116a7589 */ /* 0x008ee600000e0000 */
[----:B------:R-:W4:Y:S01]  /*8400*/  MUFU.TANH R88, R88 ;  /* 0x0000005800587308 */ /* 0x000f220000002400 */
[--C-:B------:R-:W-:Y:S01]  /*8410*/  FFMA.FTZ R96, R96, UR5, -R95.reuse ;  /* 0x0000000560607c23 */ /* 0x100fe2000801085f */
[----:B------:R-:W-:Y:S01]  /*8420*/  FFMA.FTZ R95, R97, UR5, -R95 ;  /* 0x00000005615f7c23 */ /* 0x000fe2000801085f */
[----:B------:R-:W-:-:S05]  /*8430*/  FSEL R97, R23, -INF , P2 ;  /* 0xff80000017617808 */ /* 0x000fca0001000000 */
[----:B------:R1:W-:Y:S01]  /*8440*/  MUFU.TANH R4, R129 ;  /* 0x0000008100047308 */ /* 0x0003e20000002400 */
[----:B------:R-:W-:-:S07]  /*8450*/  FSEL R102, R205, -INF , P1 ;  /* 0xff800000cd667808 */ /* 0x000fce0000800000 */
[----:B------:R-:W3:Y:S01]  /*8460*/  MUFU.TANH R226, R226 ;  /* 0x000000e200e27308 */ /* 0x000ee20000002400 */
[----:B-1----:R-:W-:Y:S02]  /*8470*/  VIADD R129, R7, 0x1c ;  /* 0x0000001c07817836 */ /* 0x002fe40000000000 */
[----:B------:R-:W-:-:S05]  /*8480*/  FFMA.FTZ R97, R97, UR5, -R104 ;  /* 0x0000000561617c23 */ /* 0x000fca0008010868 */
[----:B------:R1:W-:Y:S01]  /*8490*/  MUFU.TANH R146, R122 ;  /* 0x0000007a00927308 */ /* 0x0003e20000002400 */
[----:B------:R-:W-:Y:S01]  /*84a0*/  FFMA.FTZ R104, R102, UR5, -R104 ;  /* 0x0000000566687c23 */ /* 0x000fe20008010868 */
[----:B------:R-:W-:-:S06]  /*84b0*/  FSEL R102, R206, -INF , P2 ;  /* 0xff800000ce667808 */ /* 0x000fcc0001000000 */
[----:B------:R2:W-:Y:S01]  /*84c0*/  MUFU.TANH R158, R107 ;  /* 0x0000006b009e7308 */ /* 0x0005e20000002400 */
[----:B-1----:R-:W1:Y:S07]  /*84d0*/  SHFL.IDX PT, R122, R13, R7, 0x1f ;  /* 0x00001f070d7a7589 */ /* 0x002e6e00000e0000 */
[----:B------:R-:W1:Y:S01]  /*84e0*/  MUFU.TANH R230, R230 ;  /* 0x000000e600e67308 */ /* 0x000e620000002400 */
[----:B--2---:R2:W1:Y:S07]  /*84f0*/  SHFL.IDX PT, R107, R17, R129, 0x1f ;  /* 0x00001f81116b7589 */ /* 0x00446e00000e0000 */
[----:B------:R-:W1:Y:S01]  /*8500*/  MUFU.TANH R235, R235 ;  /* 0x000000eb00eb7308 */ /* 0x000e620000002400 */
[----:B------:R-:W1:Y:S01]  /*8510*/  SHFL.IDX PT, R212, R13, R213, 0x1f ;  /* 0x00001fd50dd47589 */ /* 0x000e6200000e0000 */
[----:B--2---:R-:W-:-:S06]  /*8520*/  FSEL R17, R228, -INF , P1 ;  /* 0xff800000e4117808 */ /* 0x004fcc0000800000 */
[----:B------:R-:W2:Y:S01]  /*8530*/  MUFU.TANH R89, R89 ;  /* 0x0000005900597308 */ /* 0x000ea20000002400 */
[----:B------:R-:W-:-:S07]  /*8540*/  FFMA.FTZ R102, R102, UR5, -R100 ;  /* 0x0000000566667c23 */ /* 0x000fce0008010864 */
[----:B------:R-:W-:Y:S08]  /*8550*/  MUFU.TANH R225, R225 ;  /* 0x000000e100e17308 */ /* 0x000ff00000002400 */
[----:B------:R4:W-:Y:S01]  /*8560*/  MUFU.TANH R162, R103 ;  /* 0x0000006700a27308 */ /* 0x0009e20000002400 */
[----:B------:R-:W-:-:S07]  /*8570*/  IMAD R209, R0, 0x400, R209 ;  /* 0x0000040000d17824 */ /* 0x000fce00078e02d1 */
[----:B------:R3:W-:Y:S01]  /*8580*/  MUFU.TANH R159, R105 ;  /* 0x00000069009f7308 */ /* 0x0007e20000002400 */
[----:B----4-:R-:W-:Y:S01]  /*8590*/  FSEL R103, R207, -INF , P2 ;  /* 0xff800000cf677808 */ /* 0x010fe20001000000 */
[----:B------:R-:W-:Y:S06]  /*85a0*/  SHFL.IDX PT, R217, R13, R222, 0x1f ;  /* 0x00001fde0dd97589 */ /* 0x000fec00000e0000 */
[----:B------:R4:W-:Y:S01]  /*85b0*/  MUFU.TANH R143, R124 ;  /* 0x0000007c008f7308 */ /* 0x0009e20000002400 */
[----:B---3--:R-:W-:Y:S01]  /*85c0*/  FSEL R105, R208, -INF , P1 ;  /* 0xff800000d0697808 */ /* 0x008fe20000800000 */
[--C-:B------:R-:W-:Y:S01]  /*85d0*/  FFMA.FTZ R103, R103, UR5, -R101.reuse ;  /* 0x0000000567677c23 */ /* 0x100fe20008010865 */
[----:B------:R-:W-:Y:S01]  /*85e0*/  FFMA.FTZ R101, R17, UR5, -R101 ;  /* 0x0000000511657c23 */ /* 0x000fe20008010865 */
[----:B------:R-:W-:-:S04]  /*85f0*/  FSEL R17, R88, -INF , P2 ;  /* 0xff80000058117808 */ /* 0x000fc80001000000 */
[----:B------:R-:W3:Y:S01]  /*8600*/  MUFU.TANH R91, R91 ;  /* 0x0000005b005b7308 */ /* 0x000ee20000002400 */
[----:B----4-:R-:W4:Y:S01]  /*8610*/  SHFL.IDX PT, R124, R13, R229, 0x1f ;  /* 0x00001fe50d7c7589 */ /* 0x010f2200000e0000 */
[----:B------:R-:W-:-:S03]  /*8620*/  WARPGROUP.DEPBAR.LE gsb0, 0x0 ;  /* 0x00008000000079c5 */ /* 0x000fc60000010000 */
[----:B------:R-:W-:Y:S03]  /*8630*/  LDS R224, [R12+0x400] ;  /* 0x000400000ce07984 */ /* 0x000fe60000000800 */
[----:B------:R-:W-:Y:S01]  /*8640*/  MUFU.TANH R92, R92 ;  /* 0x0000005c005c7308 */ /* 0x000fe20000002400 */
[----:B------:R-:W-:Y:S01]  /*8650*/  FFMA.FTZ R100, R105, UR5, -R100 ;  /* 0x0000000569647c23 */ /* 0x000fe20008010864 */
[----:B------:R-:W-:Y:S01]  /*8660*/  FSEL R105, R226, -INF , P1 ;  /* 0xff800000e2697808 */ /* 0x000fe20000800000 */
[----:B------:R-:W4:Y:S01]  /*8670*/  SHFL.IDX PT, R211, R13, R220, 0x1f ;  /* 0x00001fdc0dd37589 */ /* 0x000f2200000e0000 */
[----:B------:R-:W-:Y:S01]  /*8680*/  FFMA.FTZ R17, R17, UR5, -R106 ;  /* 0x0000000511117c23 */ /* 0x000fe2000801086a */
[----:B------:R-:W-:-:S03]  /*8690*/  R2UR UR4, R209 ;  /* 0x00000000d10472ca */ /* 0x000fc600000e0000 */
[----:B------:R-:W4:Y:S01]  /*86a0*/  MUFU.TANH R93, R93 ;  /* 0x0000005d005d7308 */ /* 0x000f220000002400 */
[----:B------:R-:W-:Y:S01]  /*86b0*/  FFMA.FTZ R106, R105, UR5, -R106 ;  /* 0x00000005696a7c23 */ /* 0x000fe2000801086a */
[----:B-1----:R-:W-:Y:S01]  /*86c0*/  FSEL R105, R230, -INF , P2 ;  /* 0xff800000e6697808 */ /* 0x002fe20001000000 */
[----:B------:R-:W1:Y:S01]  /*86d0*/  SHFL.IDX PT, R209, R13, R214, 0x1f ;  /* 0x00001fd60dd17589 */ /* 0x000e6200000e0000 */
[----:B------:R-:W-:-:S04]  /*86e0*/  FSEL R108, R235, -INF , P2 ;  /* 0xff800000eb6c7808 */ /* 0x000fc80001000000 */
[----:B------:R-:W1:Y:S01]  /*86f0*/  MUFU.TANH R237, R237 ;  /* 0x000000ed00ed7308 */ /* 0x000e620000002400 */
[----:B--2---:R-:W-:-:S07]  /*8700*/  FSEL R109, R89, -INF , P1 ;  /* 0xff800000596d7808 */ /* 0x004fce0000800000 */
[----:B------:R-:W2:Y:S01]  /*8710*/  MUFU.TANH R94, R94 ;  /* 0x0000005e005e7308 */ /* 0x000ea20000002400 */
[----:B------:R-:W-:Y:S01]  /*8720*/  FFMA.FTZ R105, R105, UR5, -R122 ;  /* 0x0000000569697c23 */ /* 0x000fe2000801087a */
[----:B------:R-:W-:-:S06]  /*8730*/  FFMA.FTZ R108, R108, UR5, -R107 ;  /* 0x000000056c6c7c23 */ /* 0x000fcc000801086b */
[----:B------:R3:W-:Y:S01]  /*8740*/  MUFU.TANH R2, R132 ;  /* 0x0000008400027308 */ /* 0x0007e20000002400 */
[----:B------:R-:W-:Y:S01]  /*8750*/  FFMA.FTZ R122, R109, UR5, -R122 ;  /* 0x000000056d7a7c23 */ /* 0x000fe2000801087a */
[----:B------:R-:W-:Y:S06]  /*8760*/  SHFL.IDX PT, R136, R15, R7, 0x1f ;  /* 0x00001f070f887589 */ /* 0x000fec00000e0000 */
[----:B------:R4:W2:Y:S01]  /*8770*/  MUFU.TANH R156, R110 ;  /* 0x0000006e009c7308 */ /* 0x0008a20000002400 */
[----:B---3--:R-:W3:Y:S01]  /*8780*/  SHFL.IDX PT, R132, R15, R229, 0x1f ;  /* 0x00001fe50f847589 */ /* 0x008ee200000e0000 */
[----:B------:R-:W-:-:S06]  /*8790*/  FSEL R109, R91, -INF , P2 ;  /* 0xff8000005b6d7808 */ /* 0x000fcc0001000000 */
[----:B------:R1:W-:Y:S01]  /*87a0*/  MUFU.TANH R154, R111 ;  /* 0x0000006f009a7308 */ /* 0x0003e20000002400 */
[----:B----4-:R-:W-:Y:S01]  /*87b0*/  FSEL R110, R225, -INF , P1 ;  /* 0xff800000e16e7808 */ /* 0x010fe20000800000 */
[----:B------:R-:W-:Y:S04]  /*87c0*/  SHFL.IDX PT, R134, R15, R227, 0x1f ;  /* 0x00001fe30f867589 */ /* 0x000fe800000e0000 */
[----:B------:R-:W-:Y:S01]  /*87d0*/  FFMA.FTZ R107, R110, UR5, -R107 ;  /* 0x000000056e6b7c23 */ /* 0x000fe2000801086b */
[----:B------:R-:W-:Y:S01]  /*87e0*/  FSEL R110, R164, -INF , P2 ;  /* 0xff800000a46e7808 */ /* 0x000fe20001000000 */
[----:B------:R4:W-:Y:S01]  /*87f0*/  MUFU.TANH R141, R125 ;  /* 0x0000007d008d7308 */ /* 0x0009e20000002400 */
[----:B-1----:R-:W-:Y:S04]  /*8800*/  SHFL.IDX PT, R111, R13, R227, 0x1f ;  /* 0x00001fe30d6f7589 */ /* 0x002fe800000e0000 */
[----:B------:R-:W1:Y:S03]  /*8810*/  SHFL.IDX PT, R13, R13, R129, 0x1f ;  /* 0x00001f810d0d7589 */ /* 0x000e6600000e0000 */
[----:B------:R2:W-:Y:S01]  /*8820*/  MUFU.TANH R142, R126 ;  /* 0x0000007e008e7308 */ /* 0x0005e20000002400 */
[----:B----4-:R-:W-:Y:S01]  /*8830*/  FSEL R125, R163, -INF , P1 ;  /* 0xff800000a37d7808 */ /* 0x010fe20000800000 */
[----:B------:R-:W-:Y:S01]  /*8840*/  FFMA.FTZ R109, R109, UR5, -R212 ;  /* 0x000000056d6d7c23 */ /* 0x000fe200080108d4 */
[----:B------:R-:W-:Y:S01]  /*8850*/  FFMA.FTZ R110, R110, UR5, -R124 ;  /* 0x000000056e6e7c23 */ /* 0x000fe2000801087c */
[----:B------:R-:W-:-:S04]  /*8860*/  FSEL R210, R93, -INF , P2 ;  /* 0xff8000005dd27808 */ /* 0x000fc80001000000 */
[----:B------:R4:W-:Y:S01]  /*8870*/  MUFU.TANH R5, R130 ;  /* 0x0000008200057308 */ /* 0x0009e20000002400 */
[----:B--2---:R-:W-:Y:S01]  /*8880*/  FSEL R126, R92, -INF , P1 ;  /* 0xff8000005c7e7808 */ /* 0x004fe20000800000 */
[----:B------:R-:W-:Y:S01]  /*8890*/  FFMA.FTZ R212, R125, UR5, -R212 ;  /* 0x000000057dd47c23 */ /* 0x000fe200080108d4 */
[----:B------:R-:W-:-:S05]  /*88a0*/  FSEL R234, R237, -INF , P2 ;  /* 0xff800000edea7808 */ /* 0x000fca0001000000 */
[----:B------:R-:W2:Y:S01]  /*88b0*/  MUFU.TANH R231, R231 ;  /* 0x000000e700e77308 */ /* 0x000ea20000002400 */
[----:B----4-:R-:W4:Y:S01]  /*88c0*/  SHFL.IDX PT, R130, R15, R213, 0x1f ;  /* 0x00001fd50f827589 */ /* 0x010f2200000e0000 */
[----:B------:R-:W-:Y:S01]  /*88d0*/  FFMA.FTZ R124, R126, UR5, -R124 ;  /* 0x000000057e7c7c23 */ /* 0x000fe2000801087c */
[----:B------:R-:W-:Y:S02]  /*88e0*/  FSEL R125, R162, -INF , P1 ;  /* 0xff800000a27d7808 */ /* 0x000fe40000800000 */
[----:B------:R-:W-:Y:S01]  /*88f0*/  FSEL R126, R94, -INF , P1 ;  /* 0xff8000005e7e7808 */ /* 0x000fe20000800000 */
[----:B------:R-:W-:Y:S01]  /*8900*/  FFMA.FTZ R210, R210, UR5, -R217 ;  /* 0x00000005d2d27c23 */ /* 0x000fe200080108d9 */
[----:B------:R-:W-:Y:S01]  /*8910*/  FSEL R216, R161, -INF , P2 ;  /* 0xff800000a1d87808 */ /* 0x000fe20001000000 */
[----:B------:R3:W-:Y:S01]  /*8920*/  MUFU.TANH R6, R128 ;  /* 0x0000008000067308 */ /* 0x0007e20000002400 */
[----:B------:R-:W-:Y:S01]  /*8930*/  FFMA.FTZ R234, R234, UR5, -R211 ;  /* 0x00000005eaea7c23 */ /* 0x000fe200080108d3 */
[----:B------:R-:W-:Y:S01]  /*8940*/  FFMA.FTZ R217, R125, UR5, -R217 ;  /* 0x000000057dd97c23 */ /* 0x000fe200080108d9 */
[----:B------:R-:W-:Y:S01]  /*8950*/  FSEL R12, R160, -INF , P1 ;  /* 0xff800000a00c7808 */ /* 0x000fe20000800000 */
[----:B------:R-:W-:Y:S01]  /*8960*/  FFMA.FTZ R211, R126, UR5, -R211 ;  /* 0x000000057ed37c23 */ /* 0x000fe200080108d3 */
[----:B------:R-:W-:Y:S01]  /*8970*/  SHFL.IDX PT, R125, R15, R222, 0x1f ;  /* 0x00001fde0f7d7589 */ /* 0x000fe200000e0000 */
[----:B------:R-:W-:-:S02]  /*8980*/  FSEL R133, R153, -INF , P2 ;  /* 0xff80000099857808 */ /* 0x000fc40001000000 */
[----:B------:R-:W-:Y:S01]  /*8990*/  FSEL R126, R152, -INF , P1 ;  /* 0xff800000987e7808 */ /* 0x000fe20000800000 */
[----:B---3--:R-:W3:Y:S01]  /*89a0*/  SHFL.IDX PT, R128, R15, R220, 0x1f ;  /* 0x00001fdc0f807589 */ /* 0x008ee200000e0000 */
[----:B------:R-:W4:Y:S01]  /*89b0*/  MUFU.TANH R236, R236 ;  /* 0x000000ec00ec7308 */ /* 0x000f220000002400 */
[--C-:B------:R-:W-:Y:S02]  /*89c0*/  FFMA.FTZ R216, R216, UR5, -R209.reuse ;  /* 0x00000005d8d87c23 */ /* 0x100fe400080108d1 */
[----:B------:R-:W-:Y:S01]  /*89d0*/  SHFL.IDX PT, R215, R15, R214, 0x1f ;  /* 0x00001fd60fd77589 */ /* 0x000fe200000e0000 */
[----:B------:R-:W-:Y:S01]  /*89e0*/  FFMA.FTZ R209, R12, UR5, -R209 ;  /* 0x000000050cd17c23 */ /* 0x000fe200080108d1 */
[----:B------:R-:W-:Y:S01]  /*89f0*/  FSEL R137, R157, -INF , P2 ;  /* 0xff8000009d897808 */ /* 0x000fe20001000000 */
[----:B------:R-:W-:Y:S01]  /*8a00*/  FFMA.FTZ R133, R133, UR5, -R132 ;  /* 0x0000000585857c23 */ /* 0x000fe20008010884 */
[----:B------:R-:W3:Y:S01]  /*8a10*/  SHFL.IDX PT, R218, R224, R7, 0x1f ;  /* 0x00001f07e0da7589 */ /* 0x000ee200000e0000 */
[----:B------:R-:W3:Y:S01]  /*8a20*/  MUFU.TANH R112, R112 ;  /* 0x0000007000707308 */ /* 0x000ee20000002400 */
[----:B------:R-:W-:-:S02]  /*8a30*/  FSEL R12, R156, -INF , P1 ;  /* 0xff8000009c0c7808 */ /* 0x000fc40000800000 */
[----:B------:R-:W-:Y:S01]  /*8a40*/  SHFL.IDX PT, R221, R224, R227, 0x1f ;  /* 0x00001fe3e0dd7589 */ /* 0x000fe200000e0000 */
[----:B------:R-:W-:Y:S01]  /*8a50*/  FFMA.FTZ R132, R126, UR5, -R132 ;  /* 0x000000057e847c23 */ /* 0x000fe20008010884 */
[----:B------:R-:W-:Y:S02]  /*8a60*/  FSEL R139, R159, -INF , P2 ;  /* 0xff8000009f8b7808 */ /* 0x000fe40001000000 */
[----:B------:R-:W-:Y:S01]  /*8a70*/  FSEL R138, R158, -INF , P1 ;  /* 0xff8000009e8a7808 */ /* 0x000fe20000800000 */
[----:B------:R4:W3:Y:S01]  /*8a80*/  SHFL.IDX PT, R126, R15, R129, 0x1f ;  /* 0x00001f810f7e7589 */ /* 0x0008e200000e0000 */
[----:B------:R2:W3:Y:S01]  /*8a90*/  MUFU.TANH R144, R123 ;  /* 0x0000007b00907308 */ /* 0x0004e20000002400 */
[--C-:B------:R-:W-:Y:S02]  /*8aa0*/  FFMA.FTZ R137, R137, UR5, -R136.reuse ;  /* 0x0000000589897c23 */ /* 0x100fe40008010888 */
[----:B------:R3:W3:Y:S01]  /*8ab0*/  SHFL.IDX PT, R223, R224, R213, 0x1f ;  /* 0x00001fd5e0df7589 */ /* 0x0006e200000e0000 */
[----:B------:R-:W-:Y:S01]  /*8ac0*/  FFMA.FTZ R136, R12, UR5, -R136 ;  /* 0x000000050c887c23 */ /* 0x000fe20008010888 */
[--C-:B-1----:R-:W-:Y:S01]  /*8ad0*/  FFMA.FTZ R139, R139, UR5, -R13.reuse ;  /* 0x000000058b8b7c23 */ /* 0x102fe2000801080d */
[----:B------:R-:W-:Y:S01]  /*8ae0*/  FFMA.FTZ R138, R138, UR5, -R13 ;  /* 0x000000058a8a7c23 */ /* 0x000fe2000801080d */
[----:B------:R-:W-:Y:S01]  /*8af0*/  FSEL R135, R155, -INF , P2 ;  /* 0xff8000009b877808 */ /* 0x000fe20001000000 */
[----:B------:R1:W-:Y:S01]  /*8b00*/  MUFU.TANH R3, R131 ;  /* 0x0000008300037308 */ /* 0x0003e20000002400 */
[----:B--2---:R-:W-:-:S02]  /*8b10*/  FSEL R123, R231, -INF , P2 ;  /* 0xff800000e77b7808 */ /* 0x004fc40001000000 */
[----:B------:R-:W-:Y:S01]  /*8b20*/  FSEL R219, R146, -INF , P1 ;  /* 0xff80000092db7808 */ /* 0x000fe20000800000 */
[----:B------:R-:W-:Y:S01]  /*8b30*/  SHFL.IDX PT, R232, R14, R227, 0x1f ;  /* 0x00001fe30ee87589 */ /* 0x000fe200000e0000 */
[----:B------:R-:W-:-:S03]  /*8b40*/  FSEL R13, R154, -INF , P1 ;  /* 0xff8000009a0d7808 */ /* 0x000fc60000800000 */
[----:B------:R2:W-:Y:S01]  /*8b50*/  MUFU.EX2 R12, R122 ;  /* 0x0000007a000c7308 */ /* 0x0005e20000000800 */
[----:B-1----:R-:W-:Y:S01]  /*8b60*/  FSEL R131, R151, -INF , P2 ;  /* 0xff80000097837808 */ /* 0x002fe20001000000 */
[----:B------:R-:W-:Y:S01]  /*8b70*/  FFMA.FTZ R123, R123, UR5, -R111 ;  /* 0x000000057b7b7c23 */ /* 0x000fe2000801086f */
[----:B------:R-:W-:Y:S01]  /*8b80*/  FFMA.FTZ R135, R135, UR5, -R134 ;  /* 0x0000000587877c23 */ /* 0x000fe20008010886 */
[----:B------:R-:W1:Y:S04]  /*8b90*/  SHFL.IDX PT, R222, R224, R222, 0x1f ;  /* 0x00001fdee0de7589 */ /* 0x000e6800000e0000 */
[----:B------:R-:W1:Y:S01]  /*8ba0*/  MUFU.TANH R90, R90 ;  /* 0x0000005a005a7308 */ /* 0x000e620000002400 */
[----:B--2---:R-:W-:Y:S01]  /*8bb0*/  FSEL R122, R150, -INF , P1 ;  /* 0xff800000967a7808 */ /* 0x004fe20000800000 */
[----:B----4-:R-:W-:Y:S01]  /*8bc0*/  FFMA.FTZ R131, R131, UR5, -R130 ;  /* 0x0000000583837c23 */ /* 0x010fe20008010882 */
[----:B------:R-:W-:Y:S01]  /*8bd0*/  FFMA.FTZ R134, R13, UR5, -R134 ;  /* 0x000000050d867c23 */ /* 0x000fe20008010886 */
[----:B------:R-:W-:Y:S01]  /*8be0*/  FSEL R129, R236, -INF , P2 ;  /* 0xff800000ec817808 */ /* 0x000fe20001000000 */
[----:B------:R-:W-:Y:S01]  /*8bf0*/  SHFL.IDX PT, R233, R14, R7, 0x1f ;  /* 0x00001f070ee97589 */ /* 0x000fe200000e0000 */
[----:B------:R-:W-:Y:S01]  /*8c00*/  FFMA.FTZ R130, R122, UR5, -R130 ;  /* 0x000000057a827c23 */ /* 0x000fe20008010882 */
[----:B------:R-:W-:Y:S01]  /*8c10*/  FSEL R122, R149, -INF , P2 ;  /* 0xff800000957a7808 */ /* 0x000fe20001000000 */
[----:B------:R2:W-:Y:S01]  /*8c20*/  MUFU.EX2 R13, R123 ;  /* 0x0000007b000d7308 */ /* 0x0005e20000000800 */
[----:B------:R-:W-:Y:S01]  /*8c30*/  FSEL R15, R148, -INF , P1 ;  /* 0xff800000940f7808 */ /* 0x000fe20000800000 */
[----:B---3--:R-:W-:Y:S01]  /*8c40*/  FFMA.FTZ R129, R129, UR5, -R128 ;  /* 0x0000000581817c23 */ /* 0x008fe20008010880 */
[----:B------:R3:W4:Y:S01]  /*8c50*/  SHFL.IDX PT, R227, R224, R220, 0x1f ;  /* 0x00001fdce0e37589 */ /* 0x00072200000e0000 */
[----:B------:R-:W-:-:S04]  /*8c60*/  FFMA.FTZ R122, R122, UR5, -R125 ;  /* 0x000000057a7a7c23 */ /* 0x000fc8000801087d */
[----:B------:R-:W4:Y:S01]  /*8c70*/  MUFU.TANH R140, R127 ;  /* 0x0000007f008c7308 */ /* 0x000f220000002400 */
[----:B--2---:R-:W-:Y:S01]  /*8c80*/  FSEL R123, R112, -INF , P1 ;  /* 0xff800000707b7808 */ /* 0x004fe20000800000 */
[----:B------:R-:W-:Y:S01]  /*8c90*/  FFMA.FTZ R125, R15, UR5, -R125 ;  /* 0x000000050f7d7c23 */ /* 0x000fe2000801087d */
[----:B------:R-:W-:-:S05]  /*8ca0*/  FSEL R213, R144, -INF , P1 ;  /* 0xff80000090d57808 */ /* 0x000fca0000800000 */
[----:B------:R-:W-:Y:S01]  /*8cb0*/  MUFU.EX2 R98, R98 ;  /* 0x0000006200627308 */ /* 0x000fe20000000800 */
[----:B------:R-:W-:Y:S01]  /*8cc0*/  FFMA.FTZ R128, R123, UR5, -R128 ;  /* 0x000000057b807c23 */ /* 0x000fe20008010880 */
[----:B------:R-:W-:Y:S01]  /*8cd0*/  FSEL R123, R145, -INF , P2 ;  /* 0xff800000917b7808 */ /* 0x000fe20001000000 */
[--C-:B---3--:R-:W-:Y:S01]  /*8ce0*/  FADD.FTZ R220, R24, -R218.reuse ;  /* 0x800000da18dc7221 */ /* 0x108fe20000010000 */
[----:B------:R-:W-:-:S04]  /*8cf0*/  FADD.FTZ R218, R26, -R218 ;  /* 0x800000da1ada7221 */ /* 0x000fc80000010000 */
[----:B------:R-:W2:Y:S01]  /*8d00*/  MUFU.EX2 R119, R119 ;  /* 0x0000007700777308 */ /* 0x000ea20000000800 */
[----:B------:R-:W-:Y:S01]  /*8d10*/  SHFL.IDX PT, R214, R224, R229, 0x1f ;  /* 0x00001fe5e0d67589 */ /* 0x000fe200000e0000 */
[----:B------:R-:W-:Y:S02]  /*8d20*/  VIADD R26, R7, 0x1c ;  /* 0x0000001c071a7836 */ /* 0x000fe40000000000 */
[----:B------:R-:W-:-:S04]  /*8d30*/  FFMA.FTZ R123, R123, UR5, -R126 ;  /* 0x000000057b7b7c23 */ /* 0x000fc8000801087e */
[----:B------:R-:W-:Y:S01]  /*8d40*/  MUFU.TANH R114, R114 ;  /* 0x0000007200727308 */ /* 0x000fe20000002400 */
[----:B------:R-:W3:Y:S01]  /*8d50*/  SHFL.IDX PT, R229, R14, R229, 0x1f ;  /* 0x00001fe50ee57589 */ /* 0x000ee200000e0000 */
[----:B------:R-:W-:-:S06]  /*8d60*/  FFMA.FTZ R126, R213, UR5, -R126 ;  /* 0x00000005d57e7c23 */ /* 0x000fcc000801087e */
[----:B------:R-:W2:Y:S01]  /*8d70*/  MUFU.EX2 R99, R99 ;  /* 0x0000006300637308 */ /* 0x000ea20000000800 */
[----:B------:R-:W-:-:S07]  /*8d80*/  FADD.FTZ R213, R29, -R223 ;  /* 0x800000df1dd57221 */ /* 0x000fce0000010000 */
[----:B------:R-:W2:Y:S08]  /*8d90*/  MUFU.TANH R113, R113 ;  /* 0x0000007100717308 */ /* 0x000eb00000002400 */
[----:B------:R-:W2:Y:S08]  /*8da0*/  MUFU.TANH R115, R115 ;  /* 0x0000007300737308 */ /* 0x000eb00000002400 */
[----:B------:R-:W2:Y:S01]  /*8db0*/  MUFU.EX2 R96, R96 ;  /* 0x0000006000607308 */ /* 0x000ea20000000800 */
[----:B------:R-:W-:-:S07]  /*8dc0*/  FFMA.FTZ R21, -R21, R21, 1 ;  /* 0x3f80000015157423 */ /* 0x000fce0000010115 */
[----:B------:R-:W2:Y:S08]  /*8dd0*/  MUFU.TANH R118, R118 ;  /* 0x0000007600767308 */ /* 0x000eb00000002400 */
[----:B------:R-:W-:Y:S08]  /*8de0*/  MUFU.TANH R116, R116 ;  /* 0x0000007400747308 */ /* 0x000ff00000002400 */
[----:B------:R-:W-:Y:S08]  /*8df0*/  MUFU.TANH R121, R121 ;  /* 0x0000007900797308 */ /* 0x000ff00000002400 */
[----:B------:R-:W2:Y:S01]  /*8e00*/  MUFU.EX2 R95, R95 ;  /* 0x0000005f005f7308 */ /* 0x000ea20000000800 */
[----:B------:R-:W-:-:S07]  /*8e10*/  FFMA.FTZ R22, -R22, R22, 1 ;  /* 0x3f80000016167423 */ /* 0x000fce0000010116 */
[----:B------:R-:W-:Y:S08]  /*8e20*/  MUFU.TANH R117, R117 ;  /* 0x0000007500757308 */ /* 0x000ff00000002400 */
[----:B------:R-:W-:Y:S08]  /*8e30*/  MUFU.EX2 R97, R97 ;  /* 0x0000006100617308 */ /* 0x000ff00000000800 */
[----:B------:R-:W2:Y:S08]  /*8e40*/  MUFU.EX2 R102, R102 ;  /* 0x0000006600667308 */ /* 0x000eb00000000800 */
[----:B------:R-:W2:Y:S01]  /*8e50*/  MUFU.EX2 R104, R104 ;  /* 0x0000006800687308 */ /* 0x000ea20000000800 */
[----:B------:R-:W-:Y:S01]  /*8e60*/  FFMA.FTZ R206, -R206, R206, 1 ;  /* 0x3f800000cece7423 */ /* 0x000fe200000101ce */
[----:B------:R-:W-:Y:S01]  /*8e70*/  FFMA.FTZ R23, -R23, R23, 1 ;  /* 0x3f80000017177423 */ /* 0x000fe20000010117 */
[----:B------:R-:W-:Y:S01]  /*8e80*/  FFMA.FTZ R208, -R208, R208, 1 ;  /* 0x3f800000d0d07423 */ /* 0x000fe200000101d0 */
[----:B------:R-:W-:Y:S01]  /*8e90*/  FFMA.FTZ R205, -R205, R205, 1 ;  /* 0x3f800000cdcd7423 */ /* 0x000fe200000101cd */
[----:B------:R-:W-:Y:S01]  /*8ea0*/  FFMA.FTZ R228, -R228, R228, 1 ;  /* 0x3f800000e4e47423 */ /* 0x000fe200000101e4 */
[----:B------:R-:W-:Y:S02]  /*8eb0*/  LDS R9, [R9+0x400] ;  /* 0x0004000009097984 */ /* 0x000fe40000000800 */
[----:B------:R1:W-:Y:S02]  /*8ec0*/  MUFU.EX2 R15, R124 ;  /* 0x0000007c000f7308 */ /* 0x0003e40000000800 */
[----:B-1----:R-:W-:Y:S01]  /*8ed0*/  FFMA.FTZ R124, R219, UR5, -R215 ;  /* 0x00000005db7c7c23 */ /* 0x002fe200080108d7 */
[----:B------:R-:W-:Y:S01]  /*8ee0*/  FADD.FTZ R219, R25, -R221 ;  /* 0x800000dd19db7221 */ /* 0x000fe20000010000 */
[----:B------:R-:W-:-:S04]  /*8ef0*/  IADD3 R25, R7, 0x18, RZ ;  /* 0x0000001807197810 */ /* 0x000fc80007ffe0ff */
[----:B------:R1:W-:Y:S01]  /*8f00*/  MUFU.EX2 R24, R212 ;  /* 0x000000d400187308 */ /* 0x0003e20000000800 */
[----:B------:R-:W-:Y:S01]  /*8f10*/  FADD.FTZ R221, R27, -R221 ;  /* 0x800000dd1bdd7221 */ /* 0x000fe20000010000 */
[----:B------:R-:W-:Y:S02]  /*8f20*/  VIADD R27, R7, 0xc ;  /* 0x0000000c071b7836 */ /* 0x000fe40000000000 */
[----:B-1----:R-:W-:Y:S02]  /*8f30*/  FADD.FTZ R212, R31, -R223 ;  /* 0x800000df1fd47221 */ /* 0x002fe40000010000 */
[----:B------:R-:W1:Y:S04]  /*8f40*/  SHFL.IDX PT, R223, R224, R25, 0x1f ;  /* 0x00001f19e0df7589 */ /* 0x000e6800000e0000 */
[----:B------:R3:W2:Y:S01]  /*8f50*/  SHFL.IDX PT, R224, R224, R26, 0x1f ;  /* 0x00001f1ae0e07589 */ /* 0x0006a200000e0000 */
[--C-:B------:R-:W-:Y:S01]  /*8f60*/  FADD.FTZ R33, R33, -R222.reuse ;  /* 0x800000de21217221 */ /* 0x100fe20000010000 */
[----:B------:R-:W-:-:S02]  /*8f70*/  FADD.FTZ R35, R35, -R222 ;  /* 0x800000de23237221 */ /* 0x000fc40000010000 */
[----:B------:R1:W2:Y:S01]  /*8f80*/  SHFL.IDX PT, R222, R14, R27, 0x1f ;  /* 0x00001f1b0ede7589 */ /* 0x0002a200000e0000 */
[----:B------:R-:W-:Y:S01]  /*8f90*/  FSEL R127, R90, -INF , P1 ;  /* 0xff8000005a7f7808 */ /* 0x000fe20000800000 */
[--C-:B----4-:R-:W-:Y:S01]  /*8fa0*/  FADD.FTZ R32, R32, -R227.reuse ;  /* 0x800000e320207221 */ /* 0x110fe20000010000 */
[----:B------:R-:W-:Y:S01]  /*8fb0*/  FADD.FTZ R34, R34, -R227 ;  /* 0x800000e322227221 */ /* 0x000fe20000010000 */
[----:B------:R-:W-:Y:S01]  /*8fc0*/  FSEL R227, R5, -INF , P1 ;  /* 0xff80000005e37808 */ /* 0x000fe20000800000 */
[----:B---3--:R3:W-:Y:S01]  /*8fd0*/  MUFU.EX2 R26, R211 ;  /* 0x000000d3001a7308 */ /* 0x0087e20000000800 */
[----:B------:R-:W-:Y:S01]  /*8fe0*/  FFMA.FTZ R111, R127, UR5, -R111 ;  /* 0x000000057f6f7c23 */ /* 0x000fe2000801086f */
[----:B------:R-:W-:Y:S02]  /*8ff0*/  FSEL R127, R147, -INF , P2 ;  /* 0xff800000937f7808 */ /* 0x000fe40001000000 */
[----:B---3--:R-:W-:-:S04]  /*9000*/  FSEL R211, R6, -INF , P2 ;  /* 0xff80000006d37808 */ /* 0x008fc80001000000 */
[----:B------:R3:W-:Y:S01]  /*9010*/  MUFU.EX2 R25, R234 ;  /* 0x000000ea00197308 */ /* 0x0007e20000000800 */
[----:B------:R-:W-:Y:S01]  /*9020*/  FFMA.FTZ R127, R127, UR5, -R215 ;  /* 0x000000057f7f7c23 */ /* 0x000fe200080108d7 */
[----:B------:R-:W-:-:S06]  /*9030*/  FFMA.FTZ R211, R211, UR5, -R229 ;  /* 0x00000005d3d37c23 */ /* 0x000fcc00080108e5 */
[----:B-1----:R1:W-:Y:S01]  /*9040*/  MUFU.EX2 R27, R210 ;  /* 0x000000d2001b7308 */ /* 0x0023e20000000800 */
[----:B---3--:R-:W-:Y:S01]  /*9050*/  IADD3 R234, R7, 0x10, RZ ;  /* 0x0000001007ea7810 */ /* 0x008fe20007ffe0ff */
[--C-:B------:R-:W-:Y:S01]  /*9060*/  FADD.FTZ R215, R28, -R214.reuse ;  /* 0x800000d61cd77221 */ /* 0x100fe20000010000 */
[--C-:B------:R-:W-:Y:S01]  /*9070*/  FADD.FTZ R36, R36, -R223.reuse ;  /* 0x800000df24247221 */ /* 0x100fe20000010000 */
[----:B------:R-:W-:Y:S01]  /*9080*/  FADD.FTZ R38, R38, -R223 ;  /* 0x800000df26267221 */ /* 0x000fe20000010000 */
[----:B------:R-:W-:Y:S01]  /*9090*/  FADD.FTZ R214, R30, -R214 ;  /* 0x800000d61ed67221 */ /* 0x000fe20000010000 */
[----:B-1----:R-:W-:Y:S01]  /*90a0*/  FFMA.FTZ R210, R227, UR5, -R229 ;  /* 0x00000005e3d27c23 */ /* 0x002fe200080108e5 */
[----:B------:R-:W-:Y:S01]  /*90b0*/  FFMA.FTZ R227, -R18, R18, 1 ;  /* 0x3f80000012e37423 */ /* 0x000fe20000010112 */
[----:B------:R-:W-:Y:S01]  /*90c0*/  FMUL.FTZ R229, R120, R220 ;  /* 0x000000dc78e57220 */ /* 0x000fe20000410000 */
[----:B------:R1:W-:Y:S01]  /*90d0*/  MUFU.EX2 R18, R217 ;  /* 0x000000d900127308 */ /* 0x0003e20000000800 */
[----:B------:R-:W-:Y:S01]  /*90e0*/  FSEL R29, R141, -INF , P2 ;  /* 0xff8000008d1d7808 */ /* 0x000fe20001000000 */
[----:B------:R3:W4:Y:S01]  /*90f0*/  SHFL.IDX PT, R223, R14, R234, 0x1f ;  /* 0x00001fea0edf7589 */ /* 0x00072200000e0000 */
[----:B------:R-:W-:Y:S01]  /*9100*/  FSEL R31, R140, -INF , P1 ;  /* 0xff8000008c1f7808 */ /* 0x000fe20000800000 */
[----:B--2---:R-:W-:Y:S01]  /*9110*/  FADD.FTZ R220, R39, -R224 ;  /* 0x800000e027dc7221 */ /* 0x004fe20000010000 */
[----:B------:R-:W-:-:S02]  /*9120*/  FSEL R28, R143, -INF , P2 ;  /* 0xff8000008f1c7808 */ /* 0x000fc40001000000 */
[----:B------:R-:W-:Y:S01]  /*9130*/  FSEL R30, R142, -INF , P1 ;  /* 0xff8000008e1e7808 */ /* 0x000fe20000800000 */
[----:B-1----:R-:W-:Y:S01]  /*9140*/  FADD.FTZ R217, R37, -R224 ;  /* 0x800000e025d97221 */ /* 0x002fe20000010000 */
[----:B------:R-:W-:Y:S01]  /*9150*/  FMUL.FTZ R37, R227, R229 ;  /* 0x000000e5e3257220 */ /* 0x000fe20000410000 */
[----:B------:R-:W-:Y:S01]  /*9160*/  FSEL R227, R4, -INF , P2 ;  /* 0xff80000004e37808 */ /* 0x000fe20001000000 */
[----:B---3--:R-:W-:Y:S01]  /*9170*/  VIADD R234, R7, 0x14 ;  /* 0x0000001407ea7836 */ /* 0x008fe20000000000 */
[----:B------:R-:W-:Y:S01]  /*9180*/  FSEL R224, R3, -INF , P1 ;  /* 0xff80000003e07808 */ /* 0x000fe20000800000 */
[----:B------:R-:W-:Y:S01]  /*9190*/  FFMA.FTZ R39, -R20, R20, 1 ;  /* 0x3f80000014277423 */ /* 0x000fe20000010114 */
[----:B------:R-:W-:Y:S01]  /*91a0*/  FFMA.FTZ R20, -R19, R19, 1 ;  /* 0x3f80000013147423 */ /* 0x000fe20000010113 */
[--C-:B------:R-:W-:Y:S01]  /*91b0*/  FFMA.FTZ R29, R29, UR5, -R232.reuse ;  /* 0x000000051d1d7c23 */ /* 0x100fe200080108e8 */
[----:B------:R-:W-:Y:S01]  /*91c0*/  FFMA.FTZ R31, R31, UR5, -R232 ;  /* 0x000000051f1f7c23 */ /* 0x000fe200080108e8 */
[----:B------:R1:W-:Y:S01]  /*91d0*/  MUFU.EX2 R19, R216 ;  /* 0x000000d800137308 */ /* 0x0003e20000000800 */
[--C-:B------:R-:W-:Y:S01]  /*91e0*/  FFMA.FTZ R28, R28, UR5, -R233.reuse ;  /* 0x000000051c1c7c23 */ /* 0x100fe200080108e9 */
[----:B------:R-:W-:Y:S01]  /*91f0*/  FFMA.FTZ R30, R30, UR5, -R233 ;  /* 0x000000051e1e7c23 */ /* 0x000fe200080108e9 */
[----:B------:R2:W3:Y:S01]  /*9200*/  SHFL.IDX PT, R229, R14, R234, 0x1f ;  /* 0x00001fea0ee57589 */ /* 0x0004e200000e0000 */
[----:B------:R-:W-:Y:S01]  /*9210*/  FMUL.FTZ R232, R119, R219 ;  /* 0x000000db77e87220 */ /* 0x000fe20000410000 */
[----:B------:R-:W-:Y:S01]  /*9220*/  FFMA.FTZ R219, R227, UR5, -R222 ;  /* 0x00000005e3db7c23 */ /* 0x000fe200080108de */
[----:B------:R-:W-:-:S02]  /*9230*/  VIADD R233, R7, 0x18 ;  /* 0x0000001807e97836 */ /* 0x000fc40000000000 */
[----:B-1----:R-:W-:Y:S01]  /*9240*/  FMUL.FTZ R216, R98, R218 ;  /* 0x000000da62d87220 */ /* 0x002fe20000410000 */
[----:B------:R-:W-:Y:S02]  /*9250*/  FFMA.FTZ R218, R224, UR5, -R222 ;  /* 0x00000005e0da7c23 */ /* 0x000fe400080108de */
[----:B------:R-:W-:Y:S01]  /*9260*/  LDS R222, [R10+0x400] ;  /* 0x000400000ade7984 */ /* 0x000fe20000000800 */
[----:B--2---:R-:W-:-:S03]  /*9270*/  IADD3 R234, R7, 0x1c, RZ ;  /* 0x0000001c07ea7810 */ /* 0x004fc60007ffe0ff */
[----:B------:R-:W1:Y:S01]  /*9280*/  SHFL.IDX PT, R224, R14, R233, 0x1f ;  /* 0x00001fe90ee07589 */ /* 0x000e6200000e0000 */
[----:B------:R-:W-:Y:S01]  /*9290*/  FMUL.FTZ R39, R39, R216 ;  /* 0x000000d827277220 */ /* 0x000fe20000410000 */
[----:B------:R-:W-:Y:S02]  /*92a0*/  FMUL.FTZ R216, R20, R232 ;  /* 0x000000e814d87220 */ /* 0x000fe40000410000 */
[----:B------:R2:W-:Y:S01]  /*92b0*/  MUFU.EX2 R20, R209 ;  /* 0x000000d100147308 */ /* 0x0005e20000000800 */
[----:B------:R4:W1:Y:S01]  /*92c0*/  SHFL.IDX PT, R227, R14, R234, 0x1f ;  /* 0x00001fea0ee37589 */ /* 0x00086200000e0000 */
[----:B------:R-:W-:Y:S01]  /*92d0*/  FMUL.FTZ R232, R99, R221 ;  /* 0x000000dd63e87220 */ /* 0x000fe20000410000 */
[----:B--2---:R-:W-:Y:S02]  /*92e0*/  FSEL R209, R114, -INF , P1 ;  /* 0xff80000072d17808 */ /* 0x004fe40000800000 */
[----:B----4-:R-:W-:-:S03]  /*92f0*/  FSEL R14, R2, -INF , P2 ;  /* 0xff800000020e7808 */ /* 0x010fc60001000000 */
[----:B------:R2:W-:Y:S01]  /*9300*/  MUFU.EX2 R10, R139 ;  /* 0x0000008b000a7308 */ /* 0x0005e20000000800 */
[--C-:B------:R-:W-:Y:S01]  /*9310*/  FFMA.FTZ R209, R209, UR5, -R223.reuse ;  /* 0x00000005d1d17c23 */ /* 0x100fe200080108df */
[----:B------:R-:W-:Y:S01]  /*9320*/  FFMA.FTZ R221, R14, UR5, -R223 ;  /* 0x000000050edd7c23 */ /* 0x000fe200080108df */
[----:B------:R-:W-:Y:S01]  /*9330*/  FSEL R223, R113, -INF , P2 ;  /* 0xff80000071df7808 */ /* 0x000fe20001000000 */
[----:B--2---:R-:W-:Y:S01]  /*9340*/  FMUL.FTZ R139, R21, R232 ;  /* 0x000000e8158b7220 */ /* 0x004fe20000410000 */
[----:B------:R-:W-:Y:S01]  /*9350*/  FSEL R21, R115, -INF , P1 ;  /* 0xff80000073157808 */ /* 0x000fe20000800000 */
[----:B------:R-:W-:Y:S02]  /*9360*/  FMUL.FTZ R232, R96, R215 ;  /* 0x000000d760e87220 */ /* 0x000fe40000410000 */
[----:B------:R-:W2:Y:S01]  /*9370*/  MUFU.EX2 R100, R100 ;  /* 0x0000006400647308 */ /* 0x000ea20000000800 */
[--C-:B---3--:R-:W-:Y:S01]  /*9380*/  FFMA.FTZ R223, R223, UR5, -R229.reuse ;  /* 0x00000005dfdf7c23 */ /* 0x108fe200080108e5 */
[----:B------:R-:W-:Y:S01]  /*9390*/  FFMA.FTZ R215, R21, UR5, -R229 ;  /* 0x0000000515d77c23 */ /* 0x000fe200080108e5 */
[----:B------:R-:W-:-:S05]  /*93a0*/  FSEL R229, R118, -INF , P1 ;  /* 0xff80000076e57808 */ /* 0x000fca0000800000 */
[----:B------:R-:W3:Y:S01]  /*93b0*/  MUFU.EX2 R103, R103 ;  /* 0x0000006700677308 */ /* 0x000ee20000000800 */
[----:B------:R-:W-:-:S07]  /*93c0*/  FMUL.FTZ R233, R95, R214 ;  /* 0x000000d65fe97220 */ /* 0x000fce0000410000 */
[----:B------:R4:W-:Y:S01]  /*93d0*/  MUFU.EX2 R14, R138 ;  /* 0x0000008a000e7308 */ /* 0x0009e20000000800 */
[----:B------:R-:W-:Y:S01]  /*93e0*/  FMUL.FTZ R32, R102, R32 ;  /* 0x0000002066207220 */ /* 0x000fe20000410000 */
[----:B----4-:R-:W-:Y:S01]  /*93f0*/  FMUL.FTZ R138, R22, R232 ;  /* 0x000000e8168a7220 */ /* 0x010fe20000410000 */
[----:B------:R-:W-:Y:S01]  /*9400*/  FSEL R232, R116, -INF , P2 ;  /* 0xff80000074e87808 */ /* 0x000fe20001000000 */
[----:B------:R-:W-:Y:S01]  /*9410*/  FFMA.FTZ R22, -R204, R204, 1 ;  /* 0x3f800000cc167423 */ /* 0x000fe200000101cc */
[----:B-1----:R-:W-:-:S03]  /*9420*/  FFMA.FTZ R204, R229, UR5, -R224 ;  /* 0x00000005e5cc7c23 */ /* 0x002fc600080108e0 */
[----:B------:R-:W1:Y:S01]  /*9430*/  MUFU.EX2 R101, R101 ;  /* 0x0000006500657308 */ /* 0x000e620000000800 */
[----:B------:R-:W-:Y:S01]  /*9440*/  FSEL R229, R121, -INF , P1 ;  /* 0xff80000079e57808 */ /* 0x000fe20000800000 */
[----:B------:R-:W-:Y:S01]  /*9450*/  FFMA.FTZ R214, R232, UR5, -R224 ;  /* 0x00000005e8d67c23 */ /* 0x000fe200080108e0 */
[----:B------:R-:W-:Y:S01]  /*9460*/  FSEL R224, R117, -INF , P2 ;  /* 0xff80000075e07808 */ /* 0x000fe20001000000 */
[----:B------:R-:W-:Y:S02]  /*9470*/  FMUL.FTZ R232, R97, R213 ;  /* 0x000000d561e87220 */ /* 0x000fe40000410000 */
[--C-:B------:R-:W-:Y:S02]  /*9480*/  FFMA.FTZ R213, R229, UR5, -R227.reuse ;  /* 0x00000005e5d57c23 */ /* 0x100fe400080108e3 */
[----:B------:R4:W-:Y:S01]  /*9490*/  MUFU.EX2 R21, R137 ;  /* 0x0000008900157308 */ /* 0x0009e20000000800 */
[----:B------:R-:W-:Y:S02]  /*94a0*/  VIADD R229, R7, 0x4 ;  /* 0x0000000407e57836 */ /* 0x000fe40000000000 */
[----:B------:R-:W-:Y:S01]  /*94b0*/  FFMA.FTZ R224, R224, UR5, -R227 ;  /* 0x00000005e0e07c23 */ /* 0x000fe200080108e3 */
[----:B------:R-:W-:Y:S01]  /*94c0*/  FFMA.FTZ R227, -R207, R207, 1 ;  /* 0x3f800000cfe37423 */ /* 0x000fe200000101cf */
[----:B------:R-:W-:Y:S01]  /*94d0*/  FMUL.FTZ R206, R206, R32 ;  /* 0x00000020cece7220 */ /* 0x000fe20000410000 */
[----:B----4-:R-:W-:Y:S01]  /*94e0*/  FMUL.FTZ R137, R22, R233 ;  /* 0x000000e916897220 */ /* 0x010fe20000410000 */
[----:B------:R-:W-:-:S02]  /*94f0*/  VIADD R233, R7, 0x8 ;  /* 0x0000000807e97836 */ /* 0x000fc40000000000 */
[----:B------:R-:W-:Y:S01]  /*9500*/  FMUL.FTZ R207, R104, R212 ;  /* 0x000000d468cf7220 */ /* 0x000fe20000410000 */
[----:B--2---:R-:W-:Y:S01]  /*9510*/  FMUL.FTZ R34, R100, R34 ;  /* 0x0000002264227220 */ /* 0x004fe20000410000 */
[----:B------:R2:W-:Y:S01]  /*9520*/  MUFU.EX2 R32, R134 ;  /* 0x0000008600207308 */ /* 0x0005e20000000800 */
[----:B---3--:R-:W-:Y:S01]  /*9530*/  FMUL.FTZ R33, R103, R33 ;  /* 0x0000002167217220 */ /* 0x008fe20000410000 */
[----:B------:R3:W-:Y:S01]  /*9540*/  SHFL.IDX PT, R212, R222, R233, 0x1f ;  /* 0x00001fe9ded47589 */ /* 0x0007e200000e0000 */
[----:B------:R-:W-:-:S05]  /*9550*/  FMUL.FTZ R207, R205, R207 ;  /* 0x000000cfcdcf7220 */ /* 0x000fca0000410000 */
[----:B------:R4:W-:Y:S01]  /*9560*/  MUFU.EX2 R22, R136 ;  /* 0x0000008800167308 */ /* 0x0009e20000000800 */
[----:B--2---:R2:W-:Y:S01]  /*9570*/  SHFL.IDX PT, R134, R222, R229, 0x1f ;  /* 0x00001fe5de867589 */ /* 0x0045e200000e0000 */
[----:B---3--:R-:W-:Y:S01]  /*9580*/  IADD3 R233, R7, 0xc, RZ ;  /* 0x0000000c07e97810 */ /* 0x008fe20007ffe0ff */
[----:B------:R-:W-:Y:S01]  /*9590*/  FMUL.FTZ R205, R227, R33 ;  /* 0x00000021e3cd7220 */ /* 0x000fe20000410000 */
[----:B----4-:R-:W-:Y:S01]  /*95a0*/  FMUL.FTZ R136, R23, R232 ;  /* 0x000000e817887220 */ /* 0x010fe20000410000 */
[----:B--2---:R-:W-:-:S03]  /*95b0*/  VIADD R229, R7, 0x14 ;  /* 0x0000001407e57836 */ /* 0x004fc60000000000 */
[----:B------:R2:W-:Y:S01]  /*95c0*/  MUFU.EX2 R23, R135 ;  /* 0x0000008700177308 */ /* 0x0005e20000000800 */
[----:B-1----:R-:W-:Y:S01]  /*95d0*/  FMUL.FTZ R35, R101, R35 ;  /* 0x0000002365237220 */ /* 0x002fe20000410000 */
[----:B------:R1:W-:Y:S01]  /*95e0*/  SHFL.IDX PT, R232, R222, R233, 0x1f ;  /* 0x00001fe9dee87589 */ /* 0x0003e200000e0000 */
[C---:B------:R-:W-:Y:S02]  /*95f0*/  VIADD R227, R7.reuse, 0x10 ;  /* 0x0000001007e37836 */ /* 0x040fe40000000000 */
[----:B--2---:R-:W-:Y:S02]  /*9600*/  FMUL.FTZ R135, R208, R34 ;  /* 0x00000022d0877220 */ /* 0x004fe40000410000 */
[----:B------:R-:W2:Y:S01]  /*9610*/  SHFL.IDX PT, R208, R222, R7, 0x1f ;  /* 0x00001f07ded07589 */ /* 0x000ea200000e0000 */
[----:B------:R-:W3:Y:S01]  /*9620*/  MUFU.EX2 R17, R17 ;  /* 0x0000001100117308 */ /* 0x000ee20000000800 */
[----:B-1----:R-:W-:Y:S02]  /*9630*/  IADD3 R233, R7, 0x18, RZ ;  /* 0x0000001807e97810 */ /* 0x002fe40007ffe0ff */
[----:B------:R-:W1:Y:S01]  /*9640*/  SHFL.IDX PT, R229, R222, R229, 0x1f ;  /* 0x00001fe5dee57589 */ /* 0x000e6200000e0000 */
[----:B------:R-:W-:Y:S01]  /*9650*/  FFMA.FTZ R34, -R88, R88, 1 ;  /* 0x3f80000058227423 */ /* 0x000fe20000010158 */
[----:B------:R-:W-:-:S02]  /*9660*/  FMUL.FTZ R88, R228, R35 ;  /* 0x00000023e4587220 */ /* 0x000fc40000410000 */
[----:B------:R-:W-:Y:S01]  /*9670*/  SHFL.IDX PT, R228, R222, R227, 0x1f ;  /* 0x00001fe3dee47589 */ /* 0x000fe200000e0000 */
[----:B------:R-:W4:Y:S03]  /*9680*/  MUFU.EX2 R105, R105 ;  /* 0x0000006900697308 */ /* 0x000f260000000800 */
[----:B------:R-:W4:Y:S05]  /*9690*/  SHFL.IDX PT, R227, R222, R233, 0x1f ;  /* 0x00001fe9dee37589 */ /* 0x000f2a00000e0000 */
[----:B------:R-:W4:Y:S01]  /*96a0*/  MUFU.EX2 R111, R111 ;  /* 0x0000006f006f7308 */ /* 0x000f220000000800 */
[----:B---3--:R-:W-:-:S07]  /*96b0*/  FMUL.FTZ R36, R17, R36 ;  /* 0x0000002411247220 */ /* 0x008fce0000410000 */
[----:B------:R-:W3:Y:S01]  /*96c0*/  MUFU.EX2 R107, R107 ;  /* 0x0000006b006b7308 */ /* 0x000ee20000000800 */
[----:B--2---:R-:W-:Y:S01]  /*96d0*/  FADD.FTZ R40, R40, -R208 ;  /* 0x800000d028287221 */ /* 0x004fe20000010000 */
[--C-:B------:R-:W-:Y:S01]  /*96e0*/  FADD.FTZ R41, R41, -R134.reuse ;  /* 0x8000008629297221 */ /* 0x100fe20000010000 */
[----:B------:R-:W-:-:S05]  /*96f0*/  FADD.FTZ R43, R43, -R134 ;  /* 0x800000862b2b7221 */ /* 0x000fca0000010000 */
[----:B------:R-:W2:Y:S01]  /*9700*/  MUFU.EX2 R110, R110 ;  /* 0x0000006e006e7308 */ /* 0x000ea20000000800 */
[----:B-1----:R-:W-:Y:S01]  /*9710*/  FADD.FTZ R134, R49, -R229 ;  /* 0x800000e531867221 */ /* 0x002fe20000010000 */
[----:B----4-:R-:W-:-:S06]  /*9720*/  FMUL.FTZ R49, R105, R40 ;  /* 0x0000002869317220 */ /* 0x010fcc0000410000 */
[----:B------:R-:W1:Y:S01]  /*9730*/  MUFU.EX2 R109, R109 ;  /* 0x0000006d006d7308 */ /* 0x000e620000000800 */
[----:B------:R-:W-:-:S07]  /*9740*/  FADD.FTZ R42, R42, -R208 ;  /* 0x800000d02a2a7221 */ /* 0x000fce0000010000 */
[----:B------:R4:W-:Y:S01]  /*9750*/  MUFU.EX2 R33, R133 ;  /* 0x0000008500217308 */ /* 0x0009e20000000800 */
[----:B------:R-:W-:Y:S01]  /*9760*/  FADD.FTZ R208, R52, -R227 ;  /* 0x800000e334d07221 */ /* 0x000fe20000010000 */
[----:B----4-:R-:W-:-:S06]  /*9770*/  FMUL.FTZ R133, R34, R36 ;  /* 0x0000002422857220 */ /* 0x010fcc0000410000 */
[----:B------:R4:W-:Y:S01]  /*9780*/  MUFU.EX2 R36, R130 ;  /* 0x0000008200247308 */ /* 0x0009e20000000800 */
[----:B------:R-:W-:Y:S01]  /*9790*/  FMUL.FTZ R52, R111, R43 ;  /* 0x0000002b6f347220 */ /* 0x000fe20000410000 */
[----:B------:R-:W-:Y:S01]  /*97a0*/  FADD.FTZ R44, R44, -R212 ;  /* 0x800000d42c2c7221 */ /* 0x000fe20000010000 */
[----:B----4-:R-:W-:Y:S01]  /*97b0*/  FADD.FTZ R130, R45, -R232 ;  /* 0x800000e82d827221 */ /* 0x010fe20000010000 */
[----:B------:R-:W-:Y:S01]  /*97c0*/  FFMA.FTZ R45, -R230, R230, 1 ;  /* 0x3f800000e62d7423 */ /* 0x000fe200000101e6 */
[----:B------:R-:W-:-:S03]  /*97d0*/  FFMA.FTZ R225, -R225, R225, 1 ;  /* 0x3f800000e1e17423 */ /* 0x000fc600000101e1 */
[----:B------:R-:W-:Y:S01]  /*97e0*/  FMUL.FTZ R45, R45, R49 ;  /* 0x000000312d2d7220 */ /* 0x000fe20000410000 */
[----:B------:R-:W-:Y:S01]  /*97f0*/  FFMA.FTZ R49, -R90, R90, 1 ;  /* 0x3f8000005a317423 */ /* 0x000fe2000001015a */
[----:B---3--:R-:W-:Y:S01]  /*9800*/  FMUL.FTZ R220, R107, R220 ;  /* 0x000000dc6bdc7220 */ /* 0x008fe20000410000 */
[----:B------:R-:W-:Y:S01]  /*9810*/  FADD.FTZ R46, R46, -R212 ;  /* 0x800000d42e2e7221 */ /* 0x000fe20000010000 */
[----:B------:R3:W-:Y:S01]  /*9820*/  MUFU.EX2 R35, R131 ;  /* 0x0000008300237308 */ /* 0x0007e20000000800 */
[----:B------:R-:W-:Y:S01]  /*9830*/  FMUL.FTZ R49, R49, R52 ;  /* 0x0000003431317220 */ /* 0x000fe20000410000 */
[----:B------:R-:W-:Y:S01]  /*9840*/  FFMA.FTZ R52, -R164, R164, 1 ;  /* 0x3f800000a4347423 */ /* 0x000fe200000101a4 */
[----:B--2---:R-:W-:Y:S01]  /*9850*/  FMUL.FTZ R44, R110, R44 ;  /* 0x0000002c6e2c7220 */ /* 0x004fe20000410000 */
[----:B------:R-:W-:Y:S01]  /*9860*/  FFMA.FTZ R92, -R92, R92, 1 ;  /* 0x3f8000005c5c7423 */ /* 0x000fe2000001015c */
[----:B------:R-:W-:Y:S01]  /*9870*/  FFMA.FTZ R91, -R91, R91, 1 ;  /* 0x3f8000005b5b7423 */ /* 0x000fe2000001015b */
[----:B------:R-:W-:Y:S01]  /*9880*/  FMUL.FTZ R46, R15, R46 ;  /* 0x0000002e0f2e7220 */ /* 0x000fe20000410000 */
[----:B-1----:R-:W-:Y:S01]  /*9890*/  FMUL.FTZ R130, R109, R130 ;  /* 0x000000826d827220 */ /* 0x002fe20000410000 */
        /* <DEDUP_REMOVED lines=10> */
[----:B------:R-:W-:Y:S01]  /*9940*/  FMUL.FTZ R41, R13, R41 ;  /* 0x000000290d297220 */ /* 0x000fe20000410000 */
[----:B------:R-:W-:Y:S01]  /*9950*/  FFMA.FTZ R226, -R226, R226, 1 ;  /* 0x3f800000e2e27423 */ /* 0x000fe200000101e2 */
[----:B------:R-:W-:Y:S01]  /*9960*/  FADD.FTZ R47, R47, -R232 ;  /* 0x800000e82f2f7221 */ /* 0x000fe20000010000 */
[--C-:B------:R-:W-:Y:S01]  /*9970*/  FADD.FTZ R48, R48, -R228.reuse ;  /* 0x800000e430307221 */ /* 0x100fe20000010000 */
[----:B------:R-:W-:Y:S01]  /*9980*/  FADD.FTZ R50, R50, -R228 ;  /* 0x800000e432327221 */ /* 0x000fe20000010000 */
[----:B------:R-:W-:Y:S01]  /*9990*/  FFMA.FTZ R237, -R237, R237, 1 ;  /* 0x3f800000eded7423 */ /* 0x000fe200000101ed */
[----:B------:R3:W4:Y:S01]  /*99a0*/  MUFU.EX2 R34, R132 ;  /* 0x0000008400227308 */ /* 0x0007220000000800 */
[----:B--2---:R-:W-:Y:S01]  /*99b0*/  FMUL.FTZ R38, R106, R38 ;  /* 0x000000266a267220 */ /* 0x004fe20000410000 */
[----:B------:R-:W-:Y:S01]  /*99c0*/  FMUL.FTZ R43, R231, R41 ;  /* 0x00000029e72b7220 */ /* 0x000fe20000410000 */
[----:B------:R-:W-:Y:S01]  /*99d0*/  FFMA.FTZ R93, -R93, R93, 1 ;  /* 0x3f8000005d5d7423 */ /* 0x000fe2000001015d */
[----:B-1----:R-:W-:Y:S01]  /*99e0*/  FADD.FTZ R40, R53, -R222 ;  /* 0x800000de35287221 */ /* 0x002fe20000010000 */
[----:B------:R-:W-:Y:S01]  /*99f0*/  FMUL.FTZ R38, R226, R38 ;  /* 0x00000026e2267220 */ /* 0x000fe20000410000 */
[----:B------:R-:W-:Y:S01]  /*9a00*/  FFMA.FTZ R53, -R163, R163, 1 ;  /* 0x3f800000a3357423 */ /* 0x000fe200000101a3 */
[----:B------:R-:W-:Y:S01]  /*9a10*/  FMUL.FTZ R47, R24, R47 ;  /* 0x0000002f182f7220 */ /* 0x000fe20000410000 */
[----:B------:R-:W-:Y:S01]  /*9a20*/  FMUL.FTZ R48, R25, R48 ;  /* 0x0000003019307220 */ /* 0x000fe20000410000 */
[----:B---3--:R-:W-:Y:S01]  /*9a30*/  FFMA.FTZ R132, -R235, R235, 1 ;  /* 0x3f800000eb847423 */ /* 0x008fe200000101eb */
[----:B----4-:R-:W-:Y:S01]  /*9a40*/  FMUL.FTZ R217, R108, R217 ;  /* 0x000000d96cd97220 */ /* 0x010fe20000410000 */
[----:B------:R-:W-:Y:S01]  /*9a50*/  FMUL.FTZ R41, R26, R50 ;  /* 0x000000321a297220 */ /* 0x000fe20000410000 */
[----:B------:R-:W-:Y:S01]  /*9a60*/  FFMA.FTZ R94, -R94, R94, 1 ;  /* 0x3f8000005e5e7423 */ /* 0x000fe2000001015e */
[----:B------:R-:W-:Y:S01]  /*9a70*/  FMUL.FTZ R134, R27, R134 ;  /* 0x000000861b867220 */ /* 0x000fe20000410000 */
[----:B------:R-:W-:-:S02]  /*9a80*/  VIADD R225, R7, 0x4 ;  /* 0x0000000407e17836 */ /* 0x000fc40000000000 */
[--C-:B------:R-:W-:Y:S01]  /*9a90*/  FADD.FTZ R60, R60, -R91.reuse ;  /* 0x8000005b3c3c7221 */ /* 0x100fe20000010000 */
[C---:B------:R-:W-:Y:S02]  /*9aa0*/  VIADD R226, R7.reuse, 0x10 ;  /* 0x0000001007e27836 */ /* 0x040fe40000000000 */
[----:B------:R-:W-:Y:S01]  /*9ab0*/  FADD.FTZ R62, R62, -R91 ;  /* 0x8000005b3e3e7221 */ /* 0x000fe20000010000 */
[----:B------:R-:W-:Y:S01]  /*9ac0*/  VIADD R235, R7, 0x14 ;  /* 0x0000001407eb7836 */ /* 0x000fe20000000000 */
[----:B------:R-:W-:Y:S01]  /*9ad0*/  LDS R91, [R11+0x400] ;  /* 0x000400000b5b7984 */ /* 0x000fe20000000800 */
[----:B------:R-:W-:Y:S01]  /*9ae0*/  FMUL.FTZ R132, R132, R217 ;  /* 0x000000d984847220 */ /* 0x000fe20000410000 */
[----:B------:R-:W-:Y:S01]  /*9af0*/  FMUL.FTZ R53, R53, R47 ;  /* 0x0000002f35357220 */ /* 0x000fe20000410000 */
[----:B------:R-:W-:Y:S01]  /*9b00*/  FMUL.FTZ R50, R237, R48 ;  /* 0x00000030ed327220 */ /* 0x000fe20000410000 */
[----:B------:R-:W-:Y:S01]  /*9b10*/  FMUL.FTZ R47, R94, R41 ;  /* 0x000000295e2f7220 */ /* 0x000fe20000410000 */
[----:B------:R-:W-:Y:S01]  /*9b20*/  FMUL.FTZ R48, R93, R134 ;  /* 0x000000865d307220 */ /* 0x000fe20000410000 */
[----:B------:R-:W-:Y:S01]  /*9b30*/  IADD3 R217, R7, 0xc, RZ ;  /* 0x0000000c07d97810 */ /* 0x000fe20007ffe0ff */
[----:B------:R-:W1:Y:S04]  /*9b40*/  SHFL.IDX PT, R41, R9, R7, 0x1f ;  /* 0x00001f0709297589 */ /* 0x000e6800000e0000 */
[----:B------:R-:W2:Y:S04]  /*9b50*/  SHFL.IDX PT, R90, R9, R225, 0x1f ;  /* 0x00001fe1095a7589 */ /* 0x000ea800000e0000 */
[----:B------:R-:W3:Y:S04]  /*9b60*/  SHFL.IDX PT, R93, R9, R226, 0x1f ;  /* 0x00001fe2095d7589 */ /* 0x000ee800000e0000 */
[----:B------:R-:W4:Y:S04]  /*9b70*/  SHFL.IDX PT, R130, R9, R235, 0x1f ;  /* 0x00001feb09827589 */ /* 0x000f2800000e0000 */
[----:B------:R-:W4:Y:S04]  /*9b80*/  SHFL.IDX PT, R92, R9, R233, 0x1f ;  /* 0x00001fe9095c7589 */ /* 0x000f2800000e0000 */
[----:B------:R-:W4:Y:S04]  /*9b90*/  SHFL.IDX PT, R134, R9, R217, 0x1f ;  /* 0x00001fd909867589 */ /* 0x000f2800000e0000 */
[----:B------:R1:W4:Y:S01]  /*9ba0*/  SHFL.IDX PT, R94, R9, R234, 0x1f ;  /* 0x00001fea095e7589 */ /* 0x00032200000e0000 */
[----:B------:R-:W-:Y:S01]  /*9bb0*/  FADD.FTZ R222, R55, -R222 ;  /* 0x800000de37de7221 */ /* 0x000fe20000010000 */
[----:B------:R-:W4:Y:S01]  /*9bc0*/  MUFU.EX2 R128, R128 ;  /* 0x0000008000807308 */ /* 0x000f220000000800 */
[----:B------:R-:W-:Y:S01]  /*9bd0*/  FFMA.FTZ R55, -R161, R161, 1 ;  /* 0x3f800000a1377423 */ /* 0x000fe200000101a1 */
[----:B------:R-:W-:Y:S01]  /*9be0*/  FMUL.FTZ R208, R19, R208 ;  /* 0x000000d013d07220 */ /* 0x000fe20000410000 */
[----:B------:R-:W-:Y:S01]  /*9bf0*/  FADD.FTZ R54, R54, -R227 ;  /* 0x800000e336367221 */ /* 0x000fe20000010000 */
[----:B------:R-:W-:Y:S01]  /*9c00*/  FFMA.FTZ R89, -R89, R89, 1 ;  /* 0x3f80000059597423 */ /* 0x000fe20000010159 */
[----:B------:R-:W-:Y:S01]  /*9c10*/  FMUL.FTZ R42, R12, R42 ;  /* 0x0000002a0c2a7220 */ /* 0x000fe20000410000 */
[----:B------:R-:W-:Y:S01]  /*9c20*/  FMUL.FTZ R55, R55, R208 ;  /* 0x000000d037377220 */ /* 0x000fe20000410000 */
[----:B------:R-:W-:Y:S01]  /*9c30*/  FMUL.FTZ R54, R20, R54 ;  /* 0x0000003614367220 */ /* 0x000fe20000410000 */
[----:B-1----:R-:W-:Y:S01]  /*9c40*/  FFMA.FTZ R9, -R160, R160, 1 ;  /* 0x3f800000a0097423 */ /* 0x002fe200000101a0 */
[----:B------:R-:W-:Y:S01]  /*9c50*/  FMUL.FTZ R208, R10, R40 ;  /* 0x000000280ad07220 */ /* 0x000fe20000410000 */
[----:B------:R-:W-:Y:S01]  /*9c60*/  FFMA.FTZ R40, -R158, R158, 1 ;  /* 0x3f8000009e287423 */ /* 0x000fe2000001019e */
[----:B------:R-:W-:Y:S01]  /*9c70*/  FMUL.FTZ R222, R14, R222 ;  /* 0x000000de0ede7220 */ /* 0x000fe20000410000 */
[----:B------:R-:W-:Y:S01]  /*9c80*/  FADD.FTZ R51, R51, -R229 ;  /* 0x800000e533337221 */ /* 0x000fe20000010000 */
[----:B------:R-:W-:Y:S01]  /*9c90*/  FMUL.FTZ R54, R9, R54 ;  /* 0x0000003609367220 */ /* 0x000fe20000410000 */
[----:B------:R-:W-:Y:S01]  /*9ca0*/  FADD.FTZ R56, R56, -R41 ;  /* 0x8000002938387221 */ /* 0x000fe20000010000 */
[----:B--2---:R-:W-:Y:S01]  /*9cb0*/  FADD.FTZ R57, R57, -R90 ;  /* 0x8000005a39397221 */ /* 0x004fe20000010000 */
        /* <DEDUP_REMOVED lines=9> */
[----:B------:R-:W2:Y:S01]  /*9d50*/  MUFU.EX2 R122, R122 ;  /* 0x0000007a007a7308 */ /* 0x000ea20000000800 */
[----:B-1----:R-:W-:Y:S01]  /*9d60*/  FMUL.FTZ R28, R40, R222 ;  /* 0x000000de281c7220 */ /* 0x002fe20000410000 */
[----:B------:R-:W-:Y:S01]  /*9d70*/  FFMA.FTZ R68, -R157, R157, 1 ;  /* 0x3f8000009d447423 */ /* 0x000fe2000001019d */
[----:B------:R-:W-:Y:S01]  /*9d80*/  FMUL.FTZ R56, R21, R56 ;  /* 0x0000003815387220 */ /* 0x000fe20000410000 */
[----:B------:R-:W-:Y:S01]  /*9d90*/  FMUL.FTZ R57, R23, R57 ;  /* 0x0000003917397220 */ /* 0x000fe20000410000 */
[----:B------:R-:W-:Y:S01]  /*9da0*/  FADD.FTZ R59, R59, -R90 ;  /* 0x8000005a3b3b7221 */ /* 0x000fe20000010000 */
[----:B------:R1:W5:Y:S02]  /*9db0*/  LDL.LU R164, [R1+0xe4] ;  /* 0x0000e40001a47983 */ /* 0x0003640000300800 */
[----:B------:R3:W-:Y:S01]  /*9dc0*/  MUFU.EX2 R40, R30 ;  /* 0x0000001e00287308 */ /* 0x0007e20000000800 */
[--C-:B------:R-:W-:Y:S01]  /*9dd0*/  FADD.FTZ R90, R69, -R94.reuse ;  /* 0x8000005e455a7221 */ /* 0x100fe20000010000 */
[----:B------:R-:W-:Y:S01]  /*9de0*/  FADD.FTZ R94, R71, -R94 ;  /* 0x8000005e475e7221 */ /* 0x000fe20000010000 */
[----:B------:R-:W-:Y:S01]  /*9df0*/  FMUL.FTZ R62, R34, R62 ;  /* 0x0000003e223e7220 */ /* 0x000fe20000410000 */
[----:B------:R-:W-:Y:S01]  /*9e00*/  FMUL.FTZ R51, R89, R51 ;  /* 0x0000003359337220 */ /* 0x000fe20000410000 */
[----:B------:R-:W-:Y:S01]  /*9e10*/  FMUL.FTZ R68, R68, R56 ;  /* 0x0000003844447220 */ /* 0x000fe20000410000 */
[----:B------:R-:W-:Y:S01]  /*9e20*/  FMUL.FTZ R63, R36, R63 ;  /* 0x0000003f243f7220 */ /* 0x000fe20000410000 */
[----:B------:R-:W-:Y:S01]  /*9e30*/  FMUL.FTZ R93, R128, R93 ;  /* 0x0000005d805d7220 */ /* 0x000fe20000410000 */
[----:B------:R-:W4:Y:S01]  /*9e40*/  MUFU.EX2 R125, R125 ;  /* 0x0000007d007d7308 */ /* 0x000f220000000800 */
[----:B---3--:R-:W-:Y:S01]  /*9e50*/  FFMA.FTZ R30, -R155, R155, 1 ;  /* 0x3f8000009b1e7423 */ /* 0x008fe2000001019b */
[----:B------:R-:W-:Y:S01]  /*9e60*/  FFMA.FTZ R71, -R152, R152, 1 ;  /* 0x3f80000098477423 */ /* 0x000fe20000010198 */
[----:B------:R-:W-:Y:S01]  /*9e70*/  FFMA.FTZ R89, -R159, R159, 1 ;  /* 0x3f8000009f597423 */ /* 0x000fe2000001019f */
[----:B------:R-:W-:Y:S01]  /*9e80*/  FFMA.FTZ R56, -R112, R112, 1 ;  /* 0x3f80000070387423 */ /* 0x000fe20000010170 */
[----:B------:R-:W-:Y:S01]  /*9e90*/  FMUL.FTZ R30, R30, R57 ;  /* 0x000000391e1e7220 */ /* 0x000fe20000410000 */
[----:B------:R-:W-:Y:S01]  /*9ea0*/  FFMA.FTZ R57, -R150, R150, 1 ;  /* 0x3f80000096397423 */ /* 0x000fe20000010196 */
[----:B------:R-:W-:Y:S01]  /*9eb0*/  FMUL.FTZ R71, R71, R62 ;  /* 0x0000003e47477220 */ /* 0x000fe20000410000 */
[----:B------:R-:W-:Y:S01]  /*9ec0*/  FMUL.FTZ R89, R89, R208 ;  /* 0x000000d059597220 */ /* 0x000fe20000410000 */
[----:B------:R-:W-:Y:S01]  /*9ed0*/  FADD.FTZ R61, R61, -R134 ;  /* 0x800000863d3d7221 */ /* 0x000fe20000010000 */
[----:B------:R-:W-:Y:S01]  /*9ee0*/  FADD.FTZ R67, R67, -R130 ;  /* 0x8000008243437221 */ /* 0x000fe20000010000 */
[----:B------:R-:W-:Y:S01]  /*9ef0*/  FMUL.FTZ R57, R57, R63 ;  /* 0x0000003f39397220 */ /* 0x000fe20000410000 */
[----:B------:R-:W-:Y:S01]  /*9f00*/  FMUL.FTZ R56, R56, R93 ;  /* 0x0000005d38387220 */ /* 0x000fe20000410000 */
[----:B------:R-:W3:Y:S04]  /*9f10*/  SHFL.IDX PT, R62, R91, R225, 0x1f ;  /* 0x00001fe15b3e7589 */ /* 0x000ee800000e0000 */
[----:B------:R-:W-:Y:S04]  /*9f20*/  SHFL.IDX PT, R208, R91, R7, 0x1f ;  /* 0x00001f075bd07589 */ /* 0x000fe800000e0000 */
[----:B------:R-:W1:Y:S04]  /*9f30*/  SHFL.IDX PT, R63, R91, R220, 0x1f ;  /* 0x00001fdc5b3f7589 */ /* 0x000e6800000e0000 */
[----:B------:R-:W-:Y:S04]  /*9f40*/  SHFL.IDX PT, R93, R91, R217, 0x1f ;  /* 0x00001fd95b5d7589 */ /* 0x000fe800000e0000 */
[----:B------:R-:W-:Y:S04]  /*9f50*/  SHFL.IDX PT, R112, R91, R226, 0x1f ;  /* 0x00001fe25b707589 */ /* 0x000fe800000e0000 */
[----:B------:R-:W-:Y:S04]  /*9f60*/  SHFL.IDX PT, R130, R91, R235, 0x1f ;  /* 0x00001feb5b827589 */ /* 0x000fe800000e0000 */
[----:B------:R-:W-:Y:S04]  /*9f70*/  SHFL.IDX PT, R134, R91, R233, 0x1f ;  /* 0x00001fe95b867589 */ /* 0x000fe800000e0000 */
[----:B------:R-:W1:Y:S01]  /*9f80*/  SHFL.IDX PT, R91, R91, R234, 0x1f ;  /* 0x00001fea5b5b7589 */ /* 0x000e6200000e0000 */
[----:B------:R-:W3:Y:S01]  /*9f90*/  MUFU.EX2 R123, R123 ;  /* 0x0000007b007b7308 */ /* 0x000ee20000000800 */
[----:B------:R-:W-:-:S02]  /*9fa0*/  FADD.FTZ R58, R58, -R41 ;  /* 0x800000293a3a7221 */ /* 0x000fc40000010000 */
[----:B------:R1:W5:Y:S04]  /*9fb0*/  LDL.LU R163, [R1+0xe0] ;  /* 0x0000e00001a37983 */ /* 0x0003680000300800 */
[----:B------:R1:W5:Y:S01]  /*9fc0*/  LDL.LU R162, [R1+0xdc] ;  /* 0x0000dc0001a27983 */ /* 0x0003620000300800 */
[----:B------:R-:W1:Y:S03]  /*9fd0*/  MUFU.EX2 R126, R126 ;  /* 0x0000007e007e7308 */ /* 0x000e660000000800 */
[----:B------:R1:W5:Y:S01]  /*9fe0*/  LDL.LU R161, [R1+0xd8] ;  /* 0x0000d80001a17983 */ /* 0x0003620000300800 */
[----:B------:R-:W-:-:S03]  /*9ff0*/  FMUL.FTZ R59, R32, R59 ;  /* 0x0000003b203b7220 */ /* 0x000fc60000410000 */
[----:B------:R1:W5:Y:S01]  /*a000*/  LDL.LU R160, [R1+0xd4] ;  /* 0x0000d40001a07983 */ /* 0x0003620000300800 */
[----:B------:R2:W-:Y:S01]  /*a010*/  MUFU.EX2 R41, R29 ;  /* 0x0000001d00297308 */ /* 0x0005e20000000800 */
[----:B------:R-:W-:Y:S02]  /*a020*/  FFMA.FTZ R69, -R156, R156, 1 ;  /* 0x3f8000009c457423 */ /* 0x000fe4000001019c */
[----:B------:R1:W5:Y:S01]  /*a030*/  LDL.LU R159, [R1+0xd0] ;  /* 0x0000d000019f7983 */ /* 0x0003620000300800 */
[----:B------:R-:W-:-:S03]  /*a040*/  FMUL.FTZ R58, R22, R58 ;  /* 0x0000003a163a7220 */ /* 0x000fc60000410000 */
[----:B------:R1:W5:Y:S01]  /*a050*/  LDL.LU R158, [R1+0xcc] ;  /* 0x0000cc00019e7983 */ /* 0x0003620000300800 */
[----:B--2---:R-:W-:-:S03]  /*a060*/  FFMA.FTZ R29, -R154, R154, 1 ;  /* 0x3f8000009a1d7423 */ /* 0x004fc6000001019a */
[----:B------:R2:W5:Y:S01]  /*a070*/  LDL.LU R157, [R1+0xc8] ;  /* 0x0000c800019d7983 */ /* 0x0005620000300800 */
[----:B------:R-:W-:Y:S01]  /*a080*/  FADD.FTZ R92, R70, -R92 ;  /* 0x8000005c465c7221 */ /* 0x000fe20000010000 */
[----:B------:R-:W-:Y:S02]  /*a090*/  FMUL.FTZ R29, R29, R59 ;  /* 0x0000003b1d1d7220 */ /* 0x000fe40000410000 */
[----:B------:R2:W5:Y:S01]  /*a0a0*/  LDL.LU R156, [R1+0xc4] ;  /* 0x0000c400019c7983 */ /* 0x0005620000300800 */
[----:B------:R-:W-:Y:S01]  /*a0b0*/  FFMA.FTZ R70, -R153, R153, 1 ;  /* 0x3f80000099467423 */ /* 0x000fe20000010199 */
[----:B------:R3:W-:Y:S02]  /*a0c0*/  MUFU.EX2 R11, R31 ;  /* 0x0000001f000b7308 */ /* 0x0007e40000000800 */
[----:B------:R2:W5:Y:S01]  /*a0d0*/  LDL.LU R155, [R1+0xc0] ;  /* 0x0000c000019b7983 */ /* 0x0005620000300800 */
[----:B------:R-:W-:Y:S01]  /*a0e0*/  FMUL.FTZ R69, R69, R58 ;  /* 0x0000003a45457220 */ /* 0x000fe20000410000 */
[----:B------:R-:W-:Y:S01]  /*a0f0*/  FFMA.FTZ R59, -R149, R149, 1 ;  /* 0x3f800000953b7423 */ /* 0x000fe20000010195 */
[----:B------:R-:W-:Y:S01]  /*a100*/  FMUL.FTZ R66, R122, R66 ;  /* 0x000000427a427220 */ /* 0x000fe20000410000 */
[----:B------:R2:W5:Y:S01]  /*a110*/  LDL.LU R154, [R1+0xbc] ;  /* 0x0000bc00019a7983 */ /* 0x0005620000300800 */
[----:B------:R-:W-:Y:S01]  /*a120*/  FFMA.FTZ R58, -R148, R148, 1 ;  /* 0x3f800000943a7423 */ /* 0x000fe20000010194 */
[----:B----4-:R-:W-:Y:S01]  /*a130*/  FMUL.FTZ R67, R125, R67 ;  /* 0x000000437d437220 */ /* 0x010fe20000410000 */
[----:B---3--:R-:W-:Y:S01]  /*a140*/  FFMA.FTZ R31, -R151, R151, 1 ;  /* 0x3f800000971f7423 */ /* 0x008fe20000010197 */
[----:B------:R2:W5:Y:S01]  /*a150*/  LDL.LU R153, [R1+0xb8] ;  /* 0x0000b80001997983 */ /* 0x0005620000300800 */
[----:B------:R-:W-:Y:S01]  /*a160*/  FMUL.FTZ R61, R35, R61 ;  /* 0x0000003d233d7220 */ /* 0x000fe20000410000 */
[----:B------:R-:W-:-:S02]  /*a170*/  FMUL.FTZ R60, R33, R60 ;  /* 0x0000003c213c7220 */ /* 0x000fc40000410000 */
[----:B------:R2:W5:Y:S01]  /*a180*/  LDL.LU R152, [R1+0xb4] ;  /* 0x0000b40001987983 */ /* 0x0005620000300800 */
[----:B------:R-:W-:-:S03]  /*a190*/  FMUL.FTZ R59, R59, R66 ;  /* 0x000000423b3b7220 */ /* 0x000fc60000410000 */
[----:B------:R2:W5:Y:S01]  /*a1a0*/  LDL.LU R151, [R1+0xb0] ;  /* 0x0000b00001977983 */ /* 0x0005620000300800 */
[----:B------:R-:W-:Y:S01]  /*a1b0*/  FMUL.FTZ R58, R58, R67 ;  /* 0x000000433a3a7220 */ /* 0x000fe20000410000 */
[----:B------:R-:W-:Y:S02]  /*a1c0*/  FFMA.FTZ R66, -R147, R147, 1 ;  /* 0x3f80000093427423 */ /* 0x000fe40000010193 */
        /* <DEDUP_REMOVED lines=10> */
[--C-:B------:R-:W-:Y:S01]  /*a270*/  FADD.FTZ R73, R73, -R62.reuse ;  /* 0x8000003e49497221 */ /* 0x100fe20000010000 */
[----:B------:R-:W-:Y:S02]  /*a280*/  FADD.FTZ R75, R75, -R62 ;  /* 0x8000003e4b4b7221 */ /* 0x000fe40000010000 */
[----:B------:R2:W5:Y:S01]  /*a290*/  LDL.LU R146, [R1+0x9c] ;  /* 0x00009c0001927983 */ /* 0x0005620000300800 */
[--C-:B-1----:R-:W-:Y:S01]  /*a2a0*/  FADD.FTZ R76, R76, -R63.reuse ;  /* 0x8000003f4c4c7221 */ /* 0x102fe20000010000 */
        /* <DEDUP_REMOVED lines=68> */
[----:B------:R-:W-:Y:S01]  /*a6f0*/  F2FP.F16.F32.PACK_AB R69, R29, R69 ;  /* 0x000000451d45723e */ /* 0x000fe200000000ff */
[----:B------:R-:W-:Y:S01]  /*a700*/  FMUL.FTZ R92, R124, R92 ;  /* 0x0000005c7c5c7220 */ /* 0x000fe20000410000 */
[----:B------:R-:W-:Y:S01]  /*a710*/  FFMA.FTZ R116, -R118, R118, 1 ;  /* 0x3f80000076747423 */ /* 0x000fe20000010176 */
[----:B------:R-:W-:Y:S01]  /*a720*/  FFMA.FTZ R117, -R121, R121, 1 ;  /* 0x3f80000079757423 */ /* 0x000fe20000010179 */
        /* <DEDUP_REMOVED lines=65> */
[----:B---3--:R-:W-:-:S05]  /*ab40*/  LEA R29, R0, R208, 0xe ;  /* 0x000000d0001d7211 */ /* 0x008fca00078e70ff */
        /* <DEDUP_REMOVED lines=74> */
[----:B------:R-:W-:Y:S01]  /*aff0*/  R2UR UR5, R16 ;  /* 0x00000000100572ca */ /* 0x000fe200000e0000 */
[----:B--2---:R-:W-:-:S05]  /*b000*/  IMAD R9, R0, 0x800, R38 ;  /* 0x0000080000097824 */ /* 0x004fca00078e0226 */
        /* <DEDUP_REMOVED lines=9> */
[----:B--2---:R-:W2:Y:S02]  /*b0a0*/  FENCE.VIEW.ASYNC.S ;  /* 0x00000000000073c6 */ /* 0x004ea40000000000 */
[----:B--2---:R-:W-:Y:S06]  /*b0b0*/  BAR.SYNC.DEFER_BLOCKING 0x9, 0x100 ;  /* 0x0244000000007b1d */ /* 0x004fec0000010000 */
[----:B-1----:R-:W-:-:S06]  /*b0c0*/  WARPGROUP.ARRIVE ;  /* 0x00000000000079c5 */ /* 0x002fcc0000000000 */
        /* <DEDUP_REMOVED lines=53> */
.L_x_1220:
        /* <DEDUP_REMOVED lines=13> */
[C---:B--2---:R-:W-:Y:S01]  /*b4f0*/  VIADD R5, R9.reuse, 0x9 ;  /* 0x0000000909057836 */ /* 0x044fe20000000000 */
        /* <DEDUP_REMOVED lines=54> */
.L_x_1221:
[----:B-1----:R-:W2:Y:S01]  /*b860*/  LDL R5, [R1+0x40] ;  /* 0x0000400001057983 */ /* 0x002ea20000100800 */
[----:B------:R-:W-:Y:S01]  /*b870*/  UIADD3 UR40, UR40, 0x1, URZ ;  /* 0x0000000128287890 */ /* 0x000fe2000fffe03f */
[----:B------:R-:W-:Y:S02]  /*b880*/  VIADD R0, R0, 0x1 ;  /* 0x0000000100007836 */ /* 0x000fe40000000000 */
[----:B------:R-:W-:-:S03]  /*b890*/  VIADD R6, R6, 0x30c20 ;  /* 0x00030c2006067836 */ /* 0x000fc60000000000 */
[C---:B------:R-:W-:Y:S02]  /*b8a0*/  ISETP.NE.AND P0, PT, R0.reuse, 0x2, PT ;  /* 0x000000020000780c */ /* 0x040fe40003f05270 */
[----:B------:R-:W-:Y:S02]  /*b8b0*/  PRMT R6, RZ, 0x654, R6 ;  /* 0x00000654ff067816 */ /* 0x000fe40000000006 */
[----:B------:R-:W-:Y:S02]  /*b8c0*/  SEL R0, R0, RZ, P0 ;  /* 0x000000ff00007207 */ /* 0x000fe40000000000 */
[----:B------:R4:W-:Y:S01]  /*b8d0*/  SYNCS.ARRIVE.TRANS64.RED.A1T0 RZ, [R6+URZ], RZ ;  /* 0x000000ff06ff79a7 */ /* 0x0009e2000810043f */
[----:B--2---:R-:W-:Y:S02]  /*b8e0*/  ISETP.LE.AND P1, PT, R5, UR40, PT ;  /* 0x0000002805007c0c */ /* 0x004fe4000bf23270 */
[----:B------:R-:W-:-:S04]  /*b8f0*/  SEL R5, RZ, 0x1, P0 ;  /* 0x00000001ff057807 */ /* 0x000fc80000000000 */
[----:B------:R-:W-:-:S07]  /*b900*/  LOP3.LUT R4, R4, R5, RZ, 0x3c, !PT ;  /* 0x0000000504047212 */ /* 0x000fce00078e3cff */
[----:B----4-:R-:W-:Y:S05]  /*b910*/  @!P1 BRA `(.L_x_1222) ;  /* 0xffffffb800709947 */ /* 0x010fea000383ffff */
.L_x_1211:
[----:B------:R-:W-:-:S06]  /*b920*/  UISETP.GE.AND UP0, UPT, UR40, UR37, UPT ;  /* 0x000000252800728c */ /* 0x000fcc000bf06270 */
[----:B------:R-:W-:-:S13]  /*b930*/  PLOP3.LUT P0, PT, PT, PT, UP0, 0x80, 0x0 ;  /* 0x000000000000781c */ /* 0x000fda0003f0f008 */
[----:B------:R-:W-:Y:S05]  /*b940*/  @P0 BRA `(.L_x_1223) ;  /* 0x00000058000c0947 */ /* 0x000fea0003800000 */
[----:B------:R-:W2:Y:S01]  /*b950*/  LDL.LU R21, [R1+0x48] ;  /* 0x0000480001157983 */ /* 0x000ea20000300800 */
[----:B------:R-:W3:Y:S01]  /*b960*/  LDC R22, c[0x0][0x290] ;  /* 0x0000a400ff167b82 */ /* 0x000ee20000000800 */
[----:B------:R-:W-:Y:S01]  /*b970*/  IMAD.MOV.U32 R19, RZ, RZ, 0x40000040 ;  /* 0x40000040ff137424 */ /* 0x000fe200078e00ff */
[----:B------:R-:W4:Y:S01]  /*b980*/  S2R R5, SR_TID.X ;  /* 0x0000000000057919 */ /* 0x000f220000002100 */
[----:B------:R-:W5:Y:S01]  /*b990*/  S2R R6, SR_TID.X ;  /* 0x0000000000067919 */ /* 0x000f620000002100 */
[----:B----4-:R-:W-:Y:S01]  /*b9a0*/  VIADD R5, R5, 0xffffff80 ;  /* 0xffffff8005057836 */ /* 0x010fe20000000000 */
[----:B-----5:R-:W-:-:S04]  /*b9b0*/  IADD3 R9, R6, -0x80, RZ ;  /* 0xffffff8006097810 */ /* 0x020fc80007ffe0ff */
[----:B------:R-:W-:Y:S02]  /*b9c0*/  SHF.R.S32.HI R6, RZ, 0x1f, R5 ;  /* 0x0000001fff067819 */ /* 0x000fe40000011405 */
[----:B------:R-:W-:Y:S02]  /*b9d0*/  SHF.R.S32.HI R8, RZ, 0x1f, R9 ;  /* 0x0000001fff087819 */ /* 0x000fe40000011409 */
[----:B------:R-:W-:Y:S02]  /*b9e0*/  LEA.HI R7, R6, R5, RZ, 0x5 ;  /* 0x0000000506077211 */ /* 0x000fe400078f28ff */
[----:B------:R-:W-:Y:S02]  /*b9f0*/  LEA.HI R11, R8, R9, RZ, 0x7 ;  /* 0x00000009080b7211 */ /* 0x000fe400078f38ff */
[----:B------:R-:W-:Y:S02]  /*ba00*/  LOP3.LUT R8, R7, 0xffffffe0, RZ, 0xc0, !PT ;  /* 0xffffffe007087812 */ /* 0x000fe400078ec0ff */
[----:B------:R-:W-:-:S02]  /*ba10*/  LEA.HI R6, R6, R5, RZ, 0x2 ;  /* 0x0000000506067211 */ /* 0x000fc400078f10ff */
[----:B------:R-:W-:Y:S02]  /*ba20*/  IADD3 R8, R5, -R8, RZ ;  /* 0x8000000805087210 */ /* 0x000fe40007ffe0ff */
[----:B------:R-:W-:Y:S02]  /*ba30*/  LOP3.LUT R10, R11, 0xffffff80, RZ, 0xc0, !PT ;  /* 0xffffff800b0a7812 */ /* 0x000fe400078ec0ff */
[----:B------:R-:W-:Y:S02]  /*ba40*/  LOP3.LUT R6, R6, 0xfffffffc, RZ, 0xc0, !PT ;  /* 0xfffffffc06067812 */ /* 0x000fe400078ec0ff */
[----:B------:R-:W-:Y:S01]  /*ba50*/  SHF.R.S32.HI R7, RZ, 0x1f, R8 ;  /* 0x0000001fff077819 */ /* 0x000fe20000011408 */
[----:B------:R-:W-:Y:S01]  /*ba60*/  IMAD.IADD R9, R9, 0x1, -R10 ;  /* 0x0000000109097824 */ /* 0x000fe200078e0a0a */
[----:B------:R-:W-:Y:S01]  /*ba70*/  SHF.R.S32.HI R20, RZ, 0x7, R11 ;  /* 0x00000007ff147819 */ /* 0x000fe2000001140b */
[----:B------:R-:W-:Y:S01]  /*ba80*/  IMAD.IADD R10, R5, 0x1, -R6 ;  /* 0x00000001050a7824 */ /* 0x000fe200078e0a06 */
[----:B------:R-:W-:-:S02]  /*ba90*/  LEA.HI R5, R7, R8, RZ, 0x3 ;  /* 0x0000000807057211 */ /* 0x000fc400078f18ff */
[----:B------:R-:W-:Y:S02]  /*baa0*/  SHF.R.S32.HI R14, RZ, 0x1f, R9 ;  /* 0x0000001fff0e7819 */ /* 0x000fe40000011409 */
[--C-:B------:R-:W-:Y:S02]  /*bab0*/  SHF.R.S32.HI R6, RZ, 0x3, R5.reuse ;  /* 0x00000003ff067819 */ /* 0x100fe40000011405 */
[----:B------:R-:W-:Y:S02]  /*bac0*/  SHF.R.S32.HI R5, RZ, 0x1f, R5 ;  /* 0x0000001fff057819 */ /* 0x000fe40000011405 */
[----:B------:R-:W-:Y:S02]  /*bad0*/  LEA.HI R7, R7, R8, RZ, 0x2 ;  /* 0x0000000807077211 */ /* 0x000fe400078f10ff */
[----:B------:R-:W-:Y:S02]  /*bae0*/  LEA.HI R5, R5, R6, RZ, 0x4 ;  /* 0x0000000605057211 */ /* 0x000fe400078f20ff */
[----:B------:R-:W-:-:S02]  /*baf0*/  LEA.HI R12, R14, R9, RZ, 0x2 ;  /* 0x000000090e0c7211 */ /* 0x000fc400078f10ff */
[----:B------:R-:W-:Y:S02]  /*bb00*/  SHF.R.S32.HI R8, RZ, 0x2, R7 ;  /* 0x00000002ff087819 */ /* 0x000fe40000011407 */
[----:B------:R-:W-:Y:S02]  /*bb10*/  LEA.HI R14, R14, R9, RZ, 0x5 ;  /* 0x000000090e0e7211 */ /* 0x000fe400078f28ff */
[----:B------:R-:W-:Y:S02]  /*bb20*/  LOP3.LUT R5, R5, 0x1ffffff0, RZ, 0xc0, !PT ;  /* 0x1ffffff005057812 */ /* 0x000fe400078ec0ff */
[--C-:B------:R-:W-:Y:S02]  /*bb30*/  SHF.R.S32.HI R9, RZ, 0x2, R12.reuse ;  /* 0x00000002ff097819 */ /* 0x100fe4000001140c */
[----:B------:R-:W-:Y:S01]  /*bb40*/  LEA.HI R11, R20, R20, RZ, 0x1 ;  /* 0x00000014140b7211 */ /* 0x000fe200078f08ff */
[----:B------:R-:W-:Y:S01]  /*bb50*/  IMAD.IADD R6, R6, 0x1, -R5 ;  /* 0x0000000106067824 */ /* 0x000fe200078e0a05 */
[----:B------:R-:W-:Y:S01]  /*bb60*/  LEA.HI R7, R7, R8, RZ, 0x1 ;  /* 0x0000000807077211 */ /* 0x000fe200078f08ff */
[----:B------:R-:W-:Y:S01]  /*bb70*/  VIADD R5, R8, 0x8 ;  /* 0x0000000808057836 */ /* 0x000fe20000000000 */
[----:B------:R-:W-:-:S02]  /*bb80*/  SHF.R.S32.HI R12, RZ, 0x1f, R12 ;  /* 0x0000001fff0c7819 */ /* 0x000fc4000001140c */
[----:B------:R-:W-:Y:S02]  /*bb90*/  LOP3.LUT R11, R11, 0x3fffffe, RZ, 0xc0, !PT ;  /* 0x03fffffe0b0b7812 */ /* 0x000fe400078ec0ff */
[----:B------:R-:W-:Y:S02]  /*bba0*/  LOP3.LUT R7, R7, 0xfffffffe, RZ, 0xc0, !PT ;  /* 0xfffffffe07077812 */ /* 0x000fe400078ec0ff */
[----:B------:R-:W-:Y:S01]  /*bbb0*/  LEA.HI R12, R12, R9, RZ, 0x3 ;  /* 0x000000090c0c7211 */ /* 0x000fe200078f18ff */
[----:B------:R-:W-:Y:S01]  /*bbc0*/  IMAD.IADD R20, R20, 0x1, -R11 ;  /* 0x0000000114147824 */ /* 0x000fe200078e0a0b */
[C---:B------:R-:W-:Y:S01]  /*bbd0*/  IADD3 R13, R8.reuse, 0x10, RZ ;  /* 0x00000010080d7810 */ /* 0x040fe20007ffe0ff */
[----:B------:R-:W-:Y:S01]  /*bbe0*/  IMAD.IADD R7, R8, 0x1, -R7 ;  /* 0x0000000108077824 */ /* 0x000fe200078e0a07 */
[----:B------:R-:W-:Y:S01]  /*bbf0*/  LOP3.LUT R12, R12, 0xfffffff8, RZ, 0xc0, !PT ;  /* 0xfffffff80c0c7812 */ /* 0x000fe200078ec0ff */
[----:B------:R-:W-:Y:S01]  /*bc00*/  VIADD R8, R8, 0x18 ;  /* 0x0000001808087836 */ /* 0x000fe20000000000 */
[----:B------:R-:W-:-:S02]  /*bc10*/  LEA.HI R11, R5, R5, RZ, 0x1 ;  /* 0x00000005050b7211 */ /* 0x000fc400078f08ff */
[----:B-1----:R-:W-:Y:S02]  /*bc20*/  SHF.R.S32.HI R18, RZ, 0x5, R14 ;  /* 0x00000005ff127819 */ /* 0x002fe4000001140e */
[----:B------:R-:W-:Y:S02]  /*bc30*/  LEA.HI R14, R13, R13, RZ, 0x1 ;  /* 0x0000000d0d0e7211 */ /* 0x000fe400078f08ff */
[----:B------:R-:W-:Y:S02]  /*bc40*/  IADD3 R15, R9, -R12, RZ ;  /* 0x8000000c090f7210 */ /* 0x000fe40007ffe0ff */
[----:B------:R-:W-:Y:S01]  /*bc50*/  LOP3.LUT R12, R11, 0xfffffffe, RZ, 0xc0, !PT ;  /* 0xfffffffe0b0c7812 */ /* 0x000fe200078ec0ff */
[----:B------:R-:W3:Y:S01]  /*bc60*/  S2R R9, SR_CTAID.X ;  /* 0x0000000000097919 */ /* 0x000ee20000002500 */
[----:B------:R-:W-:Y:S01]  /*bc70*/  LEA R7, R6, R7, 0x3 ;  /* 0x0000000706077211 */ /* 0x000fe200078e18ff */
[----:B------:R-:W-:Y:S01]  /*bc80*/  IMAD R17, R18, 0x10, R15 ;  /* 0x0000001012117824 */ /* 0x000fe200078e020f */
[----:B------:R-:W-:Y:S01]  /*bc90*/  LOP3.LUT R6, R14, 0xfffffffe, RZ, 0xc0, !PT ;  /* 0xfffffffe0e067812 */ /* 0x000fe200078ec0ff */
[----:B------:R-:W-:Y:S01]  /*bca0*/  IMAD.IADD R12, R5, 0x1, -R12 ;  /* 0x00000001050c7824 */ /* 0x000fe200078e0a0c */
[----:B------:R-:W-:Y:S01]  /*bcb0*/  SHF.R.S32.HI R5, RZ, 0x1, R11 ;  /* 0x00000001ff057819 */ /* 0x000fe2000001140b */
[----:B------:R1:W-:Y:S01]  /*bcc0*/  STL [R1+0x64], R7 ;  /* 0x0000640701007387 */ /* 0x0003e20000100800 */
[----:B------:R-:W-:-:S02]  /*bcd0*/  IADD3 R13, R13, -R6, RZ ;  /* 0x800000060d0d7210 */ /* 0x000fc40007ffe0ff */
[----:B------:R-:W-:Y:S02]  /*bce0*/  SHF.R.S32.HI R6, RZ, 0x1f, R11 ;  /* 0x0000001fff067819 */ /* 0x000fe4000001140b */
[----:B------:R-:W-:Y:S02]  /*bcf0*/  LEA.HI R11, R8, R8, RZ, 0x1 ;  /* 0x00000008080b7211 */ /* 0x000fe400078f08ff */
[----:B------:R-:W-:Y:S02]  /*bd00*/  LEA.HI R6, R6, R5, RZ, 0x4 ;  /* 0x0000000506067211 */ /* 0x000fe400078f20ff */
[----:B------:R-:W-:Y:S02]  /*bd10*/  SHF.R.S32.HI R15, RZ, 0x1, R11 ;  /* 0x00000001ff0f7819 */ /* 0x000fe4000001140b */
[--C-:B-1----:R-:W-:Y:S02]  /*bd20*/  SHF.R.S32.HI R7, RZ, 0x1, R14.reuse ;  /* 0x00000001ff077819 */ /* 0x102fe4000001140e */
[----:B------:R-:W-:-:S02]  /*bd30*/  SHF.R.S32.HI R14, RZ, 0x1f, R14 ;  /* 0x0000001fff0e7819 */ /* 0x000fc4000001140e */
[----:B------:R-:W-:Y:S02]  /*bd40*/  SHF.R.S32.HI R18, RZ, 0x1f, R11 ;  /* 0x0000001fff127819 */ /* 0x000fe4000001140b */
[----:B------:R-:W-:Y:S02]  /*bd50*/  LOP3.LUT R6, R6, 0x1ffffff0, RZ, 0xc0, !PT ;  /* 0x1ffffff006067812 */ /* 0x000fe400078ec0ff */
[----:B------:R-:W-:Y:S02]  /*bd60*/  LEA.HI R14, R14, R7, RZ, 0x4 ;  /* 0x000000070e0e7211 */ /* 0x000fe400078f20ff */
[----:B------:R-:W-:Y:S01]  /*bd70*/  LEA.HI R18, R18, R15, RZ, 0x4 ;  /* 0x0000000f12127211 */ /* 0x000fe200078f20ff */
[----:B------:R-:W-:Y:S01]  /*bd80*/  IMAD.IADD R5, R5, 0x1, -R6 ;  /* 0x0000000105057824 */ /* 0x000fe200078e0a06 */
[----:B------:R-:W-:Y:S02]  /*bd90*/  LOP3.LUT R11, R11, 0xfffffffe, RZ, 0xc0, !PT ;  /* 0xfffffffe0b0b7812 */ /* 0x000fe400078ec0ff */
[----:B------:R-:W-:-:S02]  /*bda0*/  LOP3.LUT R14, R14, 0x1ffffff0, RZ, 0xc0, !PT ;  /* 0x1ffffff00e0e7812 */ /* 0x000fc400078ec0ff */
[----:B------:R-:W-:Y:S01]  /*bdb0*/  LOP3.LUT R18, R18, 0x1ffffff0, RZ, 0xc0, !PT ;  /* 0x1ffffff012127812 */ /* 0x000fe200078ec0ff */
[----:B------:R-:W-:Y:S01]  /*bdc0*/  IMAD.IADD R11, R8, 0x1, -R11 ;  /* 0x00000001080b7824 */ /* 0x000fe200078e0a0b */
[----:B------:R-:W-:Y:S01]  /*bdd0*/  LEA R5, R5, R12, 0x3 ;  /* 0x0000000c05057211 */ /* 0x000fe200078e18ff */
[----:B------:R-:W-:Y:S01]  /*bde0*/  IMAD.IADD R14, R7, 0x1, -R14 ;  /* 0x00000001070e7824 */ /* 0x000fe200078e0a0e */
[----:B------:R-:W-:Y:S01]  /*bdf0*/  LEA R20, R20, R17, 0x6 ;  /* 0x0000001114147211 */ /* 0x000fe200078e30ff */
[----:B------:R-:W-:Y:S01]  /*be00*/  IMAD.IADD R18, R15, 0x1, -R18 ;  /* 0x000000010f127824 */ /* 0x000fe200078e0a12 */
[----:B------:R-:W-:Y:S01]  /*be10*/  MOV R15, 0x40000040 ;  /* 0x40000040000f7802 */ /* 0x000fe20000000f00 */
[----:B------:R-:W-:Y:S01]  /*be20*/  IMAD R8, R14, 0x8, R13 ;  /* 0x000000080e087824 */ /* 0x000fe200078e020d */
[----:B------:R-:W-:Y:S01]  /*be30*/  STL [R1+0x60], R5 ;  /* 0x0000600501007387 */ /* 0x000fe20000100800 */
[C---:B---3--:R-:W-:Y:S01]  /*be40*/  IMAD R7, R9.reuse, -0x80, R22 ;  /* 0xffffff8009077824 */ /* 0x048fe200078e0216 */
[----:B------:R-:W-:Y:S01]  /*be50*/  LEA R6, R18, R11, 0x3 ;  /* 0x0000000b12067211 */ /* 0x000fe200078e18ff */
[----:B------:R-:W-:Y:S01]  /*be60*/  IMAD.MOV.U32 R13, RZ, RZ, 0x40000040 ;  /* 0x40000040ff0d7424 */ /* 0x000fe200078e00ff */
[----:B------:R1:W-:Y:S01]  /*be70*/  STL [R1+0x5c], R8 ;  /* 0x00005c0801007387 */ /* 0x0003e20000100800 */
[----:B------:R-:W-:-:S03]  /*be80*/  IMAD R9, R9, -0x80, -R20 ;  /* 0xffffff8009097824 */ /* 0x000fc600078e0a14 */
[----:B------:R3:W-:Y:S01]  /*be90*/  STL [R1+0x58], R6 ;  /* 0x0000580601007387 */ /* 0x0007e20000100800 */
[----:B-1----:R-:W-:Y:S02]  /*bea0*/  IMAD.IADD R8, R7, 0x1, -R20 ;  /* 0x0000000107087824 */ /* 0x002fe400078e0a14 */
[----:B--2---:R-:W-:-:S04]  /*beb0*/  IMAD R5, R21, 0x2000, R16 ;  /* 0x0000200015057824 */ /* 0x004fc800078e0210 */
[C---:B---3--:R-:W-:Y:S01]  /*bec0*/  VIADD R6, R5.reuse, 0x4000 ;  /* 0x0000400005067836 */ /* 0x048fe20000000000 */
[----:B------:R-:W-:Y:S02]  /*bed0*/  IADD3 R7, R5, 0x20c00, RZ ;  /* 0x00020c0005077810 */ /* 0x000fe40007ffe0ff */
[----:B------:R-:W-:Y:S02]  /*bee0*/  SHF.R.U32.HI R5, RZ, 0x4, R5 ;  /* 0x00000004ff057819 */ /* 0x000fe40000011605 */
[----:B------:R-:W-:Y:S02]  /*bef0*/  SHF.R.U32.HI R6, RZ, 0x4, R6 ;  /* 0x00000004ff067819 */ /* 0x000fe40000011606 */
[----:B------:R-:W-:Y:S02]  /*bf00*/  SHF.R.U32.HI R7, RZ, 0x4, R7 ;  /* 0x00000004ff077819 */ /* 0x000fe40000011607 */
[----:B------:R-:W-:Y:S02]  /*bf10*/  LOP3.LUT R6, R6, 0x3fff, RZ, 0xc0, !PT ;  /* 0x00003fff06067812 */ /* 0x000fe400078ec0ff */
[----:B------:R-:W-:-:S02]  /*bf20*/  LOP3.LUT R5, R5, 0x3fff, RZ, 0xc0, !PT ;  /* 0x00003fff05057812 */ /* 0x000fc400078ec0ff */
[----:B------:R-:W-:Y:S02]  /*bf30*/  LOP3.LUT R11, R7, 0x3fff, RZ, 0xc0, !PT ;  /* 0x00003fff070b7812 */ /* 0x000fe400078ec0ff */
[----:B------:R-:W-:Y:S02]  /*bf40*/  LOP3.LUT R6, R6, 0x10000, RZ, 0xfc, !PT ;  /* 0x0001000006067812 */ /* 0x000fe400078efcff */
[----:B------:R-:W-:Y:S02]  /*bf50*/  LOP3.LUT R7, R5, 0x10000, RZ, 0xfc, !PT ;  /* 0x0001000005077812 */ /* 0x000fe400078efcff */
[----:B------:R-:W-:Y:S01]  /*bf60*/  LOP3.LUT R5, R11, 0x10000, RZ, 0xfc, !PT ;  /* 0x000100000b057812 */ /* 0x000fe200078efcff */
[C---:B------:R-:W-:Y:S01]  /*bf70*/  VIADD R18, R6.reuse, 0x2 ;  /* 0x0000000206127836 */ /* 0x040fe20000000000 */
[C---:B------:R-:W-:Y:S01]  /*bf80*/  IADD3 R12, R6.reuse, 0x6, RZ ;  /* 0x00000006060c7810 */ /* 0x040fe20007ffe0ff */
[----:B------:R-:W-:Y:S01]  /*bf90*/  VIADD R14, R6, 0x4 ;  /* 0x00000004060e7836 */ /* 0x000fe20000000000 */
[----:B------:R1:W-:Y:S01]  /*bfa0*/  STL [R1+0x34], R6 ;  /* 0x0000340601007387 */ /* 0x0003e20000100800 */
[----:B------:R-:W-:-:S02]  /*bfb0*/  VIADD R11, R10, 0x8 ;  /* 0x000000080a0b7836 */ /* 0x000fc40000000000 */
[C---:B------:R-:W-:Y:S01]  /*bfc0*/  VIADD R11, R10.reuse, 0x14 ;  /* 0x000000140a0b7836 */ /* 0x040fe20000000000 */
[----:B------:R2:W-:Y:S04]  /*bfd0*/  STL [R1+0x50], R5 ;  /* 0x0000500501007387 */ /* 0x0005e80000100800 */
[----:B------:R3:W-:Y:S01]  /*bfe0*/  STL.64 [R1+0x38], R12 ;  /* 0x0000380c01007387 */ /* 0x0007e20000100a00 */
[----:B-1----:R-:W-:-:S03]  /*bff0*/  IADD3 R6, R10, 0xc, RZ ;  /* 0x0000000c0a067810 */ /* 0x002fc60007ffe0ff */
[----:B------:R3:W-:Y:S01]  /*c000*/  STL.64 [R1+0x48], R18 ;  /* 0x0000481201007387 */ /* 0x0007e20000100a00 */
[C---:B------:R-:W-:Y:S01]  /*c010*/  IADD3 R6, R10.reuse, 0x18, RZ ;  /* 0x000000180a067810 */ /* 0x040fe20007ffe0ff */
[C---:B--2---:R-:W-:Y:S02]  /*c020*/  VIADD R5, R10.reuse, 0x4 ;  /* 0x000000040a057836 */ /* 0x044fe40000000000 */
[----:B------:R3:W-:Y:S01]  /*c030*/  STL.64 [R1+0x40], R14 ;  /* 0x0000400e01007387 */ /* 0x0007e20000100a00 */
[C---:B------:R-:W-:Y:S02]  /*c040*/  VIADD R5, R10.reuse, 0x10 ;  /* 0x000000100a057836 */ /* 0x040fe40000000000 */
[----:B------:R-:W-:-:S07]  /*c050*/  VIADD R5, R10, 0x1c ;  /* 0x0000001c0a057836 */ /* 0x000fce0000000000 */
.L_x_1234:
[----:B------:R-:W-:Y:S01]  /*c060*/  IMAD.U32 R5, RZ, RZ, UR36 ;  /* 0x00000024ff057e24 */ /* 0x000fe2000f8e00ff */
[----:B------:R-:W-:Y:S05]  /*c070*/  YIELD ;  /* 0x0000000000007946 */ /* 0x000fea0003800000 */
[----:B------:R-:W-:-:S04]  /*c080*/  LOP3.LUT R5, R5, 0x1, RZ, 0xfc, !PT ;  /* 0x0000000105057812 */ /* 0x000fc800078efcff */
[----:B------:R-:W-:-:S13]  /*c090*/  ISETP.NE.AND P6, PT, R5, 0x3, PT ;  /* 0x000000030500780c */ /* 0x000fda0003fc5270 */
[----:B------:R-:W-:Y:S05]  /*c0a0*/  @!P6 BRA `(.L_x_1224) ;  /* 0x000000000004e947 */ /* 0x000fea0003800000 */
[----:B------:R-:W-:Y:S01]  /*c0b0*/  BPT.TRAP 0x1 ;  /* 0x000000040000795c */ /* 0x000fe20000300000 */
.L_x_1224:
[----:B------:R-:W-:Y:S02]  /*c0c0*/  LEA R6, R0, R16, 0x3 ;  /* 0x0000001000067211 */ /* 0x000fe400078e18ff */
[----:B---3--:R-:W-:-:S04]  /*c0d0*/  SHF.L.U32 R19, R4, 0x1f, RZ ;  /* 0x0000001f04137819 */ /* 0x008fc800000006ff */
[----:B------:R1:W2:Y:S01]  /*c0e0*/  SYNCS.PHASECHK.TRANS64.TRYWAIT P0, [R6+URZ+0x30c10], R19 ;  /* 0x030c1013060075a7 */ /* 0x0002a2000800017f */
[----:B------:R-:W-:Y:S05]  /*c0f0*/  @!P6 BRA `(.L_x_1225) ;  /* 0x000000000004e947 */ /* 0x000fea0003800000 */
[----:B------:R-:W-:Y:S01]  /*c100*/  BPT.TRAP 0x1 ;  /* 0x000000040000795c */ /* 0x000fe20000300000 */
.L_x_1225:
[----:B------:R-:W-:-:S05]  /*c110*/  VIADD R5, R16, 0x10000 ;  /* 0x0001000010057836 */ /* 0x000fca0000000000 */
[----:B------:R-:W-:-:S04]  /*c120*/  SHF.R.U32.HI R5, RZ, 0x4, R5 ;  /* 0x00000004ff057819 */ /* 0x000fc80000011605 */
[----:B------:R-:W-:-:S04]  /*c130*/  LOP3.LUT R5, R5, 0x3fff, RZ, 0xc0, !PT ;  /* 0x00003fff05057812 */ /* 0x000fc800078ec0ff */
[----:B------:R-:W-:Y:S01]  /*c140*/  LOP3.LUT R11, R5, 0x10000, RZ, 0xfc, !PT ;  /* 0x00010000050b7812 */ /* 0x000fe200078efcff */
[----:B--2---:R-:W-:Y:S06]  /*c150*/  @P0 BRA `(.L_x_1226) ;  /* 0x0000000000080947 */ /* 0x004fec0003800000 */
[----:B------:R-:W2:Y:S02]  /*c160*/  SYNCS.PHASECHK.TRANS64.TRYWAIT P0, [R6+URZ+0x30c10], R19 ;  /* 0x030c1013060075a7 */ /* 0x000ea4000800017f */
[----:B--2---:R-:W-:Y:S05]  /*c170*/  @!P0 BRA `(.L_x_1227) ;  /* 0x000000a000c88947 */ /* 0x004fea0003800000 */
.L_x_1226:
[----:B------:R-:W-:Y:S01]  /*c180*/  IMAD R11, R0, 0x400, R11 ;  /* 0x00000400000b7824 */ /* 0x000fe200078e020b */
[----:B------:R-:W-:Y:S05]  /*c190*/  WARPSYNC.ALL ;  /* 0x0000000000007948 */ /* 0x000fea0003800000 */
[----:B------:R-:W-:Y:S01]  /*c1a0*/  R2UR UR4, R7 ;  /* 0x00000000070472ca */ /* 0x000fe200000e0000 */
[----:B------:R-:W3:Y:S01]  /*c1b0*/  LDL R18, [R1+0x64] ;  /* 0x0000640001127983 */ /* 0x000ee20000100800 */
[----:B------:R-:W-:Y:S01]  /*c1c0*/  R2UR UR6, R11 ;  /* 0x000000000b0672ca */ /* 0x000fe200000e0000 */
[----:B------:R-:W-:Y:S01]  /*c1d0*/  WARPGROUP.ARRIVE ;  /* 0x00000000000079c5 */ /* 0x000fe20000000000 */
[----:B------:R-:W-:Y:S01]  /*c1e0*/  UMOV UR5, 0x40000040 ;  /* 0x4000004000057882 */ /* 0x000fe20000000000 */
[----:B------:R-:W-:Y:S01]  /*c1f0*/  UMOV UR7, 0x40000040 ;  /* 0x4000004000077882 */ /* 0x000fe20000000000 */
[----:B------:R-:W4:Y:S04]  /*c200*/  LDL R14, [R1+0x60] ;  /* 0x00006000010e7983 */ /* 0x000f280000100800 */
[----:B------:R-:W5:Y:S04]  /*c210*/  LDL R17, [R1+0x5c] ;  /* 0x00005c0001117983 */ /* 0x000f680000100800 */
[----:B------:R-:W2:Y:S01]  /*c220*/  LDL R15, [R1+0x58] ;  /* 0x00005800010f7983 */ /* 0x000ea20000100800 */
[----:B------:R-:W-:Y:S01]  /*c230*/  HGMMA.64x128x16.F32 R72, gdesc[UR4], RZ, !UPT, gsb0 ;  /* 0x01e00000044879f0 */ /* 0x000fe2000c0008ff */
[----:B------:R-:W-:Y:S01]  /*c240*/  IMAD.MOV.U32 R13, RZ, RZ, 0x40000040 ;  /* 0x40000040ff0d7424 */ /* 0x000fe200078e00ff */
[----:B------:R-:W-:Y:S01]  /*c250*/  IADD3 R12, R7, 0x2, RZ ;  /* 0x00000002070c7810 */ /* 0x000fe20007ffe0ff */
[----:B------:R-:W-:Y:S01]  /*c260*/  UIADD3 UR4, UR6, 0x2, URZ ;  /* 0x0000000206047890 */ /* 0x000fe2000fffe03f */
[----:B------:R-:W-:-:S02]  /*c270*/  UMOV UR11, 0x40000040 ;  /* 0x40000040000b7882 */ /* 0x000fc40000000000 */
[----:B------:R-:W-:Y:S01]  /*c280*/  R2UR UR8, R12 ;  /* 0x000000000c0872ca */ /* 0x000fe200000e0000 */
[----:B------:R-:W-:Y:S01]  /*c290*/  VIADD R12, R7, 0x4 ;  /* 0x00000004070c7836 */ /* 0x000fe20000000000 */
[----:B------:R-:W-:Y:S01]  /*c2a0*/  R2UR UR9, R13 ;  /* 0x000000000d0972ca */ /* 0x000fe200000e0000 */
[----:B------:R-:W-:Y:S01]  /*c2b0*/  UMOV UR7, 0x40000040 ;  /* 0x4000004000077882 */ /* 0x000fe20000000000 */
[----:B------:R-:W-:Y:S01]  /*c2c0*/  UMOV UR10, UR4 ;  /* 0x00000004000a7c82 */ /* 0x000fe20008000000 */
[----:B------:R-:W-:Y:S01]  /*c2d0*/  MOV R13, 0x40000040 ;  /* 0x40000040000d7802 */ /* 0x000fe20000000f00 */
[----:B------:R-:W-:Y:S02]  /*c2e0*/  UIADD3 UR4, UR6, 0x4, URZ ;  /* 0x0000000406047890 */ /* 0x000fe4000fffe03f */
[----:B------:R-:W-:Y:S01]  /*c2f0*/  UIADD3 UR6, UR6, 0x6, URZ ;  /* 0x0000000606067890 */ /* 0x000fe2000fffe03f */
[----:B------:R-:W-:Y:S02]  /*c300*/  WARPGROUP.DEPBAR.LE gsb0, 0x0 ;  /* 0x00008000000079c5 */ /* 0x000fe40000010000 */
[----:B------:R-:W-:-:S06]  /*c310*/  WARPGROUP.ARRIVE ;  /* 0x00000000000079c5 */ /* 0x000fcc0000000000 */
[----:B------:R-:W-:Y:S01]  /*c320*/  HGMMA.64x128x16.F32 R72, gdesc[UR8], R72, gsb0 ;  /* 0x01e00000084879f0 */ /* 0x000fe20008000848 */
[----:B------:R-:W-:Y:S01]  /*c330*/  R2UR UR8, R12 ;  /* 0x000000000c0872ca */ /* 0x000fe200000e0000 */
[----:B------:R-:W-:Y:S01]  /*c340*/  UMOV UR10, UR4 ;  /* 0x00000004000a7c82 */ /* 0x000fe20008000000 */
[----:B------:R-:W-:Y:S01]  /*c350*/  R2UR UR9, R13 ;  /* 0x000000000d0972ca */ /* 0x000fe200000e0000 */
[----:B------:R-:W-:Y:S01]  /*c360*/  UMOV UR11, 0x40000040 ;  /* 0x40000040000b7882 */ /* 0x000fe20000000000 */
[----:B------:R-:W-:Y:S02]  /*c370*/  VIADD R12, R7, 0x6 ;  /* 0x00000006070c7836 */ /* 0x000fe40000000000 */
[----:B------:R-:W-:-:S03]  /*c380*/  IMAD.MOV.U32 R13, RZ, RZ, 0x40000040 ;  /* 0x40000040ff0d7424 */ /* 0x000fc600078e00ff */
[----:B------:R-:W-:Y:S02]  /*c390*/  R2UR UR4, R12 ;  /* 0x000000000c0472ca */ /* 0x000fe400000e0000 */
[----:B------:R-:W-:Y:S01]  /*c3a0*/  R2UR UR5, R13 ;  /* 0x000000000d0572ca */ /* 0x000fe200000e0000 */
[----:B------:R-:W-:Y:S02]  /*c3b0*/  WARPGROUP.DEPBAR.LE gsb0, 0x0 ;  /* 0x00008000000079c5 */ /* 0x000fe40000010000 */
[----:B------:R-:W-:-:S06]  /*c3c0*/  WARPGROUP.ARRIVE ;  /* 0x00000000000079c5 */ /* 0x000fcc0000000000 */
[----:B------:R-:W-:Y:S01]  /*c3d0*/  HGMMA.64x128x16.F32 R72, gdesc[UR8], R72, gsb0 ;  /* 0x01e00000084879f0 */ /* 0x000fe20008000848 */
[----:B---3--:R-:W-:-:S04]  /*c3e0*/  LEA R12, R0, R18, 0x7 ;  /* 0x00000012000c7211 */ /* 0x008fc800078e38ff */
[----:B------:R-:W-:Y:S01]  /*c3f0*/  LEA R227, R3, R12, 0x1 ;  /* 0x0000000c03e37211 */ /* 0x000fe200078e08ff */
[C---:B----4-:R-:W-:Y:S01]  /*c400*/  IMAD R14, R0.reuse, 0x80, R14 ;  /* 0x00000080000e7824 */ /* 0x050fe200078e020e */
[----:B-----5:R-:W-:-:S03]  /*c410*/  LEA R18, R0, R17, 0x7 ;  /* 0x0000001100127211 */ /* 0x020fc600078e38ff */
[C---:B------:R-:W-:Y:S02]  /*c420*/  IMAD R17, R3.reuse, 0x2, R14 ;  /* 0x0000000203117824 */ /* 0x040fe400078e020e */
[----:B--2---:R-:W-:Y:S01]  /*c430*/  IMAD R20, R0, 0x80, R15 ;  /* 0x0000008000147824 */ /* 0x004fe200078e020f */
[----:B------:R-:W-:Y:S01]  /*c440*/  LEA R13, R3, R18, 0x1 ;  /* 0x00000012030d7211 */ /* 0x000fe200078e08ff */
[----:B------:R-:W-:Y:S01]  /*c450*/  IMAD R12, R17, 0x4, R16 ;  /* 0x00000004110c7824 */ /* 0x000fe200078e0210 */
[-C--:B------:R-:W-:Y:S01]  /*c460*/  LEA R18, R227, R16.reuse, 0x2 ;  /* 0x00000010e3127211 */ /* 0x080fe200078e10ff */
        /* <DEDUP_REMOVED lines=18> */
.L_x_1228:
[----:B------:R1:W1:Y:S01]  /*c590*/  SYNCS.PHASECHK.TRANS64.TRYWAIT P0, [R6+URZ+0x30c30], R19 ;  /* 0x030c3013060075a7 */ /* 0x000262000800017f */
[----:B------:R-:W-:Y:S05]  /*c5a0*/  @!P6 BRA `(.L_x_1229) ;  /* 0x000000000004e947 */ /* 0x000fea0003800000 */
[----:B------:R-:W-:Y:S01]  /*c5b0*/  BPT.TRAP 0x1 ;  /* 0x000000040000795c */ /* 0x000fe20000300000 */
.L_x_1229:
[----:B-1----:R-:W-:Y:S05]  /*c5c0*/  @P0 BRA `(.L_x_1230) ;  /* 0x0000000000080947 */ /* 0x002fea0003800000 */
[----:B------:R-:W1:Y:S02]  /*c5d0*/  SYNCS.PHASECHK.TRANS64.TRYWAIT P0, [R6+URZ+0x30c30], R19 ;  /* 0x030c3013060075a7 */ /* 0x000e64000800017f */
[----:B-1----:R-:W-:Y:S05]  /*c5e0*/  @!P0 BRA `(.L_x_1231) ;  /* 0x0000009c00c08947 */ /* 0x002fea0003800000 */
.L_x_1230:
        /* <DEDUP_REMOVED lines=16> */
[----:B-1----:R-:W-:Y:S01]  /*c6f0*/  MUFU.TANH R200, R75 ;  /* 0x0000004b00c87308 */ /* 0x002fe20000002400 */
        /* <DEDUP_REMOVED lines=12> */
[----:B---3--:R-:W-:Y:S01]  /*c7c0*/  MUFU.TANH R201, R83 ;  /* 0x0000005300c97308 */ /* 0x008fe20000002400 */
[----:B------:R-:W-:Y:S01]  /*c7d0*/  FMUL.FTZ R23, R84, UR9 ;  /* 0x0000000954177c20 */ /* 0x000fe20008410000 */
[----:B------:R-:W-:Y:S01]  /*c7e0*/  STL [R1+0xf4], R168 ;  /* 0x0000f4a801007387 */ /* 0x000fe20000100800 */
[----:B------:R-:W-:-:S03]  /*c7f0*/  FMUL.FTZ R138, R86, UR9 ;  /* 0x00000009568a7c20 */ /* 0x000fc60008410000 */
[----:B------:R-:W-:Y:S01]  /*c800*/  STL [R1+0xf0], R167 ;  /* 0x0000f0a701007387 */ /* 0x000fe20000100800 */
[----:B------:R-:W-:Y:S01]  /*c810*/  FMUL.FTZ R136, R87, UR9 ;  /* 0x0000000957887c20 */ /* 0x000fe20008410000 */
[----:B----4-:R1:W-:Y:S02]  /*c820*/  MUFU.TANH R202, R85 ;  /* 0x0000005500ca7308 */ /* 0x0103e40000002400 */
[----:B------:R-:W-:Y:S04]  /*c830*/  STL [R1+0xec], R166 ;  /* 0x0000eca601007387 */ /* 0x000fe80000100800 */
[----:B------:R-:W-:Y:S01]  /*c840*/  STL [R1+0xe8], R165 ;  /* 0x0000e8a501007387 */ /* 0x000fe20000100800 */
[----:B------:R-:W-:Y:S01]  /*c850*/  UMOV UR5, 0x40000040 ;  /* 0x4000004000057882 */ /* 0x000fe20000000000 */
[----:B------:R-:W-:Y:S01]  /*c860*/  UMOV UR7, 0x40000040 ;  /* 0x4000004000077882 */ /* 0x000fe20000000000 */
[----:B------:R-:W-:Y:S01]  /*c870*/  UMOV UR15, 0x40000040 ;  /* 0x40000040000f7882 */ /* 0x000fe20000000000 */
[----:B------:R-:W-:Y:S01]  /*c880*/  STL [R1+0xe4], R164 ;  /* 0x0000e4a401007387 */ /* 0x000fe20000100800 */
[----:B------:R-:W-:Y:S01]  /*c890*/  FMUL.FTZ R204, R91, UR9 ;  /* 0x000000095bcc7c20 */ /* 0x000fe20008410000 */
[----:B------:R3:W-:Y:S02]  /*c8a0*/  MUFU.TANH R203, R138 ;  /* 0x0000008a00cb7308 */ /* 0x0007e40000002400 */
[----:B------:R-:W-:Y:S04]  /*c8b0*/  STL [R1+0xe0], R163 ;  /* 0x0000e0a301007387 */ /* 0x000fe80000100800 */
[----:B------:R-:W-:Y:S01]  /*c8c0*/  STL [R1+0xdc], R162 ;  /* 0x0000dca201007387 */ /* 0x000fe20000100800 */
[----:B--2---:R-:W-:-:S03]  /*c8d0*/  R2UR UR4, R26 ;  /* 0x000000001a0472ca */ /* 0x004fc600000e0000 */
[----:B------:R-:W-:Y:S01]  /*c8e0*/  STL [R1+0xd8], R161 ;  /* 0x0000d8a101007387 */ /* 0x000fe20000100800 */
[----:B------:R-:W-:Y:S01]  /*c8f0*/  FMUL.FTZ R139, R89, UR9 ;  /* 0x00000009598b7c20 */ /* 0x000fe20008410000 */
[----:B------:R-:W-:Y:S01]  /*c900*/  FMUL.FTZ R126, R126, UR9 ;  /* 0x000000097e7e7c20 */ /* 0x000fe20008410000 */
[----:B------:R-:W2:Y:S01]  /*c910*/  MUFU.TANH R19, R19 ;  /* 0x0000001300137308 */ /* 0x000ea20000002400 */
[----:B------:R-:W-:Y:S04]  /*c920*/  STL [R1+0xd4], R160 ;  /* 0x0000d4a001007387 */ /* 0x000fe80000100800 */
[----:B------:R-:W-:Y:S01]  /*c930*/  STL [R1+0xd0], R159 ;  /* 0x0000d09f01007387 */ /* 0x000fe20000100800 */
[----:B------:R-:W-:Y:S02]  /*c940*/  ISETP.GT.AND P2, PT, R9, RZ, PT ;  /* 0x000000ff0900720c */ /* 0x000fe40003f44270 */
[----:B------:R-:W4:Y:S01]  /*c950*/  MUFU.TANH R230, R230 ;  /* 0x000000e600e67308 */ /* 0x000f220000002400 */
[----:B------:R-:W-:Y:S04]  /*c960*/  STL [R1+0xcc], R158 ;  /* 0x0000cc9e01007387 */ /* 0x000fe80000100800 */
[----:B------:R-:W-:Y:S01]  /*c970*/  STL [R1+0xc8], R157 ;  /* 0x0000c89d01007387 */ /* 0x000fe20000100800 */
[----:B------:R-:W-:-:S02]  /*c980*/  ISETP.GT.AND P3, PT, R8, 0x8, PT ;  /* 0x000000080800780c */ /* 0x000fc40003f64270 */
[----:B------:R-:W-:Y:S01]  /*c990*/  MUFU.TANH R237, R237 ;  /* 0x000000ed00ed7308 */ /* 0x000fe20000002400 */
[----:B------:R-:W-:Y:S04]  /*c9a0*/  STL [R1+0xc4], R156 ;  /* 0x0000c49c01007387 */ /* 0x000fe80000100800 */
[----:B------:R-:W-:Y:S03]  /*c9b0*/  STL [R1+0xc0], R155 ;  /* 0x0000c09b01007387 */ /* 0x000fe60000100800 */
[----:B------:R-:W4:Y:S01]  /*c9c0*/  MUFU.TANH R236, R236 ;  /* 0x000000ec00ec7308 */ /* 0x000f220000002400 */
[----:B------:R-:W-:Y:S04]  /*c9d0*/  STL [R1+0xbc], R154 ;  /* 0x0000bc9a01007387 */ /* 0x000fe80000100800 */
[----:B------:R-:W-:Y:S01]  /*c9e0*/  STL [R1+0xb8], R153 ;  /* 0x0000b89901007387 */ /* 0x000fe20000100800 */
[----:B------:R-:W-:Y:S01]  /*c9f0*/  ISETP.GT.AND P1, PT, R8, RZ, PT ;  /* 0x000000ff0800720c */ /* 0x000fe20003f24270 */
[----:B------:R-:W-:Y:S01]  /*ca00*/  FMUL.FTZ R128, R128, UR9 ;  /* 0x0000000980807c20 */ /* 0x000fe20008410000 */
[----:B------:R-:W-:Y:S01]  /*ca10*/  ISETP.GT.AND P0, PT, R9, 0x8, PT ;  /* 0x000000080900780c */ /* 0x000fe20003f04270 */
[----:B------:R-:W-:Y:S01]  /*ca20*/  STL [R1+0xb4], R152 ;  /* 0x0000b49801007387 */ /* 0x000fe20000100800 */
[----:B------:R-:W4:Y:S03]  /*ca30*/  MUFU.TANH R233, R233 ;  /* 0x000000e900e97308 */ /* 0x000f260000002400 */
[----:B------:R-:W-:Y:S04]  /*ca40*/  STL [R1+0xb0], R151 ;  /* 0x0000b09701007387 */ /* 0x000fe80000100800 */
        /* <DEDUP_REMOVED lines=19> */
[----:B------:R1:W-:Y:S04]  /*cb80*/  STL [R1+0x7c], R6 ;  /* 0x00007c0601007387 */ /* 0x0003e80000100800 */
[----:B------:R-:W-:Y:S04]  /*cb90*/  STL [R1+0x78], R5 ;  /* 0x0000780501007387 */ /* 0x000fe80000100800 */
[----:B------:R3:W-:Y:S04]  /*cba0*/  STL [R1+0x74], R4 ;  /* 0x0000740401007387 */ /* 0x0007e80000100800 */
[----:B------:R2:W-:Y:S04]  /*cbb0*/  STL [R1+0x70], R2 ;  /* 0x0000700201007387 */ /* 0x0005e80000100800 */
[----:B-1----:R-:W4:Y:S04]  /*cbc0*/  LDL.64 R6, [R1+0x40] ;  /* 0x0000400001067983 */ /* 0x002f280000100a00 */
[----:B---3--:R-:W3:Y:S01]  /*cbd0*/  LDL.64 R4, [R1+0x48] ;  /* 0x0000480001047983 */ /* 0x008ee20000100a00 */
[----:B------:R-:W-:Y:S01]  /*cbe0*/  WARPGROUP.ARRIVE ;  /* 0x00000000000079c5 */ /* 0x000fe20000000000 */
[----:B------:R-:W-:Y:S01]  /*cbf0*/  FMUL.FTZ R91, R96, UR9 ;  /* 0x00000009605b7c20 */ /* 0x000fe20008410000 */
[----:B------:R-:W-:Y:S01]  /*cc00*/  FMUL.FTZ R138, R90, UR9 ;  /* 0x000000095a8a7c20 */ /* 0x000fe20008410000 */
[----:B------:R-:W-:Y:S01]  /*cc10*/  FMUL.FTZ R89, R94, UR9 ;  /* 0x000000095e597c20 */ /* 0x000fe20008410000 */
[----:B------:R-:W-:Y:S01]  /*cc20*/  FMUL.FTZ R90, R95, UR9 ;  /* 0x000000095f5a7c20 */ /* 0x000fe20008410000 */
[----:B--2---:R-:W1:Y:S01]  /*cc30*/  LDC R2, c[0x0][0x74c] ;  /* 0x0001d300ff027b82 */ /* 0x004e620000000800 */
[----:B------:R-:W-:Y:S01]  /*cc40*/  HGMMA.64x128x16.F32 R24, gdesc[UR4], RZ, !UPT, gsb0 ;  /* 0x01e00000041879f0 */ /* 0x000fe2000c0008ff */
[----:B------:R-:W-:Y:S01]  /*cc50*/  UIADD3 UR4, UR6, 0x2, URZ ;  /* 0x0000000206047890 */ /* 0x000fe2000fffe03f */
[----:B------:R-:W2:Y:S01]  /*cc60*/  MUFU.TANH R136, R136 ;  /* 0x0000008800887308 */ /* 0x000ea20000002400 */
[----:B------:R-:W-:Y:S01]  /*cc70*/  FMUL.FTZ R205, R92, UR9 ;  /* 0x000000095ccd7c20 */ /* 0x000fe20008410000 */
[----:B------:R-:W-:Y:S01]  /*cc80*/  FMUL.FTZ R92, R97, UR9 ;  /* 0x00000009615c7c20 */ /* 0x000fe20008410000 */
[----:B------:R-:W-:Y:S01]  /*cc90*/  FMUL.FTZ R100, R100, UR9 ;  /* 0x0000000964647c20 */ /* 0x000fe20008410000 */
[----:B------:R-:W-:Y:S01]  /*cca0*/  FMUL.FTZ R101, R101, UR9 ;  /* 0x0000000965657c20 */ /* 0x000fe20008410000 */
[----:B------:R-:W2:Y:S01]  /*ccb0*/  LDC.64 R94, c[0x0][0x748] ;  /* 0x0001d200ff5e7b82 */ /* 0x000ea20000000a00 */
[----:B------:R-:W-:Y:S01]  /*ccc0*/  UMOV UR14, UR4 ;  /* 0x00000004000e7c82 */ /* 0x000fe20008000000 */
[----:B------:R-:W-:Y:S01]  /*ccd0*/  ULDC UR4, c[0x0][0x280] ;  /* 0x0000a00000047ab9 */ /* 0x000fe20000000800 */
[----:B------:R1:W2:Y:S01]  /*cce0*/  MUFU.TANH R171, R88 ;  /* 0x0000005800ab7308 */ /* 0x0002a20000002400 */
[----:B------:R-:W-:Y:S01]  /*ccf0*/  ULEA UR4, UR40, -UR4, 0x7 ;  /* 0x8000000428047291 */ /* 0x000fe2000f8e383f */
[----:B------:R-:W-:Y:S01]  /*cd00*/  FMUL.FTZ R120, R120, UR9 ;  /* 0x0000000978787c20 */ /* 0x000fe20008410000 */
[----:B------:R-:W-:Y:S01]  /*cd10*/  FMUL.FTZ R122, R122, UR9 ;  /* 0x000000097a7a7c20 */ /* 0x000fe20008410000 */
[----:B------:R-:W-:Y:S01]  /*cd20*/  FMUL.FTZ R123, R123, UR9 ;  /* 0x000000097b7b7c20 */ /* 0x000fe20008410000 */
[----:B------:R-:W-:Y:S01]  /*cd30*/  FMUL.FTZ R99, R99, UR9 ;  /* 0x0000000963637c20 */ /* 0x000fe20008410000 */
[----:B------:R-:W-:Y:S01]  /*cd40*/  FMUL.FTZ R102, R102, UR9 ;  /* 0x0000000966667c20 */ /* 0x000fe20008410000 */
[----:B------:R-:W-:Y:S01]  /*cd50*/  LEA R96, R3, UR4, 0x1 ;  /* 0x0000000403607c11 */ /* 0x000fe2000f8e08ff */
[----:B------:R-:W-:Y:S01]  /*cd60*/  UIADD3 UR4, UR6, 0x4, URZ ;  /* 0x0000000406047890 */ /* 0x000fe2000fffe03f */
[----:B-1----:R-:W-:Y:S01]  /*cd70*/  FMUL.FTZ R88, R93, UR9 ;  /* 0x000000095d587c20 */ /* 0x002fe20008410000 */
[----:B------:R-:W1:Y:S01]  /*cd80*/  MUFU.TANH R170, R139 ;  /* 0x0000008b00aa7308 */ /* 0x000e620000002400 */
[----:B------:R-:W-:Y:S01]  /*cd90*/  FMUL.FTZ R103, R103, UR9 ;  /* 0x0000000967677c20 */ /* 0x000fe20008410000 */
[----:B------:R-:W-:Y:S01]  /*cda0*/  FMUL.FTZ R109, R109, UR9 ;  /* 0x000000096d6d7c20 */ /* 0x000fe20008410000 */
[----:B------:R-:W-:Y:S01]  /*cdb0*/  FMUL.FTZ R104, R104, UR9 ;  /* 0x0000000968687c20 */ /* 0x000fe20008410000 */
[----:B------:R-:W-:Y:S01]  /*cdc0*/  FMUL.FTZ R105, R105, UR9 ;  /* 0x0000000969697c20 */ /* 0x000fe20008410000 */
[----:B------:R-:W-:Y:S01]  /*cdd0*/  FMUL.FTZ R112, R112, UR9 ;  /* 0x0000000970707c20 */ /* 0x000fe20008410000 */
[----:B------:R-:W-:Y:S01]  /*cde0*/  FMUL.FTZ R124, R124, UR9 ;  /* 0x000000097c7c7c20 */ /* 0x000fe20008410000 */
[----:B------:R-:W-:Y:S01]  /*cdf0*/  FMUL.FTZ R108, R108, UR9 ;  /* 0x000000096c6c7c20 */ /* 0x000fe20008410000 */
[----:B------:R-:W-:Y:S01]  /*ce00*/  MUFU.TANH R91, R91 ;  /* 0x0000005b005b7308 */ /* 0x000fe20000002400 */
        /* <DEDUP_REMOVED lines=8> */
[----:B------:R-:W-:-:S07]  /*ce90*/  FMUL.FTZ R106, R106, UR9 ;  /* 0x000000096a6a7c20 */ /* 0x000fce0008410000 */
[----:B------:R-:W-:Y:S08]  /*cea0*/  MUFU.TANH R168, R204 ;  /* 0x000000cc00a87308 */ /* 0x000ff00000002400 */
[----:B------:R-:W-:Y:S08]  /*ceb0*/  MUFU.TANH R89, R89 ;  /* 0x0000005900597308 */ /* 0x000ff00000002400 */
[----:B------:R-:W-:Y:S01]  /*cec0*/  MUFU.TANH R90, R90 ;  /* 0x0000005a005a7308 */ /* 0x000fe20000002400 */
[----:B------:R-:W-:-:S02]  /*ced0*/  WARPGROUP.DEPBAR.LE gsb0, 0x0 ;  /* 0x00008000000079c5 */ /* 0x000fc40000010000 */
[----:B------:R-:W-:Y:S01]  /*cee0*/  WARPGROUP.ARRIVE ;  /* 0x00000000000079c5 */ /* 0x000fe20000000000 */
[----:B---3--:R-:W-:Y:S02]  /*cef0*/  R2UR UR12, R4 ;  /* 0x00000000040c72ca */ /* 0x008fe400000e0000 */
[----:B------:R-:W-:Y:S02]  /*cf00*/  R2UR UR13, R5 ;  /* 0x00000000050d72ca */ /* 0x000fe400000e0000 */
[----:B------:R-:W-:Y:S01]  /*cf10*/  IADD3 R2, -R2, 0x8, RZ ;  /* 0x0000000802027810 */ /* 0x000fe20007ffe1ff */
[----:B------:R-:W3:Y:S01]  /*cf20*/  LDL.64 R4, [R1+0x38] ;  /* 0x0000380001047983 */ /* 0x000ee20000100a00 */
[----:B------:R-:W-:Y:S01]  /*cf30*/  IADD3 R96, R8, R96, RZ ;  /* 0x0000006008607210 */ /* 0x000fe20007ffe0ff */
[----:B------:R-:W-:Y:S01]  /*cf40*/  UIADD3 UR6, UR6, 0x6, URZ ;  /* 0x0000000606067890 */ /* 0x000fe2000fffe03f */
[----:B------:R-:W1:Y:S01]  /*cf50*/  MUFU.TANH R167, R205 ;  /* 0x000000cd00a77308 */ /* 0x000e620000002400 */
[----:B------:R-:W-:Y:S01]  /*cf60*/  UMOV UR7, 0x40000040 ;  /* 0x4000004000077882 */ /* 0x000fe20000000000 */
[----:B------:R-:W-:-:S05]  /*cf70*/  FMUL.FTZ R93, R98, UR9 ;  /* 0x00000009625d7c20 */ /* 0x000fca0008410000 */
[----:B------:R-:W-:Y:S01]  /*cf80*/  HGMMA.64x128x16.F32 R24, gdesc[UR12], R24, gsb0 ;  /* 0x01e000000c1879f0 */ /* 0x000fe20008000818 */
[----:B----4-:R-:W-:Y:S01]  /*cf90*/  R2UR UR12, R6 ;  /* 0x00000000060c72ca */ /* 0x010fe200000e0000 */
[----:B------:R-:W4:Y:S01]  /*cfa0*/  MUFU.TANH R88, R88 ;  /* 0x0000005800587308 */ /* 0x000f220000002400 */
[----:B------:R-:W-:Y:S01]  /*cfb0*/  R2UR UR13, R7 ;  /* 0x00000000070d72ca */ /* 0x000fe200000e0000 */
[----:B------:R-:W-:Y:S01]  /*cfc0*/  UMOV UR14, UR4 ;  /* 0x00000004000e7c82 */ /* 0x000fe20008000000 */
[----:B------:R-:W-:-:S05]  /*cfd0*/  UMOV UR15, 0x40000040 ;  /* 0x40000040000f7882 */ /* 0x000fca0000000000 */
[----:B------:R1:W-:Y:S01]  /*cfe0*/  MUFU.TANH R7, R126 ;  /* 0x0000007e00077308 */ /* 0x0003e20000002400 */
[-C--:B------:R-:W-:Y:S02]  /*cff0*/  IADD3 R221, R2, -R96.reuse, RZ ;  /* 0x8000006002dd7210 */ /* 0x080fe40007ffe0ff */
[----:B--2---:R-:W-:-:S05]  /*d000*/  IADD3 R95, RZ, -R96, -R95 ;  /* 0x80000060ff5f7210 */ /* 0x004fca0007ffe85f */
[----:B------:R-:W2:Y:S01]  /*d010*/  MUFU.TANH R92, R92 ;  /* 0x0000005c005c7308 */ /* 0x000ea20000002400 */
[C-C-:B-1----:R-:W-:Y:S01]  /*d020*/  IMAD.IADD R126, R94.reuse, 0x1, -R96.reuse ;  /* 0x000000015e7e7824 */ /* 0x142fe200078e0a60 */
[----:B------:R-:W-:-:S04]  /*d030*/  IADD3 R94, R94, 0x8, -R96 ;  /* 0x000000085e5e7810 */ /* 0x000fc80007ffe860 */
[----:B------:R-:W-:Y:S02]  /*d040*/  SEL R126, R126, 0x80, !P2 ;  /* 0x000000807e7e7807 */ /* 0x000fe40005000000 */
[----:B------:R-:W-:Y:S01]  /*d050*/  SEL R221, R221, 0x80, P3 ;  /* 0x00000080dddd7807 */ /* 0x000fe20001800000 */
[----:B------:R-:W1:Y:S01]  /*d060*/  MUFU.TANH R165, R100 ;  /* 0x0000006400a57308 */ /* 0x000e620000002400 */
[----:B------:R-:W-:-:S07]  /*d070*/  SEL R218, R95, 0x80, P1 ;  /* 0x000000805fda7807 */ /* 0x000fce0000800000 */
[----:B------:R-:W1:Y:S08]  /*d080*/  MUFU.TANH R164, R101 ;  /* 0x0000006500a47308 */ /* 0x000e700000002400 */
[----:B------:R-:W-:Y:S08]  /*d090*/  MUFU.TANH R145, R120 ;  /* 0x0000007800917308 */ /* 0x000ff00000002400 */
[----:B------:R-:W-:Y:S08]  /*d0a0*/  MUFU.TANH R143, R122 ;  /* 0x0000007a008f7308 */ /* 0x000ff00000002400 */
[----:B------:R-:W-:Y:S08]  /*d0b0*/  MUFU.TANH R142, R123 ;  /* 0x0000007b008e7308 */ /* 0x000ff00000002400 */
[----:B------:R-:W1:Y:S08]  /*d0c0*/  MUFU.TANH R93, R93 ;  /* 0x0000005d005d7308 */ /* 0x000e700000002400 */
[----:B------:R-:W1:Y:S08]  /*d0d0*/  MUFU.TANH R166, R99 ;  /* 0x0000006300a67308 */ /* 0x000e700000002400 */
[----:B------:R-:W1:Y:S08]  /*d0e0*/  MUFU.TANH R163, R102 ;  /* 0x0000006600a37308 */ /* 0x000e700000002400 */
[----:B------:R-:W1:Y:S08]  /*d0f0*/  MUFU.TANH R162, R103 ;  /* 0x0000006700a27308 */ /* 0x000e700000002400 */
[----:B------:R-:W-:Y:S08]  /*d100*/  MUFU.TANH R156, R109 ;  /* 0x0000006d009c7308 */ /* 0x000ff00000002400 */
[----:B------:R-:W1:Y:S08]  /*d110*/  MUFU.TANH R161, R104 ;  /* 0x0000006800a17308 */ /* 0x000e700000002400 */
[----:B------:R-:W1:Y:S01]  /*d120*/  MUFU.TANH R160, R105 ;  /* 0x0000006900a07308 */ /* 0x000e620000002400 */
[----:B------:R-:W-:-:S07]  /*d130*/  FMUL.FTZ R110, R110, UR9 ;  /* 0x000000096e6e7c20 */ /* 0x000fce0008410000 */
[----:B------:R-:W-:Y:S01]  /*d140*/  MUFU.TANH R153, R112 ;  /* 0x0000007000997308 */ /* 0x000fe20000002400 */
[----:B------:R-:W-:-:S07]  /*d150*/  FMUL.FTZ R111, R111, UR9 ;  /* 0x000000096f6f7c20 */ /* 0x000fce0008410000 */
[----:B------:R-:W-:Y:S01]  /*d160*/  MUFU.TANH R141, R124 ;  /* 0x0000007c008d7308 */ /* 0x000fe20000002400 */
[----:B------:R-:W-:Y:S02]  /*d170*/  WARPGROUP.DEPBAR.LE gsb0, 0x0 ;  /* 0x00008000000079c5 */ /* 0x000fe40000010000 */
[----:B------:R-:W-:-:S05]  /*d180*/  WARPGROUP.ARRIVE ;  /* 0x00000000000079c5 */ /* 0x000fca0000000000 */
[----:B------:R-:W1:Y:S01]  /*d190*/  MUFU.TANH R157, R108 ;  /* 0x0000006c009d7308 */ /* 0x000e620000002400 */
[----:B------:R-:W-:Y:S01]  /*d1a0*/  HGMMA.64x128x16.F32 R24, gdesc[UR12], R24, gsb0 ;  /* 0x01e000000c1879f0 */ /* 0x000fe20008000818 */
[C---:B------:R-:W-:Y:S02]  /*d1b0*/  ISETP.GE.AND P3, PT, R126.reuse, RZ, PT ;  /* 0x000000ff7e00720c */ /* 0x040fe40003f66270 */
[C---:B------:R-:W-:Y:S02]  /*d1c0*/  ISETP.GE.AND P4, PT, R126.reuse, 0x1, PT ;  /* 0x000000017e00780c */ /* 0x040fe40003f86270 */
[----:B------:R-:W-:Y:S02]  /*d1d0*/  ISETP.GE.AND P1, PT, R126, 0x9, PT ;  /* 0x000000097e00780c */ /* 0x000fe40003f26270 */
[----:B------:R-:W1:Y:S01]  /*d1e0*/  MUFU.TANH R152, R113 ;  /* 0x0000007100987308 */ /* 0x000e620000002400 */
[C---:B------:R-:W-:Y:S02]  /*d1f0*/  ISETP.GT.OR P3, PT, R218.reuse, RZ, !P3 ;  /* 0x000000ffda00720c */ /* 0x040fe40005f64670 */
[----:B------:R-:W-:-:S02]  /*d200*/  ISETP.GT.OR P4, PT, R218, 0x1, !P4 ;  /* 0x00000001da00780c */ /* 0x000fc40006784670 */
[----:B------:R-:W-:Y:S02]  /*d210*/  ISETP.GT.OR P1, PT, R218, 0x9, !P1 ;  /* 0x00000009da00780c */ /* 0x000fe40004f24670 */
[----:B------:R-:W-:Y:S01]  /*d220*/  FSEL R216, R19, -INF , !P3 ;  /* 0xff80000013d87808 */ /* 0x000fe20005800000 */
[----:B------:R-:W-:Y:S01]  /*d230*/  MUFU.TANH R144, R121 ;  /* 0x0000007900907308 */ /* 0x000fe20000002400 */
[----:B------:R-:W-:Y:S02]  /*d240*/  FSEL R219, R230, -INF , !P4 ;  /* 0xff800000e6db7808 */ /* 0x000fe40006000000 */
[C---:B------:R-:W-:Y:S02]  /*d250*/  ISETP.GE.AND P2, PT, R126.reuse, 0x10, PT ;  /* 0x000000107e00780c */ /* 0x040fe40003f46270 */
[C---:B------:R-:W-:Y:S02]  /*d260*/  ISETP.GE.AND P3, PT, R126.reuse, 0x11, PT ;  /* 0x000000117e00780c */ /* 0x040fe40003f66270 */
[C---:B------:R-:W-:Y:S01]  /*d270*/  ISETP.GE.AND P5, PT, R126.reuse, 0x18, PT ;  /* 0x000000187e00780c */ /* 0x040fe20003fa6270 */
[----:B------:R-:W-:Y:S01]  /*d280*/  MUFU.TANH R140, R125 ;  /* 0x0000007d008c7308 */ /* 0x000fe20000002400 */
[----:B------:R-:W-:-:S02]  /*d290*/  ISETP.GE.AND P4, PT, R126, 0x19, PT ;  /* 0x000000197e00780c */ /* 0x000fc40003f86270 */
[----:B------:R-:W-:Y:S02]  /*d2a0*/  FSEL R220, R236, -INF , !P1 ;  /* 0xff800000ecdc7808 */ /* 0x000fe40004800000 */
[C---:B------:R-:W-:Y:S02]  /*d2b0*/  ISETP.GT.OR P2, PT, R218.reuse, 0x10, !P2 ;  /* 0x00000010da00780c */ /* 0x040fe40005744670 */
[C---:B------:R-:W-:Y:S01]  /*d2c0*/  ISETP.GT.OR P3, PT, R218.reuse, 0x11, !P3 ;  /* 0x00000011da00780c */ /* 0x040fe20005f64670 */
[----:B------:R-:W1:Y:S01]  /*d2d0*/  MUFU.TANH R150, R116 ;  /* 0x0000007400967308 */ /* 0x000e620000002400 */
[C---:B------:R-:W-:Y:S02]  /*d2e0*/  ISETP.GT.OR P5, PT, R218.reuse, 0x18, !P5 ;  /* 0x00000018da00780c */ /* 0x040fe40006fa4670 */
[----:B------:R-:W-:Y:S02]  /*d2f0*/  ISETP.GT.OR P4, PT, R218, 0x19, !P4 ;  /* 0x00000019da00780c */ /* 0x000fe40006784670 */
[----:B------:R-:W-:-:S02]  /*d300*/  FSEL R215, R233, -INF , !P2 ;  /* 0xff800000e9d77808 */ /* 0x000fc40005000000 */
[----:B------:R-:W-:Y:S01]  /*d310*/  FSEL R211, R21, -INF , !P3 ;  /* 0xff80000015d37808 */ /* 0x000fe20005800000 */
[----:B------:R-:W1:Y:S01]  /*d320*/  MUFU.TANH R148, R117 ;  /* 0x0000007500947308 */ /* 0x000e620000002400 */
[----:B------:R-:W-:Y:S02]  /*d330*/  FSEL R208, R23, -INF , !P5 ;  /* 0xff80000017d07808 */ /* 0x000fe40006800000 */
[----:B------:R-:W-:Y:S01]  /*d340*/  FSEL R206, R202, -INF , !P4 ;  /* 0xff800000cace7808 */ /* 0x000fe20006000000 */
[----:B------:R-:W-:Y:S01]  /*d350*/  FMUL.FTZ R119, R119, UR9 ;  /* 0x0000000977777c20 */ /* 0x000fe20008410000 */
[----:B------:R-:W-:-:S03]  /*d360*/  FMUL.FTZ R115, R115, UR9 ;  /* 0x0000000973737c20 */ /* 0x000fc60008410000 */
[----:B------:R-:W-:Y:S01]  /*d370*/  MUFU.TANH R158, R107 ;  /* 0x0000006b009e7308 */ /* 0x000fe20000002400 */
[----:B------:R-:W-:-:S07]  /*d380*/  FMUL.FTZ R118, R118, UR9 ;  /* 0x0000000976767c20 */ /* 0x000fce0008410000 */
[----:B------:R-:W-:Y:S08]  /*d390*/  MUFU.TANH R151, R114 ;  /* 0x0000007200977308 */ /* 0x000ff00000002400 */
[----:B------:R-:W1:Y:S08]  /*d3a0*/  MUFU.TANH R159, R106 ;  /* 0x0000006a009f7308 */ /* 0x000e700000002400 */
[----:B------:R-:W1:Y:S08]  /*d3b0*/  MUFU.TANH R155, R110 ;  /* 0x0000006e009b7308 */ /* 0x000e700000002400 */
[----:B------:R-:W1:Y:S08]  /*d3c0*/  MUFU.TANH R154, R111 ;  /* 0x0000006f009a7308 */ /* 0x000e700000002400 */
[----:B------:R-:W-:Y:S01]  /*d3d0*/  MUFU.TANH R146, R119 ;  /* 0x0000007700927308 */ /* 0x000fe20000002400 */
[----:B------:R-:W-:-:S02]  /*d3e0*/  WARPGROUP.DEPBAR.LE gsb0, 0x0 ;  /* 0x00008000000079c5 */ /* 0x000fc40000010000 */
[----:B------:R-:W4:Y:S01]  /*d3f0*/  LDS R227, [R227+0x400] ;  /* 0x00040000e3e37984 */ /* 0x000f220000000800 */
[----:B---3--:R-:W-:-:S04]  /*d400*/  R2UR UR5, R5 ;  /* 0x00000000050572ca */ /* 0x008fc800000e0000 */
[----:B------:R3:W-:Y:S01]  /*d410*/  MUFU.TANH R5, R128 ;  /* 0x0000008000057308 */ /* 0x0007e20000002400 */
[----:B------:R-:W-:Y:S02]  /*d420*/  R2UR UR4, R4 ;  /* 0x00000000040472ca */ /* 0x000fe400000e0000 */
[----:B---3--:R-:W-:Y:S02]  /*d430*/  SEL R128, R94, 0x80, !P0 ;  /* 0x000000805e807807 */ /* 0x008fe40004000000 */
[----:B------:R-:W-:-:S04]  /*d440*/  ISETP.GE.AND P0, PT, R126, 0x8, PT ;  /* 0x000000087e00780c */ /* 0x000fc80003f06270 */
[----:B------:R-:W-:Y:S01]  /*d450*/  ISETP.GT.OR P0, PT, R218, 0x8, !P0 ;  /* 0x00000008da00780c */ /* 0x000fe20004704670 */
[----:B------:R-:W-:Y:S01]  /*d460*/  WARPGROUP.ARRIVE ;  /* 0x00000000000079c5 */ /* 0x000fe20000000000 */
[C---:B------:R-:W-:Y:S02]  /*d470*/  ISETP.GE.AND P1, PT, R128.reuse, 0x1, PT ;  /* 0x000000018000780c */ /* 0x040fe40003f26270 */
[----:B------:R-:W-:Y:S02]  /*d480*/  FSEL R224, R237, -INF , !P0 ;  /* 0xff800000ede07808 */ /* 0x000fe40004000000 */
[----:B------:R-:W-:Y:S01]  /*d490*/  ISETP.GE.AND P0, PT, R128, RZ, PT ;  /* 0x000000ff8000720c */ /* 0x000fe20003f06270 */
[----:B------:R-:W-:Y:S01]  /*d4a0*/  HGMMA.64x128x16.F32 R24, gdesc[UR4], R24, gsb0 ;  /* 0x01e00000041879f0 */ /* 0x000fe20008000818 */
[C---:B------:R-:W-:Y:S01]  /*d4b0*/  ISETP.GT.OR P1, PT, R221.reuse, 0x1, !P1 ;  /* 0x00000001dd00780c */ /* 0x040fe20004f24670 */
[----:B------:R-:W3:Y:S01]  /*d4c0*/  MUFU.TANH R149, R115 ;  /* 0x0000007300957308 */ /* 0x000ee20000002400 */
[----:B------:R-:W-:-:S07]  /*d4d0*/  ISETP.GT.OR P0, PT, R221, RZ, !P0 ;  /* 0x000000ffdd00720c */ /* 0x000fce0004704670 */
[----:B------:R-:W3:Y:S01]  /*d4e0*/  MUFU.TANH R147, R118 ;  /* 0x0000007600937308 */ /* 0x000ee20000002400 */
[C---:B------:R-:W-:Y:S01]  /*d4f0*/  ISETP.GE.AND P2, PT, R128.reuse, 0x8, PT ;  /* 0x000000088000780c */ /* 0x040fe20003f46270 */
[----:B------:R-:W-:Y:S01]  /*d500*/  FMUL.FTZ R127, R127, UR9 ;  /* 0x000000097f7f7c20 */ /* 0x000fe20008410000 */
[----:B------:R-:W-:Y:S01]  /*d510*/  ISETP.GE.AND P3, PT, R128, 0x9, PT ;  /* 0x000000098000780c */ /* 0x000fe20003f66270 */
[----:B------:R-:W-:Y:S01]  /*d520*/  FMUL.FTZ R130, R130, UR9 ;  /* 0x0000000982827c20 */ /* 0x000fe20008410000 */
[C---:B------:R-:W-:Y:S01]  /*d530*/  ISETP.GE.AND P5, PT, R128.reuse, 0x10, PT ;  /* 0x000000108000780c */ /* 0x040fe20003fa6270 */
[----:B------:R-:W-:Y:S01]  /*d540*/  FMUL.FTZ R212, R131, UR9 ;  /* 0x0000000983d47c20 */ /* 0x000fe20008410000 */
[----:B------:R-:W-:Y:S01]  /*d550*/  ISETP.GE.AND P4, PT, R128, 0x11, PT ;  /* 0x000000118000780c */ /* 0x000fe20003f86270 */
[----:B------:R-:W-:Y:S01]  /*d560*/  IMAD R137, R0, 0x400, R137 ;  /* 0x0000040000897824 */ /* 0x000fe200078e0289 */
[----:B------:R-:W-:Y:S01]  /*d570*/  FSEL R214, R20, -INF , !P0 ;  /* 0xff80000014d67808 */ /* 0x000fe20004000000 */
[----:B------:R-:W-:Y:S01]  /*d580*/  FMUL.FTZ R129, R129, UR9 ;  /* 0x0000000981817c20 */ /* 0x000fe20008410000 */
[----:B------:R-:W-:Y:S01]  /*d590*/  FSEL R228, R200, -INF , !P1 ;  /* 0xff800000c8e47808 */ /* 0x000fe20004800000 */
[----:B------:R-:W-:Y:S01]  /*d5a0*/  VIADD R223, R10, 0x4 ;  /* 0x000000040adf7836 */ /* 0x000fe20000000000 */
[C---:B------:R-:W-:Y:S01]  /*d5b0*/  ISETP.GE.AND P0, PT, R128.reuse, 0x18, PT ;  /* 0x000000188000780c */ /* 0x040fe20003f06270 */
[----:B----4-:R-:W4:Y:S01]  /*d5c0*/  SHFL.IDX PT, R225, R227, R10, 0x1f ;  /* 0x00001f0ae3e17589 */ /* 0x010f2200000e0000 */
[----:B------:R-:W-:-:S02]  /*d5d0*/  ISETP.GE.AND P1, PT, R128, 0x19, PT ;  /* 0x000000198000780c */ /* 0x000fc40003f26270 */
[C---:B------:R-:W-:Y:S01]  /*d5e0*/  IADD3 R231, R10.reuse, 0x8, RZ ;  /* 0x000000080ae77810 */ /* 0x040fe20007ffe0ff */
[----:B------:R-:W-:Y:S01]  /*d5f0*/  VIADD R232, R10, 0xc ;  /* 0x0000000c0ae87836 */ /* 0x000fe20000000000 */
[C---:B------:R-:W-:Y:S01]  /*d600*/  ISETP.GT.OR P2, PT, R221.reuse, 0x8, !P2 ;  /* 0x00000008dd00780c */ /* 0x040fe20005744670 */
[----:B------:R-:W-:Y:S01]  /*d610*/  ULDC UR4, c[0x0][0x744] ;  /* 0x0001d10000047ab9 */ /* 0x000fe20000000800 */
[C---:B------:R-:W-:Y:S02]  /*d620*/  ISETP.GT.OR P3, PT, R221.reuse, 0x9, !P3 ;  /* 0x00000009dd00780c */ /* 0x040fe40005f64670 */
[C---:B------:R-:W-:Y:S02]  /*d630*/  ISETP.GT.OR P5, PT, R221.reuse, 0x10, !P5 ;  /* 0x00000010dd00780c */ /* 0x040fe40006fa4670 */
[C---:B------:R-:W-:Y:S02]  /*d640*/  ISETP.GT.OR P4, PT, R221.reuse, 0x11, !P4 ;  /* 0x00000011dd00780c */ /* 0x040fe40006784670 */
[----:B------:R-:W-:-:S02]  /*d650*/  ISETP.GT.OR P0, PT, R221, 0x18, !P0 ;  /* 0x00000018dd00780c */ /* 0x000fc40004704670 */
[----:B------:R-:W-:Y:S02]  /*d660*/  ISETP.GT.OR P1, PT, R221, 0x19, !P1 ;  /* 0x00000019dd00780c */ /* 0x000fe40004f24670 */
[----:B------:R-:W-:Y:S02]  /*d670*/  FSEL R222, R235, -INF , !P2 ;  /* 0xff800000ebde7808 */ /* 0x000fe40005000000 */
[----:B------:R-:W-:Y:S02]  /*d680*/  FSEL R217, R234, -INF , !P3 ;  /* 0xff800000ead97808 */ /* 0x000fe40005800000 */
[----:B------:R-:W-:Y:S02]  /*d690*/  FSEL R213, R22, -INF , !P5 ;  /* 0xff80000016d57808 */ /* 0x000fe40006800000 */
[----:B------:R-:W-:Y:S02]  /*d6a0*/  FSEL R210, R201, -INF , !P4 ;  /* 0xff800000c9d27808 */ /* 0x000fe40006000000 */
[----:B------:R-:W-:-:S02]  /*d6b0*/  ISETP.GE.AND P2, PT, R126, 0x20, PT ;  /* 0x000000207e00780c */ /* 0x000fc40003f46270 */
[C---:B------:R-:W-:Y:S02]  /*d6c0*/  ISETP.GE.AND P3, PT, R126.reuse, 0x21, PT ;  /* 0x000000217e00780c */ /* 0x040fe40003f66270 */
[C---:B------:R-:W-:Y:S02]  /*d6d0*/  ISETP.GE.AND P5, PT, R126.reuse, 0x28, PT ;  /* 0x000000287e00780c */ /* 0x040fe40003fa6270 */
[----:B------:R-:W-:Y:S02]  /*d6e0*/  ISETP.GE.AND P4, PT, R126, 0x29, PT ;  /* 0x000000297e00780c */ /* 0x000fe40003f86270 */
[----:B------:R-:W-:Y:S02]  /*d6f0*/  FSEL R209, R203, -INF , !P0 ;  /* 0xff800000cbd17808 */ /* 0x000fe40004000000 */
[----:B------:R-:W-:Y:S02]  /*d700*/  FSEL R207, R136, -INF , !P1 ;  /* 0xff80000088cf7808 */ /* 0x000fe40004800000 */
[----:B------:R-:W-:-:S02]  /*d710*/  ISETP.GE.AND P0, PT, R126, 0x30, PT ;  /* 0x000000307e00780c */ /* 0x000fc40003f06270 */
[----:B------:R-:W-:Y:S02]  /*d720*/  ISETP.GE.AND P1, PT, R126, 0x31, PT ;  /* 0x000000317e00780c */ /* 0x000fe40003f26270 */
[C---:B------:R-:W-:Y:S02]  /*d730*/  ISETP.GT.OR P2, PT, R218.reuse, 0x20, !P2 ;  /* 0x00000020da00780c */ /* 0x040fe40005744670 */
        /* <DEDUP_REMOVED lines=10> */
[----:B------:R-:W-:Y:S02]  /*d7e0*/  ISETP.GE.AND P3, PT, R126, 0x39, PT ;  /* 0x000000397e00780c */ /* 0x000fe40003f66270 */
[C---:B------:R-:W-:Y:S02]  /*d7f0*/  ISETP.GE.AND P5, PT, R128.reuse, 0x20, PT ;  /* 0x000000208000780c */ /* 0x040fe40003fa6270 */
[----:B------:R-:W-:Y:S02]  /*d800*/  ISETP.GE.AND P4, PT, R128, 0x21, PT ;  /* 0x000000218000780c */ /* 0x000fe40003f86270 */
[----:B------:R-:W-:Y:S02]  /*d810*/  FSEL R103, R91, -INF , !P0 ;  /* 0xff8000005b677808 */ /* 0x000fe40004000000 */
[----:B--2---:R-:W-:Y:S02]  /*d820*/  FSEL R109, R92, -INF , !P1 ;  /* 0xff8000005c6d7808 */ /* 0x004fe40004800000 */
[----:B------:R-:W-:-:S02]  /*d830*/  ISETP.GE.AND P0, PT, R128, 0x28, PT ;  /* 0x000000288000780c */ /* 0x000fc40003f06270 */
[----:B------:R-:W-:Y:S02]  /*d840*/  ISETP.GE.AND P1, PT, R128, 0x29, PT ;  /* 0x000000298000780c */ /* 0x000fe40003f26270 */
[C---:B------:R-:W-:Y:S02]  /*d850*/  ISETP.GT.OR P2, PT, R218.reuse, 0x38, !P2 ;  /* 0x00000038da00780c */ /* 0x040fe40005744670 */
[----:B------:R-:W-:Y:S02]  /*d860*/  ISETP.GT.OR P3, PT, R218, 0x39, !P3 ;  /* 0x00000039da00780c */ /* 0x000fe40005f64670 */
[C---:B------:R-:W-:Y:S02]  /*d870*/  ISETP.GT.OR P5, PT, R221.reuse, 0x20, !P5 ;  /* 0x00000020dd00780c */ /* 0x040fe40006fa4670 */
[C---:B------:R-:W-:Y:S02]  /*d880*/  ISETP.GT.OR P4, PT, R221.reuse, 0x21, !P4 ;  /* 0x00000021dd00780c */ /* 0x040fe40006784670 */
[----:B------:R-:W-:-:S02]  /*d890*/  ISETP.GT.OR P0, PT, R221, 0x28, !P0 ;  /* 0x00000028dd00780c */ /* 0x000fc40004704670 */
[----:B------:R-:W-:Y:S02]  /*d8a0*/  ISETP.GT.OR P1, PT, R221, 0x29, !P1 ;  /* 0x00000029dd00780c */ /* 0x000fe40004f24670 */
[----:B-1----:R-:W-:Y:S02]  /*d8b0*/  FSEL R112, R165, -INF , !P2 ;  /* 0xff800000a5707808 */ /* 0x002fe40005000000 */
        /* <DEDUP_REMOVED lines=14> */
[----:B------:R-:W-:Y:S02]  /*d9a0*/  ISETP.GT.OR P4, PT, R221, 0x39, !P4 ;  /* 0x00000039dd00780c */ /* 0x000fe40006784670 */
        /* <DEDUP_REMOVED lines=45> */
[C---:B------:R-:W-:Y:S02]  /*dc80*/  ISETP.GE.AND P4, PT, R126.reuse, 0x61, PT ;  /* 0x000000617e00780c */ /* 0x040fe40003f86270 */
[----:B------:R-:W-:Y:S02]  /*dc90*/  FSEL R100, R151, -INF , !P0 ;  /* 0xff80000097647808 */ /* 0x000fe40004000000 */
[----:B---3--:R-:W-:Y:S02]  /*dca0*/  FSEL R115, R149, -INF , !P1 ;  /* 0xff80000095737808 */ /* 0x008fe40004800000 */
[----:B------:R-:W-:-:S02]  /*dcb0*/  ISETP.GE.AND P0, PT, R126, 0x68, PT ;  /* 0x000000687e00780c */ /* 0x000fc40003f06270 */
[----:B------:R-:W-:Y:S02]  /*dcc0*/  ISETP.GE.AND P1, PT, R126, 0x69, PT ;  /* 0x000000697e00780c */ /* 0x000fe40003f26270 */
[C---:B------:R-:W-:Y:S02]  /*dcd0*/  ISETP.GT.OR P2, PT, R221.reuse, 0x58, !P2 ;  /* 0x00000058dd00780c */ /* 0x040fe40005744670 */
[----:B------:R-:W-:Y:S02]  /*dce0*/  ISETP.GT.OR P3, PT, R221, 0x59, !P3 ;  /* 0x00000059dd00780c */ /* 0x000fe40005f64670 */
[C---:B------:R-:W-:Y:S02]  /*dcf0*/  ISETP.GT.OR P5, PT, R218.reuse, 0x60, !P5 ;  /* 0x00000060da00780c */ /* 0x040fe40006fa4670 */
[C---:B------:R-:W-:Y:S02]  /*dd00*/  ISETP.GT.OR P4, PT, R218.reuse, 0x61, !P4 ;  /* 0x00000061da00780c */ /* 0x040fe40006784670 */
[----:B------:R-:W-:-:S02]  /*dd10*/  ISETP.GT.OR P0, PT, R218, 0x68, !P0 ;  /* 0x00000068da00780c */ /* 0x000fc40004704670 */
[----:B------:R-:W-:Y:S01]  /*dd20*/  ISETP.GT.OR P1, PT, R218, 0x69, !P1 ;  /* 0x00000069da00780c */ /* 0x000fe20004f24670 */
[----:B------:R1:W2:Y:S01]  /*dd30*/  MUFU.TANH R6, R127 ;  /* 0x0000007f00067308 */ /* 0x0002a20000002400 */
[----:B------:R-:W-:Y:S02]  /*dd40*/  FSEL R95, R147, -INF , !P2 ;  /* 0xff800000935f7808 */ /* 0x000fe40005000000 */
[----:B------:R-:W-:Y:S02]  /*dd50*/  FSEL R118, R146, -INF , !P3 ;  /* 0xff80000092767808 */ /* 0x000fe40005800000 */
[----:B------:R-:W-:Y:S02]  /*dd60*/  FSEL R113, R145, -INF , !P5 ;  /* 0xff80000091717808 */ /* 0x000fe40006800000 */
[----:B------:R-:W-:Y:S02]  /*dd70*/  FSEL R108, R144, -INF , !P4 ;  /* 0xff800000906c7808 */ /* 0x000fe40006000000 */
[----:B------:R-:W-:-:S02]  /*dd80*/  ISETP.GE.AND P2, PT, R126, 0x70, PT ;  /* 0x000000707e00780c */ /* 0x000fc40003f46270 */
[C---:B------:R-:W-:Y:S02]  /*dd90*/  ISETP.GE.AND P3, PT, R126.reuse, 0x71, PT ;  /* 0x000000717e00780c */ /* 0x040fe40003f66270 */
[C---:B------:R-:W-:Y:S02]  /*dda0*/  ISETP.GE.AND P5, PT, R126.reuse, 0x78, PT ;  /* 0x000000787e00780c */ /* 0x040fe40003fa6270 */
[----:B------:R-:W-:Y:S01]  /*ddb0*/  ISETP.GE.AND P4, PT, R126, 0x79, PT ;  /* 0x000000797e00780c */ /* 0x000fe20003f86270 */
[----:B------:R3:W4:Y:S01]  /*ddc0*/  MUFU.TANH R2, R130 ;  /* 0x0000008200027308 */ /* 0x0007220000002400 */
[----:B-1----:R-:W-:Y:S02]  /*ddd0*/  FSEL R127, R141, -INF , !P0 ;  /* 0xff8000008d7f7808 */ /* 0x002fe40004000000 */
[----:B------:R-:W-:Y:S02]  /*dde0*/  FSEL R126, R140, -INF , !P1 ;  /* 0xff8000008c7e7808 */ /* 0x000fe40004800000 */
[----:B------:R-:W-:-:S02]  /*ddf0*/  ISETP.GE.AND P0, PT, R128, 0x60, PT ;  /* 0x000000608000780c */ /* 0x000fc40003f06270 */
[----:B------:R-:W-:Y:S02]  /*de00*/  ISETP.GE.AND P1, PT, R128, 0x61, PT ;  /* 0x000000618000780c */ /* 0x000fe40003f26270 */
[----:B------:R-:W-:Y:S02]  /*de10*/  ISETP.GT.OR P2, PT, R218, 0x70, !P2 ;  /* 0x00000070da00780c */ /* 0x000fe40005744670 */
[C---:B------:R-:W-:Y:S02]  /*de20*/  ISETP.GT.OR P0, PT, R221.reuse, 0x60, !P0 ;  /* 0x00000060dd00780c */ /* 0x040fe40004704670 */
[----:B------:R-:W-:Y:S02]  /*de30*/  ISETP.GT.OR P1, PT, R221, 0x61, !P1 ;  /* 0x00000061dd00780c */ /* 0x000fe40004f24670 */
[----:B---3--:R-:W-:Y:S02]  /*de40*/  FSEL R130, R5, -INF , !P2 ;  /* 0xff80000005827808 */ /* 0x008fe40005000000 */
[----:B------:R-:W-:-:S02]  /*de50*/  FSEL R131, R143, -INF , !P0 ;  /* 0xff8000008f837808 */ /* 0x000fc40004000000 */
[----:B------:R-:W-:Y:S02]  /*de60*/  FSEL R138, R142, -INF , !P1 ;  /* 0xff8000008e8a7808 */ /* 0x000fe40004800000 */
[C---:B------:R-:W-:Y:S02]  /*de70*/  ISETP.GE.AND P2, PT, R128.reuse, 0x68, PT ;  /* 0x000000688000780c */ /* 0x040fe40003f46270 */
[C---:B------:R-:W-:Y:S02]  /*de80*/  ISETP.GE.AND P0, PT, R128.reuse, 0x69, PT ;  /* 0x000000698000780c */ /* 0x040fe40003f06270 */
[----:B------:R-:W-:Y:S02]  /*de90*/  ISETP.GE.AND P1, PT, R128, 0x70, PT ;  /* 0x000000708000780c */ /* 0x000fe40003f26270 */
[C---:B------:R-:W-:Y:S02]  /*dea0*/  ISETP.GT.OR P2, PT, R221.reuse, 0x68, !P2 ;  /* 0x00000068dd00780c */ /* 0x040fe40005744670 */
[----:B------:R-:W-:-:S02]  /*deb0*/  ISETP.GT.OR P0, PT, R221, 0x69, !P0 ;  /* 0x00000069dd00780c */ /* 0x000fc40004704670 */
[----:B------:R-:W-:Y:S01]  /*dec0*/  ISETP.GT.OR P1, PT, R221, 0x70, !P1 ;  /* 0x00000070dd00780c */ /* 0x000fe20004f24670 */
[----:B------:R1:W-:Y:S01]  /*ded0*/  MUFU.TANH R4, R129 ;  /* 0x0000008100047308 */ /* 0x0003e20000002400 */
[----:B------:R-:W-:Y:S02]  /*dee0*/  R2UR UR8, R137 ;  /* 0x00000000890872ca */ /* 0x000fe400000e0000 */
[----:B--2---:R-:W-:Y:S02]  /*def0*/  FSEL R139, R6, -INF , !P0 ;  /* 0xff800000068b7808 */ /* 0x004fe40004000000 */
[----:B----4-:R-:W-:Y:S02]  /*df00*/  FSEL R137, R2, -INF , !P1 ;  /* 0xff80000002897808 */ /* 0x010fe40004800000 */
[----:B------:R-:W-:Y:S02]  /*df10*/  ISETP.GE.AND P0, PT, R128, 0x78, PT ;  /* 0x000000788000780c */ /* 0x000fe40003f06270 */
[----:B-1----:R-:W-:-:S02]  /*df20*/  FSEL R129, R7, -INF , !P2 ;  /* 0xff80000007817808 */ /* 0x002fc40005000000 */
[C---:B------:R-:W-:Y:S02]  /*df30*/  ISETP.GE.AND P2, PT, R128.reuse, 0x71, PT ;  /* 0x000000718000780c */ /* 0x040fe40003f46270 */
[----:B------:R-:W-:Y:S02]  /*df40*/  ISETP.GE.AND P1, PT, R128, 0x79, PT ;  /* 0x000000798000780c */ /* 0x000fe40003f26270 */
[----:B------:R1:W-:Y:S02]  /*df50*/  MUFU.TANH R128, R212 ;  /* 0x000000d400807308 */ /* 0x0003e40000002400 */
[----:B-1----:R-:W1:Y:S01]  /*df60*/  SHFL.IDX PT, R212, R227, R223, 0x1f ;  /* 0x00001fdfe3d47589 */ /* 0x002e6200000e0000 */
[C---:B------:R-:W-:Y:S02]  /*df70*/  ISETP.GT.OR P3, PT, R218.reuse, 0x71, !P3 ;  /* 0x00000071da00780c */ /* 0x040fe40005f64670 */
[C---:B------:R-:W-:Y:S02]  /*df80*/  ISETP.GT.OR P5, PT, R218.reuse, 0x78, !P5 ;  /* 0x00000078da00780c */ /* 0x040fe40006fa4670 */
[----:B------:R-:W-:-:S02]  /*df90*/  ISETP.GT.OR P4, PT, R218, 0x79, !P4 ;  /* 0x00000079da00780c */ /* 0x000fc40006784670 */
[----:B------:R-:W2:Y:S01]  /*dfa0*/  SHFL.IDX PT, R218, R18, R10, 0x1f ;  /* 0x00001f0a12da7589 */ /* 0x000ea200000e0000 */
[----:B------:R-:W-:Y:S02]  /*dfb0*/  WARPGROUP.DEPBAR.LE gsb0, 0x0 ;  /* 0x00008000000079c5 */ /* 0x000fe40000010000 */
[----:B------:R-:W-:Y:S01]  /*dfc0*/  FADD.FTZ R229, R24, -R225 ;  /* 0x800000e118e57221 */ /* 0x000fe20000010000 */
[C---:B------:R-:W-:Y:S01]  /*dfd0*/  ISETP.GT.OR P2, PT, R221.reuse, 0x71, !P2 ;  /* 0x00000071dd00780c */ /* 0x040fe20005744670 */
[----:B------:R-:W3:Y:S01]  /*dfe0*/  SHFL.IDX PT, R24, R227, R231, 0x1f ;  /* 0x00001fe7e3187589 */ /* 0x000ee200000e0000 */
[C---:B------:R-:W-:Y:S02]  /*dff0*/  ISETP.GT.OR P0, PT, R221.reuse, 0x78, !P0 ;  /* 0x00000078dd00780c */ /* 0x040fe40004704670 */
[----:B------:R-:W-:Y:S01]  /*e000*/  ISETP.GT.OR P1, PT, R221, 0x79, !P1 ;  /* 0x00000079dd00780c */ /* 0x000fe20004f24670 */
[----:B------:R-:W-:Y:S01]  /*e010*/  LDS R17, [R17+0x400] ;  /* 0x0004000011117984 */ /* 0x000fe20000000800 */
[----:B-1----:R-:W-:-:S03]  /*e020*/  FADD.FTZ R226, R25, -R212 ;  /* 0x800000d419e27221 */ /* 0x002fc60000010000 */
[----:B------:R-:W-:Y:S04]  /*e030*/  SHFL.IDX PT, R25, R18, R223, 0x1f ;  /* 0x00001fdf12197589 */ /* 0x000fe800000e0000 */
[----:B------:R-:W1:Y:S01]  /*e040*/  SHFL.IDX PT, R223, R227, R232, 0x1f ;  /* 0x00001fe8e3df7589 */ /* 0x000e6200000e0000 */
[----:B------:R-:W-:Y:S01]  /*e050*/  FADD.FTZ R212, R27, -R212 ;  /* 0x800000d41bd47221 */ /* 0x000fe20000010000 */
[--C-:B--2---:R-:W-:Y:S01]  /*e060*/  FFMA.FTZ R216, R216, UR4, -R218.reuse ;  /* 0x00000004d8d87c23 */ /* 0x104fe200080108da */
[----:B------:R-:W-:Y:S01]  /*e070*/  IADD3 R27, R10, 0x10, RZ ;  /* 0x000000100a1b7810 */ /* 0x000fe20007ffe0ff */
[----:B------:R-:W-:Y:S01]  /*e080*/  FADD.FTZ R225, R26, -R225 ;  /* 0x800000e11ae17221 */ /* 0x000fe20000010000 */
[----:B------:R-:W-:Y:S02]  /*e090*/  VIADD R221, R10, 0x14 ;  /* 0x000000140add7836 */ /* 0x000fe40000000000 */
[----:B------:R-:W-:-:S02]  /*e0a0*/  FFMA.FTZ R26, R214, UR4, -R218 ;  /* 0x00000004d61a7c23 */ /* 0x000fc400080108da */
[----:B------:R2:W4:Y:S01]  /*e0b0*/  MUFU.EX2 R214, R216 ;  /* 0x000000d800d67308 */ /* 0x0005220000000800 */
[----:B------:R-:W4:Y:S01]  /*e0c0*/  SHFL.IDX PT, R231, R18, R231, 0x1f ;  /* 0x00001fe712e77589 */ /* 0x000f2200000e0000 */
[--C-:B---3--:R-:W-:Y:S01]  /*e0d0*/  FADD.FTZ R218, R30, -R24.reuse ;  /* 0x800000181eda7221 */ /* 0x108fe20000010000 */
[----:B--2---:R-:W-:Y:S02]  /*e0e0*/  FADD.FTZ R216, R28, -R24 ;  /* 0x800000181cd87221 */ /* 0x004fe40000010000 */
[----:B------:R-:W2:Y:S04]  /*e0f0*/  SHFL.IDX PT, R28, R227, R27, 0x1f ;  /* 0x00001f1be31c7589 */ /* 0x000ea800000e0000 */
[----:B------:R1:W-:Y:S04]  /*e100*/  SHFL.IDX PT, R27, R227, R221, 0x1f ;  /* 0x00001fdde31b7589 */ /* 0x0003e800000e0000 */
[----:B------:R-:W3:Y:S01]  /*e110*/  SHFL.IDX PT, R30, R18, R232, 0x1f ;  /* 0x00001fe8121e7589 */ /* 0x000ee200000e0000 */
[--C-:B-1----:R-:W-:Y:S01]  /*e120*/  FADD.FTZ R221, R29, -R223.reuse ;  /* 0x800000df1ddd7221 */ /* 0x102fe20000010000 */
[C---:B------:R-:W-:Y:S01]  /*e130*/  IADD3 R29, R10.reuse, 0x18, RZ ;  /* 0x000000180a1d7810 */ /* 0x040fe20007ffe0ff */
[----:B------:R-:W-:Y:S01]  /*e140*/  FADD.FTZ R223, R31, -R223 ;  /* 0x800000df1fdf7221 */ /* 0x000fe20000010000 */
[----:B------:R-:W-:-:S04]  /*e150*/  IADD3 R31, R10, 0x10, RZ ;  /* 0x000000100a1f7810 */ /* 0x000fc80007ffe0ff */
[----:B------:R-:W1:Y:S04]  /*e160*/  SHFL.IDX PT, R29, R227, R29, 0x1f ;  /* 0x00001f1de31d7589 */ /* 0x000e6800000e0000 */
[----:B------:R-:W1:Y:S01]  /*e170*/  SHFL.IDX PT, R31, R18, R31, 0x1f ;  /* 0x00001f1f121f7589 */ /* 0x000e6200000e0000 */
[----:B------:R4:W1:Y:S01]  /*e180*/  MUFU.EX2 R24, R26 ;  /* 0x0000001a00187308 */ /* 0x0008620000000800 */
[--C-:B------:R-:W-:Y:S01]  /*e190*/  FFMA.FTZ R219, R219, UR4, -R25.reuse ;  /* 0x00000004dbdb7c23 */ /* 0x100fe20008010819 */
[----:B----4-:R-:W-:Y:S01]  /*e1a0*/  FFMA.FTZ R26, R228, UR4, -R25 ;  /* 0x00000004e41a7c23 */ /* 0x010fe20008010819 */
[--C-:B------:R-:W-:Y:S01]  /*e1b0*/  FFMA.FTZ R25, R224, UR4, -R231.reuse ;  /* 0x00000004e0197c23 */ /* 0x100fe200080108e7 */
[----:B------:R-:W-:Y:S01]  /*e1c0*/  FFMA.FTZ R231, R222, UR4, -R231 ;  /* 0x00000004dee77c23 */ /* 0x000fe200080108e7 */
[--C-:B--2---:R-:W-:Y:S01]  /*e1d0*/  FADD.FTZ R222, R32, -R28.reuse ;  /* 0x8000001c20de7221 */ /* 0x104fe20000010000 */
[----:B------:R-:W-:Y:S01]  /*e1e0*/  FADD.FTZ R224, R34, -R28 ;  /* 0x8000001c22e07221 */ /* 0x000fe20000010000 */
[--C-:B---3--:R-:W-:Y:S01]  /*e1f0*/  FFMA.FTZ R28, R220, UR4, -R30.reuse ;  /* 0x00000004dc1c7c23 */ /* 0x108fe2000801081e */
[----:B------:R-:W-:Y:S01]  /*e200*/  FFMA.FTZ R30, R217, UR4, -R30 ;  /* 0x00000004d91e7c23 */ /* 0x000fe2000801081e */
[----:B------:R-:W-:-:S02]  /*e210*/  VIADD R32, R10, 0x14 ;  /* 0x000000140a207836 */ /* 0x000fc40000000000 */
[--C-:B-1----:R-:W-:Y:S01]  /*e220*/  FADD.FTZ R217, R36, -R29.reuse ;  /* 0x8000001d24d97221 */ /* 0x102fe20000010000 */
[----:B------:R-:W-:Y:S01]  /*e230*/  FADD.FTZ R220, R38, -R29 ;  /* 0x8000001d26dc7221 */ /* 0x000fe20000010000 */
[----:B------:R-:W-:Y:S01]  /*e240*/  FMUL.FTZ R229, R214, R229 ;  /* 0x000000e5d6e57220 */ /* 0x000fe20000410000 */
[--C-:B------:R-:W-:Y:S01]  /*e250*/  FFMA.FTZ R29, R215, UR4, -R31.reuse ;  /* 0x00000004d71d7c23 */ /* 0x100fe2000801081f */
[----:B------:R-:W-:Y:S01]  /*e260*/  FFMA.FTZ R31, R213, UR4, -R31 ;  /* 0x00000004d51f7c23 */ /* 0x000fe2000801081f */
[----:B------:R-:W-:Y:S01]  /*e270*/  FFMA.FTZ R213, -R19, R19, 1 ;  /* 0x3f80000013d57423 */ /* 0x000fe20000010113 */
[C---:B------:R-:W-:Y:S01]  /*e280*/  VIADD R232, R10.reuse, 0x1c ;  /* 0x0000001c0ae87836 */ /* 0x040fe20000000000 */
[----:B------:R-:W1:Y:S01]  /*e290*/  SHFL.IDX PT, R32, R18, R32, 0x1f ;  /* 0x00001f2012207589 */ /* 0x000e6200000e0000 */
[C---:B------:R-:W-:Y:S01]  /*e2a0*/  IADD3 R34, R10.reuse, 0x18, RZ ;  /* 0x000000180a227810 */ /* 0x040fe20007ffe0ff */
[----:B------:R-:W-:Y:S01]  /*e2b0*/  FMUL.FTZ R213, R213, R229 ;  /* 0x000000e5d5d57220 */ /* 0x000fe20000410000 */
[----:B------:R-:W-:-:S02]  /*e2c0*/  VIADD R229, R10, 0x1c ;  /* 0x0000001c0ae57836 */ /* 0x000fc40000000000 */
[----:B------:R2:W-:Y:S02]  /*e2d0*/  SHFL.IDX PT, R232, R227, R232, 0x1f ;  /* 0x00001fe8e3e87589 */ /* 0x0005e400000e0000 */
[--C-:B--2---:R-:W-:Y:S02]  /*e2e0*/  FADD.FTZ R227, R33, -R27.reuse ;  /* 0x8000001b21e37221 */ /* 0x104fe40000010000 */
[----:B------:R-:W2:Y:S04]  /*e2f0*/  SHFL.IDX PT, R33, R18, R34, 0x1f ;  /* 0x00001f2212217589 */ /* 0x000ea800000e0000 */
[----:B------:R-:W3:Y:S01]  /*e300*/  SHFL.IDX PT, R34, R18, R229, 0x1f ;  /* 0x00001fe512227589 */ /* 0x000ee200000e0000 */
[----:B------:R-:W-:Y:S01]  /*e310*/  FADD.FTZ R228, R35, -R27 ;  /* 0x8000001b23e47221 */ /* 0x000fe20000010000 */
[--C-:B-1----:R-:W-:Y:S01]  /*e320*/  FFMA.FTZ R211, R211, UR4, -R32.reuse ;  /* 0x00000004d3d37c23 */ /* 0x102fe20008010820 */
[----:B------:R-:W-:Y:S01]  /*e330*/  FFMA.FTZ R32, R210, UR4, -R32 ;  /* 0x00000004d2207c23 */ /* 0x000fe20008010820 */
[----:B------:R-:W1:Y:S01]  /*e340*/  SHFL.IDX PT, R35, R12, R10, 0x1f ;  /* 0x00001f0a0c237589 */ /* 0x000e6200000e0000 */
[----:B------:R-:W-:Y:S01]  /*e350*/  IADD3 R215, R10, 0x4, RZ ;  /* 0x000000040ad77810 */ /* 0x000fe20007ffe0ff */
[----:B------:R-:W-:Y:S01]  /*e360*/  FFMA.FTZ R210, -R20, R20, 1 ;  /* 0x3f80000014d27423 */ /* 0x000fe20000010114 */
[----:B------:R2:W-:Y:S08]  /*e370*/  MUFU.EX2 R19, R31 ;  /* 0x0000001f00137308 */ /* 0x0005f00000000800 */
[----:B------:R4:W-:Y:S01]  /*e380*/  MUFU.EX2 R20, R32 ;  /* 0x0000002000147308 */ /* 0x0009e20000000800 */
[--C-:B--2---:R-:W-:Y:S01]  /*e390*/  FFMA.FTZ R31, R208, UR4, -R33.reuse ;  /* 0x00000004d01f7c23 */ /* 0x104fe20008010821 */
[----:B----4-:R-:W-:Y:S01]  /*e3a0*/  FFMA.FTZ R32, R209, UR4, -R33 ;  /* 0x00000004d1207c23 */ /* 0x010fe20008010821 */
[----:B---3--:R-:W-:-:S05]  /*e3b0*/  FFMA.FTZ R33, R206, UR4, -R34 ;  /* 0x00000004ce217c23 */ /* 0x008fca0008010822 */
[----:B------:R-:W2:Y:S01]  /*e3c0*/  MUFU.EX2 R219, R219 ;  /* 0x000000db00db7308 */ /* 0x000ea20000000800 */
[----:B------:R-:W3:Y:S01]  /*e3d0*/  SHFL.IDX PT, R206, R12, R215, 0x1f ;  /* 0x00001fd70cce7589 */ /* 0x000ee200000e0000 */
[----:B------:R-:W-:Y:S01]  /*e3e0*/  FMUL.FTZ R225, R24, R225 ;  /* 0x000000e118e17220 */ /* 0x000fe20000410000 */
[----:B------:R-:W-:Y:S01]  /*e3f0*/  FFMA.FTZ R208, -R230, R230, 1 ;  /* 0x3f800000e6d07423 */ /* 0x000fe200000101e6 */
[--C-:B-1----:R-:W-:Y:S01]  /*e400*/  FFMA.FTZ R204, R204, UR4, -R35.reuse ;  /* 0x00000004cccc7c23 */ /* 0x102fe20008010823 */
[----:B------:R-:W-:Y:S01]  /*e410*/  FFMA.FTZ R36, R205, UR4, -R35 ;  /* 0x00000004cd247c23 */ /* 0x000fe20008010823 */
[----:B------:R-:W-:Y:S01]  /*e420*/  FMUL.FTZ R210, R210, R225 ;  /* 0x000000e1d2d27220 */ /* 0x000fe20000410000 */
[C---:B------:R-:W-:Y:S01]  /*e430*/  IADD3 R209, R10.reuse, 0xc, RZ ;  /* 0x0000000c0ad17810 */ /* 0x040fe20007ffe0ff */
[----:B------:R1:W-:Y:S01]  /*e440*/  MUFU.EX2 R18, R211 ;  /* 0x000000d300127308 */ /* 0x0003e20000000800 */
[C---:B------:R-:W-:Y:S02]  /*e450*/  VIADD R225, R10.reuse, 0x10 ;  /* 0x000000100ae17836 */ /* 0x040fe40000000000 */
[----:B------:R-:W-:-:S02]  /*e460*/  VIADD R230, R10, 0x18 ;  /* 0x000000180ae67836 */ /* 0x000fc40000000000 */
[----:B--2---:R-:W-:Y:S01]  /*e470*/  FMUL.FTZ R226, R219, R226 ;  /* 0x000000e2dbe27220 */ /* 0x004fe20000410000 */
[----:B-1----:R-:W-:Y:S02]  /*e480*/  IADD3 R211, R10, 0x14, RZ ;  /* 0x000000140ad37810 */ /* 0x002fe40007ffe0ff */
[----:B------:R3:W-:Y:S01]  /*e490*/  MUFU.EX2 R35, R204 ;  /* 0x000000cc00237308 */ /* 0x0007e20000000800 */
[----:B------:R-:W-:Y:S01]  /*e4a0*/  FMUL.FTZ R208, R208, R226 ;  /* 0x000000e2d0d07220 */ /* 0x000fe20000410000 */
[----:B------:R-:W-:Y:S02]  /*e4b0*/  VIADD R226, R10, 0x8 ;  /* 0x000000080ae27836 */ /* 0x000fe40000000000 */
[----:B------:R-:W-:Y:S01]  /*e4c0*/  FFMA.FTZ R34, R207, UR4, -R34 ;  /* 0x00000004cf227c23 */ /* 0x000fe20008010822 */
[----:B------:R-:W-:Y:S03]  /*e4d0*/  SHFL.IDX PT, R38, R12, R211, 0x1f ;  /* 0x00001fd30c267589 */ /* 0x000fe600000e0000 */
[----:B------:R1:W-:Y:S01]  /*e4e0*/  MUFU.EX2 R27, R231 ;  /* 0x000000e7001b7308 */ /* 0x0003e20000000800 */
[--C-:B---3--:R-:W-:Y:S01]  /*e4f0*/  FFMA.FTZ R204, R122, UR4, -R206.reuse ;  /* 0x000000047acc7c23 */ /* 0x108fe200080108ce */
[----:B------:R-:W-:Y:S01]  /*e500*/  FFMA.FTZ R206, R124, UR4, -R206 ;  /* 0x000000047cce7c23 */ /* 0x000fe200080108ce */
[----:B------:R-:W-:Y:S04]  /*e510*/  SHFL.IDX PT, R207, R12, R226, 0x1f ;  /* 0x00001fe20ccf7589 */ /* 0x000fe800000e0000 */
[----:B------:R-:W2:Y:S01]  /*e520*/  SHFL.IDX PT, R122, R12, R230, 0x1f ;  /* 0x00001fe60c7a7589 */ /* 0x000ea200000e0000 */
[--C-:B-1----:R-:W-:Y:S01]  /*e530*/  FADD.FTZ R231, R37, -R232.reuse ;  /* 0x800000e825e77221 */ /* 0x102fe20000010000 */
[----:B------:R-:W-:-:S02]  /*e540*/  FADD.FTZ R232, R39, -R232 ;  /* 0x800000e827e87221 */ /* 0x000fc40000010000 */
[----:B------:R-:W-:Y:S04]  /*e550*/  SHFL.IDX PT, R37, R12, R209, 0x1f ;  /* 0x00001fd10c257589 */ /* 0x000fe800000e0000 */
[----:B------:R-:W-:Y:S04]  /*e560*/  SHFL.IDX PT, R39, R12, R225, 0x1f ;  /* 0x00001fe10c277589 */ /* 0x000fe800000e0000 */
[----:B------:R1:W3:Y:S02]  /*e570*/  SHFL.IDX PT, R124, R12, R229, 0x1f ;  /* 0x00001fe50c7c7589 */ /* 0x0002e400000e0000 */
[----:B-1----:R1:W-:Y:S02]  /*e580*/  MUFU.EX2 R12, R204 ;  /* 0x000000cc000c7308 */ /* 0x0023e40000000800 */
[----:B-1----:R-:W1:Y:S01]  /*e590*/  SHFL.IDX PT, R204, R11, R215, 0x1f ;  /* 0x00001fd70bcc7589 */ /* 0x002e6200000e0000 */
[--C-:B--2---:R-:W-:Y:S01]  /*e5a0*/  FFMA.FTZ R112, R112, UR4, -R122.reuse ;  /* 0x0000000470707c23 */ /* 0x104fe2000801087a */
[----:B------:R-:W-:-:S02]  /*e5b0*/  FFMA.FTZ R107, R107, UR4, -R122 ;  /* 0x000000046b6b7c23 */ /* 0x000fc4000801087a */
[----:B------:R-:W2:Y:S01]  /*e5c0*/  SHFL.IDX PT, R205, R11, R10, 0x1f ;  /* 0x00001f0a0bcd7589 */ /* 0x000ea200000e0000 */
[----:B---3--:R-:W-:-:S03]  /*e5d0*/  FFMA.FTZ R122, R97, UR4, -R124 ;  /* 0x00000004617a7c23 */ /* 0x008fc6000801087c */
[----:B------:R-:W3:Y:S01]  /*e5e0*/  SHFL.IDX PT, R97, R11, R225, 0x1f ;  /* 0x00001fe10b617589 */ /* 0x000ee200000e0000 */
[--C-:B------:R-:W-:Y:S01]  /*e5f0*/  FFMA.FTZ R123, R123, UR4, -R207.reuse ;  /* 0x000000047b7b7c23 */ /* 0x100fe200080108cf */
[----:B------:R-:W-:Y:S02]  /*e600*/  FFMA.FTZ R125, R125, UR4, -R207 ;  /* 0x000000047d7d7c23 */ /* 0x000fe400080108cf */
[----:B------:R-:W-:Y:S01]  /*e610*/  SHFL.IDX PT, R207, R11, R226, 0x1f ;  /* 0x00001fe20bcf7589 */ /* 0x000fe200000e0000 */
[--C-:B-1----:R-:W-:Y:S01]  /*e620*/  FFMA.FTZ R119, R119, UR4, -R204.reuse ;  /* 0x0000000477777c23 */ /* 0x102fe200080108cc */
[----:B------:R-:W-:Y:S02]  /*e630*/  FFMA.FTZ R204, R98, UR4, -R204 ;  /* 0x0000000462cc7c23 */ /* 0x000fe400080108cc */
[----:B------:R-:W1:Y:S01]  /*e640*/  SHFL.IDX PT, R98, R11, R230, 0x1f ;  /* 0x00001fe60b627589 */ /* 0x000e6200000e0000 */
[--C-:B------:R-:W-:Y:S01]  /*e650*/  FFMA.FTZ R120, R120, UR4, -R37.reuse ;  /* 0x0000000478787c23 */ /* 0x100fe20008010825 */
[----:B------:R-:W-:Y:S01]  /*e660*/  FFMA.FTZ R121, R121, UR4, -R37 ;  /* 0x0000000479797c23 */ /* 0x000fe20008010825 */
[--C-:B------:R-:W-:Y:S01]  /*e670*/  FFMA.FTZ R109, R109, UR4, -R38.reuse ;  /* 0x000000046d6d7c23 */ /* 0x100fe20008010826 */
[----:B------:R4:W-:Y:S01]  /*e680*/  MUFU.EX2 R37, R206 ;  /* 0x000000ce00257308 */ /* 0x0009e20000000800 */
[--C-:B------:R-:W-:Y:S01]  /*e690*/  FFMA.FTZ R103, R103, UR4, -R39.reuse ;  /* 0x0000000467677c23 */ /* 0x100fe20008010827 */
[----:B------:R-:W-:Y:S01]  /*e6a0*/  FFMA.FTZ R114, R114, UR4, -R39 ;  /* 0x0000000472727c23 */ /* 0x000fe20008010827 */
[--C-:B--2---:R-:W-:Y:S01]  /*e6b0*/  FFMA.FTZ R117, R117, UR4, -R205.reuse ;  /* 0x0000000475757c23 */ /* 0x104fe200080108cd */
[----:B------:R-:W-:Y:S01]  /*e6c0*/  FFMA.FTZ R106, R106, UR4, -R205 ;  /* 0x000000046a6a7c23 */ /* 0x000fe200080108cd */
[----:B----4-:R-:W-:-:S03]  /*e6d0*/  FFMA.FTZ R206, R94, UR4, -R38 ;  /* 0x000000045ece7c23 */ /* 0x010fc60008010826 */
[----:B------:R2:W-:Y:S01]  /*e6e0*/  MUFU.EX2 R38, R123 ;  /* 0x0000007b00267308 */ /* 0x0005e20000000800 */
[----:B------:R-:W-:Y:S01]  /*e6f0*/  SHFL.IDX PT, R205, R11, R229, 0x1f ;  /* 0x00001fe50bcd7589 */ /* 0x000fe200000e0000 */
[--C-:B---3--:R-:W-:Y:S01]  /*e700*/  FFMA.FTZ R101, R101, UR4, -R97.reuse ;  /* 0x0000000465657c23 */ /* 0x108fe20008010861 */
[----:B------:R-:W-:Y:S02]  /*e710*/  FFMA.FTZ R100, R100, UR4, -R97 ;  /* 0x0000000464647c23 */ /* 0x000fe40008010861 */
[----:B--2---:R-:W2:Y:S03]  /*e720*/  SHFL.IDX PT, R123, R11, R209, 0x1f ;  /* 0x00001fd10b7b7589 */ /* 0x004ea600000e0000 */
[----:B------:R3:W-:Y:S02]  /*e730*/  MUFU.EX2 R39, R125 ;  /* 0x0000007d00277308 */ /* 0x0007e40000000800 */
[----:B---3--:R3:W-:Y:S06]  /*e740*/  SHFL.IDX PT, R125, R11, R211, 0x1f ;  /* 0x00001fd30b7d7589 */ /* 0x0087ec00000e0000 */
[----:B------:R1:W-:Y:S08]  /*e750*/  MUFU.EX2 R97, R114 ;  /* 0x0000007200617308 */ /* 0x0003f00000000800 */
[----:B---3--:R3:W-:Y:S01]  /*e760*/  MUFU.EX2 R11, R121 ;  /* 0x00000079000b7308 */ /* 0x0087e20000000800 */
[----:B-1----:R-:W-:Y:S01]  /*e770*/  FFMA.FTZ R114, R95, UR4, -R98 ;  /* 0x000000045f727c23 */ /* 0x002fe20008010862 */
[----:B---3--:R-:W1:Y:S06]  /*e780*/  SHFL.IDX PT, R121, R14, R215, 0x1f ;  /* 0x00001fd70e797589 */ /* 0x008e6c00000e0000 */
[----:B------:R3:W-:Y:S01]  /*e790*/  MUFU.EX2 R95, R109 ;  /* 0x0000006d005f7308 */ /* 0x0007e20000000800 */
[----:B------:R-:W-:-:S07]  /*e7a0*/  FFMA.FTZ R124, R96, UR4, -R124 ;  /* 0x00000004607c7c23 */ /* 0x000fce000801087c */
[----:B------:R4:W-:Y:S01]  /*e7b0*/  MUFU.EX2 R94, R120 ;  /* 0x00000078005e7308 */ /* 0x0009e20000000800 */
[----:B---3--:R-:W3:Y:S01]  /*e7c0*/  SHFL.IDX PT, R109, R14, R225, 0x1f ;  /* 0x00001fe10e6d7589 */ /* 0x008ee200000e0000 */
[----:B----4-:R-:W-:-:S03]  /*e7d0*/  FFMA.FTZ R120, R99, UR4, -R207 ;  /* 0x0000000463787c23 */ /* 0x010fc600080108cf */
[----:B------:R-:W4:Y:S03]  /*e7e0*/  SHFL.IDX PT, R99, R14, R10, 0x1f ;  /* 0x00001f0a0e637589 */ /* 0x000f2600000e0000 */
[----:B------:R-:W3:Y:S01]  /*e7f0*/  MUFU.EX2 R25, R25 ;  /* 0x0000001900197308 */ /* 0x000ee20000000800 */
[----:B--2---:R-:W-:-:S07]  /*e800*/  FFMA.FTZ R105, R105, UR4, -R123 ;  /* 0x0000000469697c23 */ /* 0x004fce000801087b */
[----:B------:R2:W-:Y:S01]  /*e810*/  MUFU.EX2 R96, R103 ;  /* 0x0000006700607308 */ /* 0x0005e20000000800 */
[----:B------:R-:W-:Y:S01]  /*e820*/  FFMA.FTZ R104, R104, UR4, -R123 ;  /* 0x0000000468687c23 */ /* 0x000fe2000801087b */
[----:B--2---:R-:W2:Y:S04]  /*e830*/  SHFL.IDX PT, R103, R14, R209, 0x1f ;  /* 0x00001fd10e677589 */ /* 0x004ea800000e0000 */
[----:B------:R-:W2:Y:S01]  /*e840*/  SHFL.IDX PT, R123, R14, R226, 0x1f ;  /* 0x00001fe20e7b7589 */ /* 0x000ea200000e0000 */
[--C-:B-1----:R-:W-:Y:S01]  /*e850*/  FFMA.FTZ R108, R108, UR4, -R121.reuse ;  /* 0x000000046c6c7c23 */ /* 0x102fe20008010879 */
[----:B------:R-:W-:Y:S02]  /*e860*/  FFMA.FTZ R138, R138, UR4, -R121 ;  /* 0x000000048a8a7c23 */ /* 0x000fe40008010879 */
[----:B------:R-:W1:Y:S01]  /*e870*/  SHFL.IDX PT, R121, R14, R211, 0x1f ;  /* 0x00001fd30e797589 */ /* 0x000e6200000e0000 */
[--C-:B---3--:R-:W-:Y:S01]  /*e880*/  FFMA.FTZ R130, R130, UR4, -R109.reuse ;  /* 0x0000000482827c23 */ /* 0x108fe2000801086d */
[----:B------:R-:W-:Y:S01]  /*e890*/  FFMA.FTZ R137, R137, UR4, -R109 ;  /* 0x0000000489897c23 */ /* 0x000fe2000801086d */
[----:B------:R-:W-:Y:S01]  /*e8a0*/  FMUL.FTZ R216, R25, R216 ;  /* 0x000000d819d87220 */ /* 0x000fe20000410000 */
[----:B------:R-:W-:Y:S01]  /*e8b0*/  FMUL.FTZ R132, R132, UR9 ;  /* 0x0000000984847c20 */ /* 0x000fe20008410000 */
[----:B------:R-:W-:Y:S01]  /*e8c0*/  FMUL.FTZ R134, R134, UR9 ;  /* 0x0000000986867c20 */ /* 0x000fe20008410000 */
[----:B------:R-:W-:Y:S01]  /*e8d0*/  FFMA.FTZ R109, -R237, R237, 1 ;  /* 0x3f800000ed6d7423 */ /* 0x000fe200000101ed */
[--C-:B----4-:R-:W-:Y:S01]  /*e8e0*/  FFMA.FTZ R113, R113, UR4, -R99.reuse ;  /* 0x0000000471717c23 */ /* 0x110fe20008010863 */
[----:B------:R-:W-:-:S02]  /*e8f0*/  FFMA.FTZ R131, R131, UR4, -R99 ;  /* 0x0000000483837c23 */ /* 0x000fc40008010863 */
[----:B------:R3:W-:Y:S01]  /*e900*/  MUFU.EX2 R99, R112 ;  /* 0x0000007000637308 */ /* 0x0007e20000000800 */
[----:B------:R-:W-:Y:S01]  /*e910*/  FMUL.FTZ R109, R109, R216 ;  /* 0x000000d86d6d7220 */ /* 0x000fe20000410000 */
[----:B------:R-:W-:Y:S01]  /*e920*/  FMUL.FTZ R133, R133, UR9 ;  /* 0x0000000985857c20 */ /* 0x000fe20008410000 */
[----:B------:R-:W-:Y:S01]  /*e930*/  FMUL.FTZ R135, R135, UR9 ;  /* 0x0000000987877c20 */ /* 0x000fe20008410000 */
[----:B------:R-:W-:Y:S04]  /*e940*/  SHFL.IDX PT, R216, R17, R10, 0x1f ;  /* 0x00001f0a11d87589 */ /* 0x000fe800000e0000 */
[----:B------:R-:W4:Y:S01]  /*e950*/  MUFU.EX2 R26, R26 ;  /* 0x0000001a001a7308 */ /* 0x000f220000000800 */
[----:B---3--:R-:W3:Y:S01]  /*e960*/  SHFL.IDX PT, R112, R14, R230, 0x1f ;  /* 0x00001fe60e707589 */ /* 0x008ee200000e0000 */
[--C-:B--2---:R-:W-:Y:S01]  /*e970*/  FFMA.FTZ R126, R126, UR4, -R103.reuse ;  /* 0x000000047e7e7c23 */ /* 0x104fe20008010867 */
[----:B------:R-:W-:-:S02]  /*e980*/  FFMA.FTZ R139, R139, UR4, -R103 ;  /* 0x000000048b8b7c23 */ /* 0x000fc40008010867 */
[----:B------:R2:W3:Y:S03]  /*e990*/  SHFL.IDX PT, R103, R14, R229, 0x1f ;  /* 0x00001fe50e677589 */ /* 0x0004e600000e0000 */
[----:B------:R-:W4:Y:S08]  /*e9a0*/  MUFU.TANH R132, R132 ;  /* 0x0000008400847308 */ /* 0x000f300000002400 */
[----:B------:R-:W3:Y:S01]  /*e9b0*/  MUFU.TANH R134, R134 ;  /* 0x0000008600867308 */ /* 0x000ee20000002400 */
[--C-:B------:R-:W-:Y:S01]  /*e9c0*/  FFMA.FTZ R127, R127, UR4, -R123.reuse ;  /* 0x000000047f7f7c23 */ /* 0x100fe2000801087b */
[----:B------:R-:W-:Y:S01]  /*e9d0*/  FFMA.FTZ R129, R129, UR4, -R123 ;  /* 0x0000000481817c23 */ /* 0x000fe2000801087b */
[----:B------:R-:W-:-:S05]  /*e9e0*/  FFMA.FTZ R102, R102, UR4, -R125 ;  /* 0x0000000466667c23 */ /* 0x000fca000801087d */
[----:B------:R-:W-:Y:S01]  /*e9f0*/  MUFU.TANH R133, R133 ;  /* 0x0000008500857308 */ /* 0x000fe20000002400 */
[----:B------:R-:W-:Y:S01]  /*ea00*/  FFMA.FTZ R115, R115, UR4, -R125 ;  /* 0x0000000473737c23 */ /* 0x000fe2000801087d */
[----:B------:R-:W-:-:S06]  /*ea10*/  FSEL R123, R4, -INF , !P3 ;  /* 0xff800000047b7808 */ /* 0x000fcc0005800000 */
[----:B------:R-:W3:Y:S01]  /*ea20*/  MUFU.TANH R135, R135 ;  /* 0x0000008700877308 */ /* 0x000ee20000002400 */
[----:B------:R-:W-:-:S07]  /*ea30*/  FSEL R125, R128, -INF , !P2 ;  /* 0xff800000807d7808 */ /* 0x000fce0005000000 */
[----:B------:R-:W3:Y:S08]  /*ea40*/  MUFU.EX2 R28, R28 ;  /* 0x0000001c001c7308 */ /* 0x000ef00000000800 */
[----:B------:R-:W3:Y:S01]  /*ea50*/  MUFU.EX2 R29, R29 ;  /* 0x0000001d001d7308 */ /* 0x000ee20000000800 */
[----:B-1----:R-:W-:-:S07]  /*ea60*/  FFMA.FTZ R123, R123, UR4, -R121 ;  /* 0x000000047b7b7c23 */ /* 0x002fce0008010879 */
[----:B------:R-:W1:Y:S01]  /*ea70*/  MUFU.EX2 R32, R32 ;  /* 0x0000002000207308 */ /* 0x000e620000000800 */
[--C-:B------:R-:W-:Y:S01]  /*ea80*/  FFMA.FTZ R110, R110, UR4, -R205.reuse ;  /* 0x000000046e6e7c23 */ /* 0x100fe200080108cd */
[----:B------:R-:W-:Y:S01]  /*ea90*/  FFMA.FTZ R118, R118, UR4, -R205 ;  /* 0x0000000476767c23 */ /* 0x000fe200080108cd */
[----:B--2---:R-:W-:-:S05]  /*eaa0*/  FFMA.FTZ R14, -R200, R200, 1 ;  /* 0x3f800000c80e7423 */ /* 0x004fca00000101c8 */
[----:B------:R-:W2:Y:S01]  /*eab0*/  MUFU.EX2 R31, R31 ;  /* 0x0000001f001f7308 */ /* 0x000ea20000000800 */
[----:B----4-:R-:W-:Y:S01]  /*eac0*/  FMUL.FTZ R212, R26, R212 ;  /* 0x000000d41ad47220 */ /* 0x010fe20000410000 */
[----:B------:R-:W-:Y:S01]  /*ead0*/  FFMA.FTZ R121, R125, UR4, -R121 ;  /* 0x000000047d797c23 */ /* 0x000fe20008010879 */
[----:B------:R-:W-:Y:S01]  /*eae0*/  FSEL R125, R132, -INF , !P5 ;  /* 0xff800000847d7808 */ /* 0x000fe20006800000 */
[----:B------:R-:W-:Y:S01]  /*eaf0*/  FMUL.FTZ R218, R27, R218 ;  /* 0x000000da1bda7220 */ /* 0x000fe20000410000 */
[----:B---3--:R-:W-:Y:S01]  /*eb00*/  FSEL R205, R134, -INF , !P0 ;  /* 0xff80000086cd7808 */ /* 0x008fe20004000000 */
[----:B------:R-:W-:Y:S01]  /*eb10*/  FFMA.FTZ R235, -R235, R235, 1 ;  /* 0x3f800000ebeb7423 */ /* 0x000fe200000101eb */
[----:B------:R-:W-:Y:S01]  /*eb20*/  FFMA.FTZ R116, R116, UR4, -R98 ;  /* 0x0000000474747c23 */ /* 0x000fe20008010862 */
[----:B------:R-:W-:Y:S01]  /*eb30*/  FMUL.FTZ R14, R14, R212 ;  /* 0x000000d40e0e7220 */ /* 0x000fe20000410000 */
[----:B------:R-:W-:Y:S01]  /*eb40*/  FFMA.FTZ R111, R111, UR4, -R207 ;  /* 0x000000046f6f7c23 */ /* 0x000fe200080108cf */
[----:B------:R3:W-:Y:S01]  /*eb50*/  MUFU.EX2 R98, R206 ;  /* 0x000000ce00627308 */ /* 0x0007e20000000800 */
[----:B------:R-:W-:Y:S01]  /*eb60*/  FFMA.FTZ R212, -R21, R21, 1 ;  /* 0x3f80000015d47423 */ /* 0x000fe20000010115 */
[--C-:B------:R-:W-:Y:S01]  /*eb70*/  FFMA.FTZ R125, R125, UR4, -R112.reuse ;  /* 0x000000047d7d7c23 */ /* 0x100fe20008010870 */
[----:B------:R-:W-:Y:S01]  /*eb80*/  FFMA.FTZ R205, R205, UR4, -R112 ;  /* 0x00000004cdcd7c23 */ /* 0x000fe20008010870 */
[----:B------:R-:W-:Y:S01]  /*eb90*/  FSEL R207, R135, -INF , !P1 ;  /* 0xff80000087cf7808 */ /* 0x000fe20004800000 */
[----:B------:R-:W-:Y:S01]  /*eba0*/  FFMA.FTZ R21, -R22, R22, 1 ;  /* 0x3f80000016157423 */ /* 0x000fe20000010116 */
[----:B------:R-:W-:Y:S01]  /*ebb0*/  FMUL.FTZ R112, R235, R218 ;  /* 0x000000daeb707220 */ /* 0x000fe20000410000 */
[----:B------:R-:W-:Y:S01]  /*ebc0*/  FMUL.FTZ R221, R28, R221 ;  /* 0x000000dd1cdd7220 */ /* 0x000fe20000410000 */
[----:B------:R-:W-:Y:S01]  /*ebd0*/  FFMA.FTZ R209, -R233, R233, 1 ;  /* 0x3f800000e9d17423 */ /* 0x000fe200000101e9 */
[----:B---3--:R-:W-:Y:S01]  /*ebe0*/  FSEL R206, R133, -INF , !P4 ;  /* 0xff80000085ce7808 */ /* 0x008fe20006000000 */
[----:B------:R-:W-:Y:S01]  /*ebf0*/  FFMA.FTZ R211, -R234, R234, 1 ;  /* 0x3f800000ead37423 */ /* 0x000fe200000101ea */
[----:B------:R-:W-:Y:S01]  /*ec00*/  FMUL.FTZ R222, R29, R222 ;  /* 0x000000de1dde7220 */ /* 0x000fe20000410000 */
[----:B------:R-:W-:Y:S01]  /*ec10*/  FMUL.FTZ R22, R18, R227 ;  /* 0x000000e312167220 */ /* 0x000fe20000410000 */
[--C-:B------:R-:W-:Y:S01]  /*ec20*/  FADD.FTZ R40, R40, -R216.reuse ;  /* 0x800000d828287221 */ /* 0x100fe20000010000 */
[----:B------:R-:W-:Y:S01]  /*ec30*/  FADD.FTZ R42, R42, -R216 ;  /* 0x800000d82a2a7221 */ /* 0x000fe20000010000 */
[----:B------:R-:W3:Y:S01]  /*ec40*/  MUFU.EX2 R30, R30 ;  /* 0x0000001e001e7308 */ /* 0x000ee20000000800 */
[----:B------:R-:W-:Y:S01]  /*ec50*/  FFMA.FTZ R236, -R236, R236, 1 ;  /* 0x3f800000ecec7423 */ /* 0x000fe200000101ec */
[----:B------:R-:W4:Y:S01]  /*ec60*/  SHFL.IDX PT, R218, R17, R215, 0x1f ;  /* 0x00001fd711da7589 */ /* 0x000f2200000e0000 */
[C---:B------:R-:W-:Y:S01]  /*ec70*/  IADD3 R227, R10.reuse, 0x8, RZ ;  /* 0x000000080ae37810 */ /* 0x040fe20007ffe0ff */
[----:B------:R-:W-:-:S02]  /*ec80*/  VIADD R234, R10, 0xc ;  /* 0x0000000c0aea7836 */ /* 0x000fc40000000000 */
[----:B------:R3:W-:Y:S01]  /*ec90*/  LDS R216, [R13+0x400] ;  /* 0x000400000dd87984 */ /* 0x0007e20000000800 */
[----:B-1----:R-:W-:Y:S01]  /*eca0*/  FMUL.FTZ R226, R32, R220 ;  /* 0x000000dc20e27220 */ /* 0x002fe20000410000 */
[--C-:B------:R-:W-:Y:S01]  /*ecb0*/  FFMA.FTZ R206, R206, UR4, -R103.reuse ;  /* 0x00000004cece7c23 */ /* 0x100fe20008010867 */
[----:B------:R-:W-:Y:S01]  /*ecc0*/  FFMA.FTZ R207, R207, UR4, -R103 ;  /* 0x00000004cfcf7c23 */ /* 0x000fe20008010867 */
[----:B------:R-:W-:Y:S01]  /*ecd0*/  FMUL.FTZ R209, R209, R222 ;  /* 0x000000ded1d17220 */ /* 0x000fe20000410000 */
[----:B------:R-:W1:Y:S01]  /*ece0*/  SHFL.IDX PT, R220, R17, R229, 0x1f ;  /* 0x00001fe511dc7589 */ /* 0x000e6200000e0000 */
[----:B------:R-:W-:Y:S01]  /*ecf0*/  FMUL.FTZ R103, R236, R221 ;  /* 0x000000ddec677220 */ /* 0x000fe20000410000 */
[----:B--2---:R-:W-:Y:S02]  /*ed00*/  FMUL.FTZ R222, R31, R217 ;  /* 0x000000d91fde7220 */ /* 0x004fe40000410000 */
[----:B------:R-:W2:Y:S04]  /*ed10*/  SHFL.IDX PT, R221, R17, R227, 0x1f ;  /* 0x00001fe311dd7589 */ /* 0x000ea800000e0000 */
[----:B------:R-:W2:Y:S01]  /*ed20*/  SHFL.IDX PT, R217, R17, R234, 0x1f ;  /* 0x00001fea11d97589 */ /* 0x000ea200000e0000 */
[----:B------:R-:W1:Y:S01]  /*ed30*/  MUFU.EX2 R36, R36 ;  /* 0x0000002400247308 */ /* 0x000e620000000800 */
[----:B---3--:R-:W-:Y:S01]  /*ed40*/  FMUL.FTZ R223, R30, R223 ;  /* 0x000000df1edf7220 */ /* 0x008fe20000410000 */
[C---:B------:R-:W-:Y:S01]  /*ed50*/  IADD3 R233, R10.reuse, 0x10, RZ ;  /* 0x000000100ae97810 */ /* 0x040fe20007ffe0ff */
[----:B------:R-:W-:Y:S01]  /*ed60*/  FMUL.FTZ R224, R19, R224 ;  /* 0x000000e013e07220 */ /* 0x000fe20000410000 */
[----:B------:R-:W-:-:S02]  /*ed70*/  VIADD R235, R10, 0x14 ;  /* 0x000000140aeb7836 */ /* 0x000fc40000000000 */
[----:B------:R-:W-:Y:S01]  /*ed80*/  FMUL.FTZ R211, R211, R223 ;  /* 0x000000dfd3d37220 */ /* 0x000fe20000410000 */
[----:B------:R-:W-:Y:S01]  /*ed90*/  FFMA.FTZ R13, -R171, R171, 1 ;  /* 0x3f800000ab0d7423 */ /* 0x000fe200000101ab */
[----:B------:R-:W3:Y:S01]  /*eda0*/  SHFL.IDX PT, R223, R17, R233, 0x1f ;  /* 0x00001fe911df7589 */ /* 0x000ee200000e0000 */
[----:B------:R-:W-:Y:S01]  /*edb0*/  FMUL.FTZ R40, R35, R40 ;  /* 0x0000002823287220 */ /* 0x000fe20000410000 */
[--C-:B----4-:R-:W-:Y:S01]  /*edc0*/  FADD.FTZ R41, R41, -R218.reuse ;  /* 0x800000da29297221 */ /* 0x110fe20000010000 */
[----:B------:R-:W-:Y:S01]  /*edd0*/  FMUL.FTZ R21, R21, R224 ;  /* 0x000000e015157220 */ /* 0x000fe20000410000 */
[----:B------:R-:W-:Y:S01]  /*ede0*/  FMUL.FTZ R22, R212, R22 ;  /* 0x00000016d4167220 */ /* 0x000fe20000410000 */
[----:B------:R-:W-:Y:S01]  /*edf0*/  FFMA.FTZ R212, -R23, R23, 1 ;  /* 0x3f80000017d47423 */ /* 0x000fe20000010117 */
[----:B------:R-:W4:Y:S01]  /*ee00*/  SHFL.IDX PT, R224, R17, R235, 0x1f ;  /* 0x00001feb11e07589 */ /* 0x000f2200000e0000 */
[----:B------:R-:W-:Y:S01]  /*ee10*/  FADD.FTZ R43, R43, -R218 ;  /* 0x800000da2b2b7221 */ /* 0x000fe20000010000 */
[--C-:B-1----:R-:W-:Y:S01]  /*ee20*/  FADD.FTZ R53, R53, -R220.reuse ;  /* 0x800000dc35357221 */ /* 0x102fe20000010000 */
[----:B------:R-:W-:Y:S01]  /*ee30*/  FADD.FTZ R55, R55, -R220 ;  /* 0x800000dc37377221 */ /* 0x000fe20000010000 */
[----:B------:R-:W-:Y:S01]  /*ee40*/  FMUL.FTZ R13, R13, R40 ;  /* 0x000000280d0d7220 */ /* 0x000fe20000410000 */
[----:B------:R-:W-:Y:S01]  /*ee50*/  FFMA.FTZ R218, -R169, R169, 1 ;  /* 0x3f800000a9da7423 */ /* 0x000fe200000101a9 */
[----:B------:R-:W-:Y:S01]  /*ee60*/  FMUL.FTZ R42, R36, R42 ;  /* 0x0000002a242a7220 */ /* 0x000fe20000410000 */
[----:B------:R-:W-:Y:S01]  /*ee70*/  FFMA.FTZ R40, -R170, R170, 1 ;  /* 0x3f800000aa287423 */ /* 0x000fe200000101aa */
[----:B------:R-:W-:Y:S01]  /*ee80*/  FMUL.FTZ R220, R12, R41 ;  /* 0x000000290cdc7220 */ /* 0x000fe20000410000 */
[----:B--2---:R-:W-:Y:S01]  /*ee90*/  FADD.FTZ R44, R44, -R221 ;  /* 0x800000dd2c2c7221 */ /* 0x004fe20000010000 */
[--C-:B------:R-:W-:Y:S01]  /*eea0*/  FADD.FTZ R45, R45, -R217.reuse ;  /* 0x800000d92d2d7221 */ /* 0x100fe20000010000 */
[----:B------:R-:W-:Y:S01]  /*eeb0*/  FADD.FTZ R47, R47, -R217 ;  /* 0x800000d92f2f7221 */ /* 0x000fe20000010000 */
[----:B------:R-:W-:Y:S01]  /*eec0*/  FFMA.FTZ R215, -R201, R201, 1 ;  /* 0x3f800000c9d77423 */ /* 0x000fe200000101c9 */
[----:B------:R-:W-:Y:S01]  /*eed0*/  FMUL.FTZ R228, R20, R228 ;  /* 0x000000e414e47220 */ /* 0x000fe20000410000 */
[----:B------:R-:W-:Y:S01]  /*eee0*/  FMUL.FTZ R212, R212, R222 ;  /* 0x000000ded4d47220 */ /* 0x000fe20000410000 */
[----:B------:R-:W-:Y:S01]  /*eef0*/  FADD.FTZ R46, R46, -R221 ;  /* 0x800000dd2e2e7221 */ /* 0x000fe20000010000 */
[----:B------:R-:W-:Y:S01]  /*ef00*/  FFMA.FTZ R217, -R168, R168, 1 ;  /* 0x3f800000a8d97423 */ /* 0x000fe200000101a8 */
[----:B------:R-:W-:Y:S01]  /*ef10*/  FMUL.FTZ R43, R37, R43 ;  /* 0x0000002b252b7220 */ /* 0x000fe20000410000 */
[----:B------:R-:W1:Y:S01]  /*ef20*/  SHFL.IDX PT, R222, R17, R230, 0x1f ;  /* 0x00001fe611de7589 */ /* 0x000e6200000e0000 */
[----:B------:R-:W-:Y:S01]  /*ef30*/  FMUL.FTZ R41, R218, R42 ;  /* 0x0000002ada297220 */ /* 0x000fe20000410000 */
[----:B------:R-:W-:Y:S01]  /*ef40*/  FMUL.FTZ R42, R40, R220 ;  /* 0x000000dc282a7220 */ /* 0x000fe20000410000 */
[----:B------:R-:W-:Y:S01]  /*ef50*/  FFMA.FTZ R40, -R167, R167, 1 ;  /* 0x3f800000a7287423 */ /* 0x000fe200000101a7 */
[----:B------:R-:W-:Y:S01]  /*ef60*/  FMUL.FTZ R44, R38, R44 ;  /* 0x0000002c262c7220 */ /* 0x000fe20000410000 */
[----:B------:R-:W-:Y:S01]  /*ef70*/  FMUL.FTZ R23, R215, R228 ;  /* 0x000000e4d7177220 */ /* 0x000fe20000410000 */
[----:B------:R-:W-:Y:S01]  /*ef80*/  FMUL.FTZ R43, R217, R43 ;  /* 0x0000002bd92b7220 */ /* 0x000fe20000410000 */
[----:B------:R-:W-:Y:S01]  /*ef90*/  FFMA.FTZ R88, -R88, R88, 1 ;  /* 0x3f80000058587423 */ /* 0x000fe20000010158 */
[----:B------:R-:W-:Y:S01]  /*efa0*/  FFMA.FTZ R89, -R89, R89, 1 ;  /* 0x3f80000059597423 */ /* 0x000fe20000010159 */
[----:B------:R-:W-:Y:S01]  /*efb0*/  FMUL.FTZ R46, R39, R46 ;  /* 0x0000002e272e7220 */ /* 0x000fe20000410000 */
[----:B------:R-:W-:Y:S01]  /*efc0*/  FMUL.FTZ R217, R94, R45 ;  /* 0x0000002d5ed97220 */ /* 0x000fe20000410000 */
[----:B------:R-:W-:Y:S01]  /*efd0*/  IADD3 R228, R10, 0x4, RZ ;  /* 0x000000040ae47810 */ /* 0x000fe20007ffe0ff */
[----:B------:R-:W-:Y:S01]  /*efe0*/  FMUL.FTZ R45, R40, R44 ;  /* 0x0000002c282d7220 */ /* 0x000fe20000410000 */
[----:B------:R-:W-:Y:S01]  /*eff0*/  FMUL.FTZ R44, R89, R46 ;  /* 0x0000002e592c7220 */ /* 0x000fe20000410000 */
[----:B------:R-:W-:Y:S01]  /*f000*/  FMUL.FTZ R46, R88, R217 ;  /* 0x000000d9582e7220 */ /* 0x000fe20000410000 */
[----:B------:R-:W-:Y:S01]  /*f010*/  FFMA.FTZ R90, -R90, R90, 1 ;  /* 0x3f8000005a5a7423 */ /* 0x000fe2000001015a */
[----:B------:R-:W2:Y:S01]  /*f020*/  SHFL.IDX PT, R88, R216, R228, 0x1f ;  /* 0x00001fe4d8587589 */ /* 0x000ea200000e0000 */
[--C-:B---3--:R-:W-:Y:S01]  /*f030*/  FADD.FTZ R48, R48, -R223.reuse ;  /* 0x800000df30307221 */ /* 0x108fe20000010000 */
[----:B------:R-:W-:Y:S01]  /*f040*/  FADD.FTZ R50, R50, -R223 ;  /* 0x800000df32327221 */ /* 0x000fe20000010000 */
[--C-:B----4-:R-:W-:Y:S01]  /*f050*/  FADD.FTZ R49, R49, -R224.reuse ;  /* 0x800000e031317221 */ /* 0x110fe20000010000 */
[----:B------:R-:W-:Y:S01]  /*f060*/  FMUL.FTZ R47, R11, R47 ;  /* 0x0000002f0b2f7220 */ /* 0x000fe20000410000 */
[----:B------:R-:W-:Y:S01]  /*f070*/  FFMA.FTZ R91, -R91, R91, 1 ;  /* 0x3f8000005b5b7423 */ /* 0x000fe2000001015b */
[----:B------:R-:W-:Y:S01]  /*f080*/  FMUL.FTZ R48, R96, R48 ;  /* 0x0000003060307220 */ /* 0x000fe20000410000 */
[----:B------:R-:W-:Y:S01]  /*f090*/  FMUL.FTZ R40, R97, R50 ;  /* 0x0000003261287220 */ /* 0x000fe20000410000 */
[----:B------:R-:W-:Y:S01]  /*f0a0*/  FADD.FTZ R51, R51, -R224 ;  /* 0x800000e033337221 */ /* 0x000fe20000010000 */
[----:B------:R-:W-:Y:S01]  /*f0b0*/  FFMA.FTZ R93, -R93, R93, 1 ;  /* 0x3f8000005d5d7423 */ /* 0x000fe2000001015d */
[----:B------:R-:W-:Y:S01]  /*f0c0*/  FFMA.FTZ R92, -R92, R92, 1 ;  /* 0x3f8000005c5c7423 */ /* 0x000fe2000001015c */
[----:B------:R-:W-:Y:S01]  /*f0d0*/  FMUL.FTZ R49, R95, R49 ;  /* 0x000000315f317220 */ /* 0x000fe20000410000 */
[----:B------:R-:W-:Y:S01]  /*f0e0*/  FMUL.FTZ R50, R90, R47 ;  /* 0x0000002f5a327220 */ /* 0x000fe20000410000 */
[----:B-1----:R-:W-:Y:S01]  /*f0f0*/  FADD.FTZ R52, R52, -R222 ;  /* 0x800000de34347221 */ /* 0x002fe20000010000 */
[----:B------:R-:W-:Y:S01]  /*f100*/  FMUL.FTZ R48, R91, R48 ;  /* 0x000000305b307220 */ /* 0x000fe20000410000 */
[----:B------:R-:W-:Y:S01]  /*f110*/  FFMA.FTZ R90, -R166, R166, 1 ;  /* 0x3f800000a65a7423 */ /* 0x000fe200000101a6 */
[----:B------:R-:W-:Y:S01]  /*f120*/  FMUL.FTZ R47, R93, R40 ;  /* 0x000000285d2f7220 */ /* 0x000fe20000410000 */
[----:B------:R-:W-:Y:S01]  /*f130*/  FMUL.FTZ R91, R98, R51 ;  /* 0x00000033625b7220 */ /* 0x000fe20000410000 */
[----:B------:R-:W1:Y:S01]  /*f140*/  SHFL.IDX PT, R40, R216, R227, 0x1f ;  /* 0x00001fe3d8287589 */ /* 0x000e6200000e0000 */
[----:B------:R-:W-:Y:S01]  /*f150*/  FMUL.FTZ R49, R92, R49 ;  /* 0x000000315c317220 */ /* 0x000fe20000410000 */
[----:B------:R-:W-:-:S02]  /*f160*/  FMUL.FTZ R93, R99, R52 ;  /* 0x00000034635d7220 */ /* 0x000fc40000410000 */
[----:B------:R-:W3:Y:S01]  /*f170*/  SHFL.IDX PT, R89, R216, R10, 0x1f ;  /* 0x00001f0ad8597589 */ /* 0x000ee200000e0000 */
[----:B------:R-:W-:-:S03]  /*f180*/  FMUL.FTZ R52, R90, R91 ;  /* 0x0000005b5a347220 */ /* 0x000fc60000410000 */
[----:B------:R-:W4:Y:S01]  /*f190*/  SHFL.IDX PT, R92, R216, R234, 0x1f ;  /* 0x00001fead85c7589 */ /* 0x000f2200000e0000 */
[----:B------:R-:W-:-:S03]  /*f1a0*/  FFMA.FTZ R51, -R165, R165, 1 ;  /* 0x3f800000a5337423 */ /* 0x000fc600000101a5 */
[----:B------:R-:W4:Y:S01]  /*f1b0*/  SHFL.IDX PT, R90, R216, R230, 0x1f ;  /* 0x00001fe6d85a7589 */ /* 0x000f2200000e0000 */
[--C-:B--2---:R-:W-:Y:S01]  /*f1c0*/  FADD.FTZ R57, R57, -R88.reuse ;  /* 0x8000005839397221 */ /* 0x104fe20000010000 */
[----:B------:R-:W-:Y:S01]  /*f1d0*/  FADD.FTZ R59, R59, -R88 ;  /* 0x800000583b3b7221 */ /* 0x000fe20000010000 */
[----:B------:R-:W-:Y:S01]  /*f1e0*/  FMUL.FTZ R51, R51, R93 ;  /* 0x0000005d33337220 */ /* 0x000fe20000410000 */
[----:B------:R2:W-:Y:S01]  /*f1f0*/  LDS R88, [R15+0x400] ;  /* 0x000400000f587984 */ /* 0x0005e20000000800 */
[----:B------:R-:W2:Y:S03]  /*f200*/  MUFU.EX2 R117, R117 ;  /* 0x0000007500757308 */ /* 0x000ea60000000800 */
[----:B------:R-:W2:Y:S04]  /*f210*/  SHFL.IDX PT, R93, R216, R233, 0x1f ;  /* 0x00001fe9d85d7589 */ /* 0x000ea800000e0000 */
[----:B------:R-:W-:Y:S01]  /*f220*/  SHFL.IDX PT, R91, R216, R235, 0x1f ;  /* 0x00001febd85b7589 */ /* 0x000fe200000e0000 */
[----:B------:R-:W2:Y:S03]  /*f230*/  MUFU.EX2 R106, R106 ;  /* 0x0000006a006a7308 */ /* 0x000ea60000000800 */
[----:B------:R-:W2:Y:S05]  /*f240*/  SHFL.IDX PT, R216, R216, R229, 0x1f ;  /* 0x00001fe5d8d87589 */ /* 0x000eaa00000e0000 */
[----:B------:R-:W2:Y:S01]  /*f250*/  MUFU.EX2 R119, R119 ;  /* 0x0000007700777308 */ /* 0x000ea20000000800 */
[----:B-1----:R-:W-:-:S07]  /*f260*/  FADD.FTZ R60, R60, -R40 ;  /* 0x800000283c3c7221 */ /* 0x002fce0000010000 */
[----:B------:R-:W1:Y:S01]  /*f270*/  MUFU.EX2 R204, R204 ;  /* 0x000000cc00cc7308 */ /* 0x000e620000000800 */
[----:B---3--:R-:W-:Y:S01]  /*f280*/  FADD.FTZ R56, R56, -R89 ;  /* 0x8000005938387221 */ /* 0x008fe20000010000 */
[----:B------:R-:W-:-:S06]  /*f290*/  FADD.FTZ R40, R62, -R40 ;  /* 0x800000283e287221 */ /* 0x000fcc0000010000 */
[----:B------:R-:W3:Y:S01]  /*f2a0*/  MUFU.EX2 R120, R120 ;  /* 0x0000007800787308 */ /* 0x000ee20000000800 */
[--C-:B----4-:R-:W-:Y:S01]  /*f2b0*/  FADD.FTZ R62, R61, -R92.reuse ;  /* 0x8000005c3d3e7221 */ /* 0x110fe20000010000 */
[----:B------:R-:W-:Y:S01]  /*f2c0*/  FADD.FTZ R58, R58, -R89 ;  /* 0x800000593a3a7221 */ /* 0x000fe20000010000 */
[----:B------:R-:W4:Y:S05]  /*f2d0*/  LDL.LU R200, [R1+0x110] ;  /* 0x0001100001c87983 */ /* 0x000f2a0000300800 */
[----:B------:R-:W3:Y:S01]  /*f2e0*/  MUFU.EX2 R111, R111 ;  /* 0x0000006f006f7308 */ /* 0x000ee20000000800 */
[----:B------:R-:W-:-:S07]  /*f2f0*/  FADD.FTZ R92, R63, -R92 ;  /* 0x8000005c3f5c7221 */ /* 0x000fce0000010000 */
[----:B------:R-:W3:Y:S01]  /*f300*/  MUFU.EX2 R100, R100 ;  /* 0x0000006400647308 */ /* 0x000ee20000000800 */
[----:B------:R-:W-:Y:S01]  /*f310*/  FADD.FTZ R63, R68, -R90 ;  /* 0x8000005a443f7221 */ /* 0x000fe20000010000 */
[----:B------:R-:W-:Y:S01]  /*f320*/  FFMA.FTZ R68, -R161, R161, 1 ;  /* 0x3f800000a1447423 */ /* 0x000fe200000101a1 */
[----:B--2---:R-:W-:-:S05]  /*f330*/  FMUL.FTZ R56, R117, R56 ;  /* 0x0000003875387220 */ /* 0x004fca0000410000 */
[----:B------:R-:W2:Y:S01]  /*f340*/  MUFU.EX2 R102, R102 ;  /* 0x0000006600667308 */ /* 0x000ea20000000800 */
[----:B------:R-:W-:Y:S01]  /*f350*/  FFMA.FTZ R15, -R159, R159, 1 ;  /* 0x3f8000009f0f7423 */ /* 0x000fe2000001019f */
[----:B------:R-:W-:-:S06]  /*f360*/  FMUL.FTZ R58, R106, R58 ;  /* 0x0000003a6a3a7220 */ /* 0x000fcc0000410000 */
[----:B------:R-:W2:Y:S01]  /*f370*/  MUFU.EX2 R116, R116 ;  /* 0x0000007400747308 */ /* 0x000ea20000000800 */
[----:B------:R-:W-:-:S07]  /*f380*/  FMUL.FTZ R68, R68, R56 ;  /* 0x0000003844447220 */ /* 0x000fce0000410000 */
[----:B------:R-:W2:Y:S01]  /*f390*/  MUFU.EX2 R104, R104 ;  /* 0x0000006800687308 */ /* 0x000ea20000000800 */
[----:B------:R-:W-:Y:S01]  /*f3a0*/  FFMA.FTZ R61, -R160, R160, 1 ;  /* 0x3f800000a03d7423 */ /* 0x000fe200000101a0 */
[----:B------:R-:W-:-:S06]  /*f3b0*/  FMUL.FTZ R57, R119, R57 ;  /* 0x0000003977397220 */ /* 0x000fcc0000410000 */
[----:B------:R-:W2:Y:S01]  /*f3c0*/  MUFU.EX2 R107, R107 ;  /* 0x0000006b006b7308 */ /* 0x000ea20000000800 */
[----:B------:R-:W-:-:S07]  /*f3d0*/  FADD.FTZ R66, R66, -R93 ;  /* 0x8000005d42427221 */ /* 0x000fce0000010000 */
[----:B------:R-:W2:Y:S01]  /*f3e0*/  MUFU.EX2 R122, R122 ;  /* 0x0000007a007a7308 */ /* 0x000ea20000000800 */
[----:B-1----:R-:W-:-:S07]  /*f3f0*/  FMUL.FTZ R56, R204, R59 ;  /* 0x0000003bcc387220 */ /* 0x002fce0000410000 */
[----:B------:R-:W1:Y:S01]  /*f400*/  MUFU.EX2 R101, R101 ;  /* 0x0000006500657308 */ /* 0x000e620000000800 */
[----:B------:R-:W-:Y:S01]  /*f410*/  FMUL.FTZ R59, R15, R58 ;  /* 0x0000003a0f3b7220 */ /* 0x000fe20000410000 */
[----:B------:R-:W-:-:S06]  /*f420*/  FADD.FTZ R89, R69, -R216 ;  /* 0x800000d845597221 */ /* 0x000fcc0000010000 */
[----:B------:R-:W1:Y:S01]  /*f430*/  MUFU.EX2 R124, R124 ;  /* 0x0000007c007c7308 */ /* 0x000e620000000800 */
[----:B------:R-:W-:Y:S01]  /*f440*/  FFMA.FTZ R58, -R157, R157, 1 ;  /* 0x3f8000009d3a7423 */ /* 0x000fe2000001019d */
[----:B---3--:R-:W-:Y:S01]  /*f450*/  FMUL.FTZ R60, R120, R60 ;  /* 0x0000003c783c7220 */ /* 0x008fe20000410000 */
[----:B------:R-:W-:Y:S01]  /*f460*/  FADD.FTZ R65, R65, -R91 ;  /* 0x8000005b41417221 */ /* 0x000fe20000010000 */
[----:B------:R-:W-:Y:S01]  /*f470*/  FADD.FTZ R216, R71, -R216 ;  /* 0x800000d847d87221 */ /* 0x000fe20000010000 */
[----:B------:R-:W-:Y:S01]  /*f480*/  FMUL.FTZ R61, R61, R57 ;  /* 0x000000393d3d7220 */ /* 0x000fe20000410000 */
[----:B------:R-:W-:Y:S01]  /*f490*/  FFMA.FTZ R71, -R155, R155, 1 ;  /* 0x3f8000009b477423 */ /* 0x000fe2000001019b */
[----:B------:R-:W-:Y:S01]  /*f4a0*/  FMUL.FTZ R40, R111, R40 ;  /* 0x000000286f287220 */ /* 0x000fe20000410000 */
[----:B------:R-:W-:Y:S01]  /*f4b0*/  FFMA.FTZ R57, -R151, R151, 1 ;  /* 0x3f80000097397423 */ /* 0x000fe20000010197 */
[----:B------:R-:W-:Y:S01]  /*f4c0*/  FMUL.FTZ R66, R100, R66 ;  /* 0x0000004264427220 */ /* 0x000fe20000410000 */
[----:B------:R-:W-:Y:S01]  /*f4d0*/  FADD.FTZ R54, R54, -R222 ;  /* 0x800000de36367221 */ /* 0x000fe20000010000 */
[----:B------:R-:W-:Y:S01]  /*f4e0*/  FADD.FTZ R64, R64, -R93 ;  /* 0x8000005d40407221 */ /* 0x000fe20000010000 */
[----:B------:R-:W-:Y:S01]  /*f4f0*/  FMUL.FTZ R58, R58, R60 ;  /* 0x0000003c3a3a7220 */ /* 0x000fe20000410000 */
[----:B--2---:R-:W-:Y:S01]  /*f500*/  FMUL.FTZ R60, R102, R65 ;  /* 0x00000041663c7220 */ /* 0x004fe20000410000 */
[----:B------:R-:W-:Y:S01]  /*f510*/  FMUL.FTZ R71, R71, R40 ;  /* 0x0000002847477220 */ /* 0x000fe20000410000 */
        /* <DEDUP_REMOVED lines=9> */
[----:B------:R-:W-:Y:S01]  /*f5b0*/  FFMA.FTZ R15, -R154, R154, 1 ;  /* 0x3f8000009a0f7423 */ /* 0x000fe2000001019a */
[----:B-1----:R-:W-:Y:S01]  /*f5c0*/  FMUL.FTZ R64, R101, R64 ;  /* 0x0000004065407220 */ /* 0x002fe20000410000 */
[----:B------:R-:W4:Y:S01]  /*f5d0*/  LDL.LU R201, [R1+0x10c] ;  /* 0x00010c0001c97983 */ /* 0x000f220000300800 */
[----:B------:R-:W-:Y:S01]  /*f5e0*/  FFMA.FTZ R215, -R202, R202, 1 ;  /* 0x3f800000cad77423 */ /* 0x000fe200000101ca */
[----:B------:R-:W-:Y:S01]  /*f5f0*/  FFMA.FTZ R225, -R203, R203, 1 ;  /* 0x3f800000cbe17423 */ /* 0x000fe200000101cb */
[----:B------:R-:W1:Y:S01]  /*f600*/  MUFU.EX2 R115, R115 ;  /* 0x0000007300737308 */ /* 0x000e620000000800 */
[----:B------:R-:W4:Y:S01]  /*f610*/  LDL.LU R202, [R1+0x108] ;  /* 0x0001080001ca7983 */ /* 0x000f220000300800 */
[----:B------:R-:W-:Y:S01]  /*f620*/  FMUL.FTZ R222, R124, R55 ;  /* 0x000000377cde7220 */ /* 0x000fe20000410000 */
[----:B------:R-:W-:Y:S01]  /*f630*/  FMUL.FTZ R66, R66, R63 ;  /* 0x0000003f42427220 */ /* 0x000fe20000410000 */
[----:B------:R-:W-:Y:S01]  /*f640*/  FMUL.FTZ R53, R218, R220 ;  /* 0x000000dcda357220 */ /* 0x000fe20000410000 */
[----:B------:R-:W4:Y:S01]  /*f650*/  LDL.LU R203, [R1+0x104] ;  /* 0x0001040001cb7983 */ /* 0x000f220000300800 */
[----:B------:R-:W-:Y:S01]  /*f660*/  FMUL.FTZ R55, R217, R221 ;  /* 0x000000ddd9377220 */ /* 0x000fe20000410000 */
[----:B------:R-:W-:Y:S01]  /*f670*/  FADD.FTZ R67, R67, -R91 ;  /* 0x8000005b43437221 */ /* 0x000fe20000010000 */
[----:B------:R-:W2:Y:S01]  /*f680*/  MUFU.EX2 R105, R105 ;  /* 0x0000006900697308 */ /* 0x000ea20000000800 */
[----:B------:R3:W5:Y:S01]  /*f690*/  LDL.LU R171, [R1+0x100] ;  /* 0x0001000001ab7983 */ /* 0x0007620000300800 */
[----:B------:R-:W-:Y:S01]  /*f6a0*/  FMUL.FTZ R15, R15, R92 ;  /* 0x0000005c0f0f7220 */ /* 0x000fe20000410000 */
[----:B------:R-:W-:-:S02]  /*f6b0*/  FMUL.FTZ R64, R40, R64 ;  /* 0x0000004028407220 */ /* 0x000fc40000410000 */
[----:B------:R-:W3:Y:S04]  /*f6c0*/  SHFL.IDX PT, R63, R88, R235, 0x1f ;  /* 0x00001feb583f7589 */ /* 0x000ee800000e0000 */
[----:B------:R1:W5:Y:S01]  /*f6d0*/  LDL.LU R170, [R1+0xfc] ;  /* 0x0000fc0001aa7983 */ /* 0x0003620000300800 */
[----:B------:R-:W3:Y:S03]  /*f6e0*/  MUFU.EX2 R114, R114 ;  /* 0x0000007200727308 */ /* 0x000ee60000000800 */
[----:B------:R-:W-:Y:S04]  /*f6f0*/  SHFL.IDX PT, R91, R88, R10, 0x1f ;  /* 0x00001f0a585b7589 */ /* 0x000fe800000e0000 */
[----:B------:R-:W3:Y:S04]  /*f700*/  SHFL.IDX PT, R40, R88, R228, 0x1f ;  /* 0x00001fe458287589 */ /* 0x000ee800000e0000 */
[----:B------:R-:W-:Y:S04]  /*f710*/  SHFL.IDX PT, R93, R88, R227, 0x1f ;  /* 0x00001fe3585d7589 */ /* 0x000fe800000e0000 */
[----:B------:R-:W-:Y:S04]  /*f720*/  SHFL.IDX PT, R217, R88, R234, 0x1f ;  /* 0x00001fea58d97589 */ /* 0x000fe800000e0000 */
[----:B------:R-:W-:Y:S04]  /*f730*/  SHFL.IDX PT, R218, R88, R233, 0x1f ;  /* 0x00001fe958da7589 */ /* 0x000fe800000e0000 */
[----:B------:R-:W-:Y:S04]  /*f740*/  SHFL.IDX PT, R92, R88, R230, 0x1f ;  /* 0x00001fe6585c7589 */ /* 0x000fe800000e0000 */
[----:B------:R1:W5:Y:S04]  /*f750*/  LDL.LU R169, [R1+0xf8] ;  /* 0x0000f80001a97983 */ /* 0x0003680000300800 */
[----:B------:R-:W3:Y:S01]  /*f760*/  SHFL.IDX PT, R88, R88, R229, 0x1f ;  /* 0x00001fe558587589 */ /* 0x000ee200000e0000 */
[----:B------:R-:W3:Y:S03]  /*f770*/  MUFU.EX2 R110, R110 ;  /* 0x0000006e006e7308 */ /* 0x000ee60000000800 */
[----:B------:R1:W5:Y:S04]  /*f780*/  LDL.LU R168, [R1+0xf4] ;  /* 0x0000f40001a87983 */ /* 0x0003680000300800 */
[----:B------:R1:W5:Y:S01]  /*f790*/  LDL.LU R167, [R1+0xf0] ;  /* 0x0000f00001a77983 */ /* 0x0003620000300800 */
[----:B------:R-:W-:-:S03]  /*f7a0*/  FFMA.FTZ R54, -R162, R162, 1 ;  /* 0x3f800000a2367423 */ /* 0x000fc600000101a2 */
[----:B------:R1:W5:Y:S01]  /*f7b0*/  LDL.LU R166, [R1+0xec] ;  /* 0x0000ec0001a67983 */ /* 0x0003620000300800 */
[----:B------:R-:W3:Y:S03]  /*f7c0*/  MUFU.EX2 R118, R118 ;  /* 0x0000007600767308 */ /* 0x000ee60000000800 */
[----:B------:R1:W5:Y:S04]  /*f7d0*/  LDL.LU R165, [R1+0xe8] ;  /* 0x0000e80001a57983 */ /* 0x0003680000300800 */
[----:B------:R1:W5:Y:S04]  /*f7e0*/  LDL.LU R164, [R1+0xe4] ;  /* 0x0000e40001a47983 */ /* 0x0003680000300800 */
[----:B------:R1:W5:Y:S01]  /*f7f0*/  LDL.LU R163, [R1+0xe0] ;  /* 0x0000e00001a37983 */ /* 0x0003620000300800 */
[----:B------:R-:W-:-:S03]  /*f800*/  FFMA.FTZ R69, -R158, R158, 1 ;  /* 0x3f8000009e457423 */ /* 0x000fc6000001019e */
[----:B------:R1:W5:Y:S01]  /*f810*/  LDL.LU R162, [R1+0xdc] ;  /* 0x0000dc0001a27983 */ /* 0x0003620000300800 */
[----:B------:R-:W-:-:S03]  /*f820*/  FADD.FTZ R90, R70, -R90 ;  /* 0x8000005a465a7221 */ /* 0x000fc60000010000 */
[----:B------:R1:W5:Y:S01]  /*f830*/  LDL.LU R161, [R1+0xd8] ;  /* 0x0000d80001a17983 */ /* 0x0003620000300800 */
[----:B------:R-:W3:Y:S03]  /*f840*/  MUFU.EX2 R138, R138 ;  /* 0x0000008a008a7308 */ /* 0x000ee60000000800 */
[----:B------:R1:W5:Y:S01]  /*f850*/  LDL.LU R160, [R1+0xd4] ;  /* 0x0000d40001a07983 */ /* 0x0003620000300800 */
[----:B------:R-:W-:-:S03]  /*f860*/  FFMA.FTZ R70, -R156, R156, 1 ;  /* 0x3f8000009c467423 */ /* 0x000fc6000001019c */
[----:B------:R2:W5:Y:S01]  /*f870*/  LDL.LU R159, [R1+0xd0] ;  /* 0x0000d000019f7983 */ /* 0x0005620000300800 */
[----:B------:R-:W-:-:S03]  /*f880*/  FFMA.FTZ R57, -R149, R149, 1 ;  /* 0x3f80000095397423 */ /* 0x000fc60000010195 */
[----:B------:R3:W5:Y:S01]  /*f890*/  LDL.LU R158, [R1+0xcc] ;  /* 0x0000cc00019e7983 */ /* 0x0007620000300800 */
[----:B-1----:R-:W-:-:S03]  /*f8a0*/  FMUL.FTZ R67, R115, R67 ;  /* 0x0000004373437220 */ /* 0x002fc60000410000 */
[----:B------:R1:W5:Y:S01]  /*f8b0*/  LDL.LU R157, [R1+0xc8] ;  /* 0x0000c800019d7983 */ /* 0x0003620000300800 */
[----:B------:R-:W-:Y:S01]  /*f8c0*/  FMUL.FTZ R69, R69, R56 ;  /* 0x0000003845457220 */ /* 0x000fe20000410000 */
[----:B--2---:R-:W-:Y:S02]  /*f8d0*/  FMUL.FTZ R62, R105, R62 ;  /* 0x0000003e693e7220 */ /* 0x004fe40000410000 */
[----:B------:R1:W5:Y:S01]  /*f8e0*/  LDL.LU R156, [R1+0xc4] ;  /* 0x0000c400019c7983 */ /* 0x0003620000300800 */
[----:B------:R-:W-:-:S03]  /*f8f0*/  FFMA.FTZ R56, -R152, R152, 1 ;  /* 0x3f80000098387423 */ /* 0x000fc60000010198 */
[----:B------:R1:W5:Y:S01]  /*f900*/  LDL.LU R155, [R1+0xc0] ;  /* 0x0000c000019b7983 */ /* 0x0003620000300800 */
[----:B------:R-:W-:-:S03]  /*f910*/  FMUL.FTZ R57, R57, R67 ;  /* 0x0000004339397220 */ /* 0x000fc60000410000 */
[----:B------:R1:W5:Y:S01]  /*f920*/  LDL.LU R154, [R1+0xbc] ;  /* 0x0000bc00019a7983 */ /* 0x0003620000300800 */
[----:B------:R-:W-:-:S03]  /*f930*/  FMUL.FTZ R70, R70, R62 ;  /* 0x0000003e46467220 */ /* 0x000fc60000410000 */
[----:B------:R1:W5:Y:S01]  /*f940*/  LDL.LU R153, [R1+0xb8] ;  /* 0x0000b80001997983 */ /* 0x0003620000300800 */
[----:B------:R-:W-:Y:S01]  /*f950*/  FFMA.FTZ R67, -R147, R147, 1 ;  /* 0x3f80000093437423 */ /* 0x000fe20000010193 */
[----:B---3--:R-:W-:Y:S02]  /*f960*/  FMUL.FTZ R90, R114, R90 ;  /* 0x0000005a725a7220 */ /* 0x008fe40000410000 */
[----:B------:R1:W5:Y:S01]  /*f970*/  LDL.LU R152, [R1+0xb4] ;  /* 0x0000b40001987983 */ /* 0x0003620000300800 */
[----:B------:R-:W-:-:S03]  /*f980*/  FFMA.FTZ R62, -R148, R148, 1 ;  /* 0x3f800000943e7423 */ /* 0x000fc60000010194 */
[----:B------:R1:W5:Y:S01]  /*f990*/  LDL.LU R151, [R1+0xb0] ;  /* 0x0000b00001977983 */ /* 0x0003620000300800 */
[----:B------:R-:W-:Y:S01]  /*f9a0*/  FMUL.FTZ R56, R56, R60 ;  /* 0x0000003c38387220 */ /* 0x000fe20000410000 */
[----:B------:R-:W-:Y:S02]  /*f9b0*/  FMUL.FTZ R89, R110, R89 ;  /* 0x000000596e597220 */ /* 0x000fe40000410000 */
[----:B------:R1:W5:Y:S01]  /*f9c0*/  LDL.LU R150, [R1+0xac] ;  /* 0x0000ac0001967983 */ /* 0x0003620000300800 */
[----:B------:R-:W-:Y:S01]  /*f9d0*/  FFMA.FTZ R60, -R146, R146, 1 ;  /* 0x3f800000923c7423 */ /* 0x000fe20000010192 */
[--C-:B------:R-:W-:Y:S02]  /*f9e0*/  FADD.FTZ R81, R81, -R63.reuse ;  /* 0x8000003f51517221 */ /* 0x100fe40000010000 */
[----:B------:R1:W5:Y:S01]  /*f9f0*/  LDL.LU R149, [R1+0xa8] ;  /* 0x0000a80001957983 */ /* 0x0003620000300800 */
[----:B------:R-:W-:Y:S01]  /*fa00*/  FADD.FTZ R83, R83, -R63 ;  /* 0x8000003f53537221 */ /* 0x000fe20000010000 */
[----:B------:R-:W-:-:S02]  /*fa10*/  FMUL.FTZ R216, R118, R216 ;  /* 0x000000d876d87220 */ /* 0x000fc40000410000 */
[----:B------:R1:W5:Y:S01]  /*fa20*/  LDL.LU R148, [R1+0xa4] ;  /* 0x0000a40001947983 */ /* 0x0003620000300800 */
[----:B------:R-:W-:Y:S01]  /*fa30*/  FMUL.FTZ R67, R67, R90 ;  /* 0x0000005a43437220 */ /* 0x000fe20000410000 */
[--C-:B------:R-:W-:Y:S01]  /*fa40*/  FADD.FTZ R73, R73, -R40.reuse ;  /* 0x8000002849497221 */ /* 0x100fe20000010000 */
[----:B------:R-:W-:Y:S01]  /*fa50*/  FFMA.FTZ R63, -R145, R145, 1 ;  /* 0x3f800000913f7423 */ /* 0x000fe20000010191 */
[----:B------:R1:W5:Y:S01]  /*fa60*/  LDL.LU R147, [R1+0xa0] ;  /* 0x0000a00001937983 */ /* 0x0003620000300800 */
[----:B------:R-:W-:Y:S01]  /*fa70*/  FADD.FTZ R40, R75, -R40 ;  /* 0x800000284b287221 */ /* 0x000fe20000010000 */
[--C-:B------:R-:W-:Y:S01]  /*fa80*/  FADD.FTZ R85, R85, -R88.reuse ;  /* 0x8000005855557221 */ /* 0x100fe20000010000 */
[----:B------:R-:W-:Y:S01]  /*fa90*/  FADD.FTZ R87, R87, -R88 ;  /* 0x8000005857577221 */ /* 0x000fe20000010000 */
[----:B------:R1:W5:Y:S01]  /*faa0*/  LDL.LU R146, [R1+0x9c] ;  /* 0x00009c0001927983 */ /* 0x0003620000300800 */
[----:B------:R-:W-:Y:S01]  /*fab0*/  FFMA.FTZ R90, -R144, R144, 1 ;  /* 0x3f800000905a7423 */ /* 0x000fe20000010190 */
[----:B------:R-:W-:Y:S01]  /*fac0*/  FMUL.FTZ R62, R62, R89 ;  /* 0x000000593e3e7220 */ /* 0x000fe20000410000 */
        /* <DEDUP_REMOVED lines=11> */
[----:B------:R-:W-:Y:S01]  /*fb80*/  FMUL.FTZ R40, R138, R40 ;  /* 0x000000288a287220 */ /* 0x000fe20000410000 */
[----:B------:R1:W5:Y:S01]  /*fb90*/  LDL.LU R142, [R1+0x8c] ;  /* 0x00008c00018e7983 */ /* 0x0003620000300800 */
[----:B------:R-:W-:Y:S01]  /*fba0*/  FFMA.FTZ R216, -R140, R140, 1 ;  /* 0x3f8000008cd87423 */ /* 0x000fe2000001018c */
[--C-:B------:R-:W-:Y:S01]  /*fbb0*/  FADD.FTZ R84, R84, -R92.reuse ;  /* 0x8000005c54547221 */ /* 0x100fe20000010000 */
[----:B------:R-:W-:Y:S01]  /*fbc0*/  FADD.FTZ R86, R86, -R92 ;  /* 0x8000005c56567221 */ /* 0x000fe20000010000 */
[----:B------:R1:W5:Y:S01]  /*fbd0*/  LDL.LU R141, [R1+0x88] ;  /* 0x00008800018d7983 */ /* 0x0003620000300800 */
[----:B------:R-:W-:Y:S01]  /*fbe0*/  FFMA.FTZ R91, -R7, R7, 1 ;  /* 0x3f800000075b7423 */ /* 0x000fe20000010107 */
[----:B------:R-:W-:-:S02]  /*fbf0*/  FFMA.FTZ R92, -R6, R6, 1 ;  /* 0x3f800000065c7423 */ /* 0x000fc40000010106 */
[----:B------:R1:W5:Y:S01]  /*fc00*/  LDL.LU R140, [R1+0x84] ;  /* 0x00008400018c7983 */ /* 0x0003620000300800 */
[--C-:B------:R-:W-:Y:S01]  /*fc10*/  FADD.FTZ R80, R80, -R218.reuse ;  /* 0x800000da50507221 */ /* 0x100fe20000010000 */
[----:B------:R-:W-:Y:S01]  /*fc20*/  FADD.FTZ R82, R82, -R218 ;  /* 0x800000da52527221 */ /* 0x000fe20000010000 */
[----:B------:R-:W-:Y:S01]  /*fc30*/  FFMA.FTZ R220, -R5, R5, 1 ;  /* 0x3f80000005dc7423 */ /* 0x000fe20000010105 */
[----:B------:R1:W5:Y:S01]  /*fc40*/  LDL.LU R7, [R1+0x80] ;  /* 0x0000800001077983 */ /* 0x0003620000300800 */
[----:B------:R-:W-:Y:S01]  /*fc50*/  FMUL.FTZ R89, R89, R40 ;  /* 0x0000002859597220 */ /* 0x000fe20000410000 */
[----:B------:R-:W-:Y:S02]  /*fc60*/  FFMA.FTZ R218, -R4, R4, 1 ;  /* 0x3f80000004da7423 */ /* 0x000fe40000010104 */
[----:B------:R1:W5:Y:S01]  /*fc70*/  LDL.LU R6, [R1+0x7c] ;  /* 0x00007c0001067983 */ /* 0x0003620000300800 */
[----:B------:R-:W-:-:S03]  /*fc80*/  FFMA.FTZ R40, -R2, R2, 1 ;  /* 0x3f80000002287423 */ /* 0x000fc60000010102 */
[----:B------:R1:W5:Y:S04]  /*fc90*/  LDL.LU R5, [R1+0x78] ;  /* 0x0000780001057983 */ /* 0x0003680000300800 */
[----:B------:R1:W5:Y:S04]  /*fca0*/  LDL.LU R4, [R1+0x74] ;  /* 0x0000740001047983 */ /* 0x0003680000300800 */
[----:B------:R1:W5:Y:S04]  /*fcb0*/  LDL.LU R2, [R1+0x70] ;  /* 0x0000700001027983 */ /* 0x0003680000300800 */
[----:B------:R-:W2:Y:S01]  /*fcc0*/  LDL R221, [R1+0x54] ;  /* 0x0000540001dd7983 */ /* 0x000ea20000100800 */
[----:B------:R-:W3:Y:S08]  /*fcd0*/  MUFU.EX2 R131, R131 ;  /* 0x0000008300837308 */ /* 0x000ef00000000800 */
        /* <DEDUP_REMOVED lines=9> */
[----:B------:R-:W4:Y:S08]  /*fd70*/  MUFU.EX2 R123, R123 ;  /* 0x0000007b007b7308 */ /* 0x000f300000000800 */
[----:B------:R-:W4:Y:S08]  /*fd80*/  MUFU.EX2 R121, R121 ;  /* 0x0000007900797308 */ /* 0x000f300000000800 */
[----:B------:R-:W4:Y:S08]  /*fd90*/  MUFU.EX2 R129, R129 ;  /* 0x0000008100817308 */ /* 0x000f300000000800 */
[----:B------:R-:W4:Y:S08]  /*fda0*/  MUFU.EX2 R126, R126 ;  /* 0x0000007e007e7308 */ /* 0x000f300000000800 */
[----:B------:R-:W4:Y:S08]  /*fdb0*/  MUFU.EX2 R139, R139 ;  /* 0x0000008b008b7308 */ /* 0x000f300000000800 */
[----:B------:R-:W4:Y:S08]  /*fdc0*/  MUFU.EX2 R125, R125 ;  /* 0x0000007d007d7308 */ /* 0x000f300000000800 */
[----:B------:R-:W4:Y:S01]  /*fdd0*/  MUFU.EX2 R205, R205 ;  /* 0x000000cd00cd7308 */ /* 0x000f220000000800 */
[----:B---3--:R-:W-:Y:S01]  /*fde0*/  FMUL.FTZ R74, R131, R74 ;  /* 0x0000004a834a7220 */ /* 0x008fe20000410000 */
[----:B-1----:R-:W-:Y:S01]  /*fdf0*/  FMUL.FTZ R76, R127, R76 ;  /* 0x0000004c7f4c7220 */ /* 0x002fe20000410000 */
[----:B------:R-:W-:Y:S01]  /*fe00*/  FMUL.FTZ R82, R137, R82 ;  /* 0x0000005289527220 */ /* 0x000fe20000410000 */
[----:B------:R-:W-:Y:S01]  /*fe10*/  FFMA.FTZ R136, -R136, R136, 1 ;  /* 0x3f80000088887423 */ /* 0x000fe20000010188 */
[----:B------:R-:W-:Y:S01]  /*fe20*/  FMUL.FTZ R231, R33, R231 ;  /* 0x000000e721e77220 */ /* 0x000fe20000410000 */
[----:B------:R-:W-:Y:S01]  /*fe30*/  FMUL.FTZ R232, R34, R232 ;  /* 0x000000e822e87220 */ /* 0x000fe20000410000 */
[--C-:B------:R-:W-:Y:S01]  /*fe40*/  FADD.FTZ R77, R77, -R217.reuse ;  /* 0x800000d94d4d7221 */ /* 0x100fe20000010000 */
[----:B------:R-:W-:Y:S01]  /*fe50*/  FADD.FTZ R79, R79, -R217 ;  /* 0x800000d94f4f7221 */ /* 0x000fe20000010000 */
[----:B------:R-:W-:Y:S01]  /*fe60*/  FMUL.FTZ R73, R108, R73 ;  /* 0x000000496c497220 */ /* 0x000fe20000410000 */
[----:B------:R-:W-:Y:S01]  /*fe70*/  FMUL.FTZ R72, R113, R72 ;  /* 0x0000004871487220 */ /* 0x000fe20000410000 */
[----:B------:R-:W-:Y:S01]  /*fe80*/  FMUL.FTZ R88, R88, R74 ;  /* 0x0000004a58587220 */ /* 0x000fe20000410000 */
[----:B------:R-:W-:Y:S01]  /*fe90*/  FMUL.FTZ R93, R93, R76 ;  /* 0x0000004c5d5d7220 */ /* 0x000fe20000410000 */
[----:B------:R-:W-:Y:S01]  /*fea0*/  FFMA.FTZ R217, -R128, R128, 1 ;  /* 0x3f80000080d97423 */ /* 0x000fe20000010180 */
[----:B------:R-:W-:Y:S01]  /*feb0*/  FMUL.FTZ R128, R40, R82 ;  /* 0x0000005228807220 */ /* 0x000fe20000410000 */
[----:B------:R-:W-:Y:S01]  /*fec0*/  FFMA.FTZ R133, -R133, R133, 1 ;  /* 0x3f80000085857423 */ /* 0x000fe20000010185 */
        /* <DEDUP_REMOVED lines=69> */
[----:B--2---:R-:W-:-:S05]  /*10320*/  IMAD R13, R0, 0x4000, R221 ;  /* 0x00004000000d7824 */ /* 0x004fca00078e02dd */
[----:B------:R-:W-:-:S05]  /*10330*/  LEA R13, R13, R16, 0x1 ;  /* 0x000000100d0d7211 */ /* 0x000fca00078e08ff */
        /* <DEDUP_REMOVED lines=79> */
[----:B------:R-:W-:Y:S01]  /*10830*/  R2UR UR4, R16 ;  /* 0x00000000100472ca */ /* 0x000fe200000e0000 */
[----:B---3--:R-:W-:-:S05]  /*10840*/  IMAD R11, R0, 0x800, R14 ;  /* 0x00000800000b7824 */ /* 0x008fca00078e020e */
        /* <DEDUP_REMOVED lines=65> */
.L_x_1232:
        /* <DEDUP_REMOVED lines=70> */
.L_x_1233:
        /* <DEDUP_REMOVED lines=12> */
.L_x_1223:
        /* <DEDUP_REMOVED lines=34> */
.L_x_1191:
        /* <DEDUP_REMOVED lines=22> */
.L_x_1236:
[----:B------:R-:W-:-:S05]  /*11500*/  VIADD R16, R17, 0x4000 ;  /* 0x0000400011107836 */ /* 0x000fca0000000000 */
        /* <DEDUP_REMOVED lines=18> */
.L_x_1237:
        /* <DEDUP_REMOVED lines=18> */
.L_x_1238:
        /* <DEDUP_REMOVED lines=18> */
.L_x_1239:
        /* <DEDUP_REMOVED lines=22> */
[----:B------:R-:W-:Y:S02]  /*119d0*/  F2FP.F16.F32.PACK_AB R148, R149, R148 ;  /* 0x000000949594723e */ /* 0x000fe400000000ff */
[CC--:B------:R-:W-:Y:S02]  /*119e0*/  LEA.HI R4, R2.reuse, R7.reuse, RZ, 0x4 ;  /* 0x0000000702047211 */ /* 0x0c0fe400078f20ff */
[----:B------:R-:W-:Y:S02]  /*119f0*/  LEA.HI R2, R2, R7, RZ, 0x5 ;  /* 0x0000000702027211 */ /* 0x000fe400078f28ff */
[----:B------:R-:W-:Y:S02]  /*11a00*/  LOP3.LUT R0, R4, 0xfffffff0, RZ, 0xc0, !PT ;  /* 0xfffffff004007812 */ /* 0x000fe400078ec0ff */
[----:B------:R-:W-:-:S02]  /*11a10*/  SHF.R.S32.HI R4, RZ, 0x4, R4 ;  /* 0x00000004ff047819 */ /* 0x000fc40000011404 */
[----:B------:R-:W-:Y:S02]  /*11a20*/  IADD3 R0, R7, -R0, RZ ;  /* 0x8000000007007210 */ /* 0x000fe40007ffe0ff */
[----:B------:R-:W-:Y:S01]  /*11a30*/  SHF.R.S32.HI R2, RZ, 0x5, R2 ;  /* 0x00000005ff027819 */ /* 0x000fe20000011402 */
[----:B------:R-:W-:Y:S01]  /*11a40*/  IMAD.SHL.U32 R7, R4, 0x8, RZ ;  /* 0x0000000804077824 */ /* 0x000fe200078e00ff */
[----:B------:R-:W-:Y:S02]  /*11a50*/  SHF.R.S32.HI R3, RZ, 0x1f, R0 ;  /* 0x0000001fff037819 */ /* 0x000fe40000011400 */
[----:B------:R-:W-:Y:S02]  /*11a60*/  F2FP.F16.F32.PACK_AB R142, R145, R144 ;  /* 0x00000090918e723e */ /* 0x000fe400000000ff */
[----:B------:R-:W-:Y:S02]  /*11a70*/  LEA.HI R3, R3, R0, RZ, 0x3 ;  /* 0x0000000003037211 */ /* 0x000fe400078f18ff */
[----:B------:R-:W-:-:S02]  /*11a80*/  F2FP.F16.F32.PACK_AB R143, R147, R146 ;  /* 0x00000092938f723e */ /* 0x000fc400000000ff */
[C---:B------:R-:W-:Y:S02]  /*11a90*/  LOP3.LUT R5, R3.reuse, 0xfffffff8, RZ, 0xc0, !PT ;  /* 0xfffffff803057812 */ /* 0x040fe400078ec0ff */
[----:B------:R-:W-:Y:S02]  /*11aa0*/  SHF.L.U32 R3, R3, 0x6, RZ ;  /* 0x0000000603037819 */ /* 0x000fe400000006ff */
[----:B------:R-:W-:Y:S01]  /*11ab0*/  F2FP.F16.F32.PACK_AB R149, R151, R150 ;  /* 0x000000969795723e */ /* 0x000fe200000000ff */
[----:B------:R-:W-:Y:S01]  /*11ac0*/  IMAD.IADD R5, R0, 0x1, -R5 ;  /* 0x0000000100057824 */ /* 0x000fe200078e0a05 */
[----:B------:R-:W-:Y:S02]  /*11ad0*/  LOP3.LUT R3, R3, 0x7ffffe00, RZ, 0xc0, !PT ;  /* 0x7ffffe0003037812 */ /* 0x000fe400078ec0ff */
[----:B------:R-:W-:Y:S02]  /*11ae0*/  F2FP.F16.F32.PACK_AB R156, R157, R156 ;  /* 0x0000009c9d9c723e */ /* 0x000fe400000000ff */
[C---:B------:R-:W-:Y:S01]  /*11af0*/  SHF.L.U32 R0, R5.reuse, 0x6, RZ ;  /* 0x0000000605007819 */ /* 0x040fe200000006ff */
[----:B------:R-:W-:Y:S01]  /*11b00*/  IMAD R3, R2, 0x400, R3 ;  /* 0x0000040002037824 */ /* 0x000fe200078e0203 */
[----:B------:R-:W-:Y:S01]  /*11b10*/  R2P PR, R5, 0x6 ;  /* 0x0000000605007804 */ /* 0x000fe20000000000 */
[----:B------:R-:W2:Y:S01]  /*11b20*/  SHFL.IDX PT, R2, R2, RZ, 0x1f ;  /* 0x00001fff02027589 */ /* 0x000ea200000e0000 */
[----:B------:R-:W-:-:S02]  /*11b30*/  LOP3.LUT R0, R0, 0x1c0, RZ, 0xc0, !PT ;  /* 0x000001c000007812 */ /* 0x000fc400078ec0ff */
[----:B------:R-:W-:Y:S02]  /*11b40*/  MOV R5, 0x40 ;  /* 0x0000004000057802 */ /* 0x000fe40000000f00 */
[----:B------:R-:W-:Y:S02]  /*11b50*/  LOP3.LUT R7, R0, 0x8, R7, 0xf8, !PT ;  /* 0x0000000800077812 */ /* 0x000fe400078ef807 */
[----:B------:R-:W-:Y:S02]  /*11b60*/  SHF.R.U32.HI R0, RZ, 0x3, R0 ;  /* 0x00000003ff007819 */ /* 0x000fe40000011600 */
[----:B------:R-:W-:Y:S02]  /*11b70*/  SEL R5, R5, 0xffffffc0, !P2 ;  /* 0xffffffc005057807 */ /* 0x000fe40005000000 */
[----:B------:R-:W-:Y:S02]  /*11b80*/  LOP3.LUT R0, R7, R0, RZ, 0x3c, !PT ;  /* 0x0000000007007212 */ /* 0x000fe400078e3cff */
[----:B------:R-:W-:-:S02]  /*11b90*/  F2FP.F16.F32.PACK_AB R150, R153, R152 ;  /* 0x000000989996723e */ /* 0x000fc400000000ff */
[----:B------:R-:W-:Y:S01]  /*11ba0*/  IADD3 R0, R0, R3, RZ ;  /* 0x0000000300007210 */ /* 0x000fe20007ffe0ff */
[----:B------:R-:W-:Y:S01]  /*11bb0*/  IMAD.MOV.U32 R3, RZ, RZ, 0x20 ;  /* 0x00000020ff037424 */ /* 0x000fe200078e00ff */
[----:B------:R-:W-:Y:S02]  /*11bc0*/  F2FP.F16.F32.PACK_AB R151, R155, R154 ;  /* 0x0000009a9b97723e */ /* 0x000fe400000000ff */
[----:B------:R-:W-:Y:S01]  /*11bd0*/  F2FP.F16.F32.PACK_AB R157, R159, R158 ;  /* 0x0000009e9f9d723e */ /* 0x000fe200000000ff */
[----:B------:R-:W-:Y:S01]  /*11be0*/  IMAD R0, R0, 0x2, R17 ;  /* 0x0000000200007824 */ /* 0x000fe200078e0211 */
[----:B------:R-:W-:Y:S02]  /*11bf0*/  SEL R3, R3, 0xffffffe0, !P1 ;  /* 0xffffffe003037807 */ /* 0x000fe40004800000 */
[----:B------:R-:W-:Y:S02]  /*11c00*/  F2FP.F16.F32.PACK_AB R164, R165, R164 ;  /* 0x000000a4a5a4723e */ /* 0x000fe400000000ff */
[--C-:B------:R-:W-:Y:S01]  /*11c10*/  IADD3 R6, R5, 0x4000, R0.reuse ;  /* 0x0000400005067810 */ /* 0x100fe20007ffe000 */
[----:B------:R3:W-:Y:S01]  /*11c20*/  STSM.16.M88.4 [R0+0x4000], R172 ;  /* 0x004000ac00007844 */ /* 0x0007e20000000200 */
[----:B------:R-:W-:-:S02]  /*11c30*/  IADD3 R4, R3, 0x4000, R0 ;  /* 0x0000400003047810 */ /* 0x000fc40007ffe000 */
[----:B------:R-:W-:Y:S02]  /*11c40*/  IADD3 R3, R3, R6, RZ ;  /* 0x0000000603037210 */ /* 0x000fe40007ffe0ff */
        /* <DEDUP_REMOVED lines=40> */
.L_x_1241:
[----:B------:R-:W-:Y:S05]  /*11ed0*/  BSYNC B0 ;  /* 0x0000000000007941 */ /* 0x000fea0003800000 */
.L_x_1240:
[----:B------:R-:W-:-:S04]  /*11ee0*/  DEPBAR.LE SB0, 0x0 ;  /* 0x000080000000791a */ /* 0x000fc80000000000 */
[----:B------:R-:W-:Y:S05]  /*11ef0*/  BRA `(.L_x_1189) ;  /* 0x0000004000dc7947 */ /* 0x000fea0003800000 */
.L_x_1235:
[----:B------:R-:W2:Y:S01]  /*11f00*/  S2R R0, SR_TID.X ;  /* 0x0000000000007919 */ /* 0x000ea20000002100 */
[----:B------:R-:W3:Y:S01]  /*11f10*/  LDC.64 R16, c[0x0][0x808] ;  /* 0x00020200ff107b82 */ /* 0x000ee20000000a00 */
[----:B------:R-:W-:Y:S01]  /*11f20*/  ULDC.64 UR4, c[0x0][0x820] ;  /* 0x0002080000047ab9 */ /* 0x000fe20000000a00 */
[----:B------:R-:W-:Y:S01]  /*11f30*/  BSSY B0, `(.L_x_1242) ;  /* 0x0000030000007945 */ /* 0x000fe20003800000 */
[----:B------:R-:W4:Y:S01]  /*11f40*/  S2R R23, SR_CTAID.Y ;  /* 0x0000000000177919 */ /* 0x000f220000002600 */
[----:B------:R-:W3:Y:S04]  /*11f50*/  S2R R15, SR_CTAID.X ;  /* 0x00000000000f7919 */ /* 0x000ee80000002500 */
[----:B------:R-:W1:Y:S01]  /*11f60*/  LDC R19, c[0x0][0x83c] ;  /* 0x00020f00ff137b82 */ /* 0x000e620000000800 */
[----:B------:R-:W5:Y:S01]  /*11f70*/  S2R R21, SR_CTAID.Z ;  /* 0x0000000000157919 */ /* 0x000f620000002700 */
[----:B--2---:R-:W-:Y:S01]  /*11f80*/  VIADD R3, R0, 0xffffff80 ;  /* 0xffffff8000037836 */ /* 0x004fe20000000000 */
[----:B----4-:R-:W-:-:S04]  /*11f90*/  SHF.R.S32.HI R13, RZ, 0x1f, R23 ;  /* 0x0000001fff0d7819 */ /* 0x010fc80000011417 */
[----:B------:R-:W-:-:S04]  /*11fa0*/  SHF.R.S32.HI R0, RZ, 0x1f, R3 ;  /* 0x0000001fff007819 */ /* 0x000fc80000011403 */
[----:B------:R-:W-:Y:S02]  /*11fb0*/  LEA.HI R2, R0, R3, RZ, 0x3 ;  /* 0x0000000300027211 */ /* 0x000fe400078f18ff */
[----:B-----5:R-:W-:Y:S02]  /*11fc0*/  SHF.R.S32.HI R12, RZ, 0x1f, R21 ;  /* 0x0000001fff0c7819 */ /* 0x020fe40000011415 */
[----:B------:R-:W-:Y:S02]  /*11fd0*/  LOP3.LUT R0, R2, 0x1ffffff8, RZ, 0xc0, !PT ;  /* 0x1ffffff802007812 */ /* 0x000fe400078ec0ff */
[----:B------:R-:W-:Y:S02]  /*11fe0*/  SHF.R.S32.HI R2, RZ, 0x3, R2 ;  /* 0x00000003ff027819 */ /* 0x000fe40000011402 */
[----:B------:R-:W-:Y:S01]  /*11ff0*/  IADD3 R0, R3, -R0, RZ ;  /* 0x8000000003007210 */ /* 0x000fe20007ffe0ff */
[----:B---3--:R-:W-:Y:S02]  /*12000*/  IMAD R3, R15, -0x80, R16 ;  /* 0xffffff800f037824 */ /* 0x008fe400078e0210 */
[----:B------:R-:W-:-:S02]  /*12010*/  VIADD R8, R2, 0x60 ;  /* 0x0000006002087836 */ /* 0x000fc40000000000 */
[----:B------:R-:W-:Y:S01]  /*12020*/  IMAD.SHL.U32 R6, R0, 0x8, RZ ;  /* 0x0000000800067824 */ /* 0x000fe200078e00ff */
[-C--:B------:R-:W-:Y:S01]  /*12030*/  ISETP.GE.AND P3, PT, R2, R3.reuse, PT ;  /* 0x000000030200720c */ /* 0x080fe20003f66270 */
[----:B------:R-:W-:Y:S01]  /*12040*/  IMAD R0, R13, UR4, RZ ;  /* 0x000000040d007c24 */ /* 0x000fe2000f8e02ff */
[----:B------:R-:W-:Y:S02]  /*12050*/  ISETP.GE.AND P0, PT, R8, R3, PT ;  /* 0x000000030800720c */ /* 0x000fe40003f06270 */
[----:B------:R-:W-:Y:S01]  /*12060*/  SHF.R.S32.HI R7, RZ, 0x1f, R6 ;  /* 0x0000001fff077819 */ /* 0x000fe20000011406 */
[C---:B------:R-:W-:Y:S01]  /*12070*/  IMAD R9, R23.reuse, UR5, R0 ;  /* 0x0000000517097c24 */ /* 0x040fe2000f8e0200 */
[----:B------:R-:W-:Y:S02]  /*12080*/  IADD3 R0, R2, 0x20, RZ ;  /* 0x0000002002007810 */ /* 0x000fe40007ffe0ff */
[----:B------:R-:W-:Y:S01]  /*12090*/  ISETP.GE.OR P6, PT, R6, R17, P3 ;  /* 0x000000110600720c */ /* 0x000fe20001fc6670 */
[----:B------:R-:W-:Y:S01]  /*120a0*/  IMAD.WIDE.U32 R4, R23, UR4, R6 ;  /* 0x0000000417047c25 */ /* 0x000fe2000f8e0006 */
[----:B------:R-:W-:Y:S01]  /*120b0*/  ISETP.GE.AND P2, PT, R0, R3, PT ;  /* 0x000000030000720c */ /* 0x000fe20003f46270 */
[----:B------:R-:W-:Y:S01]  /*120c0*/  ULDC.64 UR4, c[0x0][0x828] ;  /* 0x00020a0000047ab9 */ /* 0x000fe20000000a00 */
[----:B------:R-:W-:Y:S01]  /*120d0*/  IADD3 R0, R2, 0x40, RZ ;  /* 0x0000004002007810 */ /* 0x000fe20007ffe0ff */
[----:B------:R-:W-:Y:S01]  /*120e0*/  IMAD.IADD R5, R5, 0x1, R9 ;  /* 0x0000000105057824 */ /* 0x000fe200078e0209 */
[----:B------:R-:W-:-:S02]  /*120f0*/  ISETP.GE.OR P5, PT, R6, R17, P2 ;  /* 0x000000110600720c */ /* 0x000fc400017a6670 */
[----:B------:R-:W-:Y:S01]  /*12100*/  ISETP.GE.AND P1, PT, R0, R3, PT ;  /* 0x000000030000720c */ /* 0x000fe20003f26270 */
[----:B------:R-:W-:Y:S01]  /*12110*/  IMAD R0, R12, UR4, RZ ;  /* 0x000000040c007c24 */ /* 0x000fe2000f8e02ff */
[----:B------:R-:W-:Y:S01]  /*12120*/  SHF.R.S32.HI R3, RZ, 0x1f, R2 ;  /* 0x0000001fff037819 */ /* 0x000fe20000011402 */
[----:B------:R-:W-:Y:S01]  /*12130*/  IMAD.WIDE.U32 R4, R21, UR4, R4 ;  /* 0x0000000415047c25 */ /* 0x000fe2000f8e0004 */
[----:B------:R-:W-:-:S03]  /*12140*/  ISETP.GE.OR P4, PT, R6, R17, P1 ;  /* 0x000000110600720c */ /* 0x000fc60000f86670 */
[----:B------:R-:W-:Y:S02]  /*12150*/  IMAD R11, R21, UR5, R0 ;  /* 0x00000005150b7c24 */ /* 0x000fe4000f8e0200 */
[----:B------:R-:W-:-:S03]  /*12160*/  IMAD.WIDE R2, R15, 0x80, R2 ;  /* 0x000000800f027825 */ /* 0x000fc600078e0202 */
[----:B------:R-:W-:Y:S01]  /*12170*/  IADD3 R11, R5, R11, RZ ;  /* 0x0000000b050b7210 */ /* 0x000fe20007ffe0ff */
[----:B-1----:R-:W-:Y:S06]  /*12180*/  @P6 BRA `(.L_x_1243) ;  /* 0x0000000000286947 */ /* 0x002fec0003800000 */
        /* <DEDUP_REMOVED lines=10> */
.L_x_1243:
[----:B------:R-:W-:Y:S05]  /*12230*/  BSYNC B0 ;  /* 0x0000000000007941 */ /* 0x000fea0003800000 */
.L_x_1242:
[----:B------:R-:W-:Y:S01]  /*12240*/  BSSY B0, `(.L_x_1244) ;  /* 0x0000010000007945 */ /* 0x000fe20003800000 */
[----:B------:R-:W-:-:S03]  /*12250*/  ISETP.GE.OR P6, PT, R6, R17, P0 ;  /* 0x000000110600720c */ /* 0x000fc600007c6670 */
[----:B------:R-:W-:Y:S10]  /*12260*/  @P5 BRA `(.L_x_1245) ;  /* 0x0000000000345947 */ /* 0x000ff40003800000 */
        /* <DEDUP_REMOVED lines=13> */
.L_x_1245:
[----:B------:R-:W-:Y:S05]  /*12340*/  BSYNC B0 ;  /* 0x0000000000007941 */ /* 0x000fea0003800000 */
.L_x_1244:
[----:B------:R-:W-:Y:S04]  /*12350*/  BSSY B0, `(.L_x_1246) ;  /* 0x000000f000007945 */ /* 0x000fe80003800000 */
[----:B------:R-:W-:Y:S05]  /*12360*/  @P4 BRA `(.L_x_1247) ;  /* 0x0000000000344947 */ /* 0x000fea0003800000 */
[----:B-12---:R-:W-:Y:S01]  /*12370*/  IADD3 R15, P4, R2, 0x40, RZ ;  /* 0x00000040020f7810 */ /* 0x006fe20007f9e0ff */
        /* <DEDUP_REMOVED lines=12> */
.L_x_1247:
[----:B------:R-:W-:Y:S05]  /*12440*/  BSYNC B0 ;  /* 0x0000000000007941 */ /* 0x000fea0003800000 */
.L_x_1246:
[----:B------:R-:W-:Y:S04]  /*12450*/  BSSY B0, `(.L_x_1248) ;  /* 0x000000e000007945 */ /* 0x000fe80003800000 */
[----:B------:R-:W-:Y:S05]  /*12460*/  @P6 BRA `(.L_x_1249) ;  /* 0x0000000000306947 */ /* 0x000fea0003800000 */
[----:B------:R-:W-:Y:S01]  /*12470*/  IADD3 R9, P4, R2, 0x60, RZ ;  /* 0x0000006002097810 */ /* 0x000fe20007f9e0ff */
[----:B------:R-:W-:Y:S01]  /*12480*/  ULDC.64 UR4, c[0x0][0x818] ;  /* 0x0002060000047ab9 */ /* 0x000fe20000000a00 */
[----:B------:R-:W-:-:S03]  /*12490*/  MOV R5, R11 ;  /* 0x0000000b00057202 */ /* 0x000fc60000000f00 */
        /* <DEDUP_REMOVED lines=8> */
[----:B------:R4:W-:Y:S02]  /*12520*/  STG.E.128 desc[UR38][R8.64], RZ ;  /* 0x000000ff08007986 */ /* 0x0009e4000c101d26 */
.L_x_1249:
[----:B------:R-:W-:Y:S05]  /*12530*/  BSYNC B0 ;  /* 0x0000000000007941 */ /* 0x000fea0003800000 */
.L_x_1248:
        /* <DEDUP_REMOVED lines=11> */
[----:B------:R-:W-:Y:S02]  /*125f0*/  IADD3 R5, R5, R13, RZ ;  /* 0x0000000d05057210 */ /* 0x000fe40007ffe0ff */
[C---:B----4-:R-:W-:Y:S02]  /*12600*/  IMAD R9, R21.reuse, UR5, R12 ;  /* 0x0000000515097c24 */ /* 0x050fe4000f8e020c */
[----:B------:R-:W-:-:S04]  /*12610*/  IMAD.WIDE.U32 R4, R21, UR4, R4 ;  /* 0x0000000415047c25 */ /* 0x000fc8000f8e0004 */
[----:B------:R-:W-:Y:S01]  /*12620*/  IMAD.IADD R9, R5, 0x1, R9 ;  /* 0x0000000105097824 */ /* 0x000fe200078e0209 */
[----:B------:R-:W-:Y:S06]  /*12630*/  @P3 BRA `(.L_x_1251) ;  /* 0x0000000000283947 */ /* 0x000fec0003800000 */
        /* <DEDUP_REMOVED lines=9> */
[----:B------:R4:W-:Y:S02]  /*126d0*/  STG.E.128 desc[UR38][R10.64], RZ ;  /* 0x000000ff0a007986 */ /* 0x0009e4000c101d26 */
.L_x_1251:
[----:B------:R-:W-:Y:S05]  /*126e0*/  BSYNC B0 ;  /* 0x0000000000007941 */ /* 0x000fea0003800000 */
.L_x_1250:
[----:B------:R-:W-:Y:S04]  /*126f0*/  BSSY B0, `(.L_x_1252) ;  /* 0x000000f000007945 */ /* 0x000fe80003800000 */
[----:B------:R-:W-:Y:S05]  /*12700*/  @P2 BRA `(.L_x_1253) ;  /* 0x0000000000342947 */ /* 0x000fea0003800000 */
[----:B----4-:R-:W-:Y:S01]  /*12710*/  IADD3 R11, P2, R2, 0x20, RZ ;  /* 0x00000020020b7810 */ /* 0x010fe20007f5e0ff */
[----:B------:R-:W-:Y:S01]  /*12720*/  ULDC.64 UR4, c[0x0][0x848] ;  /* 0x0002120000047ab9 */ /* 0x000fe20000000a00 */
[----:B------:R-:W-:Y:S01]  /*12730*/  MOV R7, R9 ;  /* 0x0000000900077202 */ /* 0x000fe20000000f00 */
[----:B------:R-:W-:Y:S01]  /*12740*/  IMAD.MOV.U32 R6, RZ, RZ, R4 ;  /* 0x000000ffff067224 */ /* 0x000fe200078e0004 */
[----:B------:R-:W-:-:S03]  /*12750*/  IADD3.X R0, RZ, R3, RZ, P2, !PT ;  /* 0x00000003ff007210 */ /* 0x000fc600017fe4ff */
        /* <DEDUP_REMOVED lines=8> */
.L_x_1253:
[----:B------:R-:W-:Y:S05]  /*127e0*/  BSYNC B0 ;  /* 0x0000000000007941 */ /* 0x000fea0003800000 */
.L_x_1252:
        /* <DEDUP_REMOVED lines=15> */
.L_x_1255:
[----:B------:R-:W-:Y:S05]  /*128e0*/  BSYNC B0 ;  /* 0x0000000000007941 */ /* 0x000fea0003800000 */
.L_x_1254:
[----:B------:R-:W-:Y:S05]  /*128f0*/  @P0 BRA `(.L_x_1189) ;  /* 0x00000038005c0947 */ /* 0x000fea0003800000 */
[----:B------:R-:W-:Y:S01]  /*12900*/  IADD3 R5, P0, R2, 0x60, RZ ;  /* 0x0000006002057810 */ /* 0x000fe20007f1e0ff */
[----:B------:R-:W-:Y:S01]  /*12910*/  ULDC.64 UR4, c[0x0][0x848] ;  /* 0x0002120000047ab9 */ /* 0x000fe20000000a00 */
[----:B------:R-:W-:Y:S02]  /*12920*/  IMAD.MOV.U32 R2, RZ, RZ, R4 ;  /* 0x000000ffff027224 */ /* 0x000fe400078e0004 */
[----:B------:R-:W-:Y:S02]  /*12930*/  IADD3.X R0, RZ, R3, RZ, P0, !PT ;  /* 0x00000003ff007210 */ /* 0x000fe400007fe4ff */
[----:B------:R-:W-:-:S03]  /*12940*/  MOV R3, R9 ;  /* 0x0000000900037202 */ /* 0x000fc60000000f00 */
        /* <DEDUP_REMOVED lines=9> */
.L_x_1187:
        /* <DEDUP_REMOVED lines=13> */
[----:B------:R-:W-:Y:S02]  /*12ab0*/  ULDC UR6, c[0x0][0x280] ;  /* 0x0000a00000067ab9 */ /* 0x000fe40000000800 */
[----:B------:R-:W-:-:S04]  /*12ac0*/  UIADD3 UR4, UR6, 0x7f, URZ ;  /* 0x0000007f06047890 */ /* 0x000fc8000fffe03f */
[----:B------:R-:W-:Y:S01]  /*12ad0*/  USHF.R.S32.HI UR5, URZ, 0x1f, UR4 ;  /* 0x0000001f3f057899 */ /* 0x000fe20008011404 */
[----:B------:R-:W2:Y:S03]  /*12ae0*/  S2UR UR16, SR_CTAID.Y ;  /* 0x00000000001079c3 */ /* 0x000ea60000002600 */
[----:B------:R-:W-:-:S04]  /*12af0*/  ULEA.HI UR5, UR5, UR4, URZ, 0x7 ;  /* 0x0000000405057291 */ /* 0x000fc8000f8f383f */
[----:B------:R-:W-:Y:S01]  /*12b00*/  USHF.R.S32.HI UR5, URZ, 0x7, UR5 ;  /* 0x000000073f057899 */ /* 0x000fe20008011405 */
[----:B-1----:R-:W-:Y:S01]  /*12b10*/  ISETP.LE.AND P0, PT, RZ, UR22, PT ;  /* 0x00000016ff007c0c */ /* 0x002fe2000bf03270 */
[----:B--2---:R-:W-:-:S12]  /*12b20*/  USHF.R.S32.HI UR17, URZ, 0x1f, UR16 ;  /* 0x0000001f3f117899 */ /* 0x004fd80008011410 */
[----:B------:R-:W-:Y:S05]  /*12b30*/  @!P0 BRA `(.L_x_1257) ;  /* 0x0000000000308947 */ /* 0x000fea0003800000 */
        /* <DEDUP_REMOVED lines=9> */
[----:B------:R-:W-:-:S06]  /*12bd0*/  USEL UR4, UR5, UR7, UP0 ;  /* 0x0000000705047287 */ /* 0x000fcc0008000000 */
[----:B------:R-:W-:Y:S01]  /*12be0*/  IMAD.U32 R9, RZ, RZ, UR4 ;  /* 0x00000004ff097e24 */ /* 0x000fe2000f8e00ff */
[----:B------:R-:W-:Y:S06]  /*12bf0*/  BRA `(.L_x_1258) ;  /* 0x0000000000047947 */ /* 0x000fec0003800000 */
.L_x_1257:
[----:B------:R-:W-:-:S07]  /*12c00*/  MOV R9, UR5 ;  /* 0x0000000500097c02 */ /* 0x000fce0008000f00 */
.L_x_1258:
[----:B------:R-:W-:Y:S01]  /*12c10*/  ULEA UR6, UR22, UR6, 0x7 ;  /* 0x0000000616067291 */ /* 0x000fe2000f8e383f */
[----:B------:R-:W-:Y:S01]  /*12c20*/  ULDC UR4, c[0x0][0x290] ;  /* 0x0000a40000047ab9 */ /* 0x000fe20000000800 */
[----:B------:R-:W-:Y:S01]  /*12c30*/  ULDC UR7, c[0x0][0x74c] ;  /* 0x0001d30000077ab9 */ /* 0x000fe20000000800 */
[----:B------:R-:W-:Y:S01]  /*12c40*/  ULDC.64 UR8, c[0x0][0x2d8] ;  /* 0x0000b60000087ab9 */ /* 0x000fe20000000a00 */
[----:B------:R-:W-:Y:S02]  /*12c50*/  UIADD3 UR10, -UR7, UR6, -UR4 ;  /* 0x00000006070a7290 */ /* 0x000fe4000fffe904 */
[----:B------:R-:W-:Y:S02]  /*12c60*/  UIMAD UR4, UR17, UR8, URZ ;  /* 0x00000008110472a4 */ /* 0x000fe4000f8e023f */
[----:B------:R-:W-:Y:S02]  /*12c70*/  USHF.R.S32.HI UR11, URZ, 0x1f, UR10 ;  /* 0x0000001f3f0b7899 */ /* 0x000fe4000801140a */
[----:B------:R-:W-:-:S02]  /*12c80*/  UIMAD.WIDE.U32 UR6, UR16, UR8, URZ ;  /* 0x00000008100672a5 */ /* 0x000fc4000f8e003f */
[----:B------:R-:W-:Y:S02]  /*12c90*/  ULEA.HI UR11, UR11, UR10, URZ, 0x7 ;  /* 0x0000000a0b0b7291 */ /* 0x000fe4000f8f383f */
[----:B------:R-:W-:Y:S02]  /*12ca0*/  UIMAD UR4, UR16, UR9, UR4 ;  /* 0x00000009100472a4 */ /* 0x000fe4000f8e0204 */
[----:B------:R-:W-:Y:S02]  /*12cb0*/  USHF.R.S32.HI UR8, URZ, 0x1f, UR15 ;  /* 0x0000001f3f087899 */ /* 0x000fe4000801140f */
[----:B------:R-:W-:Y:S01]  /*12cc0*/  USHF.R.S32.HI UR9, URZ, 0x7, UR11 ;  /* 0x000000073f097899 */ /* 0x000fe2000801140b */
[----:B------:R-:W-:Y:S01]  /*12cd0*/  ULDC.64 UR12, c[0x0][0x2e0] ;  /* 0x0000b800000c7ab9 */ /* 0x000fe20000000a00 */
[----:B------:R-:W-:Y:S01]  /*12ce0*/  ULDC UR14, c[0x0][0x288] ;  /* 0x0000a200000e7ab9 */ /* 0x000fe20000000800 */
[----:B------:R-:W-:Y:S02]  /*12cf0*/  UIMAD UR8, UR8, UR12, URZ ;  /* 0x0000000c080872a4 */ /* 0x000fe4000f8e023f */
[----:B------:R-:W-:-:S02]  /*12d00*/  UISETP.LT.AND UP0, UPT, URZ, UR9, UPT ;  /* 0x000000093f00728c */ /* 0x000fc4000bf01270 */
[----:B------:R-:W-:Y:S02]  /*12d10*/  UIMAD UR11, UR15, UR13, UR8 ;  /* 0x0000000d0f0b72a4 */ /* 0x000fe4000f8e0208 */
[----:B------:R-:W-:Y:S02]  /*12d20*/  USEL UR8, URZ, UR9, !UP0 ;  /* 0x000000093f087287 */ /* 0x000fe4000c000000 */
[----:B------:R-:W-:Y:S02]  /*12d30*/  UIMAD UR10, UR15, UR14, URZ ;  /* 0x0000000e0f0a72a4 */ /* 0x000fe4000f8e023f */
[----:B------:R-:W-:Y:S02]  /*12d40*/  UIADD3 UR7, UR7, UR4, URZ ;  /* 0x0000000407077290 */ /* 0x000fe4000fffe03f */
[----:B------:R-:W-:Y:S01]  /*12d50*/  ISETP.GT.AND P1, PT, R9, UR8, PT ;  /* 0x0000000809007c0c */ /* 0x000fe2000bf24270 */
[----:B------:R-:W-:Y:S02]  /*12d60*/  UIADD3 UR9, UP0, UR10, UR16, URZ ;  /* 0x000000100a097290 */ /* 0x000fe4000ff1e03f */
[----:B------:R-:W-:Y:S01]  /*12d70*/  UIMAD.WIDE.U32 UR6, UR15, UR12, UR6 ;  /* 0x0000000c0f0672a5 */ /* 0x000fe2000f8e0006 */
[----:B------:R-:W-:Y:S01]  /*12d80*/  ELECT P0, URZ, PT ;  /* 0x00000000003f782f */ /* 0x000fe20003800000 */
[----:B------:R-:W-:-:S08]  /*12d90*/  ULEA.HI.X.SX32 UR10, UR10, UR17, 0x1, UP0 ;  /* 0x000000110a0a7291 */ /* 0x000fd000080f0e3f */
[----:B------:R-:W-:Y:S05]  /*12da0*/  @!P1 BRA `(.L_x_1259) ;  /* 0x0000001000409947 */ /* 0x000fea0003800000 */
[----:B------:R-:W1:Y:S01]  /*12db0*/  S2R R2, SR_TID.X ;  /* 0x0000000000027919 */ /* 0x000e620000002100 */
[----:B------:R-:W-:Y:S01]  /*12dc0*/  VIADD R0, R9, -UR8 ;  /* 0x8000000809007c36 */ /* 0x000fe20008000000 */
[----:B------:R-:W-:Y:S01]  /*12dd0*/  ULDC UR12, c[0x0][0x760] ;  /* 0x0001d800000c7ab9 */ /* 0x000fe20000000800 */
[----:B------:R-:W-:Y:S02]  /*12de0*/  UIADD3 UR11, UR7, UR11, URZ ;  /* 0x0000000b070b7290 */ /* 0x000fe4000fffe03f */
[----:B------:R-:W-:Y:S01]  /*12df0*/  UIMAD UR12, UR14, UR12, URZ ;  /* 0x0000000c0e0c72a4 */ /* 0x000fe2000f8e023f */
[----:B------:R-:W-:-:S04]  /*12e00*/  LOP3.LUT R0, R0, 0x1, RZ, 0xc0, !PT ;  /* 0x0000000100007812 */ /* 0x000fc800078ec0ff */
[----:B------:R-:W-:Y:S02]  /*12e10*/  ISETP.NE.U32.AND P1, PT, R0, 0x1, PT ;  /* 0x000000010000780c */ /* 0x000fe40003f25070 */
[----:B-1----:R-:W-:-:S11]  /*12e20*/  LOP3.LUT R10, R2, 0x1f, RZ, 0xc0, !PT ;  /* 0x0000001f020a7812 */ /* 0x002fd600078ec0ff */
[----:B------:R-:W-:Y:S05]  /*12e30*/  @P1 BRA `(.L_x_1260) ;  /* 0x00000004006c1947 */ /* 0x000fea0003800000 */
        /* <DEDUP_REMOVED lines=8> */
[----:B------:R-:W-:-:S04]  /*12ec0*/  MOV R2, UR14 ;  /* 0x0000000e00027c02 */ /* 0x000fc80008000f00 */
[----:B------:R-:W-:Y:S01]  /*12ed0*/  IMAD.U32 R3, RZ, RZ, UR4 ;  /* 0x00000004ff037e24 */ /* 0x000fe2000f8e00ff */
[----:B------:R-:W-:Y:S06]  /*12ee0*/  @P2 BRA `(.L_x_1262) ;  /* 0x0000000000142947 */ /* 0x000fec0003800000 */
.L_x_1263:
[----:B------:R-:W2:Y:S04]  /*12ef0*/  LDG.E.STRONG.GPU R0, desc[UR38][R2.64] ;  /* 0x0000002602007981 */ /* 0x000ea8000c1ef900 */
[----:B--2---:R-:W-:Y:S01]  /*12f00*/  CCTL.IVALL ;  /* 0x00000000ff00798f */ /* 0x004fe20002000000 */
[----:B------:R-:W-:Y:S05]  /*12f10*/  YIELD ;  /* 0x0000000000007946 */ /* 0x000fea0003800000 */
[----:B------:R-:W-:-:S13]  /*12f20*/  ISETP.NE.AND P1, PT, R0, UR22, PT ;  /* 0x0000001600007c0c */ /* 0x000fda000bf25270 */
[----:B------:R-:W-:Y:S05]  /*12f30*/  @P1 BRA `(.L_x_1263) ;  /* 0xfffffffc00ec1947 */ /* 0x000fea000383ffff */
.L_x_1262:
[----:B------:R-:W-:Y:S05]  /*12f40*/  BSYNC B0 ;  /* 0x0000000000007941 */ /* 0x000fea0003800000 */
.L_x_1261:
[----:B------:R-:W-:-:S03]  /*12f50*/  UMOV UR4, 0xffffffff ;  /* 0xffffffff00047882 */ /* 0x000fc60000000000 */
[----:B------:R-:W-:Y:S05]  /*12f60*/  BRA.DIV UR4, `(.L_x_1264) ;  /* 0x0000003604747947 */ /* 0x000fea000b800000 */
[----:B------:R-:W-:Y:S01]  /*12f70*/  NOP ;  /* 0x0000000000007918 */ /* 0x000fe20000000000 */
.L_x_1341:
[----:B------:R-:W-:Y:S01]  /*12f80*/  MOV R8, UR8 ;  /* 0x0000000800087c02 */ /* 0x000fe20008000f00 */
        /* <DEDUP_REMOVED lines=21> */
.L_x_1266:
[----:B------:R-:W-:Y:S05]  /*130e0*/  BSYNC B0 ;  /* 0x0000000000007941 */ /* 0x000fea0003800000 */
.L_x_1265:
        /* <DEDUP_REMOVED lines=20> */
.L_x_1268:
[----:B------:R-:W-:Y:S05]  /*13230*/  BSYNC B0 ;  /* 0x0000000000007941 */ /* 0x000fea0003800000 */
.L_x_1267:
[----:B------:R-:W-:Y:S06]  /*13240*/  BAR.ARV 0xa, 0xa0 ;  /* 0x0282800000007b1d */ /* 0x000fec0000002000 */
[----:B------:R-:W-:Y:S04]  /*13250*/  BSSY B0, `(.L_x_1269) ;  /* 0x0000003000007945 */ /* 0x000fe80003800000 */
[----:B------:R-:W-:Y:S05]  /*13260*/  @!P0 BRA `(.L_x_1270) ;  /* 0x0000000000048947 */ /* 0x000fea0003800000 */
[----:B------:R-:W-:-:S04]  /*13270*/  DEPBAR.LE SB0, 0x0 ;  /* 0x000080000000791a */ /* 0x000fc80000000000 */
.L_x_1270:
[----:B------:R-:W-:Y:S05]  /*13280*/  BSYNC B0 ;  /* 0x0000000000007941 */ /* 0x000fea0003800000 */
.L_x_1269:
        /* <DEDUP_REMOVED lines=19> */
.L_x_1272:
[----:B------:R-:W-:Y:S05]  /*133c0*/  BSYNC B0 ;  /* 0x0000000000007941 */ /* 0x000fea0003800000 */
.L_x_1271:
[----:B------:R-:W-:Y:S01]  /*133d0*/  UIADD3 UR13, UR8, 0x1, URZ ;  /* 0x00000001080d7890 */ /* 0x000fe2000fffe03f */
[----:B------:R-:W-:Y:S11]  /*133e0*/  BRA `(.L_x_1273) ;  /* 0x0000000000047947 */ /* 0x000ff60003800000 */
.L_x_1260:
[----:B------:R-:W-:-:S05]  /*133f0*/  UMOV UR13, UR8 ;  /* 0x00000008000d7c82 */ /* 0x000fca0008000000 */
.L_x_1273:
[----:B------:R-:W-:-:S03]  /*13400*/  UIADD3 UR4, UR8, 0x1, URZ ;  /* 0x0000000108047890 */ /* 0x000fc6000fffe03f */
[----:B------:R-:W-:-:S03]  /*13410*/  UMOV UR8, UR13 ;  /* 0x0000000d00087c82 */ /* 0x000fc60008000000 */
[----:B------:R-:W-:-:S13]  /*13420*/  ISETP.NE.AND P1, PT, R9, UR4, PT ;  /* 0x0000000409007c0c */ /* 0x000fda000bf25270 */
[----:B------:R-:W-:Y:S05]  /*13430*/  @!P1 BRA `(.L_x_1259) ;  /* 0x00000008009c9947 */ /* 0x000fea0003800000 */
[----:B------:R-:W-:Y:S01]  /*13440*/  ULDC.64 UR18, c[0x0][0x2c0] ;  /* 0x0000b00000127ab9 */ /* 0x000fe20000000a00 */
[----:B------:R-:W-:Y:S01]  /*13450*/  UMOV UR4, URZ ;  /* 0x0000003f00047c82 */ /* 0x000fe20008000000 */
[----:B------:R-:W-:Y:S01]  /*13460*/  ULEA UR18, UP0, UR6, UR18, 0x2 ;  /* 0x0000001206127291 */ /* 0x000fe2000f80103f */
[----:B------:R-:W-:-:S03]  /*13470*/  UMOV UR8, UR13 ;  /* 0x0000000d00087c82 */ /* 0x000fc60008000000 */
[----:B------:R-:W-:Y:S02]  /*13480*/  ULEA.HI.X UR19, UR6, UR19, UR11, 0x2, UP0 ;  /* 0x0000001306137291 */ /* 0x000fe400080f140b */
[----:B------:R-:W-:-:S04]  /*13490*/  UIADD3 UR18, UP0, UR18, 0x4000, URZ ;  /* 0x0000400012127890 */ /* 0x000fc8000ff1e03f */
[----:B------:R-:W-:-:S12]  /*134a0*/  UIADD3.X UR19, URZ, UR19, URZ, UP0, !UPT ;  /* 0x000000133f137290 */ /* 0x000fd800087fe43f */
.L_x_1298:
        /* <DEDUP_REMOVED lines=11> */
.L_x_1276:
[----:B------:R-:W2:Y:S04]  /*13560*/  LDG.E.STRONG.GPU R0, desc[UR38][R2.64] ;  /* 0x0000002602007981 */ /* 0x000ea8000c1ef900 */
[----:B--2---:R-:W-:Y:S01]  /*13570*/  CCTL.IVALL ;  /* 0x00000000ff00798f */ /* 0x004fe20002000000 */
[----:B------:R-:W-:Y:S05]  /*13580*/  YIELD ;  /* 0x0000000000007946 */ /* 0x000fea0003800000 */
[----:B------:R-:W-:-:S13]  /*13590*/  ISETP.NE.AND P1, PT, R0, UR22, PT ;  /* 0x0000001600007c0c */ /* 0x000fda000bf25270 */
[----:B------:R-:W-:Y:S05]  /*135a0*/  @P1 BRA `(.L_x_1276) ;  /* 0xfffffffc00ec1947 */ /* 0x000fea000383ffff */
.L_x_1275:
[----:B------:R-:W-:Y:S05]  /*135b0*/  BSYNC B0 ;  /* 0x0000000000007941 */ /* 0x000fea0003800000 */
.L_x_1274:
[----:B------:R-:W-:-:S03]  /*135c0*/  UMOV UR16, 0xffffffff ;  /* 0xffffffff00107882 */ /* 0x000fc60000000000 */
[----:B------:R-:W-:Y:S05]  /*135d0*/  BRA.DIV UR16, `(.L_x_1277) ;  /* 0x0000002e10f47947 */ /* 0x000fea000b800000 */
[----:B------:R-:W-:Y:S01]  /*135e0*/  NOP ;  /* 0x0000000000007918 */ /* 0x000fe20000000000 */
.L_x_1344:
        /* <DEDUP_REMOVED lines=19> */
.L_x_1279:
[----:B------:R-:W-:Y:S05]  /*13720*/  BSYNC B0 ;  /* 0x0000000000007941 */ /* 0x000fea0003800000 */
.L_x_1278:
[----:B------:R-:W-:Y:S01]  /*13730*/  ULEA UR16, UR13, UR4, 0xd ;  /* 0x000000040d107291 */ /* 0x000fe2000f8e683f */
[----:B------:R-:W-:Y:S03]  /*13740*/  BAR.SYNC.DEFER_BLOCKING 0xe, 0xa0 ;  /* 0x0382800000007b1d */ /* 0x000fe60000010000 */
[----:B------:R-:W-:-:S03]  /*13750*/  UIMAD.WIDE UR16, UR16, 0x4, UR18 ;  /* 0x00000004101078a5 */ /* 0x000fc6000f8e0212 */
        /* <DEDUP_REMOVED lines=12> */
.L_x_1281:
[----:B------:R-:W-:Y:S05]  /*13820*/  BSYNC B0 ;  /* 0x0000000000007941 */ /* 0x000fea0003800000 */
.L_x_1280:
[----:B------:R-:W-:Y:S06]  /*13830*/  BAR.ARV 0xa, 0xa0 ;  /* 0x0282800000007b1d */ /* 0x000fec0000002000 */
[----:B------:R-:W-:Y:S04]  /*13840*/  BSSY B0, `(.L_x_1282) ;  /* 0x0000003000007945 */ /* 0x000fe80003800000 */
[----:B------:R-:W-:Y:S05]  /*13850*/  @!P0 BRA `(.L_x_1283) ;  /* 0x0000000000048947 */ /* 0x000fea0003800000 */
[----:B------:R-:W-:-:S04]  /*13860*/  DEPBAR.LE SB0, 0x0 ;  /* 0x000080000000791a */ /* 0x000fc80000000000 */
.L_x_1283:
[----:B------:R-:W-:Y:S05]  /*13870*/  BSYNC B0 ;  /* 0x0000000000007941 */ /* 0x000fea0003800000 */
.L_x_1282:
        /* <DEDUP_REMOVED lines=19> */
.L_x_1285:
[----:B------:R-:W-:Y:S05]  /*139b0*/  BSYNC B0 ;  /* 0x0000000000007941 */ /* 0x000fea0003800000 */
.L_x_1284:
[----:B------:R-:W-:Y:S01]  /*139c0*/  UIADD3 UR20, UR12, UR20, URZ ;  /* 0x000000140c147290 */ /* 0x000fe2000fffe03f */
[----:B------:R-:W-:Y:S03]  /*139d0*/  BSSY B0, `(.L_x_1286) ;  /* 0x000000d000007945 */ /* 0x000fe60003800000 */
[----:B------:R-:W-:-:S04]  /*139e0*/  UIADD3 UR21, UP0, UR20, UR9, URZ ;  /* 0x0000000914157290 */ /* 0x000fc8000ff1e03f */
[----:B------:R-:W-:Y:S02]  /*139f0*/  ULEA.HI.X.SX32 UR20, UR20, UR10, 0x1, UP0 ;  /* 0x0000000a14147291 */ /* 0x000fe400080f0e3f */
[----:B------:R-:W-:-:S04]  /*13a00*/  ULEA UR14, UP0, UR21, UR14, 0x2 ;  /* 0x0000000e150e7291 */ /* 0x000fc8000f80103f */
[----:B------:R-:W-:Y:S02]  /*13a10*/  ULEA.HI.X UR20, UR21, UR15, UR20, 0x2, UP0 ;  /* 0x0000000f15147291 */ /* 0x000fe400080f1414 */
[----:B-1----:R-:W-:-:S04]  /*13a20*/  MOV R2, UR14 ;  /* 0x0000000e00027c02 */ /* 0x002fc80008000f00 */
[----:B------:R-:W-:Y:S01]  /*13a30*/  IMAD.U32 R3, RZ, RZ, UR20 ;  /* 0x00000014ff037e24 */ /* 0x000fe2000f8e00ff */
[----:B------:R-:W-:Y:S06]  /*13a40*/  @P2 BRA `(.L_x_1287) ;  /* 0x0000000000142947 */ /* 0x000fec0003800000 */
.L_x_1288:
[----:B------:R-:W2:Y:S04]  /*13a50*/  LDG.E.STRONG.GPU R0, desc[UR38][R2.64] ;  /* 0x0000002602007981 */ /* 0x000ea8000c1ef900 */
[----:B--2---:R-:W-:Y:S01]  /*13a60*/  CCTL.IVALL ;  /* 0x00000000ff00798f */ /* 0x004fe20002000000 */
[----:B------:R-:W-:Y:S05]  /*13a70*/  YIELD ;  /* 0x0000000000007946 */ /* 0x000fea0003800000 */
[----:B------:R-:W-:-:S13]  /*13a80*/  ISETP.NE.AND P1, PT, R0, UR22, PT ;  /* 0x0000001600007c0c */ /* 0x000fda000bf25270 */
[----:B------:R-:W-:Y:S05]  /*13a90*/  @P1 BRA `(.L_x_1288) ;  /* 0xfffffffc00ec1947 */ /* 0x000fea000383ffff */
.L_x_1287:
[----:B------:R-:W-:Y:S05]  /*13aa0*/  BSYNC B0 ;  /* 0x0000000000007941 */ /* 0x000fea0003800000 */
.L_x_1286:
[----:B------:R-:W-:-:S03]  /*13ab0*/  UMOV UR14, 0xffffffff ;  /* 0xffffffff000e7882 */ /* 0x000fc60000000000 */
[----:B------:R-:W-:Y:S05]  /*13ac0*/  BRA.DIV UR14, `(.L_x_1289) ;  /* 0x0000002a0ed47947 */ /* 0x000fea000b800000 */
[----:B------:R-:W-:Y:S01]  /*13ad0*/  NOP ;  /* 0x0000000000007918 */ /* 0x000fe20000000000 */
.L_x_1347:
[----:B------:R-:W-:Y:S05]  /*13ae0*/  WARPSYNC.ALL ;  /* 0x0000000000007948 */ /* 0x000fea0003800000 */
[----:B------:R-:W-:Y:S06]  /*13af0*/  BAR.SYNC.DEFER_BLOCKING 0xd, 0xa0 ;  /* 0x0342800000007b1d */ /* 0x000fec0000010000 */
[----:B------:R-:W-:Y:S04]  /*13b00*/  BSSY B0, `(.L_x_1290) ;  /* 0x000000d000007945 */ /* 0x000fe80003800000 */
[----:B------:R-:W-:Y:S05]  /*13b10*/  @!P0 BRA `(.L_x_1291) ;  /* 0x00000000002c8947 */ /* 0x000fea0003800000 */
[----:B------:R-:W1:Y:S01]  /*13b20*/  S2UR UR15, SR_CgaCtaId ;  /* 0x00000000000f79c3 */ /* 0x000e620000008800 */
[----:B------:R-:W-:Y:S01]  /*13b30*/  UMOV UR14, 0x400 ;  /* 0x00000400000e7882 */ /* 0x000fe20000000000 */
[----:B------:R-:W-:Y:S01]  /*13b40*/  UIADD3 UR20, UP0, UR16, 0x4000, URZ ;  /* 0x0000400010147890 */ /* 0x000fe2000ff1e03f */
[----:B------:R-:W-:Y:S01]  /*13b50*/  UMOV UR24, 0x0 ;  /* 0x0000000000187882 */ /* 0x000fe20000000000 */
[----:B------:R-:W-:Y:S02]  /*13b60*/  UMOV UR25, 0x14f00000 ;  /* 0x14f0000000197882 */ /* 0x000fe40000000000 */
[----:B------:R-:W-:Y:S02]  /*13b70*/  UIADD3.X UR21, URZ, UR17, URZ, UP0, !UPT ;  /* 0x000000113f157290 */ /* 0x000fe400087fe43f */
[----:B-1----:R-:W-:-:S03]  /*13b80*/  ULEA UR14, UR15, UR14, 0x18 ;  /* 0x0000000e0f0e7291 */ /* 0x002fc6000f8ec03f */
[----:B------:R-:W-:Y:S01]  /*13b90*/  UMOV UR15, 0x400 ;  /* 0x00000400000f7882 */ /* 0x000fe20000000000 */
[----:B------:R-:W-:-:S09]  /*13ba0*/  UIADD3 UR14, UR14, 0x8000, URZ ;  /* 0x000080000e0e7890 */ /* 0x000fd2000fffe03f */
[----:B------:R1:W-:Y:S02]  /*13bb0*/  UBLKRED.G.S.ADD.F32.RN [UR20], [UR14], UR15, desc[UR24] ;  /* 0x000018140e0073bb */ /* 0x0003e400080a140f */
[----:B-1----:R0:W-:Y:S02]  /*13bc0*/  UTMACMDFLUSH ;  /* 0x00000000000079b7 */ /* 0x0021e40000000000 */
.L_x_1291:
[----:B------:R-:W-:Y:S05]  /*13bd0*/  BSYNC B0 ;  /* 0x0000000000007941 */ /* 0x000fea0003800000 */
.L_x_1290:
        /* <DEDUP_REMOVED lines=12> */
[----:B------:R1:W-:Y:S01]  /*13ca0*/  UBLKRED.G.S.ADD.F32.RN [UR20], [UR14], UR15, desc[UR24] ;  /* 0x000018140e0073bb */ /* 0x0003e200080a140f */
[----:B------:R0:W-:Y:S01]  /*13cb0*/  UTMACMDFLUSH ;  /* 0x00000000000079b7 */ /* 0x0001e20000000000 */
[----:B-1----:R-:W-:-:S04]  /*13cc0*/  DEPBAR.LE SB0, 0x1 ;  /* 0x000080400000791a */ /* 0x002fc80000000000 */
.L_x_1293:
[----:B------:R-:W-:Y:S05]  /*13cd0*/  BSYNC B0 ;  /* 0x0000000000007941 */ /* 0x000fea0003800000 */
.L_x_1292:
[----:B------:R-:W-:Y:S06]  /*13ce0*/  BAR.ARV 0xa, 0xa0 ;  /* 0x0282800000007b1d */ /* 0x000fec0000002000 */
[----:B------:R-:W-:Y:S04]  /*13cf0*/  BSSY B0, `(.L_x_1294) ;  /* 0x0000003000007945 */ /* 0x000fe80003800000 */
[----:B------:R-:W-:Y:S05]  /*13d00*/  @!P0 BRA `(.L_x_1295) ;  /* 0x0000000000048947 */ /* 0x000fea0003800000 */
[----:B------:R-:W-:-:S04]  /*13d10*/  DEPBAR.LE SB0, 0x0 ;  /* 0x000080000000791a */ /* 0x000fc80000000000 */
.L_x_1295:
[----:B------:R-:W-:Y:S05]  /*13d20*/  BSYNC B0 ;  /* 0x0000000000007941 */ /* 0x000fea0003800000 */
.L_x_1294:
        /* <DEDUP_REMOVED lines=19> */
.L_x_1297:
[----:B------:R-:W-:Y:S05]  /*13e60*/  BSYNC B0 ;  /* 0x0000000000007941 */ /* 0x000fea0003800000 */
.L_x_1296:
[----:B------:R-:W-:Y:S02]  /*13e70*/  UIADD3 UR8, UR8, 0x2, URZ ;  /* 0x0000000208087890 */ /* 0x000fe4000fffe03f */
[----:B------:R-:W-:-:S04]  /*13e80*/  UIADD3 UR4, UR4, 0x4000, URZ ;  /* 0x0000400004047890 */ /* 0x000fc8000fffe03f */
[----:B------:R-:W-:-:S13]  /*13e90*/  ISETP.LE.AND P1, PT, R9, UR8, PT ;  /* 0x0000000809007c0c */ /* 0x000fda000bf23270 */
[----:B------:R-:W-:Y:S05]  /*13ea0*/  @!P1 BRA `(.L_x_1298) ;  /* 0xfffffff400809947 */ /* 0x000fea000383ffff */
.L_x_1259:
[----:B------:R-:W-:-:S06]  /*13eb0*/  UISETP.GT.AND UP0, UPT, UR5, UR8, UPT ;  /* 0x000000080500728c */ /* 0x000fcc000bf04270 */
[----:B------:R-:W-:-:S13]  /*13ec0*/  PLOP3.LUT P0, PT, PT, PT, UP0, 0x80, 0x0 ;  /* 0x000000000000781c */ /* 0x000fda0003f0f008 */
[----:B------:R-:W-:Y:S05]  /*13ed0*/  @!P0 BRA `(.L_x_1189) ;  /* 0x0000002000e48947 */ /* 0x000fea0003800000 */
[----:B------:R-:W2:Y:S01]  /*13ee0*/  S2R R0, SR_TID.X ;  /* 0x0000000000007919 */ /* 0x000ea20000002100 */
[----:B------:R-:W-:Y:S01]  /*13ef0*/  UIADD3 UR4, UR5, -UR8, URZ ;  /* 0x8000000805047290 */ /* 0x000fe2000fffe03f */
[----:B------:R-:W-:Y:S01]  /*13f00*/  ULDC UR16, c[0x0][0x288] ;  /* 0x0000a20000107ab9 */ /* 0x000fe20000000800 */
[----:B------:R-:W-:Y:S02]  /*13f10*/  ULDC UR17, c[0x0][0x760] ;  /* 0x0001d80000117ab9 */ /* 0x000fe40000000800 */
[----:B------:R-:W-:Y:S02]  /*13f20*/  ULOP3.LUT UR4, UR4, 0x1, URZ, 0xc0, !UPT ;  /* 0x0000000104047892 */ /* 0x000fe4000f8ec03f */
[----:B------:R-:W-:Y:S02]  /*13f30*/  UIMAD UR18, UR16, UR17, URZ ;  /* 0x00000011101272a4 */ /* 0x000fe4000f8e023f */
[----:B------:R-:W-:-:S06]  /*13f40*/  UISETP.NE.U32.AND UP0, UPT, UR4, 0x1, UPT ;  /* 0x000000010400788c */ /* 0x000fcc000bf05070 */
[----:B------:R-:W-:Y:S02]  /*13f50*/  PLOP3.LUT P0, PT, PT, PT, UP0, 0x80, 0x0 ;  /* 0x000000000000781c */ /* 0x000fe40003f0f008 */
[----:B--2---:R-:W-:-:S11]  /*13f60*/  LOP3.LUT R0, R0, 0x1f, RZ, 0xc0, !PT ;  /* 0x0000001f00007812 */ /* 0x004fd600078ec0ff */
[----:B------:R-:W-:Y:S05]  /*13f70*/  @P0 BRA `(.L_x_1299) ;  /* 0x0000000000780947 */ /* 0x000fea0003800000 */
[----:B------:R-:W-:Y:S01]  /*13f80*/  UIMAD UR4, UR18, UR8, URZ ;  /* 0x00000008120472a4 */ /* 0x000fe2000f8e023f */
[----:B------:R-:W-:Y:S01]  /*13f90*/  ISETP.NE.AND P0, PT, R0, RZ, PT ;  /* 0x000000ff0000720c */ /* 0x000fe20003f05270 */
[----:B------:R-:W-:Y:S01]  /*13fa0*/  ULDC.64 UR12, c[0x0][0x768] ;  /* 0x0001da00000c7ab9 */ /* 0x000fe20000000a00 */
[----:B------:R-:W-:Y:S01]  /*13fb0*/  BSSY B0, `(.L_x_1300) ;  /* 0x0000019000007945 */ /* 0x000fe20003800000 */
[----:B------:R-:W-:-:S04]  /*13fc0*/  UIADD3 UR6, UP0, UR4, UR9, URZ ;  /* 0x0000000904067290 */ /* 0x000fc8000ff1e03f */
[----:B------:R-:W-:Y:S02]  /*13fd0*/  ULEA.HI.X.SX32 UR7, UR4, UR10, 0x1, UP0 ;  /* 0x0000000a04077291 */ /* 0x000fe400080f0e3f */
[----:B------:R-:W-:Y:S02]  /*13fe0*/  ULEA UR11, UP0, UR6, UR12, 0x2 ;  /* 0x0000000c060b7291 */ /* 0x000fe4000f80103f */
[----:B------:R-:W-:Y:S02]  /*13ff0*/  UIADD3 UR4, UR8, 0x1, URZ ;  /* 0x0000000108047890 */ /* 0x000fe4000fffe03f */
[----:B------:R-:W-:Y:S01]  /*14000*/  ULEA.HI.X UR7, UR6, UR13, UR7, 0x2, UP0 ;  /* 0x0000000d06077291 */ /* 0x000fe200080f1407 */
[----:B------:R-:W-:Y:S01]  /*14010*/  NOP ;  /* 0x0000000000007918 */ /* 0x000fe20000000000 */
[----:B------:R-:W-:Y:S10]  /*14020*/  @P0 BRA `(.L_x_1301) ;  /* 0x0000000000440947 */ /* 0x000ff40003800000 */
        /* <DEDUP_REMOVED lines=9> */
[----:B-1----:R-:W1:Y:S01]  /*140c0*/  S2R R2, SR_LANEID ;  /* 0x0000000000027919 */ /* 0x002e620000000000 */
[----:B------:R-:W-:Y:S01]  /*140d0*/  VOTEU.ANY UR6, UPT, PT ;  /* 0x0000000000067886 */ /* 0x000fe200038e0100 */
[----:B------:R-:W-:Y:S01]  /*140e0*/  IMAD.U32 R3, RZ, RZ, UR7 ;  /* 0x00000007ff037e24 */ /* 0x000fe2000f8e00ff */
[----:B------:R-:W-:-:S02]  /*140f0*/  UFLO.U32 UR12, UR6 ;  /* 0x00000006000c72bd */ /* 0x000fc400080e0000 */
[----:B------:R-:W2:Y:S04]  /*14100*/  POPC R5, UR6 ;  /* 0x0000000600057d09 */ /* 0x000ea80008000000 */
[----:B-1----:R-:W-:Y:S02]  /*14110*/  ISETP.EQ.U32.AND P0, PT, R2, UR12, PT ;  /* 0x0000000c02007c0c */ /* 0x002fe4000bf02070 */
[----:B------:R-:W-:-:S11]  /*14120*/  MOV R2, UR11 ;  /* 0x0000000b00027c02 */ /* 0x000fd60008000f00 */
[----:B--2---:R2:W-:Y:S02]  /*14130*/  @P0 REDG.E.ADD.S32.STRONG.GPU desc[UR38][R2.64], R5 ;  /* 0x000000050200098e */ /* 0x0045e4000c10e3a6 */
.L_x_1301:
[----:B------:R-:W-:Y:S05]  /*14140*/  BSYNC B0 ;  /* 0x0000000000007941 */ /* 0x000fea0003800000 */
.L_x_1300:
[----:B------:R-:W-:Y:S05]  /*14150*/  BRA `(.L_x_1302) ;  /* 0x0000000000047947 */ /* 0x000fea0003800000 */
.L_x_1299:
[----:B------:R-:W-:-:S05]  /*14160*/  UMOV UR4, UR8 ;  /* 0x0000000800047c82 */ /* 0x000fca0008000000 */
.L_x_1302:
[----:B------:R-:W-:-:S04]  /*14170*/  UIADD3 UR6, UR8, 0x1, URZ ;  /* 0x0000000108067890 */ /* 0x000fc8000fffe03f */
[----:B------:R-:W-:-:S06]  /*14180*/  UISETP.NE.AND UP0, UPT, UR5, UR6, UPT ;  /* 0x000000060500728c */ /* 0x000fcc000bf05270 */
[----:B------:R-:W-:-:S13]  /*14190*/  PLOP3.LUT P0, PT, PT, PT, UP0, 0x80, 0x0 ;  /* 0x000000000000781c */ /* 0x000fda0003f0f008 */
[----:B------:R-:W-:Y:S05]  /*141a0*/  @!P0 BRA `(.L_x_1189) ;  /* 0x0000002000308947 */ /* 0x000fea0003800000 */
[----:B------:R-:W-:Y:S01]  /*141b0*/  UIADD3 UR6, UR4, 0x1, URZ ;  /* 0x0000000104067890 */ /* 0x000fe2000fffe03f */
[----:B------:R-:W-:Y:S01]  /*141c0*/  ISETP.NE.AND P1, PT, R0, RZ, PT ;  /* 0x000000ff0000720c */ /* 0x000fe20003f25270 */
[----:B------:R-:W-:Y:S02]  /*141d0*/  UIMAD UR7, UR4, UR16, URZ ;  /* 0x00000010040772a4 */ /* 0x000fe4000f8e023f */
[----:B------:R-:W-:Y:S02]  /*141e0*/  UIADD3 UR11, -UR5, UR4, URZ ;  /* 0x00000004050b7290 */ /* 0x000fe4000fffe13f */
[----:B------:R-:W-:Y:S02]  /*141f0*/  UIMAD UR6, UR18, UR6, URZ ;  /* 0x00000006120672a4 */ /* 0x000fe4000f8e023f */
[----:B------:R-:W-:Y:S01]  /*14200*/  UIMAD UR7, UR7, UR17, URZ ;  /* 0x00000011070772a4 */ /* 0x000fe2000f8e023f */
[----:B------:R-:W-:-:S11]  /*14210*/  ULDC.64 UR20, c[0x0][0x768] ;  /* 0x0001da0000147ab9 */ /* 0x000fd60000000a00 */
.L_x_1307:
[----:B------:R-:W-:Y:S01]  /*14220*/  UIADD3 UR12, UP0, UR7, UR9, URZ ;  /* 0x00000009070c7290 */ /* 0x000fe2000ff1e03f */
[----:B------:R-:W-:-:S03]  /*14230*/  NOP ;  /* 0x0000000000007918 */ /* 0x000fc60000000000 */
[----:B------:R-:W-:Y:S01]  /*14240*/  ULEA.HI.X.SX32 UR13, UR7, UR10, 0x1, UP0 ;  /* 0x0000000a070d7291 */ /* 0x000fe200080f0e3f */
[----:B------:R-:W-:Y:S01]  /*14250*/  BSSY B0, `(.L_x_1303) ;  /* 0x0000015000007945 */ /* 0x000fe20003800000 */
[----:B------:R-:W-:-:S04]  /*14260*/  ULEA UR15, UP0, UR12, UR20, 0x2 ;  /* 0x000000140c0f7291 */ /* 0x000fc8000f80103f */
[----:B------:R-:W-:Y:S01]  /*14270*/  ULEA.HI.X UR13, UR12, UR21, UR13, 0x2, UP0 ;  /* 0x000000150c0d7291 */ /* 0x000fe200080f140d */
[----:B---34-:R-:W-:Y:S11]  /*14280*/  @P1 BRA `(.L_x_1304) ;  /* 0x0000000000441947 */ /* 0x018ff60003800000 */
        /* <DEDUP_REMOVED lines=8> */
[----:B012345:R-:W-:Y:S01]  /*14310*/  CCTL.IVALL ;  /* 0x00000000ff00798f */ /* 0x03ffe20002000000 */
[----:B------:R-:W3:Y:S01]  /*14320*/  S2R R0, SR_LANEID ;  /* 0x0000000000007919 */ /* 0x000ee20000000000 */
[----:B------:R-:W-:Y:S01]  /*14330*/  VOTEU.ANY UR12, UPT, PT ;  /* 0x00000000000c7886 */ /* 0x000fe200038e0100 */
[----:B-12---:R-:W-:Y:S01]  /*14340*/  MOV R2, UR15 ;  /* 0x0000000f00027c02 */ /* 0x006fe20008000f00 */
[----:B------:R-:W-:-:S02]  /*14350*/  UFLO.U32 UR14, UR12 ;  /* 0x0000000c000e72bd */ /* 0x000fc400080e0000 */
[----:B------:R-:W1:Y:S01]  /*14360*/  POPC R5, UR12 ;  /* 0x0000000c00057d09 */ /* 0x000e620008000000 */
[----:B------:R-:W-:-:S03]  /*14370*/  IMAD.U32 R3, RZ, RZ, UR13 ;  /* 0x0000000dff037e24 */ /* 0x000fc6000f8e00ff */
[----:B---3--:R-:W-:-:S13]  /*14380*/  ISETP.EQ.U32.AND P0, PT, R0, UR14, PT ;  /* 0x0000000e00007c0c */ /* 0x008fda000bf02070 */
[----:B-1----:R3:W-:Y:S02]  /*14390*/  @P0 REDG.E.ADD.S32.STRONG.GPU desc[UR38][R2.64], R5 ;  /* 0x000000050200098e */ /* 0x0027e4000c10e3a6 */
.L_x_1304:
[----:B------:R-:W-:Y:S05]  /*143a0*/  BSYNC B0 ;  /* 0x0000000000007941 */ /* 0x000fea0003800000 */
.L_x_1303:
[----:B------:R-:W-:Y:S01]  /*143b0*/  UIADD3 UR12, UP0, UR6, UR9, URZ ;  /* 0x00000009060c7290 */ /* 0x000fe2000ff1e03f */
[----:B------:R-:W-:-:S03]  /*143c0*/  NOP ;  /* 0x0000000000007918 */ /* 0x000fc60000000000 */
[----:B------:R-:W-:Y:S01]  /*143d0*/  ULEA.HI.X.SX32 UR13, UR6, UR10, 0x1, UP0 ;  /* 0x0000000a060d7291 */ /* 0x000fe200080f0e3f */
[----:B------:R-:W-:Y:S01]  /*143e0*/  BSSY B0, `(.L_x_1305) ;  /* 0x0000015000007945 */ /* 0x000fe20003800000 */
[----:B------:R-:W-:-:S04]  /*143f0*/  ULEA UR15, UP0, UR12, UR20, 0x2 ;  /* 0x000000140c0f7291 */ /* 0x000fc8000f80103f */
[----:B------:R-:W-:Y:S01]  /*14400*/  ULEA.HI.X UR13, UR12, UR21, UR13, 0x2, UP0 ;  /* 0x000000150c0d7291 */ /* 0x000fe200080f140d */
[----:B------:R-:W-:Y:S11]  /*14410*/  @P1 BRA `(.L_x_1306) ;  /* 0x0000000000441947 */ /* 0x000ff60003800000 */
[----:B------:R-:W-:Y:S01]  /*14420*/  @!PT LDS RZ, [RZ] ;  /* 0x00000000fffff984 */ /* 0x000fe20000000800 */
[----:B------:R-:W-:Y:S01]  /*14430*/  @!PT LDS RZ, [RZ] ;  /* 0x00000000fffff984 */ /* 0x000fe20000000800 */
[----:B------:R-:W-:Y:S01]  /*14440*/  @!PT LDS RZ, [RZ] ;  /* 0x00000000fffff984 */ /* 0x000fe20000000800 */
[----:B------:R-:W-:Y:S01]  /*14450*/  @!PT LDS RZ, [RZ] ;  /* 0x00000000fffff984 */ /* 0x000fe20000000800 */
[----:B------:R4:W-:Y:S06]  /*14460*/  MEMBAR.ALL.CTA ;  /* 0x0000000000007992 */ /* 0x0009ec0000008000 */
[----:B----4-:R-:W-:Y:S06]  /*14470*/  MEMBAR.ALL.GPU ;  /* 0x0000000000007992 */ /* 0x010fec000000a000 */
[----:B------:R-:W-:-:S00]  /*14480*/  ERRBAR ;  /* 0x00000000000079ab */ /* 0x000fc00000000000 */
[----:B------:R-:W-:Y:S06]  /*14490*/  CGAERRBAR ;  /* 0x00000000000075ab */ /* 0x000fec0000000000 */
[----:B012345:R-:W-:Y:S01]  /*144a0*/  CCTL.IVALL ;  /* 0x00000000ff00798f */ /* 0x03ffe20002000000 */
[----:B------:R-:W4:Y:S01]  /*144b0*/  S2R R0, SR_LANEID ;  /* 0x0000000000007919 */ /* 0x000f220000000000 */
[----:B------:R-:W-:Y:S01]  /*144c0*/  VOTEU.ANY UR12, UPT, PT ;  /* 0x00000000000c7886 */ /* 0x000fe200038e0100 */
[----:B-123--:R-:W-:Y:S01]  /*144d0*/  MOV R2, UR15 ;  /* 0x0000000f00027c02 */ /* 0x00efe20008000f00 */
[----:B------:R-:W-:-:S02]  /*144e0*/  UFLO.U32 UR14, UR12 ;  /* 0x0000000c000e72bd */ /* 0x000fc400080e0000 */
[----:B------:R-:W1:Y:S01]  /*144f0*/  POPC R5, UR12 ;  /* 0x0000000c00057d09 */ /* 0x000e620008000000 */
[----:B------:R-:W-:-:S03]  /*14500*/  IMAD.U32 R3, RZ, RZ, UR13 ;  /* 0x0000000dff037e24 */ /* 0x000fc6000f8e00ff */
[----:B----4-:R-:W-:-:S13]  /*14510*/  ISETP.EQ.U32.AND P0, PT, R0, UR14, PT ;  /* 0x0000000e00007c0c */ /* 0x010fda000bf02070 */
[----:B-1----:R4:W-:Y:S02]  /*14520*/  @P0 REDG.E.ADD.S32.STRONG.GPU desc[UR38][R2.64], R5 ;  /* 0x000000050200098e */ /* 0x0029e4000c10e3a6 */
.L_x_1306:
[----:B------:R-:W-:Y:S05]  /*14530*/  BSYNC B0 ;  /* 0x0000000000007941 */ /* 0x000fea0003800000 */
.L_x_1305:
[----:B------:R-:W-:Y:S02]  /*14540*/  UIADD3 UR11, UR11, 0x2, URZ ;  /* 0x000000020b0b7890 */ /* 0x000fe4000fffe03f */
[----:B------:R-:W-:Y:S02]  /*14550*/  ULEA UR6, UR18, UR6, 0x1 ;  /* 0x0000000612067291 */ /* 0x000fe4000f8e083f */
[----:B------:R-:W-:Y:S02]  /*14560*/  ULEA UR7, UR18, UR7, 0x1 ;  /* 0x0000000712077291 */ /* 0x000fe4000f8e083f */
[----:B------:R-:W-:-:S13]  /*14570*/  ISETP.NE.AND P0, PT, RZ, UR11, PT ;  /* 0x0000000bff007c0c */ /* 0x000fda000bf05270 */
[----:B------:R-:W-:Y:S05]  /*14580*/  @!P0 BRA `(.L_x_1189) ;  /* 0x0000001c00388947 */ /* 0x000fea0003800000 */
[----:B------:R-:W-:Y:S05]  /*14590*/  BRA `(.L_x_1307) ;  /* 0xfffffffc00207947 */ /* 0x000fea000383ffff */
.L_x_1256:
[----:B------:R-:W1:Y:S01]  /*145a0*/  S2UR UR21, SR_CTAID.Z ;  /* 0x00000000001579c3 */ /* 0x000e620000002700 */
[----:B------:R-:W-:Y:S02]  /*145b0*/  MOV R11, 0x1 ;  /* 0x00000001000b7802 */ /* 0x000fe40000000f00 */
        /* <DEDUP_REMOVED lines=20> */
[----:B------:R-:W-:Y:S01]  /*14700*/  IMAD.U32 R0, RZ, RZ, UR4 ;  /* 0x00000004ff007e24 */ /* 0x000fe2000f8e00ff */
[----:B--2---:R-:W-:Y:S07]  /*14710*/  @!P0 BRA `(.L_x_1309) ;  /* 0x0000000000248947 */ /* 0x004fee0003800000 */
[----:B------:R-:W1:Y:S01]  /*14720*/  LDC R3, c[0x0][0x748] ;  /* 0x0001d200ff037b82 */ /* 0x000e620000000800 */
[----:B------:R-:W-:Y:S01]  /*14730*/  ULEA UR6, UR8, UR6, 0x7 ;  /* 0x0000000608067291 */ /* 0x000fe2000f8e383f */
[----:B------:R-:W-:-:S03]  /*14740*/  ULDC UR4, c[0x0][0x290] ;  /* 0x0000a40000047ab9 */ /* 0x000fc60000000800 */
[----:B------:R-:W-:-:S06]  /*14750*/  UIADD3 UR4, -UR4, 0xff, UR6 ;  /* 0x000000ff04047890 */ /* 0x000fcc000fffe106 */
[----:B-1----:R-:W-:-:S04]  /*14760*/  IADD3 R3, R3, UR4, RZ ;  /* 0x0000000403037c10 */ /* 0x002fc8000fffe0ff */
[----:B------:R-:W-:-:S04]  /*14770*/  SHF.R.S32.HI R4, RZ, 0x1f, R3 ;  /* 0x0000001fff047819 */ /* 0x000fc80000011403 */
[----:B------:R-:W-:-:S04]  /*14780*/  LEA.HI R4, R4, R3, RZ, 0x7 ;  /* 0x0000000304047211 */ /* 0x000fc800078f38ff */
[----:B------:R-:W-:-:S04]  /*14790*/  SHF.R.S32.HI R3, RZ, 0x7, R4 ;  /* 0x00000007ff037819 */ /* 0x000fc80000011404 */
[----:B------:R-:W-:-:S07]  /*147a0*/  VIMNMX R0, R3, R0, PT ;  /* 0x0000000003007248 */ /* 0x000fce0003fe0100 */
.L_x_1309:
[----:B------:R-:W-:-:S13]  /*147b0*/  ISETP.GT.AND P0, PT, R0, UR10, PT ;  /* 0x0000000a00007c0c */ /* 0x000fda000bf04270 */
[----:B------:R-:W-:Y:S05]  /*147c0*/  @!P0 BRA `(.L_x_1308) ;  /* 0x0000001800148947 */ /* 0x000fea0003800000 */
[----:B------:R-:W-:Y:S01]  /*147d0*/  USHF.R.S32.HI UR8, URZ, 0x1f, UR20 ;  /* 0x0000001f3f087899 */ /* 0x000fe20008011414 */
[----:B------:R-:W-:Y:S01]  /*147e0*/  IMAD.U32 R4, RZ, RZ, UR10 ;  /* 0x0000000aff047e24 */ /* 0x000fe2000f8e00ff */
[----:B------:R-:W-:Y:S01]  /*147f0*/  ULDC.64 UR6, c[0x0][0x718] ;  /* 0x0001c60000067ab9 */ /* 0x000fe20000000a00 */
[----:B------:R-:W-:Y:S01]  /*14800*/  ULDC.64 UR12, c[0x0][0x730] ;  /* 0x0001cc00000c7ab9 */ /* 0x000fe20000000a00 */
[----:B------:R-:W-:Y:S01]  /*14810*/  UIMAD.WIDE.U32 UR4, UR20, UR6, URZ ;  /* 0x00000006140472a5 */ /* 0x000fe2000f8e003f */
[----:B------:R-:W-:Y:S01]  /*14820*/  BSSY B0, `(.L_x_1308) ;  /* 0x000017f000007945 */ /* 0x000fe20003800000 */
[----:B------:R-:W-:Y:S01]  /*14830*/  UIMAD UR6, UR8, UR6, URZ ;  /* 0x00000006080672a4 */ /* 0x000fe2000f8e023f */
[----:B------:R-:W-:Y:S01]  /*14840*/  MOV R2, RZ ;  /* 0x000000ff00027202 */ /* 0x000fe20000000f00 */
        /* <DEDUP_REMOVED lines=27> */
[----:B-1----:R-:W-:Y:S01]  /*14a00*/  LEA R16, R3, R16, 0x18 ;  /* 0x0000001003107211 */ /* 0x002fe200078ec0ff */
[----:B------:R-:W-:-:S05]  /*14a10*/  IMAD.MOV.U32 R3, RZ, RZ, 0x1 ;  /* 0x00000001ff037424 */ /* 0x000fca00078e00ff */
[----:B------:R-:W-:-:S04]  /*14a20*/  SHF.L.U32 R3, R3, 0x1f, RZ ;  /* 0x0000001f03037819 */ /* 0x000fc800000006ff */
[----:B------:R-:W1:Y:S02]  /*14a30*/  SYNCS.PHASECHK.TRANS64.TRYWAIT P0, [R16+URZ+0x30c20], R3 ;  /* 0x030c2003100075a7 */ /* 0x000e64000800017f */
[----:B-1----:R-:W-:Y:S05]  /*14a40*/  @!P0 BRA `(.L_x_1311) ;  /* 0x0000001c00108947 */ /* 0x002fea0003800000 */
.L_x_1348:
[----:B------:R-:W2:Y:S01]  /*14a50*/  S2R R2, SR_TID.X ;  /* 0x0000000000027919 */ /* 0x000ea20000002100 */
[----:B------:R-:W-:Y:S01]  /*14a60*/  MOV R15, UR15 ;  /* 0x0000000f000f7c02 */ /* 0x000fe20008000f00 */
[----:B------:R-:W-:Y:S01]  /*14a70*/  IMAD.U32 R14, RZ, RZ, UR7 ;  /* 0x00000007ff0e7e24 */ /* 0x000fe2000f8e00ff */
[----:B------:R-:W-:Y:S02]  /*14a80*/  MOV R11, 0x1 ;  /* 0x00000001000b7802 */ /* 0x000fe40000000f00 */
[----:B------:R-:W-:Y:S01]  /*14a90*/  IADD3 R15, R15, UR5, RZ ;  /* 0x000000050f0f7c10 */ /* 0x000fe2000fffe0ff */
[----:B------:R-:W-:Y:S01]  /*14aa0*/  VIADD R14, R14, UR4 ;  /* 0x000000040e0e7c36 */ /* 0x000fe20008000000 */
[----:B--2---:R-:W-:-:S04]  /*14ab0*/  LOP3.LUT R2, R2, 0x7f, RZ, 0xc0, !PT ;  /* 0x0000007f02027812 */ /* 0x004fc800078ec0ff */
[----:B------:R-:W-:-:S13]  /*14ac0*/  ISETP.NE.AND P0, PT, R2, RZ, PT ;  /* 0x000000ff0200720c */ /* 0x000fda0003f05270 */
[----:B------:R-:W-:Y:S05]  /*14ad0*/  @P0 BRA `(.L_x_1312) ;  /* 0x0000000000180947 */ /* 0x000fea0003800000 */
[----:B------:R-:W2:Y:S01]  /*14ae0*/  S2R R2, SR_TID.X ;  /* 0x0000000000027919 */ /* 0x000ea20000002100 */
[----:B-1----:R-:W-:-:S04]  /*14af0*/  IMAD.MOV.U32 R3, RZ, RZ, 0x4200 ;  /* 0x00004200ff037424 */ /* 0x002fc800078e00ff */
[----:B------:R3:W-:Y:S01]  /*14b00*/  SYNCS.ARRIVE.TRANS64 RZ, [R16+URZ+0x30c10], R3 ;  /* 0x030c100310ff79a7 */ /* 0x0007e2000800003f */
[----:B--2---:R-:W-:-:S13]  /*14b10*/  LOP3.LUT P1, RZ, R2, 0x1f, RZ, 0xc0, !PT ;  /* 0x0000001f02ff7812 */ /* 0x004fda000782c0ff */
[----:B---3--:R-:W-:Y:S05]  /*14b20*/  @!P1 BRA `(.L_x_1312) ;  /* 0x0000000000049947 */ /* 0x008fea0003800000 */
[----:B------:R-:W-:Y:S01]  /*14b30*/  BPT.TRAP 0x1 ;  /* 0x000000040000795c */ /* 0x000fe20000300000 */
.L_x_1312:
[----:B------:R-:W-:Y:S01]  /*14b40*/  R2UR UR19, R4 ;  /* 0x00000000041372ca */ /* 0x000fe200000e0000 */
[----:B------:R-:W2:Y:S01]  /*14b50*/  LDC.64 R12, c[0x0][0x198] ;  /* 0x00006600ff0c7b82 */ /* 0x000ea20000000a00 */
[----:B------:R-:W-:Y:S01]  /*14b60*/  R2UR UR8, R15 ;  /* 0x000000000f0872ca */ /* 0x000fe200000e0000 */
[----:B------:R-:W-:Y:S01]  /*14b70*/  ULDC.64 UR16, c[0x0][0x700] ;  /* 0x0001c00000107ab9 */ /* 0x000fe20000000a00 */
[----:B------:R-:W-:Y:S01]  /*14b80*/  UMOV UR32, 0x0 ;  /* 0x0000000000207882 */ /* 0x000fe20000000000 */
[----:B------:R-:W-:Y:S01]  /*14b90*/  MOV R10, UR16 ;  /* 0x00000010000a7c02 */ /* 0x000fe20008000f00 */
[----:B------:R-:W-:Y:S01]  /*14ba0*/  UMOV UR33, 0x14f00000 ;  /* 0x14f0000000217882 */ /* 0x000fe20000000000 */
[----:B------:R-:W-:Y:S01]  /*14bb0*/  MOV R9, UR17 ;  /* 0x0000001100097c02 */ /* 0x000fe20008000f00 */
[----:B------:R-:W-:Y:S01]  /*14bc0*/  UMOV UR18, URZ ;  /* 0x0000003f00127c82 */ /* 0x000fe20008000000 */
[----:B------:R-:W-:Y:S01]  /*14bd0*/  UMOV UR25, 0x20 ;  /* 0x0000002000197882 */ /* 0x000fe20000000000 */
[----:B------:R-:W-:Y:S01]  /*14be0*/  UMOV UR34, 0x0 ;  /* 0x0000000000227882 */ /* 0x000fe20000000000 */
[----:B------:R-:W-:Y:S01]  /*14bf0*/  UMOV UR35, 0x10000000 ;  /* 0x1000000000237882 */ /* 0x000fe20000000000 */
[----:B------:R-:W-:Y:S01]  /*14c00*/  UMOV UR13, UR21 ;  /* 0x00000015000d7c82 */ /* 0x000fe20008000000 */
[----:B------:R-:W-:Y:S01]  /*14c10*/  USHF.L.U32 UR19, UR19, 0x7, URZ ;  /* 0x0000000713137899 */ /* 0x000fe2000800063f */
[----:B------:R-:W-:Y:S01]  /*14c20*/  MOV R19, RZ ;  /* 0x000000ff00137202 */ /* 0x000fe20000000f00 */
[----:B------:R-:W-:Y:S01]  /*14c30*/  UMOV UR10, UR18 ;  /* 0x00000012000a7c82 */ /* 0x000fe20008000000 */
[----:B------:R-:W-:Y:S01]  /*14c40*/  UMOV UR27, UR11 ;  /* 0x0000000b001b7c82 */ /* 0x000fe20008000000 */
[----:B------:R-:W-:Y:S01]  /*14c50*/  UIADD3 UR9, UP0, UR19, UR14, URZ ;  /* 0x0000000e13097290 */ /* 0x000fe2000ff1e03f */
[----:B------:R-:W-:Y:S01]  /*14c60*/  UMOV UR28, UR12 ;  /* 0x0000000c001c7c82 */ /* 0x000fe20008000000 */
[----:B------:R-:W-:-:S02]  /*14c70*/  UMOV UR29, UR21 ;  /* 0x00000015001d7c82 */ /* 0x000fc40008000000 */
[----:B------:R-:W-:Y:S02]  /*14c80*/  ULEA.HI.X.SX32 UR8, UR19, UR8, 0x1, UP0 ;  /* 0x0000000813087291 */ /* 0x000fe400080f0e3f */
[----:B-1----:R-:W-:Y:S01]  /*14c90*/  IMAD.U32 R3, RZ, RZ, UR9 ;  /* 0x00000009ff037e24 */ /* 0x002fe2000f8e00ff */
[----:B------:R-:W-:Y:S01]  /*14ca0*/  UMOV UR26, UR18 ;  /* 0x00000012001a7c82 */ /* 0x000fe20008000000 */
[----:B--2---:R-:W-:Y:S01]  /*14cb0*/  IMAD.MOV.U32 R8, RZ, RZ, R12 ;  /* 0x000000ffff087224 */ /* 0x004fe200078e000c */
[----:B------:R-:W-:Y:S01]  /*14cc0*/  MOV R7, R13 ;  /* 0x0000000d00077202 */ /* 0x000fe20000000f00 */
[----:B------:R-:W-:Y:S01]  /*14cd0*/  IMAD.U32 R6, RZ, RZ, UR9 ;  /* 0x00000009ff067e24 */ /* 0x000fe2000f8e00ff */
[----:B------:R-:W-:Y:S02]  /*14ce0*/  LEA R2, P1, R3, R10, 0x2 ;  /* 0x0000000a03027211 */ /* 0x000fe400078210ff */
[----:B------:R-:W-:Y:S02]  /*14cf0*/  MOV R3, UR8 ;  /* 0x0000000800037c02 */ /* 0x000fe40008000f00 */
[----:B------:R-:W-:-:S02]  /*14d00*/  R2UR UR22, R2 ;  /* 0x00000000021672ca */ /* 0x000fc400000e0000 */
[----:B------:R-:W-:Y:S02]  /*14d10*/  IADD3 R2, P2, R8, 0x2f0, RZ ;  /* 0x000002f008027810 */ /* 0x000fe40007f5e0ff */
[----:B------:R-:W-:Y:S01]  /*14d20*/  LEA.HI.X R3, R6, R9, R3, 0x2, P1 ;  /* 0x0000000906037211 */ /* 0x000fe200008f1403 */
[----:B------:R-:W-:Y:S01]  /*14d30*/  VIADD R6, R0, 0xffffffff ;  /* 0xffffffff00067836 */ /* 0x000fe20000000000 */
[----:B------:R-:W-:Y:S02]  /*14d40*/  R2UR UR42, R2 ;  /* 0x00000000022a72ca */ /* 0x000fe400000e0000 */
[----:B------:R-:W-:Y:S02]  /*14d50*/  IADD3 R2, P3, R8, 0x3f0, RZ ;  /* 0x000003f008027810 */ /* 0x000fe40007f7e0ff */
[----:B------:R-:W-:Y:S01]  /*14d60*/  R2UR UR8, R16 ;  /* 0x00000000100872ca */ /* 0x000fe200000e0000 */
[----:B------:R1:W-:Y:S01]  /*14d70*/  STL [R1], R6 ;  /* 0x0000000601007387 */ /* 0x0003e20000100800 */
[----:B------:R-:W-:-:S02]  /*14d80*/  R2UR UR44, R2 ;  /* 0x00000000022c72ca */ /* 0x000fc400000e0000 */
[----:B------:R-:W-:Y:S02]  /*14d90*/  IADD3 R2, P1, R8, 0xf0, RZ ;  /* 0x000000f008027810 */ /* 0x000fe40007f3e0ff */
[----:B------:R-:W-:Y:S02]  /*14da0*/  R2UR UR23, R3 ;  /* 0x00000000031772ca */ /* 0x000fe400000e0000 */
[----:B------:R-:W-:Y:S01]  /*14db0*/  IADD3.X R5, RZ, R7, RZ, P2, !PT ;  /* 0x00000007ff057210 */ /* 0x000fe200017fe4ff */
[--C-:B------:R-:W-:Y:S01]  /*14dc0*/  IMAD.X R3, RZ, RZ, R7.reuse, P1 ;  /* 0x000000ffff037224 */ /* 0x100fe200008e0607 */
[----:B------:R-:W-:Y:S02]  /*14dd0*/  R2UR UR30, R2 ;  /* 0x00000000021e72ca */ /* 0x000fe400000e0000 */
[----:B------:R-:W-:Y:S01]  /*14de0*/  R2UR UR43, R5 ;  /* 0x00000000052b72ca */ /* 0x000fe200000e0000 */
[----:B------:R-:W-:Y:S01]  /*14df0*/  IMAD.X R5, RZ, RZ, R7, P3 ;  /* 0x000000ffff057224 */ /* 0x000fe200018e0607 */
[----:B------:R-:W-:Y:S01]  /*14e00*/  R2UR UR31, R3 ;  /* 0x00000000031f72ca */ /* 0x000fe200000e0000 */
[----:B------:R-:W-:Y:S01]  /*14e10*/  UIADD3 UR16, UR8, 0x10000, URZ ;  /* 0x0001000008107890 */ /* 0x000fe2000fffe03f */
[----:B------:R-:W-:Y:S01]  /*14e20*/  ISETP.GE.AND P1, PT, R4, R6, PT ;  /* 0x000000060400720c */ /* 0x000fe20003f26270 */
[----:B------:R-:W-:Y:S01]  /*14e30*/  UIADD3 UR17, UR8, 0x30c10, URZ ;  /* 0x00030c1008117890 */ /* 0x000fe2000fffe03f */
[----:B------:R-:W-:Y:S01]  /*14e40*/  R2UR UR45, R5 ;  /* 0x00000000052d72ca */ /* 0x000fe200000e0000 */
[----:B------:R-:W-:Y:S01]  /*14e50*/  UIADD3 UR40, UR8, 0x20000, URZ ;  /* 0x0002000008287890 */ /* 0x000fe2000fffe03f */
[----:B------:R-:W-:Y:S01]  /*14e60*/  MOV R5, 0x8000 ;  /* 0x0000800000057802 */ /* 0x000fe20000000f00 */
[----:B------:R-:W-:-:S02]  /*14e70*/  UIADD3 UR9, UR8, 0x30c00, URZ ;  /* 0x00030c0008097890 */ /* 0x000fc4000fffe03f */
[----:B------:R-:W-:Y:S01]  /*14e80*/  UIADD3 UR24, UR8, 0x4000, URZ ;  /* 0x0000400008187890 */ /* 0x000fe2000fffe03f */
[----:B------:R-:W-:-:S03]  /*14e90*/  UMOV UR41, UR17 ;  /* 0x0000001100297c82 */ /* 0x000fc60008000000 */
        /* <DEDUP_REMOVED lines=9> */
[----:B------:R-:W-:-:S03]  /*14f30*/  IMAD.MOV.U32 R11, RZ, RZ, 0x1 ;  /* 0x00000001ff0b7424 */ /* 0x000fc600078e00ff */
[----:B------:R-:W-:Y:S01]  /*14f40*/  IMAD.IADD R20, R5, 0x1, R0 ;  /* 0x0000000105147824 */ /* 0x000fe200078e0200 */
[----:B------:R-:W-:Y:S02]  /*14f50*/  IADD3 R5, R0, -0x2, RZ ;  /* 0xfffffffe00057810 */ /* 0x000fe40007ffe0ff */
[-C--:B------:R-:W-:Y:S02]  /*14f60*/  MOV R0, R4.reuse ;  /* 0x0000000400007202 */ /* 0x080fe40000000f00 */
[----:B------:R-:W-:Y:S02]  /*14f70*/  ISETP.NE.AND P1, PT, R5, R4, PT ;  /* 0x000000040500720c */ /* 0x000fe40003f25270 */
[----:B------:R-:W-:-:S05]  /*14f80*/  LOP3.LUT R5, R20, 0x1, RZ, 0xc0, !PT ;  /* 0x0000000114057812 */ /* 0x000fca00078ec0ff */
[----:B------:R2:W-:Y:S01]  /*14f90*/  STL [R1+0x4], R5 ;  /* 0x0000040501007387 */ /* 0x0005e20000100800 */
[----:B-1----:R-:W-:-:S05]  /*14fa0*/  LOP3.LUT R6, R12, 0x1f, RZ, 0xc0, !PT ;  /* 0x0000001f0c067812 */ /* 0x002fca00078ec0ff */
[----:B--2---:R-:W-:Y:S05]  /*14fb0*/  @!P1 BRA `(.L_x_1314) ;  /* 0x0000000800389947 */ /* 0x004fea0003800000 */
[----:B------:R-:W-:Y:S01]  /*14fc0*/  IMAD.IADD R20, R20, 0x1, -R5 ;  /* 0x0000000114147824 */ /* 0x000fe200078e0a05 */
[----:B------:R-:W-:Y:S01]  /*14fd0*/  MOV R0, R4 ;  /* 0x0000000400007202 */ /* 0x000fe20000000f00 */
[----:B------:R-:W-:-:S07]  /*14fe0*/  IMAD.MOV.U32 R11, RZ, RZ, 0x1 ;  /* 0x00000001ff0b7424 */ /* 0x000fce00078e00ff */
.L_x_1323:
[----:B--234-:R-:W-:-:S04]  /*14ff0*/  SHF.L.U32 R21, R11, 0x1f, RZ ;  /* 0x0000001f0b157819 */ /* 0x01cfc800000006ff */
[----:B------:R-:W1:Y:S02]  /*15000*/  SYNCS.PHASECHK.TRANS64.TRYWAIT P1, [R16+URZ+0x30c40], R21 ;  /* 0x030c4015100075a7 */ /* 0x000e64000802017f */
[----:B-1----:R-:W-:Y:S05]  /*15010*/  @!P1 BRA `(.L_x_1315) ;  /* 0x0000001400b09947 */ /* 0x002fea0003800000 */
.L_x_1349:
[----:B------:R-:W-:Y:S05]  /*15020*/  @P0 BRA `(.L_x_1316) ;  /* 0x0000000000140947 */ /* 0x000fea0003800000 */
[----:B------:R-:W-:Y:S02]  /*15030*/  ISETP.NE.AND P1, PT, R6, RZ, PT ;  /* 0x000000ff0600720c */ /* 0x000fe40003f25270 */
[----:B------:R-:W-:-:S04]  /*15040*/  MOV R3, 0x4200 ;  /* 0x0000420000037802 */ /* 0x000fc80000000f00 */
[----:B------:R2:W-:Y:S07]  /*15050*/  SYNCS.ARRIVE.TRANS64 RZ, [R16+URZ+0x30c30], R3 ;  /* 0x030c300310ff79a7 */ /* 0x0005ee000800003f */
[----:B------:R-:W-:Y:S05]  /*15060*/  @!P1 BRA `(.L_x_1316) ;  /* 0x0000000000049947 */ /* 0x000fea0003800000 */
[----:B------:R-:W-:Y:S01]  /*15070*/  BPT.TRAP 0x1 ;  /* 0x000000040000795c */ /* 0x000fe20000300000 */
.L_x_1316:
[----:B------:R-:W2:Y:S01]  /*15080*/  LDC.64 R12, c[0x0][0x728] ;  /* 0x0001ca00ff0c7b82 */ /* 0x000ea20000000a00 */
[----:B------:R-:W-:Y:S01]  /*15090*/  IMAD.SHL.U32 R18, R0, 0x80, RZ ;  /* 0x0000008000127824 */ /* 0x000fe200078e00ff */
[----:B------:R-:W-:Y:S01]  /*150a0*/  R2UR UR8, R16 ;  /* 0x00000000100872ca */ /* 0x000fe200000e0000 */
[----:B------:R-:W-:Y:S01]  /*150b0*/  UMOV UR26, 0x0 ;  /* 0x00000000001a7882 */ /* 0x000fe20000000000 */
[----:B------:R-:W-:Y:S01]  /*150c0*/  UMOV UR27, 0x14f00000 ;  /* 0x14f00000001b7882 */ /* 0x000fe20000000000 */
[----:B------:R-:W-:Y:S01]  /*150d0*/  UMOV UR18, URZ ;  /* 0x0000003f00127c82 */ /* 0x000fe20008000000 */
[C---:B------:R-:W-:Y:S01]  /*150e0*/  IADD3 R2, P1, R18.reuse, UR6, RZ ;  /* 0x0000000612027c10 */ /* 0x040fe2000ff3e0ff */
[----:B------:R-:W-:Y:S01]  /*150f0*/  UMOV UR10, 0x20 ;  /* 0x00000020000a7882 */ /* 0x000fe20000000000 */
[----:B------:R-:W3:Y:S01]  /*15100*/  LDC.64 R4, c[0x0][0x198] ;  /* 0x00006600ff047b82 */ /* 0x000ee20000000a00 */
[----:B------:R-:W-:-:S06]  /*15110*/  R2UR UR19, R18 ;  /* 0x00000000121372ca */ /* 0x000fcc00000e0000 */
[----:B------:R-:W-:Y:S02]  /*15120*/  UIADD3 UR16, UR8, 0x18000, URZ ;  /* 0x0001800008107890 */ /* 0x000fe4000fffe03f */
[----:B------:R-:W-:Y:S02]  /*15130*/  UIADD3 UR17, UR8, 0x30c30, URZ ;  /* 0x00030c3008117890 */ /* 0x000fe4000fffe03f */
[----:B------:R-:W-:Y:S01]  /*15140*/  UIADD3 UR8, UR8, 0x20400, URZ ;  /* 0x0002040008087890 */ /* 0x000fe2000fffe03f */
[----:B--2---:R-:W-:-:S04]  /*15150*/  LEA R3, P2, R2, R12, 0x2 ;  /* 0x0000000c02037211 */ /* 0x004fc800078410ff */
[----:B------:R-:W-:Y:S01]  /*15160*/  UMOV UR9, UR17 ;  /* 0x0000001100097c82 */ /* 0x000fe20008000000 */
[----:B------:R-:W-:Y:S02]  /*15170*/  R2UR UR22, R3 ;  /* 0x00000000031672ca */ /* 0x000fe400000e0000 */
[----:B------:R-:W-:Y:S02]  /*15180*/  LEA.HI.X.SX32 R3, R18, R14, 0x1, P1 ;  /* 0x0000000e12037211 */ /* 0x000fe400008f0eff */
[----:B---3--:R-:W-:Y:S01]  /*15190*/  MOV R8, R4 ;  /* 0x0000000400087202 */ /* 0x008fe20000000f00 */
        /* <DEDUP_REMOVED lines=11> */
.L_x_1350:
[----:B------:R-:W-:Y:S05]  /*15250*/  @P0 BRA `(.L_x_1318) ;  /* 0x0000000000140947 */ /* 0x000fea0003800000 */
[----:B------:R-:W-:Y:S01]  /*15260*/  ISETP.NE.AND P1, PT, R6, RZ, PT ;  /* 0x000000ff0600720c */ /* 0x000fe20003f25270 */
[----:B------:R-:W-:-:S04]  /*15270*/  IMAD.MOV.U32 R2, RZ, RZ, 0x4200 ;  /* 0x00004200ff027424 */ /* 0x000fc800078e00ff */
[----:B------:R3:W-:Y:S08]  /*15280*/  SYNCS.ARRIVE.TRANS64 RZ, [R16+URZ+0x30c18], R2 ;  /* 0x030c180210ff79a7 */ /* 0x0007f0000800003f */
[----:B------:R-:W-:Y:S05]  /*15290*/  @!P1 BRA `(.L_x_1318) ;  /* 0x0000000000049947 */ /* 0x000fea0003800000 */
[----:B------:R-:W-:Y:S01]  /*152a0*/  BPT.TRAP 0x1 ;  /* 0x000000040000795c */ /* 0x000fe20000300000 */
.L_x_1318:
[----:B------:R-:W-:Y:S01]  /*152b0*/  IADD3 R18, R18, 0x80, RZ ;  /* 0x0000008012127810 */ /* 0x000fe20007ffe0ff */
[----:B------:R-:W-:Y:S01]  /*152c0*/  ULDC.64 UR8, c[0x0][0x700] ;  /* 0x0001c00000087ab9 */ /* 0x000fe20000000a00 */
[----:B------:R-:W-:Y:S01]  /*152d0*/  R2UR UR24, R16 ;  /* 0x00000000101872ca */ /* 0x000fe200000e0000 */
[----:B------:R-:W-:Y:S01]  /*152e0*/  IMAD.U32 R10, RZ, RZ, UR8 ;  /* 0x00000008ff0a7e24 */ /* 0x000fe2000f8e00ff */
[----:B---3--:R-:W-:Y:S01]  /*152f0*/  IADD3 R2, P1, R18, UR14, RZ ;  /* 0x0000000e12027c10 */ /* 0x008fe2000ff3e0ff */
[----:B------:R-:W-:Y:S01]  /*15300*/  UMOV UR22, 0x0 ;  /* 0x0000000000167882 */ /* 0x000fe20000000000 */
[----:B------:R-:W-:Y:S01]  /*15310*/  SHF.R.S32.HI R17, RZ, 0x1f, R18 ;  /* 0x0000001fff117819 */ /* 0x000fe20000011412 */
[----:B------:R-:W-:Y:S01]  /*15320*/  UMOV UR23, 0x14f00000 ;  /* 0x14f0000000177882 */ /* 0x000fe20000000000 */
[----:B------:R-:W-:Y:S01]  /*15330*/  LEA R3, P2, R2, R10, 0x2 ;  /* 0x0000000a02037211 */ /* 0x000fe200078410ff */
[----:B------:R-:W-:Y:S01]  /*15340*/  UMOV UR18, URZ ;  /* 0x0000003f00127c82 */ /* 0x000fe20008000000 */
[----:B------:R-:W-:Y:S01]  /*15350*/  MOV R9, UR9 ;  /* 0x0000000900097c02 */ /* 0x000fe20008000f00 */
[----:B------:R-:W-:Y:S01]  /*15360*/  UMOV UR10, 0x20 ;  /* 0x00000020000a7882 */ /* 0x000fe20000000000 */
[----:B------:R-:W-:Y:S01]  /*15370*/  R2UR UR26, R3 ;  /* 0x00000000031a72ca */ /* 0x000fe200000e0000 */
[----:B------:R-:W-:Y:S01]  /*15380*/  IMAD.X R3, R17, 0x1, R15, P1 ;  /* 0x0000000111037824 */ /* 0x000fe200008e060f */
[----:B------:R-:W-:Y:S01]  /*15390*/  R2UR UR19, R18 ;  /* 0x00000000121372ca */ /* 0x000fe200000e0000 */
[----:B------:R-:W-:-:S02]  /*153a0*/  UIADD3 UR16, UR24, 0x14000, URZ ;  /* 0x0001400018107890 */ /* 0x000fc4000fffe03f */
[----:B------:R-:W-:Y:S01]  /*153b0*/  UIADD3 UR17, UR24, 0x30c18, URZ ;  /* 0x00030c1818117890 */ /* 0x000fe2000fffe03f */
[----:B------:R-:W-:Y:S01]  /*153c0*/  LEA.HI.X R3, R2, R9, R3, 0x2, P2 ;  /* 0x0000000902037211 */ /* 0x000fe200010f1403 */
[----:B------:R-:W-:Y:S01]  /*153d0*/  UIADD3 UR24, UR24, 0x20200, URZ ;  /* 0x0002020018187890 */ /* 0x000fe2000fffe03f */
[----:B------:R-:W-:Y:S02]  /*153e0*/  IADD3 R2, P1, R8, 0xf0, RZ ;  /* 0x000000f008027810 */ /* 0x000fe40007f3e0ff */
[----:B------:R-:W-:Y:S02]  /*153f0*/  R2UR UR27, R3 ;  /* 0x00000000031b72ca */ /* 0x000fe400000e0000 */
[----:B------:R-:W-:Y:S01]  /*15400*/  IADD3.X R3, RZ, R7, RZ, P1, !PT ;  /* 0x00000007ff037210 */ /* 0x000fe20000ffe4ff */
[----:B------:R-:W-:Y:S01]  /*15410*/  UMOV UR25, UR17 ;  /* 0x0000001100197c82 */ /* 0x000fe20008000000 */
[----:B------:R-:W-:Y:S02]  /*15420*/  R2UR UR8, R2 ;  /* 0x00000000020872ca */ /* 0x000fe400000e0000 */
[----:B------:R-:W-:-:S13]  /*15430*/  R2UR UR9, R3 ;  /* 0x00000000030972ca */ /* 0x000fda00000e0000 */
[----:B------:R3:W-:Y:S01]  /*15440*/  UTMALDG.4D [UR16], [UR8], desc[UR22] ;  /* 0x00001610080075b4 */ /* 0x0007e20008019000 */
[----:B------:R3:W-:Y:S01]  /*15450*/  UBLKCP.S.G [UR24], [UR26], UR10 ;  /* 0x000000181a0073ba */ /* 0x0007e2000800020a */
[----:B------:R-:W4:Y:S02]  /*15460*/  SYNCS.PHASECHK.TRANS64.TRYWAIT P1, [R16+URZ+0x30c48], R21 ;  /* 0x030c4815100075a7 */ /* 0x000f24000802017f */
[----:B---34-:R-:W-:Y:S05]  /*15470*/  @!P1 BRA `(.L_x_1319) ;  /* 0x0000001000c09947 */ /* 0x018fea0003800000 */
.L_x_1351:
[----:B------:R-:W-:Y:S05]  /*15480*/  @P0 BRA `(.L_x_1320) ;  /* 0x0000000000140947 */ /* 0x000fea0003800000 */
[----:B------:R-:W-:Y:S01]  /*15490*/  ISETP.NE.AND P1, PT, R6, RZ, PT ;  /* 0x000000ff0600720c */ /* 0x000fe20003f25270 */
[----:B-123--:R-:W-:-:S04]  /*154a0*/  IMAD.MOV.U32 R21, RZ, RZ, 0x4200 ;  /* 0x00004200ff157424 */ /* 0x00efc800078e00ff */
[----:B------:R4:W-:Y:S08]  /*154b0*/  SYNCS.ARRIVE.TRANS64 RZ, [R16+URZ+0x30c38], R21 ;  /* 0x030c381510ff79a7 */ /* 0x0009f0000800003f */
[----:B------:R-:W-:Y:S05]  /*154c0*/  @!P1 BRA `(.L_x_1320) ;  /* 0x0000000000049947 */ /* 0x000fea0003800000 */
[----:B------:R-:W-:Y:S01]  /*154d0*/  BPT.TRAP 0x1 ;  /* 0x000000040000795c */ /* 0x000fe20000300000 */
.L_x_1320:
[C---:B------:R-:W-:Y:S01]  /*154e0*/  R2UR UR19, R18.reuse ;  /* 0x00000000121372ca */ /* 0x040fe200000e0000 */
[----:B------:R-:W-:Y:S01]  /*154f0*/  UMOV UR22, 0x0 ;  /* 0x0000000000167882 */ /* 0x000fe20000000000 */
[----:B------:R-:W-:Y:S01]  /*15500*/  IADD3 R18, P1, R18, UR6, RZ ;  /* 0x0000000612127c10 */ /* 0x000fe2000ff3e0ff */
        /* <DEDUP_REMOVED lines=19> */
[----:B------:R-:W5:Y:S02]  /*15640*/  SYNCS.PHASECHK.TRANS64.TRYWAIT P1, [R16+URZ+0x30c20], R5 ;  /* 0x030c2005100075a7 */ /* 0x000f64000802017f */
[----:B-1---5:R-:W-:Y:S05]  /*15650*/  @!P1 BRA `(.L_x_1321) ;  /* 0x00000010005c9947 */ /* 0x022fea0003800000 */
.L_x_1353:
[----:B------:R-:W-:Y:S05]  /*15660*/  @P0 BRA `(.L_x_1322) ;  /* 0x0000000000140947 */ /* 0x000fea0003800000 */
[----:B------:R-:W-:Y:S01]  /*15670*/  ISETP.NE.AND P1, PT, R6, RZ, PT ;  /* 0x000000ff0600720c */ /* 0x000fe20003f25270 */
[----:B------:R-:W-:-:S04]  /*15680*/  IMAD.MOV.U32 R5, RZ, RZ, 0x4200 ;  /* 0x00004200ff057424 */ /* 0x000fc800078e00ff */
[----:B------:R1:W-:Y:S08]  /*15690*/  SYNCS.ARRIVE.TRANS64 RZ, [R16+URZ+0x30c10], R5 ;  /* 0x030c100510ff79a7 */ /* 0x0003f0000800003f */
[----:B------:R-:W-:Y:S05]  /*156a0*/  @!P1 BRA `(.L_x_1322) ;  /* 0x0000000000049947 */ /* 0x000fea0003800000 */
[----:B------:R-:W-:Y:S01]  /*156b0*/  BPT.TRAP 0x1 ;  /* 0x000000040000795c */ /* 0x000fe20000300000 */
.L_x_1322:
[----:B------:R-:W-:Y:S01]  /*156c0*/  R2UR UR10, R0 ;  /* 0x00000000000a72ca */ /* 0x000fe200000e0000 */
[----:B------:R-:W-:Y:S01]  /*156d0*/  VIADD R20, R20, 0xfffffffe ;  /* 0xfffffffe14147836 */ /* 0x000fe20000000000 */
[----:B------:R-:W-:Y:S01]  /*156e0*/  R2UR UR8, R15 ;  /* 0x000000000f0872ca */ /* 0x000fe200000e0000 */
[----:B------:R-:W-:Y:S01]  /*156f0*/  UMOV UR22, 0x0 ;  /* 0x0000000000167882 */ /* 0x000fe20000000000 */
[----:B------:R-:W-:Y:S01]  /*15700*/  R2UR UR24, R16 ;  /* 0x00000000101872ca */ /* 0x000fe200000e0000 */
[----:B------:R-:W-:Y:S01]  /*15710*/  UMOV UR23, 0x14f00000 ;  /* 0x14f0000000177882 */ /* 0x000fe20000000000 */
[----:B------:R-:W-:Y:S01]  /*15720*/  UMOV UR18, URZ ;  /* 0x0000003f00127c82 */ /* 0x000fe20008000000 */
[----:B------:R-:W-:-:S06]  /*15730*/  UMOV UR13, 0x20 ;  /* 0x00000020000d7882 */ /* 0x000fcc0000000000 */
[----:B------:R-:W-:-:S04]  /*15740*/  UIADD3 UR10, UR10, 0x2, URZ ;  /* 0x000000020a0a7890 */ /* 0x000fc8000fffe03f */
[----:B------:R-:W-:Y:S02]  /*15750*/  USHF.L.U32 UR19, UR10, 0x7, URZ ;  /* 0x000000070a137899 */ /* 0x000fe4000800063f */
[----:B------:R-:W-:Y:S02]  /*15760*/  UIADD3 UR16, UR24, 0x10000, URZ ;  /* 0x0001000018107890 */ /* 0x000fe4000fffe03f */
[----:B------:R-:W-:Y:S02]  /*15770*/  UIADD3 UR9, UP0, UR19, UR14, URZ ;  /* 0x0000000e13097290 */ /* 0x000fe4000ff1e03f */
[----:B------:R-:W-:Y:S02]  /*15780*/  UIADD3 UR17, UR24, 0x30c10, URZ ;  /* 0x00030c1018117890 */ /* 0x000fe4000fffe03f */
[----:B------:R-:W-:Y:S02]  /*15790*/  ULEA.HI.X.SX32 UR8, UR19, UR8, 0x1, UP0 ;  /* 0x0000000813087291 */ /* 0x000fe400080f0e3f */
[----:B-1----:R-:W-:Y:S01]  /*157a0*/  MOV R5, UR9 ;  /* 0x0000000900057c02 */ /* 0x002fe20008000f00 */
[----:B------:R-:W-:-:S02]  /*157b0*/  UIADD3 UR24, UR24, 0x20000, URZ ;  /* 0x0002000018187890 */ /* 0x000fc4000fffe03f */
[----:B------:R-:W-:Y:S01]  /*157c0*/  UMOV UR25, UR17 ;  /* 0x0000001100197c82 */ /* 0x000fe20008000000 */
[----:B------:R-:W-:Y:S02]  /*157d0*/  LEA R0, P1, R5, R10, 0x2 ;  /* 0x0000000a05007211 */ /* 0x000fe400078210ff */
[----:B------:R-:W-:Y:S02]  /*157e0*/  MOV R4, UR8 ;  /* 0x0000000800047c02 */ /* 0x000fe40008000f00 */
[----:B------:R-:W-:Y:S01]  /*157f0*/  R2UR UR26, R0 ;  /* 0x00000000001a72ca */ /* 0x000fe200000e0000 */
[----:B------:R-:W-:Y:S01]  /*15800*/  IMAD.U32 R0, RZ, RZ, UR9 ;  /* 0x00000009ff007e24 */ /* 0x000fe2000f8e00ff */
[----:B------:R-:W-:Y:S02]  /*15810*/  R2UR UR8, R2 ;  /* 0x00000000020872ca */ /* 0x000fe400000e0000 */
[----:B------:R-:W-:Y:S02]  /*15820*/  R2UR UR9, R3 ;  /* 0x00000000030972ca */ /* 0x000fe400000e0000 */
[----:B------:R-:W-:-:S02]  /*15830*/  LEA.HI.X R0, R0, R9, R4, 0x2, P1 ;  /* 0x0000000900007211 */ /* 0x000fc400008f1404 */
[----:B------:R-:W-:Y:S02]  /*15840*/  ISETP.NE.AND P1, PT, R20, RZ, PT ;  /* 0x000000ff1400720c */ /* 0x000fe40003f25270 */
[----:B------:R-:W-:Y:S02]  /*15850*/  R2UR UR27, R0 ;  /* 0x00000000001b72ca */ /* 0x000fe400000e0000 */
[----:B------:R-:W-:-:S05]  /*15860*/  MOV R0, UR10 ;  /* 0x0000000a00007c02 */ /* 0x000fca0008000f00 */
[----:B------:R1:W-:Y:S06]  /*15870*/  UTMALDG.4D [UR16], [UR8], desc[UR22] ;  /* 0x00001610080075b4 */ /* 0x0003ec0008019000 */
[----:B------:R1:W-:Y:S02]  /*15880*/  UBLKCP.S.G [UR24], [UR26], UR13 ;  /* 0x000000181a0073ba */ /* 0x0003e4000800020d */
[----:B-1----:R-:W-:Y:S05]  /*15890*/  @P1 BRA `(.L_x_1323) ;  /* 0xfffffff400d41947 */ /* 0x002fea000383ffff */
.L_x_1314:
[----:B------:R-:W2:Y:S02]  /*158a0*/  LDL.LU R4, [R1+0x4] ;  /* 0x0000040001047983 */ /* 0x000ea40000300800 */
[----:B--2---:R-:W-:Y:S02]  /*158b0*/  ISETP.NE.AND P1, PT, R4, RZ, PT ;  /* 0x000000ff0400720c */ /* 0x004fe40003f25270 */
[----:B------:R2:W5:Y:S11]  /*158c0*/  LDL R4, [R1] ;  /* 0x0000000001047983 */ /* 0x0005760000100800 */
[----:B--2---:R-:W-:Y:S05]  /*158d0*/  @!P1 BRA `(.L_x_1313) ;  /* 0x0000000400109947 */ /* 0x004fea0003800000 */
[----:B------:R-:W-:-:S04]  /*158e0*/  SHF.L.U32 R13, R11, 0x1f, RZ ;  /* 0x0000001f0b0d7819 */ /* 0x000fc800000006ff */
[----:B------:R-:W1:Y:S02]  /*158f0*/  SYNCS.PHASECHK.TRANS64.TRYWAIT P1, [R16+URZ+0x30c40], R13 ;  /* 0x030c400d100075a7 */ /* 0x000e64000802017f */
[----:B-1----:R-:W-:Y:S05]  /*15900*/  @!P1 BRA `(.L_x_1324) ;  /* 0x0000000c00c89947 */ /* 0x002fea0003800000 */
.L_x_1354:
[----:B------:R-:W-:Y:S05]  /*15910*/  @P0 BRA `(.L_x_1325) ;  /* 0x0000000000140947 */ /* 0x000fea0003800000 */
[----:B------:R-:W-:Y:S01]  /*15920*/  ISETP.NE.AND P1, PT, R6, RZ, PT ;  /* 0x000000ff0600720c */ /* 0x000fe20003f25270 */
[----:B------:R-:W-:-:S04]  /*15930*/  IMAD.MOV.U32 R5, RZ, RZ, 0x4200 ;  /* 0x00004200ff057424 */ /* 0x000fc800078e00ff */
[----:B------:R2:W-:Y:S08]  /*15940*/  SYNCS.ARRIVE.TRANS64 RZ, [R16+URZ+0x30c30], R5 ;  /* 0x030c300510ff79a7 */ /* 0x0005f0000800003f */
[----:B------:R-:W-:Y:S05]  /*15950*/  @!P1 BRA `(.L_x_1325) ;  /* 0x0000000000049947 */ /* 0x000fea0003800000 */
[----:B------:R-:W-:Y:S01]  /*15960*/  BPT.TRAP 0x1 ;  /* 0x000000040000795c */ /* 0x000fe20000300000 */
.L_x_1325:
[----:B--2--5:R-:W2:Y:S01]  /*15970*/  LDC.64 R4, c[0x0][0x728] ;  /* 0x0001ca00ff047b82 */ /* 0x024ea20000000a00 */
[----:B------:R-:W-:Y:S01]  /*15980*/  SHF.L.U32 R17, R0, 0x7, RZ ;  /* 0x0000000700117819 */ /* 0x000fe200000006ff */
[----:B------:R-:W-:Y:S01]  /*15990*/  UMOV UR22, 0x0 ;  /* 0x0000000000167882 */ /* 0x000fe20000000000 */
[----:B------:R-:W-:Y:S01]  /*159a0*/  R2UR UR24, R16 ;  /* 0x00000000101872ca */ /* 0x000fe200000e0000 */
[----:B------:R-:W-:Y:S01]  /*159b0*/  UMOV UR23, 0x14f00000 ;  /* 0x14f0000000177882 */ /* 0x000fe20000000000 */
[C---:B------:R-:W-:Y:S01]  /*159c0*/  IADD3 R0, P1, R17.reuse, UR6, RZ ;  /* 0x0000000611007c10 */ /* 0x040fe2000ff3e0ff */
[----:B------:R-:W-:Y:S01]  /*159d0*/  UMOV UR18, URZ ;  /* 0x0000003f00127c82 */ /* 0x000fe20008000000 */
[----:B------:R-:W-:Y:S01]  /*159e0*/  R2UR UR19, R17 ;  /* 0x00000000111372ca */ /* 0x000fe200000e0000 */
[----:B------:R-:W-:-:S08]  /*159f0*/  UMOV UR10, 0x20 ;  /* 0x00000020000a7882 */ /* 0x000fd00000000000 */
        /* <DEDUP_REMOVED lines=15> */
[----:B------:R-:W1:Y:S02]  /*15af0*/  SYNCS.PHASECHK.TRANS64.TRYWAIT P1, [R16+URZ+0x30c28], R13 ;  /* 0x030c280d100075a7 */ /* 0x000e64000802017f */
[----:B-12---:R-:W-:Y:S05]  /*15b00*/  @!P1 BRA `(.L_x_1326) ;  /* 0x0000000c005c9947 */ /* 0x006fea0003800000 */
.L_x_1355:
[----:B------:R-:W-:Y:S05]  /*15b10*/  @P0 BRA `(.L_x_1327) ;  /* 0x0000000000140947 */ /* 0x000fea0003800000 */
[----:B------:R-:W-:Y:S02]  /*15b20*/  ISETP.NE.AND P0, PT, R6, RZ, PT ;  /* 0x000000ff0600720c */ /* 0x000fe40003f05270 */
[----:B------:R-:W-:-:S04]  /*15b30*/  MOV R5, 0x4200 ;  /* 0x0000420000057802 */ /* 0x000fc80000000f00 */
[----:B------:R2:W-:Y:S07]  /*15b40*/  SYNCS.ARRIVE.TRANS64 RZ, [R16+URZ+0x30c18], R5 ;  /* 0x030c180510ff79a7 */ /* 0x0005ee000800003f */
[----:B------:R-:W-:Y:S05]  /*15b50*/  @!P0 BRA `(.L_x_1327) ;  /* 0x0000000000048947 */ /* 0x000fea0003800000 */
[----:B------:R-:W-:Y:S01]  /*15b60*/  BPT.TRAP 0x1 ;  /* 0x000000040000795c */ /* 0x000fe20000300000 */
.L_x_1327:
        /* <DEDUP_REMOVED lines=11> */
[----:B--2---:R-:W-:Y:S01]  /*15c20*/  IMAD.U32 R5, RZ, RZ, UR9 ;  /* 0x00000009ff057e24 */ /* 0x004fe2000f8e00ff */
[----:B------:R-:W-:Y:S01]  /*15c30*/  MOV R0, UR9 ;  /* 0x0000000900007c02 */ /* 0x000fe20008000f00 */
[----:B------:R-:W-:Y:S01]  /*15c40*/  UIADD3 UR17, UR24, 0x30c18, URZ ;  /* 0x00030c1818117890 */ /* 0x000fe2000fffe03f */
[----:B------:R-:W-:Y:S01]  /*15c50*/  R2UR UR9, R3 ;  /* 0x00000000030972ca */ /* 0x000fe200000e0000 */
[----:B------:R-:W-:Y:S01]  /*15c60*/  IMAD.U32 R4, RZ, RZ, UR8 ;  /* 0x00000008ff047e24 */ /* 0x000fe2000f8e00ff */
[----:B------:R-:W-:Y:S01]  /*15c70*/  LEA R10, P0, R5, R10, 0x2 ;  /* 0x0000000a050a7211 */ /* 0x000fe200078010ff */
[----:B------:R-:W-:Y:S01]  /*15c80*/  UIADD3 UR24, UR24, 0x20200, URZ ;  /* 0x0002020018187890 */ /* 0x000fe2000fffe03f */
[----:B------:R-:W-:-:S02]  /*15c90*/  R2UR UR8, R2 ;  /* 0x00000000020872ca */ /* 0x000fc400000e0000 */
[----:B------:R-:W-:Y:S01]  /*15ca0*/  LEA.HI.X R9, R0, R9, R4, 0x2, P0 ;  /* 0x0000000900097211 */ /* 0x000fe200000f1404 */
[----:B------:R-:W-:Y:S01]  /*15cb0*/  UMOV UR25, UR17 ;  /* 0x0000001100197c82 */ /* 0x000fe20008000000 */
[----:B------:R2:W5:Y:S01]  /*15cc0*/  LDL.LU R4, [R1] ;  /* 0x0000000001047983 */ /* 0x0005620000300800 */
[----:B------:R-:W-:Y:S02]  /*15cd0*/  R2UR UR26, R10 ;  /* 0x000000000a1a72ca */ /* 0x000fe400000e0000 */
[----:B------:R-:W-:-:S06]  /*15ce0*/  R2UR UR27, R9 ;  /* 0x00000000091b72ca */ /* 0x000fcc00000e0000 */
[----:B------:R2:W-:Y:S07]  /*15cf0*/  UTMALDG.4D [UR16], [UR8], desc[UR22] ;  /* 0x00001610080075b4 */ /* 0x0005ee0008019000 */
[----:B------:R2:W-:Y:S02]  /*15d00*/  UBLKCP.S.G [UR24], [UR26], UR10 ;  /* 0x000000181a0073ba */ /* 0x0005e4000800020a */
[----:B--2---:R-:W-:-:S07]  /*15d10*/  MOV R19, 0x1 ;  /* 0x0000000100137802 */ /* 0x004fce0000000f00 */
.L_x_1313:
[----:B------:R-:W2:Y:S01]  /*15d20*/  S2R R0, SR_TID.X ;  /* 0x0000000000007919 */ /* 0x000ea20000002100 */
[----:B------:R-:W-:Y:S01]  /*15d30*/  IMAD R3, R19, 0x8, R16 ;  /* 0x0000000813037824 */ /* 0x000fe200078e0210 */
[----:B--2---:R-:W-:Y:S02]  /*15d40*/  LOP3.LUT R2, R0, 0x7f, RZ, 0xc0, !PT ;  /* 0x0000007f00027812 */ /* 0x004fe400078ec0ff */
[----:B------:R-:W-:Y:S02]  /*15d50*/  SHF.L.U32 R0, R11, 0x1f, RZ ;  /* 0x0000001f0b007819 */ /* 0x000fe400000006ff */
[----:B------:R-:W-:Y:S02]  /*15d60*/  ISETP.NE.AND P1, PT, R2, RZ, PT ;  /* 0x000000ff0200720c */ /* 0x000fe40003f25270 */
[----:B------:R-:W2:Y:S02]  /*15d70*/  SYNCS.PHASECHK.TRANS64.TRYWAIT P0, [R3+URZ+0x30c40], R0 ;  /* 0x030c4000030075a7 */ /* 0x000ea4000800017f */
[----:B--2---:R-:W-:Y:S09]  /*15d80*/  @!P0 BRA `(.L_x_1328) ;  /* 0x0000000800d08947 */ /* 0x004ff20003800000 */
.L_x_1356:
[----:B------:R-:W-:Y:S05]  /*15d90*/  @P1 BRA `(.L_x_1329) ;  /* 0x0000000000181947 */ /* 0x000fea0003800000 */
[----:B------:R-:W1:Y:S01]  /*15da0*/  S2R R2, SR_TID.X ;  /* 0x0000000000027919 */ /* 0x000e620000002100 */
[----:B--2---:R-:W-:-:S04]  /*15db0*/  MOV R0, 0x4200 ;  /* 0x0000420000007802 */ /* 0x004fc80000000f00 */
[----:B------:R2:W-:Y:S01]  /*15dc0*/  SYNCS.ARRIVE.TRANS64 RZ, [R3+URZ+0x30c30], R0 ;  /* 0x030c300003ff79a7 */ /* 0x0005e2000800003f */
[----:B-1----:R-:W-:-:S13]  /*15dd0*/  LOP3.LUT P0, RZ, R2, 0x1f, RZ, 0xc0, !PT ;  /* 0x0000001f02ff7812 */ /* 0x002fda000780c0ff */
[----:B--2---:R-:W-:Y:S05]  /*15de0*/  @!P0 BRA `(.L_x_1329) ;  /* 0x0000000000048947 */ /* 0x004fea0003800000 */
[----:B------:R-:W-:Y:S01]  /*15df0*/  BPT.TRAP 0x1 ;  /* 0x000000040000795c */ /* 0x000fe20000300000 */
.L_x_1329:
[----:B-----5:R-:W-:Y:S01]  /*15e00*/  R2UR UR19, R4 ;  /* 0x00000000041372ca */ /* 0x020fe200000e0000 */
[C---:B--2---:R-:W-:Y:S01]  /*15e10*/  IMAD R0, R19.reuse, 0x4000, R16 ;  /* 0x0000400013007824 */ /* 0x044fe200078e0210 */
[----:B-1----:R-:W-:Y:S01]  /*15e20*/  R2UR UR9, R14 ;  /* 0x000000000e0972ca */ /* 0x002fe200000e0000 */
[----:B------:R-:W-:Y:S01]  /*15e30*/  ULDC.64 UR24, c[0x0][0x728] ;  /* 0x0001ca0000187ab9 */ /* 0x000fe20000000a00 */
[----:B---34-:R-:W-:Y:S01]  /*15e40*/  LEA R16, R19, R16, 0x9 ;  /* 0x0000001013107211 */ /* 0x018fe200078e48ff */
[----:B------:R-:W-:Y:S01]  /*15e50*/  UMOV UR18, URZ ;  /* 0x0000003f00127c82 */ /* 0x000fe20008000000 */
[----:B------:R-:W-:Y:S02]  /*15e60*/  IADD3 R8, P0, R8, 0x1f0, RZ ;  /* 0x000001f008087810 */ /* 0x000fe40007f1e0ff */
[----:B------:R-:W-:Y:S02]  /*15e70*/  R2UR UR17, R3 ;  /* 0x00000000031172ca */ /* 0x000fe400000e0000 */
[----:B------:R-:W-:Y:S01]  /*15e80*/  R2UR UR16, R0 ;  /* 0x00000000001072ca */ /* 0x000fe200000e0000 */
[----:B------:R-:W-:Y:S01]  /*15e90*/  IMAD.X R7, RZ, RZ, R7, P0 ;  /* 0x000000ffff077224 */ /* 0x000fe200000e0607 */
[----:B------:R-:W-:Y:S01]  /*15ea0*/  R2UR UR10, R16 ;  /* 0x00000000100a72ca */ /* 0x000fe200000e0000 */
[----:B------:R-:W-:Y:S01]  /*15eb0*/  USHF.L.U32 UR19, UR19, 0x7, URZ ;  /* 0x0000000713137899 */ /* 0x000fe2000800063f */
[----:B------:R-:W-:-:S02]  /*15ec0*/  R2UR UR22, R8 ;  /* 0x00000000081672ca */ /* 0x000fc400000e0000 */
[----:B------:R-:W-:Y:S01]  /*15ed0*/  R2UR UR23, R7 ;  /* 0x00000000071772ca */ /* 0x000fe200000e0000 */
[----:B------:R-:W-:Y:S01]  /*15ee0*/  UIADD3 UR13, UP0, UR19, UR6, URZ ;  /* 0x00000006130d7290 */ /* 0x000fe2000ff1e03f */
[----:B------:R-:W-:-:S03]  /*15ef0*/  IADD3 R2, R19, 0x1, RZ ;  /* 0x0000000113027810 */ /* 0x000fc60007ffe0ff */
[----:B------:R-:W-:Y:S01]  /*15f00*/  ULEA UR8, UP1, UR13, UR24, 0x2 ;  /* 0x000000180d087291 */ /* 0x000fe2000f82103f */
[C---:B------:R-:W-:Y:S01]  /*15f10*/  ISETP.NE.AND P0, PT, R2.reuse, 0x2, PT ;  /* 0x000000020200780c */ /* 0x040fe20003f05270 */
[----:B------:R-:W-:Y:S02]  /*15f20*/  ULEA.HI.X.SX32 UR9, UR19, UR9, 0x1, UP0 ;  /* 0x0000000913097291 */ /* 0x000fe400080f0e3f */
[----:B------:R-:W-:Y:S01]  /*15f30*/  UIADD3 UR17, UR17, 0x30c30, URZ ;  /* 0x00030c3011117890 */ /* 0x000fe2000fffe03f */
        /* <DEDUP_REMOVED lines=13> */
.L_x_1310:
[----:B------:R-:W-:Y:S05]  /*16010*/  BSYNC B0 ;  /* 0x0000000000007941 */ /* 0x000fea0003800000 */
.L_x_1308:
[----:B------:R-:W-:-:S03]  /*16020*/  UMOV UR8, 0xffffffff ;  /* 0xffffffff00087882 */ /* 0x000fc60000000000 */
[----:B------:R-:W-:Y:S05]  /*16030*/  BRA.DIV UR8, `(.L_x_1330) ;  /* 0x0000000a08387947 */ /* 0x000fea000b800000 */
[----:B------:R-:W-:-:S13]  /*16040*/  ELECT P6, URZ, PT ;  /* 0x00000000003f782f */ /* 0x000fda00038c0000 */
.L_x_1359:
[----:B------:R-:W-:Y:S05]  /*16050*/  @!P6 BRA `(.L_x_1189) ;  /* 0x000000000084e947 */ /* 0x000fea0003800000 */
[----:B------:R-:W-:-:S06]  /*16060*/  ULOP3.LUT UR8, UR36, 0x2, URZ, 0xfc, !UPT ;  /* 0x0000000224087892 */ /* 0x000fcc000f8efc3f */
[----:B------:R-:W-:-:S05]  /*16070*/  IMAD.U32 R0, RZ, RZ, UR8 ;  /* 0x00000008ff007e24 */ /* 0x000fca000f8e00ff */
[----:B------:R-:W-:-:S13]  /*16080*/  ISETP.NE.AND P2, PT, R0, 0x3, PT ;  /* 0x000000030000780c */ /* 0x000fda0003f45270 */
[----:B------:R-:W-:Y:S05]  /*16090*/  @!P2 BRA `(.L_x_1331) ;  /* 0x000000000004a947 */ /* 0x000fea0003800000 */
[----:B------:R-:W-:Y:S01]  /*160a0*/  BPT.TRAP 0x1 ;  /* 0x000000040000795c */ /* 0x000fe20000300000 */
.L_x_1331:
        /* <DEDUP_REMOVED lines=15> */
.L_x_1360:
[----:B------:R-:W2:Y:S02]  /*161a0*/  SYNCS.PHASECHK.TRANS64.TRYWAIT P0, [R3+URZ], R0 ;  /* 0x00000000030075a7 */ /* 0x000ea4000800017f */
[----:B--2---:R-:W-:Y:S05]  /*161b0*/  @!P0 BRA `(.L_x_1333) ;  /* 0x00000008000c8947 */ /* 0x004fea0003800000 */
.L_x_1361:
[----:B------:R-:W-:Y:S05]  /*161c0*/  @!P2 BRA `(.L_x_1334) ;  /* 0x000000000004a947 */ /* 0x000fea0003800000 */
[----:B------:R-:W-:Y:S01]  /*161d0*/  BPT.TRAP 0x1 ;  /* 0x000000040000795c */ /* 0x000fe20000300000 */
.L_x_1334:
[----:B--2---:R-:W-:-:S05]  /*161e0*/  IADD3 R3, R7, 0x30c40, RZ ;  /* 0x00030c4007037810 */ /* 0x004fca0007ffe0ff */
[----:B------:R-:W-:-:S04]  /*161f0*/  IMAD R2, R2, 0x8, R3 ;  /* 0x0000000802027824 */ /* 0x000fc800078e0203 */
[----:B------:R-:W2:Y:S02]  /*16200*/  SYNCS.PHASECHK.TRANS64.TRYWAIT P0, [R2+URZ], R5 ;  /* 0x00000005020075a7 */ /* 0x000ea4000800017f */
[----:B--2---:R-:W-:Y:S05]  /*16210*/  @!P0 BRA `(.L_x_1335) ;  /* 0x0000000800088947 */ /* 0x004fea0003800000 */
.L_x_1362:
[----:B------:R-:W-:-:S07]  /*16220*/  LEA R3, R4, R3, 0x3 ;  /* 0x0000000304037211 */ /* 0x000fce00078e18ff */
.L_x_1336:
[----:B---3--:R3:W4:Y:S02]  /*16230*/  SYNCS.PHASECHK.TRANS64.TRYWAIT P0, [R3+URZ], R0 ;  /* 0x00000000030075a7 */ /* 0x008724000800017f */
[----:B----4-:R-:W-:Y:S05]  /*16240*/  @!P0 NANOSLEEP.SYNCS 0x989680 ;  /* 0x009896800000895d */ /* 0x010fea0003900000 */
[----:B------:R-:W4:Y:S02]  /*16250*/  @!P0 SYNCS.PHASECHK.TRANS64 P0, [R3+URZ], R0 ;  /* 0x00000000030085a7 */ /* 0x000f24000800007f */
[----:B----4-:R-:W-:Y:S05]  /*16260*/  @!P0 BRA `(.L_x_1336) ;  /* 0xfffffffc00f08947 */ /* 0x010fea000383ffff */
.L_x_1189:
[----:B------:R-:W-:Y:S05]  /*16270*/  BSYNC B6 ;  /* 0x0000000000067941 */ /* 0x000fea0003800000 */
.L_x_1186:
[----:B------:R-:W-:Y:S05]  /*16280*/  EXIT ;  /* 0x000000000000794d */ /* 0x000fea0003800000 */
.L_x_1196:
[----:B------:R-:W-:Y:S01]  /*16290*/  IMAD.MOV.U32 R13, RZ, RZ, R18 ;  /* 0x000000ffff0d7224 */ /* 0x000fe200078e0012 */
[----:B------:R-:W-:Y:S01]  /*162a0*/  MOV R12, RZ ;  /* 0x000000ff000c7202 */ /* 0x000fe20000000f00 */
[----:B------:R-:W-:Y:S01]  /*162b0*/  IMAD.MOV.U32 R11, RZ, RZ, 0x1f ;  /* 0x0000001fff0b7424 */ /* 0x000fe200078e00ff */
[----:B------:R-:W-:-:S07]  /*162c0*/  MOV R15, 0xffffffff ;  /* 0xffffffff000f7802 */ /* 0x000fce0000000f00 */
[----:B------:R-:W-:Y:S05]  /*162d0*/  WARPSYNC.COLLECTIVE R15, `(.L_x_1337) ;  /* 0x000000000f087348 */ /* 0x000fea0003c00000 */
[----:B------:R1:W2:Y:S02]  /*162e0*/  SHFL.IDX P6, R14, R13, R12, R11 ;  /* 0x0000000c0d0e7389 */ /* 0x0002a400000c000b */
[----:B-12---:R-:W-:Y:S01]  /*162f0*/  ENDCOLLECTIVE ;  /* 0x000000000000791b */ /* 0x006fe20003800000 */
.L_x_1337:
[----:B------:R-:W-:Y:S05]  /*16300*/  BRA `(.L_x_1338) ;  /* 0xfffffeac00307947 */ /* 0x000fea000383ffff */
.L_x_1198:
[----:B--2---:R2:W3:Y:S02]  /*16310*/  SYNCS.PHASECHK.TRANS64.TRYWAIT P0, [R16+URZ+0x30c00], R11 ;  /* 0x030c000b100075a7 */ /* 0x0044e4000800017f */
[----:B---3--:R-:W-:Y:S05]  /*16320*/  @!P0 NANOSLEEP.SYNCS 0x989680 ;  /* 0x009896800000895d */ /* 0x008fea0003900000 */
[----:B------:R-:W3:Y:S02]  /*16330*/  @!P0 SYNCS.PHASECHK.TRANS64 P0, [R16+URZ+0x30c00], R11 ;  /* 0x030c000b100085a7 */ /* 0x000ee4000800007f */
[----:B---3--:R-:W-:Y:S05]  /*16340*/  @!P0 BRA `(.L_x_1198) ;  /* 0xfffffffc00f08947 */ /* 0x008fea000383ffff */
[----:B------:R-:W-:Y:S05]  /*16350*/  BRA `(.L_x_1197) ;  /* 0xfffffeac007c7947 */ /* 0x000fea000383ffff */
.L_x_1203:
[----:B--2---:R2:W3:Y:S02]  /*16360*/  SYNCS.PHASECHK.TRANS64.TRYWAIT P0, [R6+URZ+0x30c10], R23 ;  /* 0x030c1017060075a7 */ /* 0x0044e4000800017f */
[----:B---3--:R-:W-:Y:S05]  /*16370*/  @!P0 NANOSLEEP.SYNCS 0x989680 ;  /* 0x009896800000895d */ /* 0x008fea0003900000 */
[----:B------:R-:W3:Y:S02]  /*16380*/  @!P0 SYNCS.PHASECHK.TRANS64 P0, [R6+URZ+0x30c10], R23 ;  /* 0x030c1017060085a7 */ /* 0x000ee4000800007f */
[----:B---3--:R-:W-:Y:S05]  /*16390*/  @!P0 BRA `(.L_x_1203) ;  /* 0xfffffffc00f08947 */ /* 0x008fea000383ffff */
[----:B------:R-:W-:Y:S05]  /*163a0*/  BRA `(.L_x_1202) ;  /* 0xfffffeb400c47947 */ /* 0x000fea000383ffff */
.L_x_1207:
[----:B------:R1:W1:Y:S02]  /*163b0*/  SYNCS.PHASECHK.TRANS64.TRYWAIT P0, [R6+URZ+0x30c30], R23 ;  /* 0x030c3017060075a7 */ /* 0x000264000800017f */
[----:B-1----:R-:W-:Y:S05]  /*163c0*/  @!P0 NANOSLEEP.SYNCS 0x989680 ;  /* 0x009896800000895d */ /* 0x002fea0003900000 */
[----:B------:R-:W1:Y:S02]  /*163d0*/  @!P0 SYNCS.PHASECHK.TRANS64 P0, [R6+URZ+0x30c30], R23 ;  /* 0x030c3017060085a7 */ /* 0x000e64000800007f */
[----:B-1----:R-:W-:Y:S05]  /*163e0*/  @!P0 BRA `(.L_x_1207) ;  /* 0xfffffffc00f08947 */ /* 0x002fea000383ffff */
[----:B------:R-:W-:Y:S05]  /*163f0*/  BRA `(.L_x_1206) ;  /* 0xfffffeb800cc7947 */ /* 0x000fea000383ffff */
.L_x_1215:
[----:B--2---:R2:W3:Y:S02]  /*16400*/  SYNCS.PHASECHK.TRANS64.TRYWAIT P1, [R6+URZ+0x30c10], R23 ;  /* 0x030c1017060075a7 */ /* 0x0044e4000802017f */
[----:B---3--:R-:W-:Y:S05]  /*16410*/  @!P1 NANOSLEEP.SYNCS 0x989680 ;  /* 0x009896800000995d */ /* 0x008fea0003900000 */
[----:B------:R-:W3:Y:S02]  /*16420*/  @!P1 SYNCS.PHASECHK.TRANS64 P1, [R6+URZ+0x30c10], R23 ;  /* 0x030c1017060095a7 */ /* 0x000ee4000802007f */
[----:B---3--:R-:W-:Y:S05]  /*16430*/  @!P1 BRA `(.L_x_1215) ;  /* 0xfffffffc00f09947 */ /* 0x008fea000383ffff */
[----:B------:R-:W-:Y:S05]  /*16440*/  BRA `(.L_x_1214) ;  /* 0xffffff0c00ec7947 */ /* 0x000fea000383ffff */
.L_x_1219:
[----:B------:R1:W1:Y:S02]  /*16450*/  SYNCS.PHASECHK.TRANS64.TRYWAIT P1, [R6+URZ+0x30c30], R23 ;  /* 0x030c3017060075a7 */ /* 0x000264000802017f */
[----:B-1----:R-:W-:Y:S05]  /*16460*/  @!P1 NANOSLEEP.SYNCS 0x989680 ;  /* 0x009896800000995d */ /* 0x002fea0003900000 */
[----:B------:R-:W1:Y:S02]  /*16470*/  @!P1 SYNCS.PHASECHK.TRANS64 P1, [R6+URZ+0x30c30], R23 ;  /* 0x030c3017060095a7 */ /* 0x000e64000802007f */
[----:B-1----:R-:W-:Y:S05]  /*16480*/  @!P1 BRA `(.L_x_1219) ;  /* 0xfffffffc00f09947 */ /* 0x002fea000383ffff */
[----:B------:R-:W-:Y:S05]  /*16490*/  BRA `(.L_x_1218) ;  /* 0xffffff1000ec7947 */ /* 0x000fea000383ffff */
.L_x_1227:
[----:B--2---:R2:W3:Y:S02]  /*164a0*/  SYNCS.PHASECHK.TRANS64.TRYWAIT P0, [R6+URZ+0x30c10], R19 ;  /* 0x030c1013060075a7 */ /* 0x0044e4000800017f */
[----:B---3--:R-:W-:Y:S05]  /*164b0*/  @!P0 NANOSLEEP.SYNCS 0x989680 ;  /* 0x009896800000895d */ /* 0x008fea0003900000 */
[----:B------:R-:W3:Y:S02]  /*164c0*/  @!P0 SYNCS.PHASECHK.TRANS64 P0, [R6+URZ+0x30c10], R19 ;  /* 0x030c1013060085a7 */ /* 0x000ee4000800007f */
[----:B---3--:R-:W-:Y:S05]  /*164d0*/  @!P0 BRA `(.L_x_1227) ;  /* 0xfffffffc00f08947 */ /* 0x008fea000383ffff */
[----:B------:R-:W-:Y:S05]  /*164e0*/  BRA `(.L_x_1226) ;  /* 0xffffff5c00247947 */ /* 0x000fea000383ffff */
.L_x_1231:
[----:B------:R1:W1:Y:S02]  /*164f0*/  SYNCS.PHASECHK.TRANS64.TRYWAIT P0, [R6+URZ+0x30c30], R19 ;  /* 0x030c3013060075a7 */ /* 0x000264000800017f */
[----:B-1----:R-:W-:Y:S05]  /*16500*/  @!P0 NANOSLEEP.SYNCS 0x989680 ;  /* 0x009896800000895d */ /* 0x002fea0003900000 */
[----:B------:R-:W1:Y:S02]  /*16510*/  @!P0 SYNCS.PHASECHK.TRANS64 P0, [R6+URZ+0x30c30], R19 ;  /* 0x030c3013060085a7 */ /* 0x000e64000800007f */
[----:B-1----:R-:W-:Y:S05]  /*16520*/  @!P0 BRA `(.L_x_1231) ;  /* 0xfffffffc00f08947 */ /* 0x002fea000383ffff */
[----:B------:R-:W-:Y:S05]  /*16530*/  BRA `(.L_x_1230) ;  /* 0xffffff60002c7947 */ /* 0x000fea000383ffff */
.L_x_1264:
[----:B------:R-:W-:Y:S01]  /*16540*/  BSSY B0, `(.L_x_1339) ;  /* 0x0000005000007945 */ /* 0x000fe20003800000 */
[----:B------:R-:W-:-:S07]  /*16550*/  IMAD.MOV.U32 R15, RZ, RZ, -0x1 ;  /* 0xffffffffff0f7424 */ /* 0x000fce00078e00ff */
[----:B------:R-:W-:Y:S05]  /*16560*/  WARPSYNC.COLLECTIVE R15, `(.L_x_1340) ;  /* 0x000000000f087348 */ /* 0x000fea0003c00000 */
[----:B------:R-:W-:Y:S01]  /*16570*/  NOP ;  /* 0x0000000000007918 */ /* 0x000fe20000000000 */
[----:B------:R-:W-:Y:S01]  /*16580*/  ENDCOLLECTIVE ;  /* 0x000000000000791b */ /* 0x000fe20003800000 */
.L_x_1340:
[----:B------:R-:W-:Y:S05]  /*16590*/  BSYNC B0 ;  /* 0x0000000000007941 */ /* 0x000fea0003800000 */
.L_x_1339:
[----:B------:R-:W-:Y:S05]  /*165a0*/  BRA `(.L_x_1341) ;  /* 0xffffffc800747947 */ /* 0x000fea000383ffff */
.L_x_1277:
[----:B------:R-:W-:Y:S01]  /*165b0*/  BSSY B0, `(.L_x_1342) ;  /* 0x0000005000007945 */ /* 0x000fe20003800000 */
[----:B------:R-:W-:-:S07]  /*165c0*/  MOV R15, 0xffffffff ;  /* 0xffffffff000f7802 */ /* 0x000fce0000000f00 */
[----:B------:R-:W-:Y:S05]  /*165d0*/  WARPSYNC.COLLECTIVE R15, `(.L_x_1343) ;  /* 0x000000000f087348 */ /* 0x000fea0003c00000 */
[----:B------:R-:W-:Y:S01]  /*165e0*/  NOP ;  /* 0x0000000000007918 */ /* 0x000fe20000000000 */
[----:B------:R-:W-:Y:S01]  /*165f0*/  ENDCOLLECTIVE ;  /* 0x000000000000791b */ /* 0x000fe20003800000 */
.L_x_1343:
[----:B------:R-:W-:Y:S05]  /*16600*/  BSYNC B0 ;  /* 0x0000000000007941 */ /* 0x000fea0003800000 */
.L_x_1342:
[----:B------:R-:W-:Y:S05]  /*16610*/  BRA `(.L_x_1344) ;  /* 0xffffffcc00f47947 */ /* 0x000fea000383ffff */
.L_x_1289:
[----:B------:R-:W-:Y:S01]  /*16620*/  BSSY B0, `(.L_x_1345) ;  /* 0x0000005000007945 */ /* 0x000fe20003800000 */
[----:B------:R-:W-:-:S07]  /*16630*/  IMAD.MOV.U32 R15, RZ, RZ, -0x1 ;  /* 0xffffffffff0f7424 */ /* 0x000fce00078e00ff */
[----:B------:R-:W-:Y:S05]  /*16640*/  WARPSYNC.COLLECTIVE R15, `(.L_x_1346) ;  /* 0x000000000f087348 */ /* 0x000fea0003c00000 */
[----:B------:R-:W-:Y:S01]  /*16650*/  NOP ;  /* 0x0000000000007918 */ /* 0x000fe20000000000 */
[----:B------:R-:W-:Y:S01]  /*16660*/  ENDCOLLECTIVE ;  /* 0x000000000000791b */ /* 0x000fe20003800000 */
.L_x_1346:
[----:B------:R-:W-:Y:S05]  /*16670*/  BSYNC B0 ;  /* 0x0000000000007941 */ /* 0x000fea0003800000 */
.L_x_1345:
[----:B------:R-:W-:Y:S05]  /*16680*/  BRA `(.L_x_1347) ;  /* 0xffffffd400147947 */ /* 0x000fea000383ffff */
.L_x_1311:
[----:B-1----:R1:W2:Y:S02]  /*16690*/  SYNCS.PHASECHK.TRANS64.TRYWAIT P0, [R16+URZ+0x30c20], R3 ;  /* 0x030c2003100075a7 */ /* 0x0022a4000800017f */
[----:B--2---:R-:W-:Y:S05]  /*166a0*/  @!P0 NANOSLEEP.SYNCS 0x989680 ;  /* 0x009896800000895d */ /* 0x004fea0003900000 */
[----:B------:R-:W2:Y:S02]  /*166b0*/  @!P0 SYNCS.PHASECHK.TRANS64 P0, [R16+URZ+0x30c20], R3 ;  /* 0x030c2003100085a7 */ /* 0x000ea4000800007f */
[----:B--2---:R-:W-:Y:S05]  /*166c0*/  @!P0 BRA `(.L_x_1311) ;  /* 0xfffffffc00f08947 */ /* 0x004fea000383ffff */
[----:B------:R-:W-:Y:S05]  /*166d0*/  BRA `(.L_x_1348) ;  /* 0xffffffe000dc7947 */ /* 0x000fea000383ffff */
.L_x_1315:
[----:B-1----:R1:W2:Y:S02]  /*166e0*/  SYNCS.PHASECHK.TRANS64.TRYWAIT P1, [R16+URZ+0x30c40], R21 ;  /* 0x030c4015100075a7 */ /* 0x0022a4000802017f */
[----:B--2---:R-:W-:Y:S05]  /*166f0*/  @!P1 NANOSLEEP.SYNCS 0x989680 ;  /* 0x009896800000995d */ /* 0x004fea0003900000 */
[----:B------:R-:W2:Y:S02]  /*16700*/  @!P1 SYNCS.PHASECHK.TRANS64 P1, [R16+URZ+0x30c40], R21 ;  /* 0x030c4015100095a7 */ /* 0x000ea4000802007f */
[----:B--2---:R-:W-:Y:S05]  /*16710*/  @!P1 BRA `(.L_x_1315) ;  /* 0xfffffffc00f09947 */ /* 0x004fea000383ffff */
[----:B------:R-:W-:Y:S05]  /*16720*/  BRA `(.L_x_1349) ;  /* 0xffffffe8003c7947 */ /* 0x000fea000383ffff */
.L_x_1317:
[----:B--2---:R2:W3:Y:S02]  /*16730*/  SYNCS.PHASECHK.TRANS64.TRYWAIT P1, [R16+URZ+0x30c28], R21 ;  /* 0x030c2815100075a7 */ /* 0x0044e4000802017f */
[----:B---3--:R-:W-:Y:S05]  /*16740*/  @!P1 NANOSLEEP.SYNCS 0x989680 ;  /* 0x009896800000995d */ /* 0x008fea0003900000 */
[----:B------:R-:W3:Y:S02]  /*16750*/  @!P1 SYNCS.PHASECHK.TRANS64 P1, [R16+URZ+0x30c28], R21 ;  /* 0x030c2815100095a7 */ /* 0x000ee4000802007f */
[----:B---3--:R-:W-:Y:S05]  /*16760*/  @!P1 BRA `(.L_x_1317) ;  /* 0xfffffffc00f09947 */ /* 0x008fea000383ffff */
[----:B------:R-:W-:Y:S05]  /*16770*/  BRA `(.L_x_1350) ;  /* 0xffffffe800b47947 */ /* 0x000fea000383ffff */
.L_x_1319:
[----:B---3--:R3:W4:Y:S02]  /*16780*/  SYNCS.PHASECHK.TRANS64.TRYWAIT P1, [R16+URZ+0x30c48], R21 ;  /* 0x030c4815100075a7 */ /* 0x008724000802017f */
[----:B----4-:R-:W-:Y:S05]  /*16790*/  @!P1 NANOSLEEP.SYNCS 0x989680 ;  /* 0x009896800000995d */ /* 0x010fea0003900000 */
[----:B------:R-:W4:Y:S02]  /*167a0*/  @!P1 SYNCS.PHASECHK.TRANS64 P1, [R16+URZ+0x30c48], R21 ;  /* 0x030c4815100095a7 */ /* 0x000f24000802007f */
[----:B----4-:R-:W-:Y:S05]  /*167b0*/  @!P1 BRA `(.L_x_1319) ;  /* 0xfffffffc00f09947 */ /* 0x010fea000383ffff */
[----:B------:R-:W-:Y:S05]  /*167c0*/  BRA `(.L_x_1351) ;  /* 0xffffffec002c7947 */ /* 0x000fea000383ffff */
.L_x_1321:
[----:B------:R-:W-:-:S07]  /*167d0*/  SHF.L.U32 R5, R11, 0x1f, RZ ;  /* 0x0000001f0b057819 */ /* 0x000fce00000006ff */
.L_x_1352:
[----:B------:R1:W1:Y:S02]  /*167e0*/  SYNCS.PHASECHK.TRANS64.TRYWAIT P1, [R16+URZ+0x30c20], R5 ;  /* 0x030c2005100075a7 */ /* 0x000264000802017f */
[----:B-1----:R-:W-:Y:S05]  /*167f0*/  @!P1 NANOSLEEP.SYNCS 0x989680 ;  /* 0x009896800000995d */ /* 0x002fea0003900000 */
[----:B------:R-:W1:Y:S02]  /*16800*/  @!P1 SYNCS.PHASECHK.TRANS64 P1, [R16+URZ+0x30c20], R5 ;  /* 0x030c2005100095a7 */ /* 0x000e64000802007f */
[----:B-1----:R-:W-:Y:S05]  /*16810*/  @!P1 BRA `(.L_x_1352) ;  /* 0xfffffffc00f09947 */ /* 0x002fea000383ffff */
[----:B------:R-:W-:Y:S05]  /*16820*/  BRA `(.L_x_1353) ;  /* 0xffffffec008c7947 */ /* 0x000fea000383ffff */
.L_x_1324:
[----:B-1----:R1:W2:Y:S02]  /*16830*/  SYNCS.PHASECHK.TRANS64.TRYWAIT P1, [R16+URZ+0x30c40], R13 ;  /* 0x030c400d100075a7 */ /* 0x0022a4000802017f */
[----:B--2---:R-:W-:Y:S05]  /*16840*/  @!P1 NANOSLEEP.SYNCS 0x989680 ;  /* 0x009896800000995d */ /* 0x004fea0003900000 */
[----:B------:R-:W2:Y:S02]  /*16850*/  @!P1 SYNCS.PHASECHK.TRANS64 P1, [R16+URZ+0x30c40], R13 ;  /* 0x030c400d100095a7 */ /* 0x000ea4000802007f */
[----:B--2---:R-:W-:Y:S05]  /*16860*/  @!P1 BRA `(.L_x_1324) ;  /* 0xfffffffc00f09947 */ /* 0x004fea000383ffff */
[----:B------:R-:W-:Y:S05]  /*16870*/  BRA `(.L_x_1354) ;  /* 0xfffffff000247947 */ /* 0x000fea000383ffff */
.L_x_1326:
[----:B-1----:R1:W2:Y:S02]  /*16880*/  SYNCS.PHASECHK.TRANS64.TRYWAIT P1, [R16+URZ+0x30c28], R13 ;  /* 0x030c280d100075a7 */ /* 0x0022a4000802017f */
[----:B--2---:R-:W-:Y:S05]  /*16890*/  @!P1 NANOSLEEP.SYNCS 0x989680 ;  /* 0x009896800000995d */ /* 0x004fea0003900000 */
[----:B------:R-:W2:Y:S02]  /*168a0*/  @!P1 SYNCS.PHASECHK.TRANS64 P1, [R16+URZ+0x30c28], R13 ;  /* 0x030c280d100095a7 */ /* 0x000ea4000802007f */
[----:B--2---:R-:W-:Y:S05]  /*168b0*/  @!P1 BRA `(.L_x_1326) ;  /* 0xfffffffc00f09947 */ /* 0x004fea000383ffff */
[----:B------:R-:W-:Y:S05]  /*168c0*/  BRA `(.L_x_1355) ;  /* 0xfffffff000907947 */ /* 0x000fea000383ffff */
.L_x_1328:
[----:B--2---:R2:W1:Y:S02]  /*168d0*/  SYNCS.PHASECHK.TRANS64.TRYWAIT P0, [R3+URZ+0x30c40], R0 ;  /* 0x030c4000030075a7 */ /* 0x004464000800017f */
[----:B-1----:R-:W-:Y:S05]  /*168e0*/  @!P0 NANOSLEEP.SYNCS 0x989680 ;  /* 0x009896800000895d */ /* 0x002fea0003900000 */
[----:B------:R-:W1:Y:S02]  /*168f0*/  @!P0 SYNCS.PHASECHK.TRANS64 P0, [R3+URZ+0x30c40], R0 ;  /* 0x030c4000030085a7 */ /* 0x000e64000800007f */
[----:B-1----:R-:W-:Y:S05]  /*16900*/  @!P0 BRA `(.L_x_1328) ;  /* 0xfffffffc00f08947 */ /* 0x002fea000383ffff */
[----:B------:R-:W-:Y:S05]  /*16910*/  BRA `(.L_x_1356) ;  /* 0xfffffff4001c7947 */ /* 0x000fea000383ffff */
.L_x_1330:
[----:B------:R-:W-:Y:S01]  /*16920*/  BSSY B0, `(.L_x_1357) ;  /* 0x0000006000007945 */ /* 0x000fe20003800000 */
[----:B------:R-:W-:-:S07]  /*16930*/  MOV R15, 0xffffffff ;  /* 0xffffffff000f7802 */ /* 0x000fce0000000f00 */
[----:B------:R-:W-:Y:S05]  /*16940*/  WARPSYNC.COLLECTIVE R15, `(.L_x_1358) ;  /* 0x000000000f0c7348 */ /* 0x000fea0003c00000 */
[----:B------:R-:W-:Y:S02]  /*16950*/  ELECT P6, UR62, PT ;  /* 0x00000000003e782f */ /* 0x000fe400038c0000 */
[----:B------:R-:W-:Y:S01]  /*16960*/  MOV R14, UR62 ;  /* 0x0000003e000e7c02 */ /* 0x000fe20008000f00 */
[----:B------:R-:W-:Y:S10]  /*16970*/  ENDCOLLECTIVE ;  /* 0x000000000000791b */ /* 0x000ff40003800000 */
.L_x_1358:
[----:B------:R-:W-:Y:S05]  /*16980*/  BSYNC B0 ;  /* 0x0000000000007941 */ /* 0x000fea0003800000 */
.L_x_1357:
[----:B------:R-:W-:Y:S05]  /*16990*/  BRA `(.L_x_1359) ;  /* 0xfffffff400ac7947 */ /* 0x000fea000383ffff */
.L_x_1332:
[----:B-1----:R1:W2:Y:S02]  /*169a0*/  SYNCS.PHASECHK.TRANS64.TRYWAIT P0, [R6+URZ], R5 ;  /* 0x00000005060075a7 */ /* 0x0022a4000800017f */
[----:B--2---:R-:W-:Y:S05]  /*169b0*/  @!P0 NANOSLEEP.SYNCS 0x989680 ;  /* 0x009896800000895d */ /* 0x004fea0003900000 */
[----:B------:R-:W2:Y:S02]  /*169c0*/  @!P0 SYNCS.PHASECHK.TRANS64 P0, [R6+URZ], R5 ;  /* 0x00000005060085a7 */ /* 0x000ea4000800007f */
[----:B--2---:R-:W-:Y:S05]  /*169d0*/  @!P0 BRA `(.L_x_1332) ;  /* 0xfffffffc00f08947 */ /* 0x004fea000383ffff */
[----:B------:R-:W-:Y:S05]  /*169e0*/  BRA `(.L_x_1360) ;  /* 0xfffffff400ec7947 */ /* 0x000fea000383ffff */
.L_x_1333:
[----:B--2---:R2:W3:Y:S02]  /*169f0*/  SYNCS.PHASECHK.TRANS64.TRYWAIT P0, [R3+URZ], R0 ;  /* 0x00000000030075a7 */ /* 0x0044e4000800017f */
[----:B---3--:R-:W-:Y:S05]  /*16a00*/  @!P0 NANOSLEEP.SYNCS 0x989680 ;  /* 0x009896800000895d */ /* 0x008fea0003900000 */
[----:B------:R-:W3:Y:S02]  /*16a10*/  @!P0 SYNCS.PHASECHK.TRANS64 P0, [R3+URZ], R0 ;  /* 0x00000000030085a7 */ /* 0x000ee4000800007f */
[----:B---3--:R-:W-:Y:S05]  /*16a20*/  @!P0 BRA `(.L_x_1333) ;  /* 0xfffffffc00f08947 */ /* 0x008fea000383ffff */
[----:B------:R-:W-:Y:S05]  /*16a30*/  BRA `(.L_x_1361) ;  /* 0xfffffff400e07947 */ /* 0x000fea000383ffff */
.L_x_1335:
[----:B--2---:R2:W3:Y:S02]  /*16a40*/  SYNCS.PHASECHK.TRANS64.TRYWAIT P0, [R2+URZ], R5 ;  /* 0x00000005020075a7 */ /* 0x0044e4000800017f */
[----:B---3--:R-:W-:Y:S05]  /*16a50*/  @!P0 NANOSLEEP.SYNCS 0x989680 ;  /* 0x009896800000895d */ /* 0x008fea0003900000 */
[----:B------:R-:W3:Y:S02]  /*16a60*/  @!P0 SYNCS.PHASECHK.TRANS64 P0, [R2+URZ], R5 ;  /* 0x00000005020085a7 */ /* 0x000ee4000800007f */
[----:B---3--:R-:W-:Y:S05]  /*16a70*/  @!P0 BRA `(.L_x_1335) ;  /* 0xfffffffc00f08947 */ /* 0x008fea000383ffff */
[----:B------:R-:W-:Y:S05]  /*16a80*/  BRA `(.L_x_1362) ;  /* 0xfffffff400e47947 */ /* 0x000fea000383ffff */
.L_x_1363:
        /* <DEDUP_REMOVED lines=15> */
.L_x_3727:


//--------------------- .text._ZN7cutlass13device_kernelIN5flash11enable_sm90INS1_16FlashAttnBwdSm90INS1_25CollectiveMainloopBwdSm90ILi2ELi2ELi2EN4cute5tupleIJNS5_1CILi1EEES8_S8_EEENS6_IJNS7_ILi128EEESA_NS7_ILi64EEEEEENS_6half_tEfNS_4arch4Sm90ELb0ELb1ELb1ELb0ELb0ELb1ELb0ELb0ELi2ELi1ELi2ELi2ELb0EEENS1_24CollectiveEpilogueBwdGQAISC_fSF_Li256ELb0ELb0EEENS1_19SingleTileSchedulerILb0ELb0ELb0ELi128EEEEEEEEEvNT_6ParamsE --------------------------
	.section	.text._ZN7cutlass13device_kernelIN5flash11enable_sm90INS1_16FlashAttnBwdSm90INS1_25CollectiveMainloopBwdSm90ILi2ELi2ELi2EN4cute5tupleIJNS5_1CILi1EEES8_S8_EEENS6_IJNS7_ILi128EEESA_NS7_ILi64EEEEEENS_6half_tEfNS_4arch4Sm90ELb0ELb1ELb1ELb0ELb0ELb1ELb0ELb0ELi2ELi1ELi2ELi2ELb0EEENS1_24CollectiveEpilogueBwdGQAISC_fSF_Li256ELb0ELb0EEENS1_19SingleTileSchedulerILb0ELb0ELb0ELi128EEEEEEEEEvNT_6ParamsE,"ax",@progbits
	.align	128
.text._ZN7cutlass13device_kernelIN5flash11enable_sm90INS1_16FlashAttnBwdSm90INS1_25CollectiveMainloopBwdSm90ILi2ELi2ELi2EN4cute5tupleIJNS5_1CILi1EEES8_S8_EEENS6_IJNS7_ILi128EEESA_NS7_ILi64EEEEEENS_6half_tEfNS_4arch4Sm90ELb0ELb1ELb1ELb0ELb0ELb1ELb0ELb0ELi2ELi1ELi2ELi2ELb0EEENS1_24CollectiveEpilogueBwdGQAISC_fSF_Li256ELb0ELb0EEENS1_19SingleTileSchedulerILb0ELb0ELb0ELi128EEEEEEEEEvNT_6ParamsE:
        .type           _ZN7cutlass13device_kernelIN5flash11enable_sm90INS1_16FlashAttnBwdSm90INS1_25CollectiveMainloopBwdSm90ILi2ELi2ELi2EN4cute5tupleIJNS5_1CILi1EEES8_S8_EEENS6_IJNS7_ILi128EEESA_NS7_ILi64EEEEEENS_6half_tEfNS_4arch4Sm90ELb0ELb1ELb1ELb0ELb0ELb1ELb0ELb0ELi2ELi1ELi2ELi2ELb0EEENS1_24CollectiveEpilogueBwdGQAISC_fSF_Li256ELb0ELb0EEENS1_19SingleTileSchedulerILb0ELb0ELb0ELi128EEEEEEEEEvNT_6ParamsE,@function
        .size           _ZN7cutlass13device_kernelIN5flash11enable_sm90INS1_16FlashAttnBwdSm90INS1_25CollectiveMainloopBwdSm90ILi2ELi2ELi2EN4cute5tupleIJNS5_1CILi1EEES8_S8_EEENS6_IJNS7_ILi128EEESA_NS7_ILi64EEEEEENS_6half_tEfNS_4arch4Sm90ELb0ELb1ELb1ELb0ELb0ELb1ELb0ELb0ELi2ELi1ELi2ELi2ELb0EEENS1_24CollectiveEpilogueBwdGQAISC_fSF_Li256ELb0ELb0EEENS1_19SingleTileSchedulerILb0ELb0ELb0ELi128EEEEEEEEEvNT_6ParamsE,(.L_x_3728 - _ZN7cutlass13device_kernelIN5flash11enable_sm90INS1_16FlashAttnBwdSm90INS1_25CollectiveMainloopBwdSm90ILi2ELi2ELi2EN4cute5tupleIJNS5_1CILi1EEES8_S8_EEENS6_IJNS7_ILi128EEESA_NS7_ILi64EEEEEENS_6half_tEfNS_4arch4Sm90ELb0ELb1ELb1ELb0ELb0ELb1ELb0ELb0ELi2ELi1ELi2ELi2ELb0EEENS1_24CollectiveEpilogueBwdGQAISC_fSF_Li256ELb0ELb0EEENS1_19SingleTileSchedulerILb0ELb0ELb0ELi128EEEEEEEEEvNT_6ParamsE)
        .other          _ZN7cutlass13device_kernelIN5flash11enable_sm90INS1_16FlashAttnBwdSm90INS1_25CollectiveMainloopBwdSm90ILi2ELi2ELi2EN4cute5tupleIJNS5_1CILi1EEES8_S8_EEENS6_IJNS7_ILi128EEESA_NS7_ILi64EEEEEENS_6half_tEfNS_4arch4Sm90ELb0ELb1ELb1ELb0ELb0ELb1ELb0ELb0ELi2ELi1ELi2ELi2ELb0EEENS1_24CollectiveEpilogueBwdGQAISC_fSF_Li256ELb0ELb0EEENS1_19SingleTileSchedulerILb0ELb0ELb0ELi128EEEEEEEEEvNT_6ParamsE,@"STO_CUDA_ENTRY STV_DEFAULT"
_ZN7cutlass13device_kernelIN5flash11enable_sm90INS1_16FlashAttnBwdSm90INS1_25CollectiveMainloopBwdSm90ILi2ELi2ELi2EN4cute5tupleIJNS5_1CILi1EEES8_S8_EEENS6_IJNS7_ILi128EEESA_NS7_ILi64EEEEEENS_6half_tEfNS_4arch4Sm90ELb0ELb1ELb1ELb0ELb0ELb1ELb0ELb0ELi2ELi1ELi2ELi2ELb0EEENS1_24CollectiveEpilogueBwdGQAISC_fSF_Li256ELb0ELb0EEENS1_19SingleTileSchedulerILb0ELb0ELb0ELi128EEEEEEEEEvNT_6ParamsE:
        /* <DEDUP_REMOVED lines=24> */
.L_x_1365:
[----:B------:R-:W-:Y:S05]  /*0180*/  BSYNC B0 ;  /* 0x0000000000007941 */ /* 0x000fea0003800000 */
.L_x_1364:
        /* <DEDUP_REMOVED lines=37> */
.L_x_1366:
        /* <DEDUP_REMOVED lines=22> */
.L_x_1367:
[----:B------:R-:W-:Y:S01]  /*0540*/  PLOP3.LUT P0, PT, PT, PT, UP0, 0x80, 0x0 ;  /* 0x000000000000781c */ /* 0x000fe20003f0f008 */
[----:B------:R-:W-:Y:S01]  /*0550*/  NOP ;  /* 0x0000000000007918 */ /* 0x000fe20000000000 */
[----:B------:R-:W-:Y:S01]  /*0560*/  BSSY B6, `(.L_x_1368) ;  /* 0x0001416000067945 */ /* 0x000fe20003800000 */
[----:B-12-4-:R-:W-:Y:S10]  /*0570*/  BAR.SYNC.DEFER_BLOCKING 0x0 ;  /* 0x0000000000007b1d */ /* 0x016ff40000010000 */
[----:B------:R-:W-:Y:S05]  /*0580*/  @!P0 BRA `(.L_x_1369) ;  /* 0x0000011400ec8947 */ /* 0x000fea0003800000 */
.L_x_1370:
        /* <DEDUP_REMOVED lines=13> */
[----:B----4-:R-:W-:Y:S05]  /*0660*/  @!P0 BRA `(.L_x_1371) ;  /* 0x0000014000148947 */ /* 0x010fea0003800000 */
        /* <DEDUP_REMOVED lines=57> */
.L_x_1372:
        /* <DEDUP_REMOVED lines=28> */
.L_x_1375:
        /* <DEDUP_REMOVED lines=15> */
.L_x_1374:
        /* <DEDUP_REMOVED lines=22> */
.L_x_1377:
        /* <DEDUP_REMOVED lines=15> */
.L_x_1376:
[----:B------:R-:W-:Y:S01]  /*0f00*/  SHF.R.S32.HI R6, RZ, 0x1f, R17 ;  /* 0x0000001fff067819 */ /* 0x000fe20000011411 */
[----:B------:R-:W-:-:S03]  /*0f10*/  UMOV UR4, 0xffffffff ;  /* 0xffffffff00047882 */ /* 0x000fc60000000000 */
[----:B------:R-:W-:-:S04]  /*0f20*/  LEA.HI R0, R6, R17, RZ, 0x7 ;  /* 0x0000001106007211 */ /* 0x000fc800078f38ff */
[----:B------:R-:W-:Y:S01]  /*0f30*/  SHF.R.S32.HI R18, RZ, 0x7, R0 ;  /* 0x00000007ff127819 */ /* 0x000fe20000011400 */
[----:B------:R-:W-:Y:S06]  /*0f40*/  BRA.DIV UR4, `(.L_x_1378) ;  /* 0x0000013604e47947 */ /* 0x000fec000b800000 */
[----:B------:R1:W2:Y:S02]  /*0f50*/  SHFL.IDX PT, R14, R18, RZ, 0x1f ;  /* 0x00001fff120e7589 */ /* 0x0002a400000e0000 */
.L_x_1474:
        /* <DEDUP_REMOVED lines=24> */
.L_x_1379:
        /* <DEDUP_REMOVED lines=64> */
[----:B------:R-:W-:Y:S01]  /*14e0*/  UIMAD UR4, UR39, -0x80, UR6 ;  /* 0xffffff80270478a4 */ /* 0x000fe2000f8e0206 */
[--C-:B------:R-:W-:Y:S02]  /*14f0*/  SHF.R.S32.HI R7, RZ, 0x2, R8.reuse ;  /* 0x00000002ff077819 */ /* 0x100fe40000011408 */
[----:B------:R-:W-:Y:S02]  /*1500*/  CS2R R170, SRZ ;  /* 0x0000000000aa7805 */ /* 0x000fe4000001ff00 */
[----:B------:R-:W-:Y:S01]  /*1510*/  SHF.R.S32.HI R4, RZ, 0x1f, R8 ;  /* 0x0000001fff047819 */ /* 0x000fe20000011408 */
[----:B------:R-:W-:Y:S01]  /*1520*/  IMAD.IADD R0, R17, 0x1, -R0 ;  /* 0x0000000111007824 */ /* 0x000fe200078e0a00 */
[----:B------:R-:W-:Y:S02]  /*1530*/  LEA.HI R6, R6, R17, RZ, 0x2 ;  /* 0x0000001106067211 */ /* 0x000fe400078f10ff */
[----:B------:R-:W-:-:S02]  /*1540*/  CS2R R168, SRZ ;  /* 0x0000000000a87805 */ /* 0x000fc4000001ff00 */
[----:B------:R-:W-:Y:S02]  /*1550*/  LEA.HI R4, R4, R7, RZ, 0x3 ;  /* 0x0000000704047211 */ /* 0x000fe400078f18ff */
[----:B------:R-:W-:Y:S02]  /*1560*/  CS2R R166, SRZ ;  /* 0x0000000000a67805 */ /* 0x000fe4000001ff00 */
[----:B------:R-:W-:Y:S02]  /*1570*/  LOP3.LUT R8, R6, 0xfffffffc, RZ, 0xc0, !PT ;  /* 0xfffffffc06087812 */ /* 0x000fe400078ec0ff */
[----:B------:R-:W-:Y:S02]  /*1580*/  CS2R R164, SRZ ;  /* 0x0000000000a47805 */ /* 0x000fe4000001ff00 */
[----:B------:R-:W-:Y:S02]  /*1590*/  SHF.R.S32.HI R5, RZ, 0x1f, R0 ;  /* 0x0000001fff057819 */ /* 0x000fe40000011400 */
[----:B------:R-:W-:-:S02]  /*15a0*/  CS2R R162, SRZ ;  /* 0x0000000000a27805 */ /* 0x000fc4000001ff00 */
[----:B------:R-:W-:Y:S02]  /*15b0*/  LOP3.LUT R6, R4, 0xfffffff8, RZ, 0xc0, !PT ;  /* 0xfffffff804067812 */ /* 0x000fe400078ec0ff */
[----:B------:R-:W-:Y:S02]  /*15c0*/  CS2R R160, SRZ ;  /* 0x0000000000a07805 */ /* 0x000fe4000001ff00 */
[----:B------:R-:W-:Y:S02]  /*15d0*/  IADD3 R9, R17, -R8, RZ ;  /* 0x8000000811097210 */ /* 0x000fe40007ffe0ff */
[----:B------:R-:W-:Y:S02]  /*15e0*/  CS2R R158, SRZ ;  /* 0x00000000009e7805 */ /* 0x000fe4000001ff00 */
[----:B------:R-:W-:Y:S01]  /*15f0*/  LEA.HI R4, R5, R0, RZ, 0x3 ;  /* 0x0000000005047211 */ /* 0x000fe200078f18ff */
[----:B------:R-:W-:Y:S01]  /*1600*/  IMAD.IADD R6, R7, 0x1, -R6 ;  /* 0x0000000107067824 */ /* 0x000fe200078e0a06 */
[----:B------:R-:W-:-:S02]  /*1610*/  LEA.HI R8, R11, R13, RZ, 0x5 ;  /* 0x0000000d0b087211 */ /* 0x000fc400078f28ff */
[----:B------:R-:W-:Y:S02]  /*1620*/  CS2R R156, SRZ ;  /* 0x00000000009c7805 */ /* 0x000fe4000001ff00 */
[----:B------:R-:W-:Y:S02]  /*1630*/  LEA.HI R5, R5, R0, RZ, 0x2 ;  /* 0x0000000005057211 */ /* 0x000fe400078f10ff */
[----:B------:R-:W-:Y:S02]  /*1640*/  CS2R R154, SRZ ;  /* 0x00000000009a7805 */ /* 0x000fe4000001ff00 */
[----:B------:R-:W-:Y:S02]  /*1650*/  LEA.HI R10, R12, R12, RZ, 0x1 ;  /* 0x0000000c0c0a7211 */ /* 0x000fe400078f08ff */
[----:B------:R-:W-:Y:S02]  /*1660*/  CS2R R152, SRZ ;  /* 0x0000000000987805 */ /* 0x000fe4000001ff00 */
[----:B------:R-:W-:-:S02]  /*1670*/  SHF.R.S32.HI R0, RZ, 0x3, R4 ;  /* 0x00000003ff007819 */ /* 0x000fc40000011404 */
[----:B------:R-:W-:Y:S02]  /*1680*/  CS2R R150, SRZ ;  /* 0x0000000000967805 */ /* 0x000fe4000001ff00 */
[----:B------:R-:W-:Y:S02]  /*1690*/  SHF.R.S32.HI R7, RZ, 0x1f, R4 ;  /* 0x0000001fff077819 */ /* 0x000fe40000011404 */
[----:B------:R-:W-:Y:S02]  /*16a0*/  CS2R R148, SRZ ;  /* 0x0000000000947805 */ /* 0x000fe4000001ff00 */
[----:B------:R-:W-:Y:S02]  /*16b0*/  SHF.R.S32.HI R11, RZ, 0x5, R8 ;  /* 0x00000005ff0b7819 */ /* 0x000fe40000011408 */
[----:B------:R-:W-:Y:S02]  /*16c0*/  CS2R R146, SRZ ;  /* 0x0000000000927805 */ /* 0x000fe4000001ff00 */
[----:B------:R-:W-:-:S02]  /*16d0*/  SHF.R.S32.HI R4, RZ, 0x2, R5 ;  /* 0x00000002ff047819 */ /* 0x000fc40000011405 */
[----:B------:R-:W-:Y:S02]  /*16e0*/  CS2R R144, SRZ ;  /* 0x0000000000907805 */ /* 0x000fe4000001ff00 */
[----:B------:R-:W-:Y:S01]  /*16f0*/  LOP3.LUT R10, R10, 0x3fffffe, RZ, 0xc0, !PT ;  /* 0x03fffffe0a0a7812 */ /* 0x000fe200078ec0ff */
[----:B------:R-:W-:Y:S01]  /*1700*/  IMAD R11, R11, 0x10, R6 ;  /* 0x000000100b0b7824 */ /* 0x000fe200078e0206 */
[----:B------:R-:W-:Y:S02]  /*1710*/  LEA.HI R5, R5, R4, RZ, 0x1 ;  /* 0x0000000405057211 */ /* 0x000fe400078f08ff */
[----:B------:R-:W-:Y:S02]  /*1720*/  CS2R R142, SRZ ;  /* 0x00000000008e7805 */ /* 0x000fe4000001ff00 */
[----:B------:R-:W-:Y:S01]  /*1730*/  IADD3 R6, R4, 0x8, RZ ;  /* 0x0000000804067810 */ /* 0x000fe20007ffe0ff */
[----:B------:R-:W-:Y:S01]  /*1740*/  IMAD.IADD R10, R12, 0x1, -R10 ;  /* 0x000000010c0a7824 */ /* 0x000fe200078e0a0a */
[----:B------:R-:W-:Y:S01]  /*1750*/  LOP3.LUT R5, R5, 0xfffffffe, RZ, 0xc0, !PT ;  /* 0xfffffffe05057812 */ /* 0x000fe200078ec0ff */
[----:B------:R-:W-:Y:S01]  /*1760*/  VIADD R12, R4, 0x18 ;  /* 0x00000018040c7836 */ /* 0x000fe20000000000 */
[----:B------:R-:W-:Y:S01]  /*1770*/  LEA.HI R8, R6, R6, RZ, 0x1 ;  /* 0x0000000606087211 */ /* 0x000fe200078f08ff */
[----:B-1----:R-:W-:Y:S01]  /*1780*/  IMAD R18, R10, 0x40, R11 ;  /* 0x000000400a127824 */ /* 0x002fe200078e020b */
[----:B------:R-:W-:Y:S01]  /*1790*/  LEA.HI R7, R7, R0, RZ, 0x4 ;  /* 0x0000000007077211 */ /* 0x000fe200078f20ff */
[C---:B------:R-:W-:Y:S01]  /*17a0*/  VIADD R10, R4.reuse, 0x10 ;  /* 0x00000010040a7836 */ /* 0x040fe20000000000 */
[----:B------:R-:W-:-:S02]  /*17b0*/  IADD3 R5, R4, -R5, RZ ;  /* 0x8000000504057210 */ /* 0x000fc40007ffe0ff */
[----:B------:R-:W-:Y:S02]  /*17c0*/  CS2R R140, SRZ ;  /* 0x00000000008c7805 */ /* 0x000fe4000001ff00 */
[--C-:B------:R-:W-:Y:S02]  /*17d0*/  SHF.R.S32.HI R4, RZ, 0x1, R8.reuse ;  /* 0x00000001ff047819 */ /* 0x100fe40000011408 */
[----:B------:R-:W-:Y:S02]  /*17e0*/  CS2R R202, SRZ ;  /* 0x0000000000ca7805 */ /* 0x000fe4000001ff00 */
[----:B------:R-:W-:Y:S02]  /*17f0*/  SHF.R.S32.HI R11, RZ, 0x1f, R8 ;  /* 0x0000001fff0b7819 */ /* 0x000fe40000011408 */
[----:B------:R-:W-:Y:S02]  /*1800*/  CS2R R200, SRZ ;  /* 0x0000000000c87805 */ /* 0x000fe4000001ff00 */
[----:B------:R-:W-:-:S02]  /*1810*/  LOP3.LUT R7, R7, 0x1ffffff0, RZ, 0xc0, !PT ;  /* 0x1ffffff007077812 */ /* 0x000fc400078ec0ff */
[----:B------:R-:W-:Y:S02]  /*1820*/  CS2R R198, SRZ ;  /* 0x0000000000c67805 */ /* 0x000fe4000001ff00 */
[----:B------:R-:W-:Y:S02]  /*1830*/  LEA.HI R11, R11, R4, RZ, 0x4 ;  /* 0x000000040b0b7211 */ /* 0x000fe400078f20ff */
[----:B------:R-:W-:Y:S02]  /*1840*/  CS2R R196, SRZ ;  /* 0x0000000000c47805 */ /* 0x000fe4000001ff00 */
[----:B------:R-:W-:Y:S02]  /*1850*/  IADD3 R0, R0, -R7, RZ ;  /* 0x8000000700007210 */ /* 0x000fe40007ffe0ff */
[----:B------:R-:W-:Y:S02]  /*1860*/  CS2R R194, SRZ ;  /* 0x0000000000c27805 */ /* 0x000fe4000001ff00 */
[----:B------:R-:W-:-:S02]  /*1870*/  LOP3.LUT R7, R8, 0xfffffffe, RZ, 0xc0, !PT ;  /* 0xfffffffe08077812 */ /* 0x000fc400078ec0ff */
[----:B------:R-:W-:Y:S02]  /*1880*/  CS2R R192, SRZ ;  /* 0x0000000000c07805 */ /* 0x000fe4000001ff00 */
[----:B------:R-:W-:Y:S01]  /*1890*/  LOP3.LUT R11, R11, 0x1ffffff0, RZ, 0xc0, !PT ;  /* 0x1ffffff00b0b7812 */ /* 0x000fe200078ec0ff */
[----:B------:R-:W-:Y:S01]  /*18a0*/  IMAD R0, R0, 0x8, R5 ;  /* 0x0000000800007824 */ /* 0x000fe200078e0205 */
[----:B------:R-:W-:Y:S01]  /*18b0*/  LEA.HI R14, R12, R12, RZ, 0x1 ;  /* 0x0000000c0c0e7211 */ /* 0x000fe200078f08ff */
[----:B------:R-:W-:Y:S01]  /*18c0*/  IMAD.IADD R7, R6, 0x1, -R7 ;  /* 0x0000000106077824 */ /* 0x000fe200078e0a07 */
[----:B------:R-:W-:Y:S01]  /*18d0*/  LEA.HI R6, R10, R10, RZ, 0x1 ;  /* 0x0000000a0a067211 */ /* 0x000fe200078f08ff */
[----:B------:R-:W-:Y:S01]  /*18e0*/  IMAD.IADD R4, R4, 0x1, -R11 ;  /* 0x0000000104047824 */ /* 0x000fe200078e0a0b */
[----:B------:R-:W-:Y:S01]  /*18f0*/  STL [R1+0x64], R0 ;  /* 0x0000640001007387 */ /* 0x000fe20000100800 */
[----:B------:R-:W-:Y:S02]  /*1900*/  SHF.R.S32.HI R17, RZ, 0x1f, R14 ;  /* 0x0000001fff117819 */ /* 0x000fe4000001140e */
[----:B------:R-:W-:Y:S01]  /*1910*/  CS2R R190, SRZ ;  /* 0x0000000000be7805 */ /* 0x000fe2000001ff00 */
[----:B------:R-:W-:Y:S01]  /*1920*/  IMAD R5, R4, 0x8, R7 ;  /* 0x0000000804057824 */ /* 0x000fe200078e0207 */
[----:B------:R-:W-:-:S02]  /*1930*/  LOP3.LUT R13, R6, 0xfffffffe, RZ, 0xc0, !PT ;  /* 0xfffffffe060d7812 */ /* 0x000fc400078ec0ff */
[----:B------:R-:W-:Y:S02]  /*1940*/  CS2R R188, SRZ ;  /* 0x0000000000bc7805 */ /* 0x000fe4000001ff00 */
[--C-:B------:R-:W-:Y:S02]  /*1950*/  SHF.R.S32.HI R8, RZ, 0x1, R6.reuse ;  /* 0x00000001ff087819 */ /* 0x100fe40000011406 */
[----:B------:R-:W-:Y:S01]  /*1960*/  CS2R R186, SRZ ;  /* 0x0000000000ba7805 */ /* 0x000fe2000001ff00 */
[----:B------:R1:W-:Y:S01]  /*1970*/  STL [R1+0x60], R5 ;  /* 0x0000600501007387 */ /* 0x0003e20000100800 */
[----:B------:R-:W-:Y:S01]  /*1980*/  SHF.R.S32.HI R15, RZ, 0x1f, R6 ;  /* 0x0000001fff0f7819 */ /* 0x000fe20000011406 */
[----:B------:R-:W-:Y:S01]  /*1990*/  IMAD.IADD R13, R10, 0x1, -R13 ;  /* 0x000000010a0d7824 */ /* 0x000fe200078e0a0d */
[----:B------:R-:W-:Y:S02]  /*19a0*/  SHF.R.S32.HI R6, RZ, 0x1, R14 ;  /* 0x00000001ff067819 */ /* 0x000fe4000001140e */
[----:B------:R-:W-:-:S02]  /*19b0*/  CS2R R184, SRZ ;  /* 0x0000000000b87805 */ /* 0x000fc4000001ff00 */
[----:B------:R-:W-:Y:S02]  /*19c0*/  LEA.HI R15, R15, R8, RZ, 0x4 ;  /* 0x000000080f0f7211 */ /* 0x000fe400078f20ff */
[----:B------:R-:W-:Y:S02]  /*19d0*/  CS2R R182, SRZ ;  /* 0x0000000000b67805 */ /* 0x000fe4000001ff00 */
[----:B------:R-:W-:Y:S02]  /*19e0*/  LEA.HI R10, R17, R6, RZ, 0x4 ;  /* 0x00000006110a7211 */ /* 0x000fe400078f20ff */
[----:B------:R-:W-:Y:S02]  /*19f0*/  CS2R R180, SRZ ;  /* 0x0000000000b47805 */ /* 0x000fe4000001ff00 */
[----:B------:R-:W-:Y:S01]  /*1a00*/  LOP3.LUT R15, R15, 0x1ffffff0, RZ, 0xc0, !PT ;  /* 0x1ffffff00f0f7812 */ /* 0x000fe200078ec0ff */
[----:B-1----:R-:W1:Y:S01]  /*1a10*/  S2R R5, SR_CTAID.X ;  /* 0x0000000000057919 */ /* 0x002e620000002500 */
[----:B------:R-:W-:-:S02]  /*1a20*/  LOP3.LUT R17, R14, 0xfffffffe, RZ, 0xc0, !PT ;  /* 0xfffffffe0e117812 */ /* 0x000fc400078ec0ff */
[----:B------:R-:W-:Y:S02]  /*1a30*/  CS2R R178, SRZ ;  /* 0x0000000000b27805 */ /* 0x000fe4000001ff00 */
[----:B------:R-:W-:Y:S01]  /*1a40*/  LOP3.LUT R19, R10, 0x1ffffff0, RZ, 0xc0, !PT ;  /* 0x1ffffff00a137812 */ /* 0x000fe200078ec0ff */
[----:B------:R-:W-:Y:S01]  /*1a50*/  IMAD.IADD R8, R8, 0x1, -R15 ;  /* 0x0000000108087824 */ /* 0x000fe200078e0a0f */
[----:B------:R-:W-:Y:S02]  /*1a60*/  IADD3 R17, R12, -R17, RZ ;  /* 0x800000110c117210 */ /* 0x000fe40007ffe0ff */
[----:B------:R-:W-:Y:S02]  /*1a70*/  CS2R R176, SRZ ;  /* 0x0000000000b07805 */ /* 0x000fe4000001ff00 */
[----:B------:R-:W-:Y:S02]  /*1a80*/  IADD3 R6, R6, -R19, RZ ;  /* 0x8000001306067210 */ /* 0x000fe40007ffe0ff */
[----:B------:R-:W-:-:S02]  /*1a90*/  CS2R R174, SRZ ;  /* 0x0000000000ae7805 */ /* 0x000fc4000001ff00 */
[----:B------:R-:W-:Y:S02]  /*1aa0*/  LEA R4, R8, R13, 0x3 ;  /* 0x0000000d08047211 */ /* 0x000fe400078e18ff */
[----:B------:R-:W-:Y:S02]  /*1ab0*/  CS2R R172, SRZ ;  /* 0x0000000000ac7805 */ /* 0x000fe4000001ff00 */
[----:B------:R-:W-:Y:S01]  /*1ac0*/  IADD3 R7, -R18, UR4, RZ ;  /* 0x0000000412077c10 */ /* 0x000fe2000fffe1ff */
[----:B------:R-:W-:Y:S01]  /*1ad0*/  IMAD R0, R6, 0x8, R17 ;  /* 0x0000000806007824 */ /* 0x000fe200078e0211 */
[----:B------:R2:W-:Y:S04]  /*1ae0*/  STL [R1+0x5c], R4 ;  /* 0x00005c0401007387 */ /* 0x0005e80000100800 */
[----:B------:R3:W-:Y:S01]  /*1af0*/  STL [R1+0x58], R0 ;  /* 0x0000580001007387 */ /* 0x0007e20000100800 */
[----:B--2---:R-:W-:Y:S01]  /*1b00*/  IMAD.MOV.U32 R4, RZ, RZ, RZ ;  /* 0x000000ffff047224 */ /* 0x004fe200078e00ff */
[----:B---3--:R-:W-:Y:S01]  /*1b10*/  MOV R0, RZ ;  /* 0x000000ff00007202 */ /* 0x008fe20000000f00 */
[----:B-1----:R-:W-:-:S07]  /*1b20*/  IMAD R8, R5, -0x80, -R18 ;  /* 0xffffff8005087824 */ /* 0x002fce00078e0a12 */
.L_x_1392:
[----:B------:R-:W-:-:S06]  /*1b30*/  ULOP3.LUT UR4, UR36, 0x1, URZ, 0xfc, !UPT ;  /* 0x0000000124047892 */ /* 0x000fcc000f8efc3f */
[----:B------:R-:W-:-:S05]  /*1b40*/  IMAD.U32 R5, RZ, RZ, UR4 ;  /* 0x00000004ff057e24 */ /* 0x000fca000f8e00ff */
[----:B------:R-:W-:-:S13]  /*1b50*/  ISETP.NE.AND P6, PT, R5, 0x3, PT ;  /* 0x000000030500780c */ /* 0x000fda0003fc5270 */
[----:B------:R-:W-:Y:S05]  /*1b60*/  @!P6 BRA `(.L_x_1382) ;  /* 0x000000000004e947 */ /* 0x000fea0003800000 */
[----:B------:R-:W-:Y:S01]  /*1b70*/  BPT.TRAP 0x1 ;  /* 0x000000040000795c */ /* 0x000fe20000300000 */
.L_x_1382:
[----:B------:R-:W-:Y:S01]  /*1b80*/  IMAD R6, R0, 0x8, R16 ;  /* 0x0000000800067824 */ /* 0x000fe200078e0210 */
[----:B------:R-:W-:-:S04]  /*1b90*/  SHF.L.U32 R23, R4, 0x1f, RZ ;  /* 0x0000001f04177819 */ /* 0x000fc800000006ff */
[----:B------:R1:W2:Y:S01]  /*1ba0*/  SYNCS.PHASECHK.TRANS64.TRYWAIT P0, [R6+URZ+0x30c10], R23 ;  /* 0x030c1017060075a7 */ /* 0x0002a2000800017f */
[----:B------:R-:W-:Y:S05]  /*1bb0*/  @!P6 BRA `(.L_x_1383) ;  /* 0x000000000004e947 */ /* 0x000fea0003800000 */
[----:B------:R-:W-:Y:S01]  /*1bc0*/  BPT.TRAP 0x1 ;  /* 0x000000040000795c */ /* 0x000fe20000300000 */
.L_x_1383:
[----:B------:R-:W-:-:S04]  /*1bd0*/  IADD3 R5, R16, 0x10000, RZ ;  /* 0x0001000010057810 */ /* 0x000fc80007ffe0ff */
[----:B------:R-:W-:-:S04]  /*1be0*/  SHF.R.U32.HI R5, RZ, 0x4, R5 ;  /* 0x00000004ff057819 */ /* 0x000fc80000011605 */
[----:B------:R-:W-:Y:S01]  /*1bf0*/  LOP3.LUT R5, R5, 0x3fff, RZ, 0xc0, !PT ;  /* 0x00003fff05057812 */ /* 0x000fe200078ec0ff */
[----:B--2---:R-:W-:Y:S06]  /*1c00*/  @P0 BRA `(.L_x_1384) ;  /* 0x0000000000080947 */ /* 0x004fec0003800000 */
[----:B------:R-:W2:Y:S02]  /*1c10*/  SYNCS.PHASECHK.TRANS64.TRYWAIT P0, [R6+URZ+0x30c10], R23 ;  /* 0x030c1017060075a7 */ /* 0x000ea4000800017f */
[----:B--2---:R-:W-:Y:S05]  /*1c20*/  @!P0 BRA `(.L_x_1385) ;  /* 0x0000012800e08947 */ /* 0x004fea0003800000 */
.L_x_1384:
[----:B------:R-:W-:Y:S05]  /*1c30*/  WARPSYNC.ALL ;  /* 0x0000000000007948 */ /* 0x000fea0003800000 */
[----:B------:R-:W-:Y:S01]  /*1c40*/  LOP3.LUT R11, R5, 0x10000, RZ, 0xfc, !PT ;  /* 0x00010000050b7812 */ /* 0x000fe200078efcff */
[----:B------:R-:W3:Y:S04]  /*1c50*/  LDL R10, [R1+0x50] ;  /* 0x00005000010a7983 */ /* 0x000ee80000100800 */
[----:B------:R-:W-:Y:S01]  /*1c60*/  IMAD R11, R0, 0x400, R11 ;  /* 0x00000400000b7824 */ /* 0x000fe200078e020b */
[----:B------:R-:W4:Y:S04]  /*1c70*/  LDL R14, [R1+0x5c] ;  /* 0x00005c00010e7983 */ /* 0x000f280000100800 */
[----:B------:R-:W-:Y:S01]  /*1c80*/  R2UR UR8, R11 ;  /* 0x000000000b0872ca */ /* 0x000fe200000e0000 */
[----:B------:R-:W-:Y:S01]  /*1c90*/  WARPGROUP.ARRIVE ;  /* 0x00000000000079c5 */ /* 0x000fe20000000000 */
[----:B------:R-:W-:Y:S01]  /*1ca0*/  UMOV UR7, 0x40000040 ;  /* 0x4000004000077882 */ /* 0x000fe20000000000 */
[----:B------:R-:W-:Y:S01]  /*1cb0*/  UMOV UR5, 0x40000040 ;  /* 0x4000004000057882 */ /* 0x000fe20000000000 */
[----:B------:R-:W5:Y:S04]  /*1cc0*/  LDL R15, [R1+0x64] ;  /* 0x00006400010f7983 */ /* 0x000f680000100800 */
[----:B------:R-:W2:Y:S04]  /*1cd0*/  LDL R12, [R1+0x60] ;  /* 0x00006000010c7983 */ /* 0x000ea80000100800 */
[----:B------:R-:W2:Y:S01]  /*1ce0*/  LDL R13, [R1+0x58] ;  /* 0x00005800010d7983 */ /* 0x000ea20000100800 */
        /* <DEDUP_REMOVED lines=27> */
[C---:B-----5:R-:W-:Y:S01]  /*1ea0*/  LEA R10, R0.reuse, R15, 0x7 ;  /* 0x0000000f000a7211 */ /* 0x060fe200078e38ff */
[C---:B--2---:R-:W-:Y:S01]  /*1eb0*/  IMAD R12, R0.reuse, 0x80, R12 ;  /* 0x00000080000c7824 */ /* 0x044fe200078e020c */
[----:B------:R-:W-:Y:S02]  /*1ec0*/  LEA R18, R0, R13, 0x7 ;  /* 0x0000000d00127211 */ /* 0x000fe400078e38ff */
        /* <DEDUP_REMOVED lines=23> */
.L_x_1386:
[----:B------:R1:W1:Y:S01]  /*2040*/  SYNCS.PHASECHK.TRANS64.TRYWAIT P0, [R6+URZ+0x30c30], R23 ;  /* 0x030c3017060075a7 */ /* 0x000262000800017f */
[----:B------:R-:W-:Y:S05]  /*2050*/  @!P6 BRA `(.L_x_1387) ;  /* 0x000000000004e947 */ /* 0x000fea0003800000 */
[----:B------:R-:W-:Y:S01]  /*2060*/  BPT.TRAP 0x1 ;  /* 0x000000040000795c */ /* 0x000fe20000300000 */
.L_x_1387:
[----:B-1----:R-:W-:Y:S05]  /*2070*/  @P0 BRA `(.L_x_1388) ;  /* 0x0000000000080947 */ /* 0x002fea0003800000 */
[----:B------:R-:W1:Y:S02]  /*2080*/  SYNCS.PHASECHK.TRANS64.TRYWAIT P0, [R6+URZ+0x30c30], R23 ;  /* 0x030c3017060075a7 */ /* 0x000e64000800017f */
[----:B-1----:R-:W-:Y:S05]  /*2090*/  @!P0 BRA `(.L_x_1389) ;  /* 0x0000012400d88947 */ /* 0x002fea0003800000 */
.L_x_1388:
        /* <DEDUP_REMOVED lines=37> */
[----:B------:R-:W-:Y:S01]  /*22f0*/  UMOV UR4, UR9 ;  /* 0x0000000900047c82 */ /* 0x000fe20008000000 */
[----:B------:R-:W-:Y:S01]  /*2300*/  UMOV UR5, 0x40000040 ;  /* 0x4000004000057882 */ /* 0x000fe20000000000 */
[----:B--2---:R-:W-:Y:S01]  /*2310*/  MUFU.TANH R195, R84 ;  /* 0x0000005400c37308 */ /* 0x004fe20000002400 */
[----:B------:R-:W-:Y:S01]  /*2320*/  STL [R1+0x134], R197 ;  /* 0x000134c501007387 */ /* 0x000fe20000100800 */
[----:B------:R-:W-:Y:S01]  /*2330*/  FMUL.FTZ R90, R90, UR13 ;  /* 0x0000000d5a5a7c20 */ /* 0x000fe20008410000 */
[----:B------:R-:W-:Y:S01]  /*2340*/  FMUL.FTZ R88, R88, UR13 ;  /* 0x0000000d58587c20 */ /* 0x000fe20008410000 */
[----:B------:R-:W-:Y:S01]  /*2350*/  FMUL.FTZ R89, R89, UR13 ;  /* 0x0000000d59597c20 */ /* 0x000fe20008410000 */
[----:B------:R-:W-:Y:S01]  /*2360*/  STL [R1+0x130], R198 ;  /* 0x000130c601007387 */ /* 0x000fe20000100800 */
[----:B------:R-:W-:Y:S01]  /*2370*/  FMUL.FTZ R115, R115, UR13 ;  /* 0x0000000d73737c20 */ /* 0x000fe20008410000 */
[----:B------:R-:W-:Y:S01]  /*2380*/  FMUL.FTZ R91, R91, UR13 ;  /* 0x0000000d5b5b7c20 */ /* 0x000fe20008410000 */
[----:B---3--:R1:W-:Y:S01]  /*2390*/  MUFU.TANH R196, R85 ;  /* 0x0000005500c47308 */ /* 0x0083e20000002400 */
[----:B------:R2:W-:Y:S01]  /*23a0*/  STL [R1+0x12c], R199 ;  /* 0x00012cc701007387 */ /* 0x0005e20000100800 */
[----:B------:R-:W-:Y:S01]  /*23b0*/  ISETP.GT.AND P2, PT, R8, RZ, PT ;  /* 0x000000ff0800720c */ /* 0x000fe20003f44270 */
[----:B------:R-:W-:Y:S01]  /*23c0*/  FMUL.FTZ R92, R92, UR13 ;  /* 0x0000000d5c5c7c20 */ /* 0x000fe20008410000 */
[----:B------:R-:W-:Y:S01]  /*23d0*/  ISETP.GT.AND P1, PT, R7, RZ, PT ;  /* 0x000000ff0700720c */ /* 0x000fe20003f24270 */
[----:B------:R-:W-:Y:S01]  /*23e0*/  STL [R1+0x128], R200 ;  /* 0x000128c801007387 */ /* 0x000fe20000100800 */
[----:B------:R-:W-:Y:S01]  /*23f0*/  ISETP.GT.AND P0, PT, R8, 0x8, PT ;  /* 0x000000080800780c */ /* 0x000fe20003f04270 */
[----:B------:R-:W-:Y:S01]  /*2400*/  FMUL.FTZ R93, R93, UR13 ;  /* 0x0000000d5d5d7c20 */ /* 0x000fe20008410000 */
        /* <DEDUP_REMOVED lines=14> */
[----:B------:R-:W-:Y:S01]  /*24f0*/  UIADD3 UR10, UR8, 0x6, URZ ;  /* 0x00000006080a7890 */ /* 0x000fe2000fffe03f */
[----:B------:R2:W-:Y:S01]  /*2500*/  STL [R1+0x118], R171 ;  /* 0x000118ab01007387 */ /* 0x0005e20000100800 */
[----:B------:R-:W-:Y:S01]  /*2510*/  UMOV UR11, 0x40000040 ;  /* 0x40000040000b7882 */ /* 0x000fe20000000000 */
[----:B-1----:R-:W-:Y:S01]  /*2520*/  MUFU.TANH R201, R90 ;  /* 0x0000005a00c97308 */ /* 0x002fe20000002400 */
[----:B------:R-:W-:Y:S01]  /*2530*/  FMUL.FTZ R105, R105, UR13 ;  /* 0x0000000d69697c20 */ /* 0x000fe20008410000 */
        /* <DEDUP_REMOVED lines=13> */
[----:B------:R-:W-:Y:S01]  /*2610*/  IMAD R132, R0, 0x400, R132 ;  /* 0x0000040000847824 */ /* 0x000fe200078e0284 */
[----:B------:R-:W3:Y:S01]  /*2620*/  MUFU.TANH R22, R22 ;  /* 0x0000001600167308 */ /* 0x000ee20000002400 */
[----:B-1----:R-:W1:Y:S01]  /*2630*/  LDC.64 R88, c[0x0][0x748] ;  /* 0x0001d200ff587b82 */ /* 0x002e620000000a00 */
[----:B------:R-:W-:Y:S01]  /*2640*/  STL [R1+0x104], R166 ;  /* 0x000104a601007387 */ /* 0x000fe20000100800 */
[----:B------:R-:W-:Y:S01]  /*2650*/  FMUL.FTZ R104, R104, UR13 ;  /* 0x0000000d68687c20 */ /* 0x000fe20008410000 */
[----:B------:R-:W-:Y:S01]  /*2660*/  FMUL.FTZ R108, R108, UR13 ;  /* 0x0000000d6c6c7c20 */ /* 0x000fe20008410000 */
[----:B------:R-:W-:Y:S01]  /*2670*/  FMUL.FTZ R109, R109, UR13 ;  /* 0x0000000d6d6d7c20 */ /* 0x000fe20008410000 */
[----:B------:R-:W-:Y:S01]  /*2680*/  STL [R1+0x100], R165 ;  /* 0x000100a501007387 */ /* 0x000fe20000100800 */
[----:B------:R-:W-:Y:S01]  /*2690*/  FMUL.FTZ R121, R121, UR13 ;  /* 0x0000000d79797c20 */ /* 0x000fe20008410000 */
[----:B------:R-:W3:Y:S01]  /*26a0*/  MUFU.TANH R230, R230 ;  /* 0x000000e600e67308 */ /* 0x000ee20000002400 */
[----:B------:R-:W-:Y:S01]  /*26b0*/  R2UR UR12, R132 ;  /* 0x00000000840c72ca */ /* 0x000fe200000e0000 */
        /* <DEDUP_REMOVED lines=22> */
[----:B--2---:R-:W-:Y:S01]  /*2820*/  MUFU.TANH R171, R91 ;  /* 0x0000005b00ab7308 */ /* 0x004fe20000002400 */
[----:B------:R-:W-:Y:S01]  /*2830*/  FMUL.FTZ R126, R126, UR13 ;  /* 0x0000000d7e7e7c20 */ /* 0x000fe20008410000 */
[----:B------:R-:W-:Y:S01]  /*2840*/  STL [R1+0xe4], R158 ;  /* 0x0000e49e01007387 */ /* 0x000fe20000100800 */
[----:B------:R-:W-:Y:S01]  /*2850*/  FMUL.FTZ R125, R125, UR13 ;  /* 0x0000000d7d7d7c20 */ /* 0x000fe20008410000 */
[----:B------:R-:W-:Y:S01]  /*2860*/  FMUL.FTZ R127, R127, UR13 ;  /* 0x0000000d7f7f7c20 */ /* 0x000fe20008410000 */
[----:B------:R-:W-:Y:S01]  /*2870*/  FMUL.FTZ R227, R129, UR13 ;  /* 0x0000000d81e37c20 */ /* 0x000fe20008410000 */
[----:B------:R-:W-:Y:S01]  /*2880*/  STL [R1+0xe0], R157 ;  /* 0x0000e09d01007387 */ /* 0x000fe20000100800 */
[----:B------:R-:W-:Y:S01]  /*2890*/  FMUL.FTZ R131, R131, UR13 ;  /* 0x0000000d83837c20 */ /* 0x000fe20008410000 */
        /* <DEDUP_REMOVED lines=18> */
[----:B------:R-:W3:Y:S02]  /*29c0*/  MUFU.TANH R167, R97 ;  /* 0x0000006100a77308 */ /* 0x000ee40000002400 */
[----:B------:R-:W-:Y:S04]  /*29d0*/  STL [R1+0xac], R144 ;  /* 0x0000ac9001007387 */ /* 0x000fe80000100800 */
[----:B------:R-:W-:Y:S02]  /*29e0*/  STL [R1+0xa8], R143 ;  /* 0x0000a88f01007387 */ /* 0x000fe40000100800 */
[----:B------:R4:W-:Y:S02]  /*29f0*/  MUFU.TANH R197, R133 ;  /* 0x0000008500c57308 */ /* 0x0009e40000002400 */
[----:B------:R-:W-:Y:S04]  /*2a00*/  STL [R1+0xa4], R142 ;  /* 0x0000a48e01007387 */ /* 0x000fe80000100800 */
[----:B------:R-:W-:Y:S02]  /*2a10*/  STL [R1+0xa0], R141 ;  /* 0x0000a08d01007387 */ /* 0x000fe40000100800 */
[----:B------:R-:W3:Y:S02]  /*2a20*/  MUFU.TANH R20, R20 ;  /* 0x0000001400147308 */ /* 0x000ee40000002400 */
[----:B------:R2:W-:Y:S01]  /*2a30*/  STL [R1+0x9c], R140 ;  /* 0x00009c8c01007387 */ /* 0x0005e20000100800 */
[----:B------:R-:W-:-:S02]  /*2a40*/  WARPGROUP.DEPBAR.LE gsb0, 0x0 ;  /* 0x00008000000079c5 */ /* 0x000fc40000010000 */
[----:B------:R-:W-:Y:S01]  /*2a50*/  WARPGROUP.ARRIVE ;  /* 0x00000000000079c5 */ /* 0x000fe20000000000 */
[----:B------:R-:W-:Y:S02]  /*2a60*/  STL [R1+0x98], R6 ;  /* 0x0000980601007387 */ /* 0x000fe40000100800 */
[----:B------:R-:W3:Y:S02]  /*2a70*/  MUFU.TANH R21, R21 ;  /* 0x0000001500157308 */ /* 0x000ee40000002400 */
[----:B------:R-:W-:Y:S01]  /*2a80*/  STL [R1+0x94], R5 ;  /* 0x0000940501007387 */ /* 0x000fe20000100800 */
[----:B------:R-:W-:Y:S01]  /*2a90*/  HGMMA.64x128x16.F32 R24, gdesc[UR4], R24, gsb0 ;  /* 0x01e00000041879f0 */ /* 0x000fe20008000818 */
[----:B------:R-:W-:Y:S01]  /*2aa0*/  ULDC UR4, c[0x0][0x280] ;  /* 0x0000a00000047ab9 */ /* 0x000fe20000000800 */
[----:B------:R-:W-:Y:S01]  /*2ab0*/  UIADD3 UR6, UR8, 0x4, URZ ;  /* 0x0000000408067890 */ /* 0x000fe2000fffe03f */
[----:B------:R-:W-:Y:S01]  /*2ac0*/  STL [R1+0x90], R4 ;  /* 0x0000900401007387 */ /* 0x000fe20000100800 */
[----:B------:R-:W-:Y:S01]  /*2ad0*/  ULEA UR4, UR38, -UR4, 0x7 ;  /* 0x8000000426047291 */ /* 0x000fe2000f8e383f */
[----:B------:R-:W3:Y:S01]  /*2ae0*/  MUFU.TANH R23, R23 ;  /* 0x0000001700177308 */ /* 0x000ee20000002400 */
[----:B------:R-:W-:Y:S01]  /*2af0*/  UMOV UR7, 0x40000040 ;  /* 0x4000004000077882 */ /* 0x000fe20000000000 */
[----:B------:R-:W-:Y:S01]  /*2b00*/  UMOV UR5, 0x40000040 ;  /* 0x4000004000057882 */ /* 0x000fe20000000000 */
[----:B------:R-:W-:Y:S01]  /*2b10*/  UIADD3 UR8, UR9, 0x6, URZ ;  /* 0x0000000609087890 */ /* 0x000fe2000fffe03f */
[----:B------:R-:W-:Y:S01]  /*2b20*/  STL [R1+0x8c], R2 ;  /* 0x00008c0201007387 */ /* 0x000fe20000100800 */
[----:B------:R-:W-:Y:S01]  /*2b30*/  LEA R90, R3, UR4, 0x1 ;  /* 0x00000004035a7c11 */ /* 0x000fe2000f8e08ff */
[----:B------:R-:W-:-:S02]  /*2b40*/  UIADD3 UR4, UR9, 0x4, URZ ;  /* 0x0000000409047890 */ /* 0x000fc4000fffe03f */
[----:B------:R-:W3:Y:S01]  /*2b50*/  MUFU.TANH R232, R232 ;  /* 0x000000e800e87308 */ /* 0x000ee20000002400 */
[----:B------:R-:W-:Y:S01]  /*2b60*/  UMOV UR9, 0x40000040 ;  /* 0x4000004000097882 */ /* 0x000fe20000000000 */
[----:B------:R-:W-:-:S05]  /*2b70*/  IMAD.IADD R90, R7, 0x1, R90 ;  /* 0x00000001075a7824 */ /* 0x000fca00078e025a */
[----:B-1----:R-:W-:Y:S01]  /*2b80*/  IADD3 R115, -R90, R88, RZ ;  /* 0x000000585a737210 */ /* 0x002fe20007ffe1ff */
[----:B------:R-:W1:Y:S01]  /*2b90*/  MUFU.TANH R228, R228 ;  /* 0x000000e400e47308 */ /* 0x000e620000002400 */
[--C-:B------:R-:W-:Y:S02]  /*2ba0*/  IADD3 R91, RZ, -R90, -R89.reuse ;  /* 0x8000005aff5b7210 */ /* 0x100fe40007ffe859 */
[----:B------:R-:W-:Y:S01]  /*2bb0*/  IADD3 R215, R88, 0x8, -R90 ;  /* 0x0000000858d77810 */ /* 0x000fe20007ffe85a */
[----:B------:R-:W-:Y:S01]  /*2bc0*/  FMUL.FTZ R88, R124, UR13 ;  /* 0x0000000d7c587c20 */ /* 0x000fe20008410000 */
[----:B------:R-:W-:Y:S02]  /*2bd0*/  SEL R115, R115, 0x80, !P2 ;  /* 0x0000008073737807 */ /* 0x000fe40005000000 */
[----:B------:R-:W-:Y:S01]  /*2be0*/  IADD3 R214, -R90, 0x8, -R89 ;  /* 0x000000085ad67810 */ /* 0x000fe20007ffe959 */
[----:B------:R-:W1:Y:S01]  /*2bf0*/  MUFU.TANH R237, R237 ;  /* 0x000000ed00ed7308 */ /* 0x000e620000002400 */
[----:B------:R-:W-:-:S02]  /*2c00*/  SEL R124, R91, 0x80, P1 ;  /* 0x000000805b7c7807 */ /* 0x000fc40000800000 */
[----:B------:R-:W-:Y:S02]  /*2c10*/  SEL R215, R215, 0x80, !P0 ;  /* 0x00000080d7d77807 */ /* 0x000fe40004000000 */
[C---:B------:R-:W-:Y:S02]  /*2c20*/  ISETP.GE.AND P4, PT, R115.reuse, RZ, PT ;  /* 0x000000ff7300720c */ /* 0x040fe40003f86270 */
[C---:B------:R-:W-:Y:S01]  /*2c30*/  ISETP.GE.AND P2, PT, R115.reuse, 0x8, PT ;  /* 0x000000087300780c */ /* 0x040fe20003f46270 */
[----:B------:R3:W-:Y:S01]  /*2c40*/  MUFU.TANH R198, R134 ;  /* 0x0000008600c67308 */ /* 0x0007e20000002400 */
[C---:B------:R-:W-:Y:S02]  /*2c50*/  ISETP.GE.AND P0, PT, R115.reuse, 0x9, PT ;  /* 0x000000097300780c */ /* 0x040fe40003f06270 */
[----:B------:R-:W-:Y:S02]  /*2c60*/  ISETP.GE.AND P1, PT, R115, 0x10, PT ;  /* 0x000000107300780c */ /* 0x000fe40003f26270 */
[----:B------:R-:W-:-:S02]  /*2c70*/  SEL R214, R214, 0x80, P3 ;  /* 0x00000080d6d67807 */ /* 0x000fc40001800000 */
[----:B------:R-:W-:Y:S01]  /*2c80*/  ISETP.GE.AND P3, PT, R115, 0x1, PT ;  /* 0x000000017300780c */ /* 0x000fe20003f66270 */
[----:B------:R-:W-:Y:S01]  /*2c90*/  MUFU.TANH R159, R105 ;  /* 0x00000069009f7308 */ /* 0x000fe20000002400 */
[C---:B------:R-:W-:Y:S02]  /*2ca0*/  ISETP.GT.OR P4, PT, R124.reuse, RZ, !P4 ;  /* 0x000000ff7c00720c */ /* 0x040fe40006784670 */
[C---:B------:R-:W-:Y:S02]  /*2cb0*/  ISETP.GT.OR P2, PT, R124.reuse, 0x8, !P2 ;  /* 0x000000087c00780c */ /* 0x040fe40005744670 */
[C---:B------:R-:W-:Y:S02]  /*2cc0*/  ISETP.GT.OR P0, PT, R124.reuse, 0x9, !P0 ;  /* 0x000000097c00780c */ /* 0x040fe40004704670 */
[C---:B------:R-:W-:Y:S01]  /*2cd0*/  ISETP.GT.OR P1, PT, R124.reuse, 0x10, !P1 ;  /* 0x000000107c00780c */ /* 0x040fe20004f24670 */
[----:B------:R1:W-:Y:S01]  /*2ce0*/  MUFU.TANH R153, R112 ;  /* 0x0000007000997308 */ /* 0x0003e20000002400 */
[----:B------:R-:W-:-:S02]  /*2cf0*/  ISETP.GT.OR P3, PT, R124, 0x1, !P3 ;  /* 0x000000017c00780c */ /* 0x000fc40005f64670 */
[----:B------:R-:W-:Y:S02]  /*2d00*/  FSEL R210, R18, -INF , !P4 ;  /* 0xff80000012d27808 */ /* 0x000fe40006000000 */
[----:B------:R-:W-:Y:S02]  /*2d10*/  FSEL R220, R22, -INF , !P2 ;  /* 0xff80000016dc7808 */ /* 0x000fe40005000000 */
[C---:B------:R-:W-:Y:S01]  /*2d20*/  FSEL R225, R230.reuse, -INF , !P0 ;  /* 0xff800000e6e17808 */ /* 0x040fe20004000000 */
[----:B------:R1:W-:Y:S01]  /*2d30*/  MUFU.TANH R151, R113 ;  /* 0x0000007100977308 */ /* 0x0003e20000002400 */
[----:B------:R-:W-:Y:S01]  /*2d40*/  FSEL R209, R231, -INF , !P1 ;  /* 0xff800000e7d17808 */ /* 0x000fe20004800000 */
[----:B------:R-:W-:Y:S01]  /*2d50*/  FFMA.FTZ R230, -R230, R230, 1 ;  /* 0x3f800000e6e67423 */ /* 0x000fe200000101e6 */
[C---:B------:R-:W-:Y:S02]  /*2d60*/  ISETP.GE.AND P4, PT, R115.reuse, 0x11, PT ;  /* 0x000000117300780c */ /* 0x040fe40003f86270 */
[----:B------:R-:W-:-:S02]  /*2d70*/  ISETP.GE.AND P2, PT, R115, 0x19, PT ;  /* 0x000000197300780c */ /* 0x000fc40003f46270 */
[C---:B------:R-:W-:Y:S01]  /*2d80*/  ISETP.GE.AND P0, PT, R115.reuse, 0x20, PT ;  /* 0x000000207300780c */ /* 0x040fe20003f06270 */
[----:B------:R-:W1:Y:S01]  /*2d90*/  MUFU.TANH R236, R236 ;  /* 0x000000ec00ec7308 */ /* 0x000e620000002400 */
[----:B------:R-:W-:Y:S02]  /*2da0*/  ISETP.GE.AND P1, PT, R115, 0x21, PT ;  /* 0x000000217300780c */ /* 0x000fe40003f26270 */
[----:B------:R-:W-:Y:S02]  /*2db0*/  FSEL R211, R19, -INF , !P3 ;  /* 0xff80000013d37808 */ /* 0x000fe40005800000 */
[----:B------:R-:W-:Y:S02]  /*2dc0*/  ISETP.GE.AND P3, PT, R115, 0x18, PT ;  /* 0x000000187300780c */ /* 0x000fe40003f66270 */
[C---:B------:R-:W-:Y:S01]  /*2dd0*/  ISETP.GT.OR P4, PT, R124.reuse, 0x11, !P4 ;  /* 0x000000117c00780c */ /* 0x040fe20006784670 */
[----:B------:R-:W1:Y:S01]  /*2de0*/  MUFU.TANH R234, R234 ;  /* 0x000000ea00ea7308 */ /* 0x000e620000002400 */
[----:B------:R-:W-:-:S02]  /*2df0*/  ISETP.GT.OR P2, PT, R124, 0x19, !P2 ;  /* 0x000000197c00780c */ /* 0x000fc40005744670 */
[C---:B------:R-:W-:Y:S02]  /*2e00*/  ISETP.GT.OR P0, PT, R124.reuse, 0x20, !P0 ;  /* 0x000000207c00780c */ /* 0x040fe40004704670 */
[C---:B------:R-:W-:Y:S02]  /*2e10*/  ISETP.GT.OR P1, PT, R124.reuse, 0x21, !P1 ;  /* 0x000000217c00780c */ /* 0x040fe40004f24670 */
[----:B------:R-:W-:Y:S01]  /*2e20*/  ISETP.GT.OR P3, PT, R124, 0x18, !P3 ;  /* 0x000000187c00780c */ /* 0x000fe20005f64670 */
[----:B--2---:R2:W-:Y:S01]  /*2e30*/  MUFU.TANH R140, R88 ;  /* 0x00000058008c7308 */ /* 0x0045e20000002400 */
[----:B------:R-:W-:Y:S02]  /*2e40*/  FSEL R207, R229, -INF , !P4 ;  /* 0xff800000e5cf7808 */ /* 0x000fe40006000000 */
[----:B------:R-:W-:Y:S02]  /*2e50*/  FSEL R138, R194, -INF , !P2 ;  /* 0xff800000c28a7808 */ /* 0x000fe40005000000 */
[----:B------:R-:W-:-:S02]  /*2e60*/  FSEL R136, R195, -INF , !P0 ;  /* 0xff800000c3887808 */ /* 0x000fc40004000000 */
[----:B----4-:R-:W-:Y:S01]  /*2e70*/  FSEL R133, R196, -INF , !P1 ;  /* 0xff800000c4857808 */ /* 0x010fe20004800000 */
[----:B------:R-:W4:Y:S01]  /*2e80*/  MUFU.TANH R170, R94 ;  /* 0x0000005e00aa7308 */ /* 0x000f220000002400 */
[C---:B------:R-:W-:Y:S02]  /*2e90*/  ISETP.GE.AND P4, PT, R115.reuse, 0x28, PT ;  /* 0x000000287300780c */ /* 0x040fe40003f86270 */
[C---:B------:R-:W-:Y:S02]  /*2ea0*/  ISETP.GE.AND P2, PT, R115.reuse, 0x30, PT ;  /* 0x000000307300780c */ /* 0x040fe40003f46270 */
[C---:B------:R-:W-:Y:S02]  /*2eb0*/  ISETP.GE.AND P0, PT, R115.reuse, 0x31, PT ;  /* 0x000000317300780c */ /* 0x040fe40003f06270 */
[----:B------:R-:W-:Y:S01]  /*2ec0*/  ISETP.GE.AND P1, PT, R115, 0x38, PT ;  /* 0x000000387300780c */ /* 0x000fe20003f26270 */
[----:B------:R-:W4:Y:S01]  /*2ed0*/  MUFU.TANH R169, R95 ;  /* 0x0000005f00a97308 */ /* 0x000f220000002400 */
[C---:B------:R-:W-:Y:S01]  /*2ee0*/  FSEL R205, R235.reuse, -INF , !P3 ;  /* 0xff800000ebcd7808 */ /* 0x040fe20005800000 */
[----:B------:R-:W-:Y:S01]  /*2ef0*/  FFMA.FTZ R235, -R235, R235, 1 ;  /* 0x3f800000ebeb7423 */ /* 0x000fe200000101eb */
[----:B------:R-:W-:-:S02]  /*2f00*/  ISETP.GE.AND P3, PT, R115, 0x29, PT ;  /* 0x000000297300780c */ /* 0x000fc40003f66270 */
[----:B------:R-:W-:Y:S02]  /*2f10*/  ISETP.GE.AND P5, PT, R115, 0x39, PT ;  /* 0x000000397300780c */ /* 0x000fe40003fa6270 */
[C---:B------:R-:W-:Y:S01]  /*2f20*/  ISETP.GT.OR P4, PT, R124.reuse, 0x28, !P4 ;  /* 0x000000287c00780c */ /* 0x040fe20006784670 */
[----:B------:R-:W4:Y:S01]  /*2f30*/  MUFU.TANH R166, R98 ;  /* 0x0000006200a67308 */ /* 0x000f220000002400 */
[C---:B------:R-:W-:Y:S02]  /*2f40*/  ISETP.GT.OR P2, PT, R124.reuse, 0x30, !P2 ;  /* 0x000000307c00780c */ /* 0x040fe40005744670 */
[C---:B------:R-:W-:Y:S02]  /*2f50*/  ISETP.GT.OR P0, PT, R124.reuse, 0x31, !P0 ;  /* 0x000000317c00780c */ /* 0x040fe40004704670 */
[C---:B------:R-:W-:Y:S02]  /*2f60*/  ISETP.GT.OR P1, PT, R124.reuse, 0x38, !P1 ;  /* 0x000000387c00780c */ /* 0x040fe40004f24670 */
[C---:B------:R-:W-:Y:S01]  /*2f70*/  ISETP.GT.OR P3, PT, R124.reuse, 0x29, !P3 ;  /* 0x000000297c00780c */ /* 0x040fe20005f64670 */
[----:B------:R-:W4:Y:S01]  /*2f80*/  MUFU.TANH R165, R99 ;  /* 0x0000006300a57308 */ /* 0x000f220000002400 */
[----:B------:R-:W-:-:S02]  /*2f90*/  ISETP.GT.OR P5, PT, R124, 0x39, !P5 ;  /* 0x000000397c00780c */ /* 0x000fc40006fa4670 */
[----:B---3--:R-:W-:Y:S02]  /*2fa0*/  FSEL R134, R199, -INF , !P4 ;  /* 0xff800000c7867808 */ /* 0x008fe40006000000 */
[----:B-1----:R-:W-:Y:S02]  /*2fb0*/  FSEL R112, R202, -INF , !P2 ;  /* 0xff800000ca707808 */ /* 0x002fe40005000000 */
[----:B------:R-:W-:Y:S01]  /*2fc0*/  FSEL R113, R203, -INF , !P0 ;  /* 0xff800000cb717808 */ /* 0x000fe20004000000 */
[----:B------:R-:W1:Y:S01]  /*2fd0*/  MUFU.TANH R164, R100 ;  /* 0x0000006400a47308 */ /* 0x000e620000002400 */
[----:B------:R-:W-:Y:S02]  /*2fe0*/  FSEL R105, R168, -INF , !P1 ;  /* 0xff800000a8697808 */ /* 0x000fe40004800000 */
[C---:B------:R-:W-:Y:S02]  /*2ff0*/  ISETP.GE.AND P4, PT, R215.reuse, RZ, PT ;  /* 0x000000ffd700720c */ /* 0x040fe40003f86270 */
[----:B------:R-:W-:-:S02]  /*3000*/  ISETP.GE.AND P2, PT, R215, 0x1, PT ;  /* 0x00000001d700780c */ /* 0x000fc40003f46270 */
[C---:B------:R-:W-:Y:S01]  /*3010*/  ISETP.GE.AND P0, PT, R215.reuse, 0x8, PT ;  /* 0x00000008d700780c */ /* 0x040fe20003f06270 */
[----:B------:R-:W3:Y:S01]  /*3020*/  MUFU.TANH R163, R101 ;  /* 0x0000006500a37308 */ /* 0x000ee20000002400 */
[----:B------:R-:W-:Y:S02]  /*3030*/  WARPGROUP.DEPBAR.LE gsb0, 0x0 ;  /* 0x00008000000079c5 */ /* 0x000fe40000010000 */
[----:B------:R-:W4:Y:S01]  /*3040*/  LDS R218, [R218+0x400] ;  /* 0x00040000dada7984 */ /* 0x000f220000000800 */
[----:B------:R-:W-:Y:S01]  /*3050*/  WARPGROUP.ARRIVE ;  /* 0x00000000000079c5 */ /* 0x000fe20000000000 */
[----:B------:R-:W-:Y:S02]  /*3060*/  ISETP.GE.AND P1, PT, R215, 0x9, PT ;  /* 0x00000009d700780c */ /* 0x000fe40003f26270 */
[----:B--2---:R-:W-:Y:S01]  /*3070*/  FSEL R88, R200, -INF , !P3 ;  /* 0xff800000c8587808 */ /* 0x004fe20005800000 */
[----:B------:R-:W2:Y:S01]  /*3080*/  MUFU.TANH R160, R104 ;  /* 0x0000006800a07308 */ /* 0x000ea20000002400 */
[----:B------:R-:W-:Y:S01]  /*3090*/  FSEL R91, R167, -INF , !P5 ;  /* 0xff800000a75b7808 */ /* 0x000fe20006800000 */
[----:B------:R-:W-:Y:S01]  /*30a0*/  HGMMA.64x128x16.F32 R24, gdesc[UR4], R24, gsb0 ;  /* 0x01e00000041879f0 */ /* 0x000fe20008000818 */
[C---:B------:R-:W-:Y:S01]  /*30b0*/  ISETP.GE.AND P3, PT, R215.reuse, 0x10, PT ;  /* 0x00000010d700780c */ /* 0x040fe20003f66270 */
[----:B------:R-:W-:Y:S01]  /*30c0*/  ULDC UR4, c[0x0][0x744] ;  /* 0x0001d10000047ab9 */ /* 0x000fe20000000800 */
[----:B------:R-:W-:-:S02]  /*30d0*/  ISETP.GE.AND P5, PT, R215, 0x11, PT ;  /* 0x00000011d700780c */ /* 0x000fc40003fa6270 */
[C---:B------:R-:W-:Y:S01]  /*30e0*/  ISETP.GT.OR P4, PT, R214.reuse, RZ, !P4 ;  /* 0x000000ffd600720c */ /* 0x040fe20006784670 */
[----:B------:R-:W2:Y:S01]  /*30f0*/  MUFU.TANH R156, R108 ;  /* 0x0000006c009c7308 */ /* 0x000ea20000002400 */
[C---:B------:R-:W-:Y:S02]  /*3100*/  ISETP.GT.OR P2, PT, R214.reuse, 0x1, !P2 ;  /* 0x00000001d600780c */ /* 0x040fe40005744670 */
[C---:B------:R-:W-:Y:S02]  /*3110*/  ISETP.GT.OR P0, PT, R214.reuse, 0x8, !P0 ;  /* 0x00000008d600780c */ /* 0x040fe40004704670 */
[C---:B------:R-:W-:Y:S02]  /*3120*/  ISETP.GT.OR P1, PT, R214.reuse, 0x9, !P1 ;  /* 0x00000009d600780c */ /* 0x040fe40004f24670 */
[C---:B------:R-:W-:Y:S01]  /*3130*/  ISETP.GT.OR P3, PT, R214.reuse, 0x10, !P3 ;  /* 0x00000010d600780c */ /* 0x040fe20005f64670 */
[----:B------:R-:W2:Y:S01]  /*3140*/  MUFU.TANH R155, R109 ;  /* 0x0000006d009b7308 */ /* 0x000ea20000002400 */
[----:B------:R-:W-:-:S02]  /*3150*/  ISETP.GT.OR P5, PT, R214, 0x11, !P5 ;  /* 0x00000011d600780c */ /* 0x000fc40006fa4670 */
[----:B------:R-:W-:Y:S02]  /*3160*/  FSEL R212, R20, -INF , !P4 ;  /* 0xff80000014d47808 */ /* 0x000fe40006000000 */
[C---:B------:R-:W-:Y:S01]  /*3170*/  FSEL R213, R21.reuse, -INF , !P2 ;  /* 0xff80000015d57808 */ /* 0x040fe20005000000 */
[----:B------:R-:W-:Y:S01]  /*3180*/  FFMA.FTZ R21, -R21, R21, 1 ;  /* 0x3f80000015157423 */ /* 0x000fe20000010115 */
[C---:B------:R-:W-:Y:S01]  /*3190*/  FSEL R219, R23.reuse, -INF , !P0 ;  /* 0xff80000017db7808 */ /* 0x040fe20004000000 */
[----:B------:R1:W-:Y:S01]  /*31a0*/  MUFU.TANH R143, R121 ;  /* 0x00000079008f7308 */ /* 0x0003e20000002400 */
[----:B------:R-:W-:Y:S01]  /*31b0*/  FSEL R224, R232, -INF , !P1 ;  /* 0xff800000e8e07808 */ /* 0x000fe20004800000 */
[----:B------:R-:W-:Y:S01]  /*31c0*/  FFMA.FTZ R23, -R23, R23, 1 ;  /* 0x3f80000017177423 */ /* 0x000fe20000010117 */
[C---:B------:R-:W-:Y:S02]  /*31d0*/  ISETP.GE.AND P4, PT, R215.reuse, 0x18, PT ;  /* 0x00000018d700780c */ /* 0x040fe40003f86270 */
[----:B------:R-:W-:-:S02]  /*31e0*/  ISETP.GE.AND P2, PT, R215, 0x19, PT ;  /* 0x00000019d700780c */ /* 0x000fc40003f46270 */
[C---:B------:R-:W-:Y:S01]  /*31f0*/  ISETP.GE.AND P0, PT, R215.reuse, 0x20, PT ;  /* 0x00000020d700780c */ /* 0x040fe20003f06270 */
[----:B------:R-:W2:Y:S01]  /*3200*/  MUFU.TANH R162, R102 ;  /* 0x0000006600a27308 */ /* 0x000ea20000002400 */
[----:B------:R-:W-:Y:S02]  /*3210*/  ISETP.GE.AND P1, PT, R215, 0x21, PT ;  /* 0x00000021d700780c */ /* 0x000fe40003f26270 */
[C---:B------:R-:W-:Y:S01]  /*3220*/  FSEL R208, R228.reuse, -INF , !P3 ;  /* 0xff800000e4d07808 */ /* 0x040fe20005800000 */
[----:B----4-:R-:W-:Y:S01]  /*3230*/  SHFL.IDX PT, R223, R218, R9, 0x1f ;  /* 0x00001f09dadf7589 */ /* 0x010fe200000e0000 */
[----:B------:R-:W-:Y:S01]  /*3240*/  FSEL R206, R237, -INF , !P5 ;  /* 0xff800000edce7808 */ /* 0x000fe20006800000 */
[----:B------:R-:W-:Y:S01]  /*3250*/  FFMA.FTZ R228, -R228, R228, 1 ;  /* 0x3f800000e4e47423 */ /* 0x000fe200000101e4 */
[C---:B------:R-:W-:Y:S01]  /*3260*/  ISETP.GE.AND P3, PT, R215.reuse, 0x28, PT ;  /* 0x00000028d700780c */ /* 0x040fe20003f66270 */
[----:B------:R4:W-:Y:S01]  /*3270*/  MUFU.TANH R150, R114 ;  /* 0x0000007200967308 */ /* 0x0009e20000002400 */
[----:B------:R-:W-:-:S02]  /*3280*/  ISETP.GE.AND P5, PT, R215, 0x29, PT ;  /* 0x00000029d700780c */ /* 0x000fc40003fa6270 */
[C---:B------:R-:W-:Y:S02]  /*3290*/  ISETP.GT.OR P4, PT, R214.reuse, 0x18, !P4 ;  /* 0x00000018d600780c */ /* 0x040fe40006784670 */
[C---:B------:R-:W-:Y:S02]  /*32a0*/  ISETP.GT.OR P2, PT, R214.reuse, 0x19, !P2 ;  /* 0x00000019d600780c */ /* 0x040fe40005744670 */
[C---:B------:R-:W-:Y:S01]  /*32b0*/  ISETP.GT.OR P0, PT, R214.reuse, 0x20, !P0 ;  /* 0x00000020d600780c */ /* 0x040fe20004704670 */
[----:B------:R-:W2:Y:S01]  /*32c0*/  MUFU.TANH R161, R103 ;  /* 0x0000006700a17308 */ /* 0x000ea20000002400 */
[C---:B------:R-:W-:Y:S02]  /*32d0*/  ISETP.GT.OR P1, PT, R214.reuse, 0x21, !P1 ;  /* 0x00000021d600780c */ /* 0x040fe40004f24670 */
[C---:B------:R-:W-:Y:S02]  /*32e0*/  ISETP.GT.OR P3, PT, R214.reuse, 0x28, !P3 ;  /* 0x00000028d600780c */ /* 0x040fe40005f64670 */
[----:B------:R-:W-:-:S02]  /*32f0*/  ISETP.GT.OR P5, PT, R214, 0x29, !P5 ;  /* 0x00000029d600780c */ /* 0x000fc40006fa4670 */
[----:B------:R-:W-:Y:S01]  /*3300*/  FSEL R204, R236, -INF , !P4 ;  /* 0xff800000eccc7808 */ /* 0x000fe20006000000 */
[----:B------:R-:W2:Y:S01]  /*3310*/  MUFU.TANH R158, R106 ;  /* 0x0000006a009e7308 */ /* 0x000ea20000002400 */
[----:B------:R-:W-:Y:S02]  /*3320*/  FSEL R139, R234, -INF , !P2 ;  /* 0xff800000ea8b7808 */ /* 0x000fe40005000000 */
[----:B------:R-:W-:Y:S02]  /*3330*/  FSEL R137, R197, -INF , !P0 ;  /* 0xff800000c5897808 */ /* 0x000fe40004000000 */
[----:B------:R-:W-:Y:S02]  /*3340*/  FSEL R135, R198, -INF , !P1 ;  /* 0xff800000c6877808 */ /* 0x000fe40004800000 */
[C---:B------:R-:W-:Y:S01]  /*3350*/  ISETP.GE.AND P4, PT, R215.reuse, 0x30, PT ;  /* 0x00000030d700780c */ /* 0x040fe20003f86270 */
[----:B------:R-:W2:Y:S01]  /*3360*/  MUFU.TANH R157, R107 ;  /* 0x0000006b009d7308 */ /* 0x000ea20000002400 */
[----:B------:R-:W-:-:S02]  /*3370*/  ISETP.GE.AND P2, PT, R215, 0x31, PT ;  /* 0x00000031d700780c */ /* 0x000fc40003f46270 */
[C---:B------:R-:W-:Y:S02]  /*3380*/  ISETP.GE.AND P0, PT, R215.reuse, 0x38, PT ;  /* 0x00000038d700780c */ /* 0x040fe40003f06270 */
[----:B------:R-:W-:Y:S02]  /*3390*/  ISETP.GE.AND P1, PT, R215, 0x39, PT ;  /* 0x00000039d700780c */ /* 0x000fe40003f26270 */
[----:B------:R-:W-:Y:S01]  /*33a0*/  FSEL R132, R201, -INF , !P3 ;  /* 0xff800000c9847808 */ /* 0x000fe20005800000 */
[----:B------:R3:W-:Y:S01]  /*33b0*/  MUFU.TANH R152, R111 ;  /* 0x0000006f00987308 */ /* 0x0007e20000002400 */
[----:B-1----:R-:W-:Y:S02]  /*33c0*/  FSEL R121, R171, -INF , !P5 ;  /* 0xff800000ab797808 */ /* 0x002fe40006800000 */
[C---:B------:R-:W-:Y:S02]  /*33d0*/  ISETP.GE.AND P3, PT, R115.reuse, 0x40, PT ;  /* 0x000000407300780c */ /* 0x040fe40003f66270 */
[----:B------:R-:W-:-:S02]  /*33e0*/  ISETP.GE.AND P5, PT, R115, 0x41, PT ;  /* 0x000000417300780c */ /* 0x000fc40003fa6270 */
[C---:B------:R-:W-:Y:S01]  /*33f0*/  ISETP.GT.OR P4, PT, R214.reuse, 0x30, !P4 ;  /* 0x00000030d600780c */ /* 0x040fe20006784670 */
[----:B------:R-:W1:Y:S01]  /*3400*/  MUFU.TANH R154, R110 ;  /* 0x0000006e009a7308 */ /* 0x000e620000002400 */
[C---:B------:R-:W-:Y:S02]  /*3410*/  ISETP.GT.OR P2, PT, R214.reuse, 0x31, !P2 ;  /* 0x00000031d600780c */ /* 0x040fe40005744670 */
[C---:B------:R-:W-:Y:S02]  /*3420*/  ISETP.GT.OR P0, PT, R214.reuse, 0x38, !P0 ;  /* 0x00000038d600780c */ /* 0x040fe40004704670 */
[----:B------:R-:W-:Y:S02]  /*3430*/  ISETP.GT.OR P1, PT, R214, 0x39, !P1 ;  /* 0x00000039d600780c */ /* 0x000fe40004f24670 */
[C---:B------:R-:W-:Y:S01]  /*3440*/  ISETP.GT.OR P3, PT, R124.reuse, 0x40, !P3 ;  /* 0x000000407c00780c */ /* 0x040fe20005f64670 */
[----:B------:R-:W1:Y:S01]  /*3450*/  MUFU.TANH R148, R116 ;  /* 0x0000007400947308 */ /* 0x000e620000002400 */
[----:B------:R-:W-:-:S02]  /*3460*/  ISETP.GT.OR P5, PT, R124, 0x41, !P5 ;  /* 0x000000417c00780c */ /* 0x000fc40006fa4670 */
[----:B----4-:R-:W-:Y:S02]  /*3470*/  FSEL R114, R170, -INF , !P4 ;  /* 0xff800000aa727808 */ /* 0x010fe40006000000 */
[----:B------:R-:W-:Y:S02]  /*3480*/  FSEL R89, R169, -INF , !P2 ;  /* 0xff800000a9597808 */ /* 0x000fe40005000000 */
[----:B------:R-:W-:Y:S01]  /*3490*/  FSEL R102, R166, -INF , !P0 ;  /* 0xff800000a6667808 */ /* 0x000fe20004000000 */
[----:B------:R-:W4:Y:S01]  /*34a0*/  MUFU.TANH R147, R117 ;  /* 0x0000007500937308 */ /* 0x000f220000002400 */
[----:B------:R-:W-:Y:S02]  /*34b0*/  FSEL R92, R165, -INF , !P1 ;  /* 0xff800000a55c7808 */ /* 0x000fe40004800000 */
[C---:B------:R-:W-:Y:S02]  /*34c0*/  ISETP.GE.AND P4, PT, R115.reuse, 0x48, PT ;  /* 0x000000487300780c */ /* 0x040fe40003f86270 */
[----:B------:R-:W-:-:S02]  /*34d0*/  ISETP.GE.AND P2, PT, R115, 0x49, PT ;  /* 0x000000497300780c */ /* 0x000fc40003f46270 */
[C---:B------:R-:W-:Y:S01]  /*34e0*/  ISETP.GE.AND P0, PT, R115.reuse, 0x50, PT ;  /* 0x000000507300780c */ /* 0x040fe20003f06270 */
[----:B------:R-:W4:Y:S01]  /*34f0*/  MUFU.TANH R144, R120 ;  /* 0x0000007800907308 */ /* 0x000f220000002400 */
[----:B------:R-:W-:Y:S02]  /*3500*/  ISETP.GE.AND P1, PT, R115, 0x51, PT ;  /* 0x000000517300780c */ /* 0x000fe40003f26270 */
[----:B------:R-:W-:Y:S02]  /*3510*/  FSEL R109, R164, -INF , !P3 ;  /* 0xff800000a46d7808 */ /* 0x000fe40005800000 */
[----:B---3--:R-:W-:Y:S02]  /*3520*/  FSEL R111, R163, -INF , !P5 ;  /* 0xff800000a36f7808 */ /* 0x008fe40006800000 */
[C---:B------:R-:W-:Y:S01]  /*3530*/  ISETP.GE.AND P3, PT, R115.reuse, 0x58, PT ;  /* 0x000000587300780c */ /* 0x040fe20003f66270 */
[----:B------:R-:W3:Y:S01]  /*3540*/  MUFU.TANH R146, R118 ;  /* 0x0000007600927308 */ /* 0x000ee20000002400 */
[----:B------:R-:W-:-:S02]  /*3550*/  ISETP.GE.AND P5, PT, R115, 0x59, PT ;  /* 0x000000597300780c */ /* 0x000fc40003fa6270 */
[C---:B------:R-:W-:Y:S02]  /*3560*/  ISETP.GT.OR P4, PT, R124.reuse, 0x48, !P4 ;  /* 0x000000487c00780c */ /* 0x040fe40006784670 */
[C---:B------:R-:W-:Y:S02]  /*3570*/  ISETP.GT.OR P2, PT, R124.reuse, 0x49, !P2 ;  /* 0x000000497c00780c */ /* 0x040fe40005744670 */
[C---:B------:R-:W-:Y:S01]  /*3580*/  ISETP.GT.OR P0, PT, R124.reuse, 0x50, !P0 ;  /* 0x000000507c00780c */ /* 0x040fe20004704670 */
[----:B------:R-:W3:Y:S01]  /*3590*/  MUFU.TANH R145, R119 ;  /* 0x0000007700917308 */ /* 0x000ee20000002400 */
[C---:B------:R-:W-:Y:S02]  /*35a0*/  ISETP.GT.OR P1, PT, R124.reuse, 0x51, !P1 ;  /* 0x000000517c00780c */ /* 0x040fe40004f24670 */
[C---:B------:R-:W-:Y:S02]  /*35b0*/  ISETP.GT.OR P3, PT, R124.reuse, 0x58, !P3 ;  /* 0x000000587c00780c */ /* 0x040fe40005f64670 */
[----:B------:R-:W-:-:S02]  /*35c0*/  ISETP.GT.OR P5, PT, R124, 0x59, !P5 ;  /* 0x000000597c00780c */ /* 0x000fc40006fa4670 */
[----:B--2---:R-:W-:Y:S01]  /*35d0*/  FSEL R95, R160, -INF , !P4 ;  /* 0xff800000a05f7808 */ /* 0x004fe20006000000 */
[----:B------:R-:W2:Y:S01]  /*35e0*/  MUFU.TANH R142, R122 ;  /* 0x0000007a008e7308 */ /* 0x000ea20000002400 */
[----:B------:R-:W-:Y:S02]  /*35f0*/  FSEL R100, R159, -INF , !P2 ;  /* 0xff8000009f647808 */ /* 0x000fe40005000000 */
[----:B------:R-:W-:Y:S02]  /*3600*/  FSEL R97, R156, -INF , !P0 ;  /* 0xff8000009c617808 */ /* 0x000fe40004000000 */
[----:B------:R-:W-:Y:S02]  /*3610*/  FSEL R98, R155, -INF , !P1 ;  /* 0xff8000009b627808 */ /* 0x000fe40004800000 */
[C---:B------:R-:W-:Y:S01]  /*3620*/  ISETP.GE.AND P4, PT, R215.reuse, 0x40, PT ;  /* 0x00000040d700780c */ /* 0x040fe20003f86270 */
[----:B------:R-:W-:Y:S02]  /*3630*/  WARPGROUP.DEPBAR.LE gsb0, 0x0 ;  /* 0x00008000000079c5 */ /* 0x000fe40000010000 */
[----:B------:R-:W-:Y:S01]  /*3640*/  WARPGROUP.ARRIVE ;  /* 0x00000000000079c5 */ /* 0x000fe20000000000 */
[C---:B------:R-:W-:Y:S01]  /*3650*/  ISETP.GE.AND P2, PT, R215.reuse, 0x41, PT ;  /* 0x00000041d700780c */ /* 0x040fe20003f46270 */
[----:B------:R-:W2:Y:S01]  /*3660*/  MUFU.TANH R141, R123 ;  /* 0x0000007b008d7308 */ /* 0x000ea20000002400 */
[----:B------:R-:W-:-:S02]  /*3670*/  ISETP.GE.AND P0, PT, R215, 0x48, PT ;  /* 0x00000048d700780c */ /* 0x000fc40003f06270 */
[----:B------:R-:W-:Y:S01]  /*3680*/  ISETP.GE.AND P1, PT, R215, 0x49, PT ;  /* 0x00000049d700780c */ /* 0x000fe20003f26270 */
[----:B------:R-:W-:Y:S01]  /*3690*/  HGMMA.64x128x16.F32 R24, gdesc[UR8], R24, gsb0 ;  /* 0x01e00000081879f0 */ /* 0x000fe20008000818 */
[----:B------:R-:W-:Y:S02]  /*36a0*/  FSEL R108, R153, -INF , !P3 ;  /* 0xff800000996c7808 */ /* 0x000fe40005800000 */
[----:B------:R-:W-:Y:S01]  /*36b0*/  FSEL R103, R151, -INF , !P5 ;  /* 0xff80000097677808 */ /* 0x000fe20006800000 */
[----:B------:R1:W2:Y:S01]  /*36c0*/  MUFU.TANH R5, R126 ;  /* 0x0000007e00057308 */ /* 0x0002a20000002400 */
[C---:B------:R-:W-:Y:S02]  /*36d0*/  ISETP.GE.AND P3, PT, R215.reuse, 0x50, PT ;  /* 0x00000050d700780c */ /* 0x040fe40003f66270 */
[----:B------:R-:W-:Y:S02]  /*36e0*/  ISETP.GE.AND P5, PT, R215, 0x51, PT ;  /* 0x00000051d700780c */ /* 0x000fe40003fa6270 */
[----:B------:R-:W-:-:S02]  /*36f0*/  ISETP.GT.OR P4, PT, R214, 0x40, !P4 ;  /* 0x00000040d600780c */ /* 0x000fc40006784670 */
[C---:B------:R-:W-:Y:S01]  /*3700*/  ISETP.GT.OR P2, PT, R214.reuse, 0x41, !P2 ;  /* 0x00000041d600780c */ /* 0x040fe20005744670 */
[----:B------:R4:W-:Y:S01]  /*3710*/  MUFU.TANH R6, R125 ;  /* 0x0000007d00067308 */ /* 0x0009e20000002400 */
[C---:B------:R-:W-:Y:S01]  /*3720*/  ISETP.GT.OR P0, PT, R214.reuse, 0x48, !P0 ;  /* 0x00000048d600780c */ /* 0x040fe20004704670 */
[----:B-1----:R-:W-:Y:S01]  /*3730*/  VIADD R126, R9, 0x8 ;  /* 0x00000008097e7836 */ /* 0x002fe20000000000 */
[C---:B------:R-:W-:Y:S02]  /*3740*/  ISETP.GT.OR P1, PT, R214.reuse, 0x49, !P1 ;  /* 0x00000049d600780c */ /* 0x040fe40004f24670 */
[C---:B------:R-:W-:Y:S02]  /*3750*/  ISETP.GT.OR P3, PT, R214.reuse, 0x50, !P3 ;  /* 0x00000050d600780c */ /* 0x040fe40005f64670 */
[----:B------:R-:W-:Y:S01]  /*3760*/  ISETP.GT.OR P5, PT, R214, 0x51, !P5 ;  /* 0x00000051d600780c */ /* 0x000fe20006fa4670 */
[----:B------:R-:W-:Y:S01]  /*3770*/  SHFL.IDX PT, R216, R218, R126, 0x1f ;  /* 0x00001f7edad87589 */ /* 0x000fe200000e0000 */
[----:B------:R-:W-:Y:S01]  /*3780*/  FSEL R101, R162, -INF , !P4 ;  /* 0xff800000a2657808 */ /* 0x000fe20006000000 */
[----:B----4-:R-:W-:Y:S01]  /*3790*/  FMUL.FTZ R125, R128, UR13 ;  /* 0x0000000d807d7c20 */ /* 0x010fe20008410000 */
[----:B------:R-:W-:Y:S01]  /*37a0*/  FSEL R90, R161, -INF , !P2 ;  /* 0xff800000a15a7808 */ /* 0x000fe20005000000 */
[----:B------:R1:W-:Y:S01]  /*37b0*/  MUFU.TANH R4, R127 ;  /* 0x0000007f00047308 */ /* 0x0003e20000002400 */
[----:B------:R-:W-:-:S02]  /*37c0*/  FSEL R104, R158, -INF , !P0 ;  /* 0xff8000009e687808 */ /* 0x000fc40004000000 */
[----:B------:R-:W-:Y:S02]  /*37d0*/  FSEL R99, R157, -INF , !P1 ;  /* 0xff8000009d637808 */ /* 0x000fe40004800000 */
[C---:B------:R-:W-:Y:S02]  /*37e0*/  ISETP.GE.AND P4, PT, R215.reuse, 0x58, PT ;  /* 0x00000058d700780c */ /* 0x040fe40003f86270 */
[----:B------:R-:W-:Y:S01]  /*37f0*/  ISETP.GE.AND P2, PT, R215, 0x59, PT ;  /* 0x00000059d700780c */ /* 0x000fe20003f46270 */
[----:B------:R4:W-:Y:S01]  /*3800*/  MUFU.TANH R2, R125 ;  /* 0x0000007d00027308 */ /* 0x0009e20000002400 */
[C---:B------:R-:W-:Y:S01]  /*3810*/  ISETP.GE.AND P0, PT, R115.reuse, 0x60, PT ;  /* 0x000000607300780c */ /* 0x040fe20003f06270 */
[----:B-1----:R-:W-:Y:S01]  /*3820*/  FMUL.FTZ R127, R130, UR13 ;  /* 0x0000000d827f7c20 */ /* 0x002fe20008410000 */
[----:B------:R-:W-:Y:S02]  /*3830*/  ISETP.GE.AND P1, PT, R115, 0x61, PT ;  /* 0x000000617300780c */ /* 0x000fe40003f26270 */
[----:B------:R-:W-:-:S02]  /*3840*/  FSEL R96, R154, -INF , !P3 ;  /* 0xff8000009a607808 */ /* 0x000fc40005800000 */
[----:B------:R-:W-:Y:S01]  /*3850*/  FSEL R107, R152, -INF , !P5 ;  /* 0xff800000986b7808 */ /* 0x000fe20006800000 */
[----:B------:R-:W-:Y:S01]  /*3860*/  MUFU.TANH R127, R127 ;  /* 0x0000007f007f7308 */ /* 0x000fe20000002400 */
[C---:B------:R-:W-:Y:S02]  /*3870*/  ISETP.GE.AND P3, PT, R115.reuse, 0x68, PT ;  /* 0x000000687300780c */ /* 0x040fe40003f66270 */
[----:B------:R-:W-:Y:S02]  /*3880*/  ISETP.GE.AND P5, PT, R115, 0x69, PT ;  /* 0x000000697300780c */ /* 0x000fe40003fa6270 */
[C---:B------:R-:W-:Y:S02]  /*3890*/  ISETP.GT.OR P4, PT, R214.reuse, 0x58, !P4 ;  /* 0x00000058d600780c */ /* 0x040fe40006784670 */
[----:B------:R-:W-:Y:S01]  /*38a0*/  ISETP.GT.OR P2, PT, R214, 0x59, !P2 ;  /* 0x00000059d600780c */ /* 0x000fe20005744670 */
[----:B------:R-:W-:Y:S01]  /*38b0*/  MUFU.TANH R227, R227 ;  /* 0x000000e300e37308 */ /* 0x000fe20000002400 */
[----:B------:R-:W-:-:S02]  /*38c0*/  ISETP.GT.OR P0, PT, R124, 0x60, !P0 ;  /* 0x000000607c00780c */ /* 0x000fc40004704670 */
[C---:B------:R-:W-:Y:S02]  /*38d0*/  ISETP.GT.OR P1, PT, R124.reuse, 0x61, !P1 ;  /* 0x000000617c00780c */ /* 0x040fe40004f24670 */
[C---:B------:R-:W-:Y:S02]  /*38e0*/  ISETP.GT.OR P3, PT, R124.reuse, 0x68, !P3 ;  /* 0x000000687c00780c */ /* 0x040fe40005f64670 */
[----:B------:R-:W-:Y:S01]  /*38f0*/  ISETP.GT.OR P5, PT, R124, 0x69, !P5 ;  /* 0x000000697c00780c */ /* 0x000fe20006fa4670 */
[----:B------:R-:W-:Y:S01]  /*3900*/  MUFU.TANH R131, R131 ;  /* 0x0000008300837308 */ /* 0x000fe20000002400 */
[----:B------:R-:W-:Y:S02]  /*3910*/  FSEL R93, R150, -INF , !P4 ;  /* 0xff800000965d7808 */ /* 0x000fe40006000000 */
[----:B------:R-:W-:Y:S02]  /*3920*/  FSEL R110, R149, -INF , !P2 ;  /* 0xff800000956e7808 */ /* 0x000fe40005000000 */
[----:B------:R-:W-:-:S02]  /*3930*/  FSEL R106, R148, -INF , !P0 ;  /* 0xff800000946a7808 */ /* 0x000fc40004000000 */
[----:B------:R-:W-:Y:S02]  /*3940*/  FSEL R94, R147, -INF , !P1 ;  /* 0xff800000935e7808 */ /* 0x000fe40004800000 */
[C---:B------:R-:W-:Y:S02]  /*3950*/  ISETP.GE.AND P4, PT, R115.reuse, 0x70, PT ;  /* 0x000000707300780c */ /* 0x040fe40003f86270 */
[C---:B------:R-:W-:Y:S02]  /*3960*/  ISETP.GE.AND P2, PT, R115.reuse, 0x71, PT ;  /* 0x000000717300780c */ /* 0x040fe40003f46270 */
[C---:B------:R-:W-:Y:S02]  /*3970*/  ISETP.GE.AND P0, PT, R115.reuse, 0x78, PT ;  /* 0x000000787300780c */ /* 0x040fe40003f06270 */
[----:B------:R-:W-:Y:S02]  /*3980*/  ISETP.GE.AND P1, PT, R115, 0x79, PT ;  /* 0x000000797300780c */ /* 0x000fe40003f26270 */
[----:B------:R-:W-:-:S02]  /*3990*/  FSEL R115, R144, -INF , !P3 ;  /* 0xff80000090737808 */ /* 0x000fc40005800000 */
[----:B------:R-:W-:Y:S02]  /*39a0*/  FSEL R116, R143, -INF , !P5 ;  /* 0xff8000008f747808 */ /* 0x000fe40006800000 */
[C---:B------:R-:W-:Y:S02]  /*39b0*/  ISETP.GE.AND P3, PT, R215.reuse, 0x60, PT ;  /* 0x00000060d700780c */ /* 0x040fe40003f66270 */
[----:B------:R-:W-:Y:S02]  /*39c0*/  ISETP.GE.AND P5, PT, R215, 0x61, PT ;  /* 0x00000061d700780c */ /* 0x000fe40003fa6270 */
[----:B------:R-:W-:Y:S02]  /*39d0*/  ISETP.GT.OR P4, PT, R124, 0x70, !P4 ;  /* 0x000000707c00780c */ /* 0x000fe40006784670 */
[C---:B------:R-:W-:Y:S02]  /*39e0*/  ISETP.GT.OR P3, PT, R214.reuse, 0x60, !P3 ;  /* 0x00000060d600780c */ /* 0x040fe40005f64670 */
[----:B------:R-:W-:-:S02]  /*39f0*/  ISETP.GT.OR P5, PT, R214, 0x61, !P5 ;  /* 0x00000061d600780c */ /* 0x000fc40006fa4670 */
[----:B------:R-:W-:Y:S02]  /*3a00*/  FSEL R118, R140, -INF , !P4 ;  /* 0xff8000008c767808 */ /* 0x000fe40006000000 */
[----:B---3--:R-:W-:Y:S02]  /*3a10*/  FSEL R119, R146, -INF , !P3 ;  /* 0xff80000092777808 */ /* 0x008fe40005800000 */
[----:B------:R-:W-:Y:S02]  /*3a20*/  FSEL R122, R145, -INF , !P5 ;  /* 0xff800000917a7808 */ /* 0x000fe40006800000 */
[C---:B------:R-:W-:Y:S02]  /*3a30*/  ISETP.GE.AND P4, PT, R215.reuse, 0x68, PT ;  /* 0x00000068d700780c */ /* 0x040fe40003f86270 */
[C---:B------:R-:W-:Y:S02]  /*3a40*/  ISETP.GE.AND P3, PT, R215.reuse, 0x69, PT ;  /* 0x00000069d700780c */ /* 0x040fe40003f66270 */
[----:B------:R-:W-:-:S02]  /*3a50*/  ISETP.GE.AND P5, PT, R215, 0x70, PT ;  /* 0x00000070d700780c */ /* 0x000fc40003fa6270 */
[C---:B------:R-:W-:Y:S02]  /*3a60*/  ISETP.GT.OR P2, PT, R124.reuse, 0x71, !P2 ;  /* 0x000000717c00780c */ /* 0x040fe40005744670 */
[C---:B------:R-:W-:Y:S02]  /*3a70*/  ISETP.GT.OR P0, PT, R124.reuse, 0x78, !P0 ;  /* 0x000000787c00780c */ /* 0x040fe40004704670 */
[----:B------:R-:W-:Y:S01]  /*3a80*/  ISETP.GT.OR P1, PT, R124, 0x79, !P1 ;  /* 0x000000797c00780c */ /* 0x000fe20004f24670 */
[----:B------:R-:W-:Y:S01]  /*3a90*/  VIADD R124, R9, 0x4 ;  /* 0x00000004097c7836 */ /* 0x000fe20000000000 */
[C---:B------:R-:W-:Y:S02]  /*3aa0*/  ISETP.GT.OR P4, PT, R214.reuse, 0x68, !P4 ;  /* 0x00000068d600780c */ /* 0x040fe40006784670 */
[C---:B------:R-:W-:Y:S02]  /*3ab0*/  ISETP.GT.OR P3, PT, R214.reuse, 0x69, !P3 ;  /* 0x00000069d600780c */ /* 0x040fe40005f64670 */
[----:B------:R-:W-:Y:S01]  /*3ac0*/  ISETP.GT.OR P5, PT, R214, 0x70, !P5 ;  /* 0x00000070d600780c */ /* 0x000fe20006fa4670 */
[----:B------:R-:W1:Y:S01]  /*3ad0*/  SHFL.IDX PT, R128, R218, R124, 0x1f ;  /* 0x00001f7cda807589 */ /* 0x000e6200000e0000 */
[----:B--2---:R-:W-:-:S02]  /*3ae0*/  FSEL R117, R142, -INF , !P4 ;  /* 0xff8000008e757808 */ /* 0x004fc40006000000 */
[----:B------:R-:W-:Y:S01]  /*3af0*/  FSEL R123, R141, -INF , !P3 ;  /* 0xff8000008d7b7808 */ /* 0x000fe20005800000 */
[----:B------:R-:W2:Y:S01]  /*3b00*/  SHFL.IDX PT, R217, R17, R124, 0x1f ;  /* 0x00001f7c11d97589 */ /* 0x000ea200000e0000 */
[----:B------:R-:W-:Y:S02]  /*3b10*/  FSEL R120, R5, -INF , !P5 ;  /* 0xff80000005787808 */ /* 0x000fe40006800000 */
[C---:B------:R-:W-:Y:S02]  /*3b20*/  ISETP.GE.AND P4, PT, R215.reuse, 0x71, PT ;  /* 0x00000071d700780c */ /* 0x040fe40003f86270 */
[C---:B------:R-:W-:Y:S02]  /*3b30*/  ISETP.GE.AND P3, PT, R215.reuse, 0x78, PT ;  /* 0x00000078d700780c */ /* 0x040fe40003f66270 */
[----:B------:R-:W-:Y:S02]  /*3b40*/  ISETP.GE.AND P5, PT, R215, 0x79, PT ;  /* 0x00000079d700780c */ /* 0x000fe40003fa6270 */
[----:B------:R-:W3:Y:S01]  /*3b50*/  SHFL.IDX PT, R215, R17, R9, 0x1f ;  /* 0x00001f0911d77589 */ /* 0x000ee200000e0000 */
[----:B----4-:R-:W-:-:S02]  /*3b60*/  IADD3 R125, R9, 0xc, RZ ;  /* 0x0000000c097d7810 */ /* 0x010fc40007ffe0ff */
[C---:B------:R-:W-:Y:S02]  /*3b70*/  ISETP.GT.OR P4, PT, R214.reuse, 0x71, !P4 ;  /* 0x00000071d600780c */ /* 0x040fe40006784670 */
[C---:B------:R-:W-:Y:S01]  /*3b80*/  ISETP.GT.OR P3, PT, R214.reuse, 0x78, !P3 ;  /* 0x00000078d600780c */ /* 0x040fe20005f64670 */
[----:B------:R-:W4:Y:S01]  /*3b90*/  SHFL.IDX PT, R233, R17, R125, 0x1f ;  /* 0x00001f7d11e97589 */ /* 0x000f2200000e0000 */
[----:B------:R-:W-:-:S03]  /*3ba0*/  ISETP.GT.OR P5, PT, R214, 0x79, !P5 ;  /* 0x00000079d600780c */ /* 0x000fc60006fa4670 */
[----:B------:R-:W4:Y:S01]  /*3bb0*/  SHFL.IDX PT, R214, R218, R125, 0x1f ;  /* 0x00001f7ddad67589 */ /* 0x000f2200000e0000 */
[----:B------:R-:W-:Y:S02]  /*3bc0*/  WARPGROUP.DEPBAR.LE gsb0, 0x0 ;  /* 0x00008000000079c5 */ /* 0x000fe40000010000 */
[----:B-1----:R-:W-:Y:S01]  /*3bd0*/  FADD.FTZ R221, R25, -R128 ;  /* 0x8000008019dd7221 */ /* 0x002fe20000010000 */
[--C-:B------:R-:W-:Y:S01]  /*3be0*/  FADD.FTZ R129, R28, -R216.reuse ;  /* 0x800000d81c817221 */ /* 0x100fe20000010000 */
[----:B------:R-:W-:Y:S01]  /*3bf0*/  FADD.FTZ R130, R30, -R216 ;  /* 0x800000d81e827221 */ /* 0x000fe20000010000 */
[--C-:B------:R-:W-:Y:S01]  /*3c00*/  FADD.FTZ R226, R24, -R223.reuse ;  /* 0x800000df18e27221 */ /* 0x100fe20000010000 */
[----:B------:R-:W-:Y:S01]  /*3c10*/  FADD.FTZ R223, R26, -R223 ;  /* 0x800000df1adf7221 */ /* 0x000fe20000010000 */
[--C-:B--2---:R-:W-:Y:S01]  /*3c20*/  FFMA.FTZ R211, R211, UR4, -R217.reuse ;  /* 0x00000004d3d37c23 */ /* 0x104fe200080108d9 */
[----:B------:R-:W-:Y:S01]  /*3c30*/  FFMA.FTZ R26, R213, UR4, -R217 ;  /* 0x00000004d51a7c23 */ /* 0x000fe200080108d9 */
[----:B------:R-:W-:Y:S01]  /*3c40*/  FADD.FTZ R128, R27, -R128 ;  /* 0x800000801b807221 */ /* 0x000fe20000010000 */
[C---:B------:R-:W-:Y:S01]  /*3c50*/  VIADD R217, R9.reuse, 0x14 ;  /* 0x0000001409d97836 */ /* 0x040fe20000000000 */
[----:B------:R-:W1:Y:S01]  /*3c60*/  SHFL.IDX PT, R28, R17, R126, 0x1f ;  /* 0x00001f7e111c7589 */ /* 0x000e6200000e0000 */
[----:B------:R-:W-:-:S02]  /*3c70*/  VIADD R213, R9, 0x1c ;  /* 0x0000001c09d57836 */ /* 0x000fc40000000000 */
[--C-:B---3--:R-:W-:Y:S01]  /*3c80*/  FFMA.FTZ R216, R210, UR4, -R215.reuse ;  /* 0x00000004d2d87c23 */ /* 0x108fe200080108d7 */
[----:B------:R-:W-:Y:S01]  /*3c90*/  FFMA.FTZ R25, R212, UR4, -R215 ;  /* 0x00000004d4197c23 */ /* 0x000fe200080108d7 */
[C---:B------:R-:W-:Y:S01]  /*3ca0*/  VIADD R215, R9.reuse, 0x10 ;  /* 0x0000001009d77836 */ /* 0x040fe20000000000 */
[----:B------:R-:W2:Y:S01]  /*3cb0*/  SHFL.IDX PT, R222, R218, R217, 0x1f ;  /* 0x00001fd9dade7589 */ /* 0x000ea200000e0000 */
[----:B------:R-:W-:Y:S01]  /*3cc0*/  IADD3 R212, R9, 0x18, RZ ;  /* 0x0000001809d47810 */ /* 0x000fe20007ffe0ff */
[----:B------:R-:W3:Y:S01]  /*3cd0*/  MUFU.EX2 R211, R211 ;  /* 0x000000d300d37308 */ /* 0x000ee20000000800 */
[----:B----4-:R-:W-:Y:S01]  /*3ce0*/  FFMA.FTZ R224, R224, UR4, -R233 ;  /* 0x00000004e0e07c23 */ /* 0x010fe200080108e9 */
[----:B------:R-:W4:Y:S01]  /*3cf0*/  SHFL.IDX PT, R27, R218, R215, 0x1f ;  /* 0x00001fd7da1b7589 */ /* 0x000f2200000e0000 */
[--C-:B------:R-:W-:Y:S01]  /*3d00*/  FADD.FTZ R210, R29, -R214.reuse ;  /* 0x800000d61dd27221 */ /* 0x100fe20000010000 */
[----:B------:R-:W-:Y:S02]  /*3d10*/  FADD.FTZ R214, R31, -R214 ;  /* 0x800000d61fd67221 */ /* 0x000fe40000010000 */
[----:B------:R-:W4:Y:S02]  /*3d20*/  SHFL.IDX PT, R29, R218, R213, 0x1f ;  /* 0x00001fd5da1d7589 */ /* 0x000f2400000e0000 */
[----:B------:R-:W4:Y:S02]  /*3d30*/  MUFU.EX2 R26, R26 ;  /* 0x0000001a001a7308 */ /* 0x000f240000000800 */
[----:B------:R4:W4:Y:S04]  /*3d40*/  SHFL.IDX PT, R30, R218, R212, 0x1f ;  /* 0x00001fd4da1e7589 */ /* 0x00092800000e0000 */
[----:B------:R-:W4:Y:S02]  /*3d50*/  SHFL.IDX PT, R31, R17, R215, 0x1f ;  /* 0x00001fd7111f7589 */ /* 0x000f2400000e0000 */
[----:B------:R-:W4:Y:S01]  /*3d60*/  MUFU.EX2 R25, R25 ;  /* 0x0000001900197308 */ /* 0x000f220000000800 */
[--C-:B-1----:R-:W-:Y:S01]  /*3d70*/  FFMA.FTZ R24, R220, UR4, -R28.reuse ;  /* 0x00000004dc187c23 */ /* 0x102fe2000801081c */
[----:B------:R-:W-:Y:S01]  /*3d80*/  FFMA.FTZ R28, R219, UR4, -R28 ;  /* 0x00000004db1c7c23 */ /* 0x000fe2000801081c */
[----:B---3--:R-:W-:Y:S01]  /*3d90*/  FMUL.FTZ R221, R211, R221 ;  /* 0x000000ddd3dd7220 */ /* 0x008fe20000410000 */
[--C-:B--2---:R-:W-:Y:S01]  /*3da0*/  FADD.FTZ R220, R33, -R222.reuse ;  /* 0x800000de21dc7221 */ /* 0x104fe20000010000 */
[----:B------:R-:W-:Y:S01]  /*3db0*/  FADD.FTZ R222, R35, -R222 ;  /* 0x800000de23de7221 */ /* 0x000fe20000010000 */
[----:B------:R-:W1:Y:S02]  /*3dc0*/  SHFL.IDX PT, R33, R17, R212, 0x1f ;  /* 0x00001fd411217589 */ /* 0x000e6400000e0000 */
[----:B------:R-:W2:Y:S01]  /*3dd0*/  MUFU.EX2 R24, R24 ;  /* 0x0000001800187308 */ /* 0x000ea20000000800 */
[--C-:B----4-:R-:W-:Y:S01]  /*3de0*/  FADD.FTZ R218, R32, -R27.reuse ;  /* 0x8000001b20da7221 */ /* 0x110fe20000010000 */
[----:B------:R-:W-:Y:S01]  /*3df0*/  FADD.FTZ R219, R34, -R27 ;  /* 0x8000001b22db7221 */ /* 0x000fe20000010000 */
[----:B------:R-:W3:Y:S01]  /*3e00*/  SHFL.IDX PT, R32, R17, R217, 0x1f ;  /* 0x00001fd911207589 */ /* 0x000ee200000e0000 */
[----:B------:R-:W-:Y:S01]  /*3e10*/  FMUL.FTZ R128, R26, R128 ;  /* 0x000000801a807220 */ /* 0x000fe20000410000 */
[----:B------:R-:W-:-:S02]  /*3e20*/  FADD.FTZ R37, R37, -R29 ;  /* 0x8000001d25257221 */ /* 0x000fc40000010000 */
[----:B------:R-:W4:Y:S01]  /*3e30*/  SHFL.IDX PT, R34, R17, R213, 0x1f ;  /* 0x00001fd511227589 */ /* 0x000f2200000e0000 */
[----:B------:R-:W-:Y:S01]  /*3e40*/  FADD.FTZ R39, R39, -R29 ;  /* 0x8000001d27277221 */ /* 0x000fe20000010000 */
[----:B------:R2:W-:Y:S01]  /*3e50*/  MUFU.EX2 R27, R28 ;  /* 0x0000001c001b7308 */ /* 0x0005e20000000800 */
[--C-:B------:R-:W-:Y:S01]  /*3e60*/  FADD.FTZ R36, R36, -R30.reuse ;  /* 0x8000001e24247221 */ /* 0x100fe20000010000 */
[----:B------:R-:W-:Y:S01]  /*3e70*/  SHFL.IDX PT, R35, R15, R9, 0x1f ;  /* 0x00001f090f237589 */ /* 0x000fe200000e0000 */
[----:B------:R-:W-:Y:S01]  /*3e80*/  FADD.FTZ R38, R38, -R30 ;  /* 0x8000001e26267221 */ /* 0x000fe20000010000 */
[----:B------:R-:W-:Y:S01]  /*3e90*/  FMUL.FTZ R223, R25, R223 ;  /* 0x000000df19df7220 */ /* 0x000fe20000410000 */
[--C-:B------:R-:W-:Y:S01]  /*3ea0*/  FFMA.FTZ R29, R209, UR4, -R31.reuse ;  /* 0x00000004d11d7c23 */ /* 0x100fe2000801081f */
[----:B------:R-:W-:Y:S01]  /*3eb0*/  FFMA.FTZ R31, R208, UR4, -R31 ;  /* 0x00000004d01f7c23 */ /* 0x000fe2000801081f */
[----:B------:R-:W-:Y:S01]  /*3ec0*/  FFMA.FTZ R208, -R18, R18, 1 ;  /* 0x3f80000012d07423 */ /* 0x000fe20000010112 */
[----:B------:R-:W4:Y:S01]  /*3ed0*/  SHFL.IDX PT, R209, R15, R126, 0x1f ;  /* 0x00001f7e0fd17589 */ /* 0x000f2200000e0000 */
[----:B------:R-:W4:Y:S01]  /*3ee0*/  MUFU.EX2 R30, R224 ;  /* 0x000000e0001e7308 */ /* 0x000f220000000800 */
[----:B--2---:R-:W-:Y:S01]  /*3ef0*/  FFMA.FTZ R28, R225, UR4, -R233 ;  /* 0x00000004e11c7c23 */ /* 0x004fe200080108e9 */
[----:B------:R-:W-:Y:S01]  /*3f00*/  FFMA.FTZ R234, -R234, R234, 1 ;  /* 0x3f800000eaea7423 */ /* 0x000fe200000101ea */
[----:B------:R-:W-:Y:S01]  /*3f10*/  FMUL.FTZ R129, R24, R129 ;  /* 0x0000008118817220 */ /* 0x000fe20000410000 */
[----:B-1----:R-:W-:-:S04]  /*3f20*/  FFMA.FTZ R204, R204, UR4, -R33 ;  /* 0x00000004cccc7c23 */ /* 0x002fc80008010821 */
[----:B------:R1:W-:Y:S01]  /*3f30*/  MUFU.EX2 R18, R31 ;  /* 0x0000001f00127308 */ /* 0x0003e20000000800 */
[--C-:B---3--:R-:W-:Y:S01]  /*3f40*/  FFMA.FTZ R207, R207, UR4, -R32.reuse ;  /* 0x00000004cfcf7c23 */ /* 0x108fe20008010820 */
[----:B------:R-:W-:Y:S01]  /*3f50*/  FFMA.FTZ R32, R206, UR4, -R32 ;  /* 0x00000004ce207c23 */ /* 0x000fe20008010820 */
[----:B------:R-:W-:-:S04]  /*3f60*/  FFMA.FTZ R206, -R20, R20, 1 ;  /* 0x3f80000014ce7423 */ /* 0x000fc80000010114 */
[----:B------:R-:W-:Y:S01]  /*3f70*/  FMUL.FTZ R206, R206, R223 ;  /* 0x000000dfcece7220 */ /* 0x000fe20000410000 */
[----:B------:R2:W3:Y:S01]  /*3f80*/  MUFU.EX2 R20, R32 ;  /* 0x0000002000147308 */ /* 0x0004e20000000800 */
[----:B-1----:R-:W-:Y:S01]  /*3f90*/  FFMA.FTZ R31, R205, UR4, -R33 ;  /* 0x00000004cd1f7c23 */ /* 0x002fe20008010821 */
[----:B----4-:R-:W-:Y:S01]  /*3fa0*/  FFMA.FTZ R33, R139, UR4, -R34 ;  /* 0x000000048b217c23 */ /* 0x010fe20008010822 */
[----:B------:R-:W-:Y:S01]  /*3fb0*/  FMUL.FTZ R214, R30, R214 ;  /* 0x000000d61ed67220 */ /* 0x000fe20000410000 */
[----:B------:R-:W1:Y:S01]  /*3fc0*/  SHFL.IDX PT, R139, R15, R124, 0x1f ;  /* 0x00001f7c0f8b7589 */ /* 0x000e6200000e0000 */
[----:B------:R-:W-:Y:S01]  /*3fd0*/  FFMA.FTZ R223, -R194, R194, 1 ;  /* 0x3f800000c2df7423 */ /* 0x000fe200000101c2 */
[--C-:B------:R-:W-:Y:S02]  /*3fe0*/  FFMA.FTZ R205, R134, UR4, -R209.reuse ;  /* 0x0000000486cd7c23 */ /* 0x100fe400080108d1 */
[----:B------:R4:W1:Y:S01]  /*3ff0*/  MUFU.EX2 R17, R207 ;  /* 0x000000cf00117308 */ /* 0x0008620000000800 */
[----:B--2---:R-:W-:Y:S01]  /*4000*/  FFMA.FTZ R32, -R19, R19, 1 ;  /* 0x3f80000013207423 */ /* 0x004fe20000010113 */
[----:B------:R-:W-:Y:S01]  /*4010*/  FFMA.FTZ R134, R132, UR4, -R209 ;  /* 0x0000000484867c23 */ /* 0x000fe200080108d1 */
[----:B------:R-:W2:Y:S04]  /*4020*/  LDL.LU R194, [R1+0x140] ;  /* 0x0001400001c27983 */ /* 0x000ea80000300800 */
[----:B------:R-:W1:Y:S01]  /*4030*/  SHFL.IDX PT, R209, R10, R126, 0x1f ;  /* 0x00001f7e0ad17589 */ /* 0x000e6200000e0000 */
[----:B------:R1:W-:Y:S01]  /*4040*/  MUFU.EX2 R19, R204 ;  /* 0x000000cc00137308 */ /* 0x0003e20000000800 */
[----:B---3--:R-:W-:-:S02]  /*4050*/  FMUL.FTZ R222, R20, R222 ;  /* 0x000000de14de7220 */ /* 0x008fc40000410000 */
[----:B----4-:R-:W3:Y:S05]  /*4060*/  SHFL.IDX PT, R207, R15, R125, 0x1f ;  /* 0x00001f7d0fcf7589 */ /* 0x010eea00000e0000 */
        /* <DEDUP_REMOVED lines=15> */
[--C-:B---3--:R-:W-:Y:S01]  /*4160*/  FFMA.FTZ R136, R88, UR4, -R207.reuse ;  /* 0x0000000458887c23 */ /* 0x108fe200080108cf */
[----:B------:R-:W-:Y:S02]  /*4170*/  FFMA.FTZ R132, R121, UR4, -R207 ;  /* 0x0000000479847c23 */ /* 0x000fe400080108cf */
[----:B------:R-:W3:Y:S03]  /*4180*/  SHFL.IDX PT, R207, R10, R9, 0x1f ;  /* 0x00001f090acf7589 */ /* 0x000ee600000e0000 */
[----:B------:R1:W-:Y:S01]  /*4190*/  MUFU.EX2 R88, R135 ;  /* 0x0000008700587308 */ /* 0x0003e20000000800 */
[----:B------:R-:W3:Y:S07]  /*41a0*/  SHFL.IDX PT, R121, R10, R124, 0x1f ;  /* 0x00001f7c0a797589 */ /* 0x000eee00000e0000 */
[----:B----4-:R4:W-:Y:S01]  /*41b0*/  MUFU.EX2 R15, R133 ;  /* 0x00000085000f7308 */ /* 0x0109e20000000800 */
[----:B-1----:R-:W-:Y:S01]  /*41c0*/  FFMA.FTZ R135, R114, UR4, -R137 ;  /* 0x0000000472877c23 */ /* 0x002fe20008010889 */
[----:B------:R-:W-:Y:S01]  /*41d0*/  FMUL.FTZ R37, R32, R37 ;  /* 0x0000002520257220 */ /* 0x000fe20000410000 */
[----:B------:R-:W-:-:S05]  /*41e0*/  FMUL.FTZ R210, R28, R210 ;  /* 0x000000d21cd27220 */ /* 0x000fca0000410000 */
[----:B------:R-:W1:Y:S01]  /*41f0*/  MUFU.EX2 R29, R29 ;  /* 0x0000001d001d7308 */ /* 0x000e620000000800 */
[----:B----4-:R-:W-:Y:S01]  /*4200*/  FFMA.FTZ R133, R112, UR4, -R137 ;  /* 0x0000000470857c23 */ /* 0x010fe20008010889 */
[--C-:B------:R-:W-:Y:S01]  /*4210*/  FFMA.FTZ R137, R113, UR4, -R138.reuse ;  /* 0x0000000471897c23 */ /* 0x100fe2000801088a */
[----:B------:R-:W-:Y:S01]  /*4220*/  FFMA.FTZ R138, R89, UR4, -R138 ;  /* 0x00000004598a7c23 */ /* 0x000fe2000801088a */
[----:B------:R-:W-:Y:S01]  /*4230*/  FFMA.FTZ R113, R91, UR4, -R139 ;  /* 0x000000045b717c23 */ /* 0x000fe2000801088b */
[--C-:B------:R-:W-:Y:S01]  /*4240*/  FFMA.FTZ R112, R105, UR4, -R221.reuse ;  /* 0x0000000469707c23 */ /* 0x100fe200080108dd */
[----:B------:R-:W-:Y:S01]  /*4250*/  FFMA.FTZ R105, R102, UR4, -R221 ;  /* 0x0000000466697c23 */ /* 0x000fe200080108dd */
[----:B---3--:R-:W-:Y:S01]  /*4260*/  FFMA.FTZ R114, R101, UR4, -R207 ;  /* 0x0000000465727c23 */ /* 0x008fe200080108cf */
[----:B------:R3:W-:Y:S01]  /*4270*/  MUFU.EX2 R89, R205 ;  /* 0x000000cd00597308 */ /* 0x0007e20000000800 */
[----:B------:R-:W-:Y:S01]  /*4280*/  LDS R221, [R13+0x400] ;  /* 0x000400000ddd7984 */ /* 0x000fe20000000800 */
[----:B------:R-:W-:Y:S01]  /*4290*/  FFMA.FTZ R101, R90, UR4, -R121 ;  /* 0x000000045a657c23 */ /* 0x000fe20008010879 */
[----:B------:R-:W-:Y:S01]  /*42a0*/  FFMA.FTZ R102, R92, UR4, -R139 ;  /* 0x000000045c667c23 */ /* 0x000fe2000801088b */
[----:B------:R-:W-:Y:S01]  /*42b0*/  FFMA.FTZ R109, R109, UR4, -R207 ;  /* 0x000000046d6d7c23 */ /* 0x000fe200080108cf */
[----:B------:R-:W4:Y:S01]  /*42c0*/  SHFL.IDX PT, R139, R10, R213, 0x1f ;  /* 0x00001fd50a8b7589 */ /* 0x000f2200000e0000 */
[----:B------:R-:W-:Y:S01]  /*42d0*/  FFMA.FTZ R111, R111, UR4, -R121 ;  /* 0x000000046f6f7c23 */ /* 0x000fe20008010879 */
[----:B------:R-:W-:Y:S01]  /*42e0*/  FFMA.FTZ R121, R95, UR4, -R209 ;  /* 0x000000045f797c23 */ /* 0x000fe200080108d1 */
[----:B------:R1:W-:Y:S01]  /*42f0*/  MUFU.EX2 R91, R134 ;  /* 0x00000086005b7308 */ /* 0x0003e20000000800 */
[----:B---3--:R-:W3:Y:S01]  /*4300*/  SHFL.IDX PT, R205, R10, R125, 0x1f ;  /* 0x00001f7d0acd7589 */ /* 0x008ee200000e0000 */
[----:B------:R-:W-:Y:S01]  /*4310*/  FFMA.FTZ R209, -R232, R232, 1 ;  /* 0x3f800000e8d17423 */ /* 0x000fe200000101e8 */
[----:B-1----:R-:W-:-:S02]  /*4320*/  FMUL.FTZ R218, R29, R218 ;  /* 0x000000da1dda7220 */ /* 0x002fc40000410000 */
[----:B------:R-:W1:Y:S01]  /*4330*/  SHFL.IDX PT, R207, R10, R217, 0x1f ;  /* 0x00001fd90acf7589 */ /* 0x000e6200000e0000 */
[----:B------:R-:W-:Y:S02]  /*4340*/  FMUL.FTZ R209, R209, R214 ;  /* 0x000000d6d1d17220 */ /* 0x000fe40000410000 */
[----:B------:R4:W-:Y:S01]  /*4350*/  MUFU.EX2 R90, R136 ;  /* 0x00000088005a7308 */ /* 0x0009e20000000800 */
[----:B------:R-:W1:Y:S07]  /*4360*/  SHFL.IDX PT, R134, R10, R215, 0x1f ;  /* 0x00001fd70a867589 */ /* 0x000e6e00000e0000 */
[----:B------:R1:W-:Y:S01]  /*4370*/  MUFU.EX2 R92, R133 ;  /* 0x00000085005c7308 */ /* 0x0003e20000000800 */
[----:B----4-:R4:W4:Y:S01]  /*4380*/  SHFL.IDX PT, R136, R10, R212, 0x1f ;  /* 0x00001fd40a887589 */ /* 0x01092200000e0000 */
[--C-:B------:R-:W-:Y:S01]  /*4390*/  FFMA.FTZ R103, R103, UR4, -R139.reuse ;  /* 0x0000000467677c23 */ /* 0x100fe2000801088b */
[----:B------:R-:W-:Y:S01]  /*43a0*/  FFMA.FTZ R110, R110, UR4, -R139 ;  /* 0x000000046e6e7c23 */ /* 0x000fe2000801088b */
[----:B------:R-:W-:-:S04]  /*43b0*/  FFMA.FTZ R139, -R231, R231, 1 ;  /* 0x3f800000e78b7423 */ /* 0x000fc800000101e7 */
[----:B------:R4:W-:Y:S01]  /*43c0*/  MUFU.EX2 R95, R135 ;  /* 0x00000087005f7308 */ /* 0x0009e20000000800 */
[----:B---3--:R-:W-:Y:S01]  /*43d0*/  FFMA.FTZ R100, R100, UR4, -R205 ;  /* 0x0000000464647c23 */ /* 0x008fe200080108cd */
[----:B------:R-:W-:Y:S01]  /*43e0*/  FMUL.FTZ R139, R139, R218 ;  /* 0x000000da8b8b7220 */ /* 0x000fe20000410000 */
[----:B-1----:R-:W-:-:S05]  /*43f0*/  FFMA.FTZ R107, R107, UR4, -R207 ;  /* 0x000000046b6b7c23 */ /* 0x002fca00080108cf */
[----:B----4-:R1:W-:Y:S01]  /*4400*/  MUFU.EX2 R10, R132 ;  /* 0x00000084000a7308 */ /* 0x0103e20000000800 */
[--C-:B------:R-:W-:Y:S01]  /*4410*/  FFMA.FTZ R133, R97, UR4, -R134.reuse ;  /* 0x0000000461857c23 */ /* 0x100fe20008010886 */
[----:B------:R-:W-:Y:S01]  /*4420*/  FFMA.FTZ R134, R96, UR4, -R134 ;  /* 0x0000000460867c23 */ /* 0x000fe20008010886 */
[----:B------:R-:W3:Y:S01]  /*4430*/  SHFL.IDX PT, R97, R12, R126, 0x1f ;  /* 0x00001f7e0c617589 */ /* 0x000ee200000e0000 */
[----:B------:R-:W-:Y:S01]  /*4440*/  FFMA.FTZ R135, R98, UR4, -R207 ;  /* 0x0000000462877c23 */ /* 0x000fe200080108cf */
[----:B------:R-:W-:Y:S02]  /*4450*/  FSEL R207, R227, -INF , !P1 ;  /* 0xff800000e3cf7808 */ /* 0x000fe40004800000 */
[----:B------:R-:W4:Y:S01]  /*4460*/  SHFL.IDX PT, R96, R12, R125, 0x1f ;  /* 0x00001f7d0c607589 */ /* 0x000f2200000e0000 */
[----:B------:R-:W3:Y:S01]  /*4470*/  MUFU.EX2 R31, R31 ;  /* 0x0000001f001f7308 */ /* 0x000ee20000000800 */
[----:B-1----:R-:W-:Y:S01]  /*4480*/  FFMA.FTZ R132, R99, UR4, -R205 ;  /* 0x0000000463847c23 */ /* 0x002fe200080108cd */
[--C-:B------:R-:W-:Y:S01]  /*4490*/  FFMA.FTZ R108, R108, UR4, -R136.reuse ;  /* 0x000000046c6c7c23 */ /* 0x100fe20008010888 */
[----:B------:R-:W1:Y:S01]  /*44a0*/  SHFL.IDX PT, R99, R12, R124, 0x1f ;  /* 0x00001f7c0c637589 */ /* 0x000e6200000e0000 */
[----:B------:R-:W-:-:S03]  /*44b0*/  FFMA.FTZ R136, R93, UR4, -R136 ;  /* 0x000000045d887c23 */ /* 0x000fc60008010888 */
[----:B------:R-:W1:Y:S01]  /*44c0*/  SHFL.IDX PT, R205, R12, R9, 0x1f ;  /* 0x00001f090ccd7589 */ /* 0x000e6200000e0000 */
[----:B------:R1:W-:Y:S03]  /*44d0*/  MUFU.EX2 R93, R137 ;  /* 0x00000089005d7308 */ /* 0x0003e60000000800 */
[----:B------:R-:W-:Y:S04]  /*44e0*/  SHFL.IDX PT, R214, R221, R124, 0x1f ;  /* 0x00001f7cddd67589 */ /* 0x000fe800000e0000 */
[----:B------:R-:W1:Y:S01]  /*44f0*/  SHFL.IDX PT, R98, R12, R215, 0x1f ;  /* 0x00001fd70c627589 */ /* 0x000e6200000e0000 */
[----:B------:R-:W-:Y:S01]  /*4500*/  MUFU.EX2 R13, R113 ;  /* 0x00000071000d7308 */ /* 0x000fe20000000800 */
[----:B---3--:R-:W-:Y:S01]  /*4510*/  FMUL.FTZ R36, R31, R36 ;  /* 0x000000241f247220 */ /* 0x008fe20000410000 */
[--C-:B------:R-:W-:Y:S01]  /*4520*/  FFMA.FTZ R115, R115, UR4, -R97.reuse ;  /* 0x0000000473737c23 */ /* 0x100fe20008010861 */
[----:B------:R-:W-:Y:S01]  /*4530*/  FFMA.FTZ R117, R117, UR4, -R97 ;  /* 0x0000000475757c23 */ /* 0x000fe20008010861 */
[----:B------:R-:W-:Y:S01]  /*4540*/  SHFL.IDX PT, R218, R221, R126, 0x1f ;  /* 0x00001f7eddda7589 */ /* 0x000fe200000e0000 */
[--C-:B----4-:R-:W-:Y:S01]  /*4550*/  FFMA.FTZ R116, R116, UR4, -R96.reuse ;  /* 0x0000000474747c23 */ /* 0x110fe20008010860 */
[----:B------:R-:W-:-:S02]  /*4560*/  FFMA.FTZ R123, R123, UR4, -R96 ;  /* 0x000000047b7b7c23 */ /* 0x000fc40008010860 */
[----:B------:R-:W3:Y:S01]  /*4570*/  SHFL.IDX PT, R97, R12, R212, 0x1f ;  /* 0x00001fd40c617589 */ /* 0x000ee200000e0000 */
[----:B------:R4:W-:Y:S01]  /*4580*/  MUFU.EX2 R96, R112 ;  /* 0x0000007000607308 */ /* 0x0009e20000000800 */
[--C-:B-1----:R-:W-:Y:S01]  /*4590*/  FFMA.FTZ R137, R94, UR4, -R99.reuse ;  /* 0x000000045e897c23 */ /* 0x102fe20008010863 */
[----:B------:R-:W-:Y:S02]  /*45a0*/  FFMA.FTZ R122, R122, UR4, -R99 ;  /* 0x000000047a7a7c23 */ /* 0x000fe40008010863 */
[----:B------:R-:W-:Y:S01]  /*45b0*/  SHFL.IDX PT, R99, R12, R217, 0x1f ;  /* 0x00001fd90c637589 */ /* 0x000fe200000e0000 */
[--C-:B------:R-:W-:Y:S01]  /*45c0*/  FFMA.FTZ R106, R106, UR4, -R205.reuse ;  /* 0x000000046a6a7c23 */ /* 0x100fe200080108cd */
[----:B------:R-:W-:Y:S02]  /*45d0*/  FFMA.FTZ R119, R119, UR4, -R205 ;  /* 0x0000000477777c23 */ /* 0x000fe400080108cd */
[----:B------:R1:W3:Y:S01]  /*45e0*/  SHFL.IDX PT, R205, R12, R213, 0x1f ;  /* 0x00001fd50ccd7589 */ /* 0x0002e200000e0000 */
[----:B----4-:R-:W-:Y:S01]  /*45f0*/  FFMA.FTZ R112, -R22, R22, 1 ;  /* 0x3f80000016707423 */ /* 0x010fe20000010116 */
[----:B------:R-:W-:Y:S01]  /*4600*/  FSEL R22, R2, -INF , !P0 ;  /* 0xff80000002167808 */ /* 0x000fe20004000000 */
[----:B------:R4:W-:Y:S01]  /*4610*/  MUFU.EX2 R94, R138 ;  /* 0x0000008a005e7308 */ /* 0x0009e20000000800 */
[--C-:B------:R-:W-:Y:S01]  /*4620*/  FFMA.FTZ R118, R118, UR4, -R98.reuse ;  /* 0x0000000476767c23 */ /* 0x100fe20008010862 */
[----:B------:R-:W-:Y:S01]  /*4630*/  FFMA.FTZ R120, R120, UR4, -R98 ;  /* 0x0000000478787c23 */ /* 0x000fe20008010862 */
[----:B------:R-:W-:Y:S01]  /*4640*/  FMUL.FTZ R112, R112, R129 ;  /* 0x0000008170707220 */ /* 0x000fe20000410000 */
[----:B------:R-:W-:Y:S01]  /*4650*/  FMUL.FTZ R98, R27, R130 ;  /* 0x000000821b627220 */ /* 0x000fe20000410000 */
[----:B------:R-:W-:-:S03]  /*4660*/  FSEL R129, R127, -INF , !P3 ;  /* 0xff8000007f817808 */ /* 0x000fc60005800000 */
[----:B-1----:R1:W-:Y:S01]  /*4670*/  MUFU.EX2 R12, R105 ;  /* 0x00000069000c7308 */ /* 0x0023e20000000800 */
[----:B----4-:R-:W-:Y:S01]  /*4680*/  FFMA.FTZ R138, -R229, R229, 1 ;  /* 0x3f800000e58a7423 */ /* 0x010fe200000101e5 */
[--C-:B---3--:R-:W-:Y:S01]  /*4690*/  FFMA.FTZ R130, R22, UR4, -R97.reuse ;  /* 0x0000000416827c23 */ /* 0x108fe20008010861 */
[----:B------:R-:W-:Y:S02]  /*46a0*/  FFMA.FTZ R129, R129, UR4, -R97 ;  /* 0x0000000481817c23 */ /* 0x000fe40008010861 */
[----:B------:R-:W-:-:S03]  /*46b0*/  FMUL.FTZ R138, R138, R220 ;  /* 0x000000dc8a8a7220 */ /* 0x000fc60000410000 */
[----:B------:R3:W-:Y:S01]  /*46c0*/  MUFU.EX2 R97, R111 ;  /* 0x0000006f00617308 */ /* 0x0007e20000000800 */
[----:B-1----:R-:W-:Y:S01]  /*46d0*/  FMUL.FTZ R105, R21, R128 ;  /* 0x0000008015697220 */ /* 0x002fe20000410000 */
[----:B------:R-:W-:Y:S01]  /*46e0*/  FSEL R21, R6, -INF , !P2 ;  /* 0xff80000006157808 */ /* 0x000fe20005000000 */
[----:B------:R-:W-:Y:S01]  /*46f0*/  SHFL.IDX PT, R220, R221, R215, 0x1f ;  /* 0x00001fd7dddc7589 */ /* 0x000fe200000e0000 */
[----:B------:R-:W-:Y:S01]  /*4700*/  FSEL R128, R4, -INF , !P4 ;  /* 0xff80000004807808 */ /* 0x000fe20006000000 */
[----:B------:R-:W-:Y:S02]  /*4710*/  FFMA.FTZ R207, R207, UR4, -R205 ;  /* 0x00000004cfcf7c23 */ /* 0x000fe400080108cd */
[--C-:B------:R-:W-:Y:S01]  /*4720*/  FFMA.FTZ R113, R21, UR4, -R99.reuse ;  /* 0x0000000415717c23 */ /* 0x100fe20008010863 */
[----:B------:R1:W-:Y:S01]  /*4730*/  MUFU.EX2 R22, R109 ;  /* 0x0000006d00167308 */ /* 0x0003e20000000800 */
[----:B------:R-:W-:Y:S01]  /*4740*/  FFMA.FTZ R128, R128, UR4, -R99 ;  /* 0x0000000480807c23 */ /* 0x000fe20008010863 */
[----:B---3--:R-:W-:-:S04]  /*4750*/  FFMA.FTZ R111, -R237, R237, 1 ;  /* 0x3f800000ed6f7423 */ /* 0x008fc800000101ed */
[----:B------:R-:W-:Y:S02]  /*4760*/  FMUL.FTZ R111, R111, R222 ;  /* 0x000000de6f6f7220 */ /* 0x000fe40000410000 */
[----:B------:R3:W-:Y:S01]  /*4770*/  MUFU.EX2 R99, R121 ;  /* 0x0000007900637308 */ /* 0x0007e20000000800 */
[----:B-1----:R-:W-:Y:S01]  /*4780*/  FMUL.FTZ R109, R230, R210 ;  /* 0x000000d2e66d7220 */ /* 0x002fe20000410000 */
[----:B------:R-:W-:Y:S04]  /*4790*/  SHFL.IDX PT, R222, R221, R217, 0x1f ;  /* 0x00001fd9ddde7589 */ /* 0x000fe800000e0000 */
[----:B------:R-:W1:Y:S02]  /*47a0*/  SHFL.IDX PT, R210, R221, R9, 0x1f ;  /* 0x00001f09ddd27589 */ /* 0x000e6400000e0000 */
[----:B------:R4:W-:Y:S01]  /*47b0*/  MUFU.EX2 R21, R102 ;  /* 0x0000006600157308 */ /* 0x0009e20000000800 */
[----:B---3--:R-:W-:Y:S01]  /*47c0*/  FMUL.FTZ R121, R33, R39 ;  /* 0x0000002721797220 */ /* 0x008fe20000410000 */
[----:B------:R-:W-:-:S03]  /*47d0*/  FMUL.FTZ R39, R223, R37 ;  /* 0x00000025df277220 */ /* 0x000fc60000410000 */
[----:B------:R-:W-:Y:S01]  /*47e0*/  FMUL.FTZ R37, R234, R121 ;  /* 0x00000079ea257220 */ /* 0x000fe20000410000 */
[----:B------:R-:W-:Y:S02]  /*47f0*/  FADD.FTZ R121, R41, -R214 ;  /* 0x800000d629797221 */ /* 0x000fe40000010000 */
[----:B------:R3:W-:Y:S01]  /*4800*/  LDS R41, [R11+0x400] ;  /* 0x000400000b297984 */ /* 0x0007e20000000800 */
[----:B----4-:R-:W-:Y:S01]  /*4810*/  FMUL.FTZ R102, R23, R98 ;  /* 0x0000006217667220 */ /* 0x010fe20000410000 */
[----:B------:R-:W-:Y:S01]  /*4820*/  FSEL R23, R131, -INF , !P5 ;  /* 0xff80000083177808 */ /* 0x000fe20006800000 */
[----:B------:R4:W-:Y:S04]  /*4830*/  MUFU.EX2 R98, R101 ;  /* 0x0000006500627308 */ /* 0x0009e80000000800 */
[----:B------:R-:W-:-:S04]  /*4840*/  FFMA.FTZ R205, R23, UR4, -R205 ;  /* 0x0000000417cd7c23 */ /* 0x000fc800080108cd */
[----:B------:R3:W-:Y:S01]  /*4850*/  MUFU.EX2 R23, R114 ;  /* 0x0000007200177308 */ /* 0x0007e20000000800 */
[----:B----4-:R-:W-:Y:S02]  /*4860*/  FMUL.FTZ R101, R235, R36 ;  /* 0x00000024eb657220 */ /* 0x010fe40000410000 */
[----:B------:R-:W-:Y:S05]  /*4870*/  SHFL.IDX PT, R36, R221, R212, 0x1f ;  /* 0x00001fd4dd247589 */ /* 0x000fea00000e0000 */
[----:B------:R-:W4:Y:S01]  /*4880*/  MUFU.EX2 R35, R35 ;  /* 0x0000002300237308 */ /* 0x000f220000000800 */
[----:B---3--:R-:W-:Y:S02]  /*4890*/  FMUL.FTZ R114, R18, R219 ;  /* 0x000000db12727220 */ /* 0x008fe40000410000 */
[----:B------:R-:W-:Y:S01]  /*48a0*/  SHFL.IDX PT, R219, R221, R125, 0x1f ;  /* 0x00001f7ddddb7589 */ /* 0x000fe200000e0000 */
[----:B-1----:R-:W-:Y:S01]  /*48b0*/  FADD.FTZ R42, R42, -R210 ;  /* 0x800000d22a2a7221 */ /* 0x002fe20000010000 */
[----:B------:R-:W-:-:S03]  /*48c0*/  FADD.FTZ R214, R43, -R214 ;  /* 0x800000d62bd67221 */ /* 0x000fc60000010000 */
[----:B------:R-:W1:Y:S01]  /*48d0*/  MUFU.EX2 R34, R34 ;  /* 0x0000002200227308 */ /* 0x000e620000000800 */
[----:B------:R-:W3:Y:S01]  /*48e0*/  SHFL.IDX PT, R221, R221, R213, 0x1f ;  /* 0x00001fd5dddd7589 */ /* 0x000ee200000e0000 */
[----:B------:R-:W-:Y:S01]  /*48f0*/  FADD.FTZ R40, R40, -R210 ;  /* 0x800000d228287221 */ /* 0x000fe20000010000 */
[----:B------:R-:W-:Y:S01]  /*4900*/  FADD.FTZ R48, R48, -R220 ;  /* 0x800000dc30307221 */ /* 0x000fe20000010000 */
[----:B------:R-:W-:Y:S01]  /*4910*/  FMUL.FTZ R121, R15, R121 ;  /* 0x000000790f797220 */ /* 0x000fe20000410000 */
[----:B------:R-:W-:Y:S01]  /*4920*/  FADD.FTZ R44, R44, -R218 ;  /* 0x800000da2c2c7221 */ /* 0x000fe20000010000 */
[----:B------:R-:W-:Y:S02]  /*4930*/  FFMA.FTZ R11, -R201, R201, 1 ;  /* 0x3f800000c90b7423 */ /* 0x000fe400000101c9 */
[----:B------:R-:W1:Y:S08]  /*4940*/  MUFU.EX2 R104, R104 ;  /* 0x0000006800687308 */ /* 0x000e700000000800 */
[----:B------:R-:W2:Y:S08]  /*4950*/  MUFU.EX2 R100, R100 ;  /* 0x0000006400647308 */ /* 0x000eb00000000800 */
[----:B------:R-:W-:Y:S01]  /*4960*/  MUFU.EX2 R133, R133 ;  /* 0x0000008500857308 */ /* 0x000fe20000000800 */
[--C-:B---3--:R-:W-:Y:S01]  /*4970*/  FADD.FTZ R53, R53, -R221.reuse ;  /* 0x800000dd35357221 */ /* 0x108fe20000010000 */
[----:B------:R-:W-:-:S06]  /*4980*/  FADD.FTZ R55, R55, -R221 ;  /* 0x800000dd37377221 */ /* 0x000fcc0000010000 */
[----:B------:R-:W-:Y:S01]  /*4990*/  MUFU.EX2 R135, R135 ;  /* 0x0000008700877308 */ /* 0x000fe20000000800 */
[----:B------:R-:W3:Y:S01]  /*49a0*/  SHFL.IDX PT, R221, R41, R125, 0x1f ;  /* 0x00001f7d29dd7589 */ /* 0x000ee200000e0000 */
[--C-:B------:R-:W-:Y:S01]  /*49b0*/  FADD.FTZ R43, R45, -R219.reuse ;  /* 0x800000db2d2b7221 */ /* 0x100fe20000010000 */
[----:B------:R-:W-:Y:S01]  /*49c0*/  FFMA.FTZ R45, -R197, R197, 1 ;  /* 0x3f800000c52d7423 */ /* 0x000fe200000101c5 */
[----:B----4-:R-:W-:Y:S01]  /*49d0*/  FMUL.FTZ R42, R35, R42 ;  /* 0x0000002a232a7220 */ /* 0x010fe20000410000 */
[----:B------:R-:W-:Y:S01]  /*49e0*/  FADD.FTZ R47, R47, -R219 ;  /* 0x800000db2f2f7221 */ /* 0x000fe20000010000 */
[----:B------:R-:W-:Y:S01]  /*49f0*/  FADD.FTZ R210, R49, -R222 ;  /* 0x800000de31d27221 */ /* 0x000fe20000010000 */
[----:B------:R-:W-:Y:S01]  /*4a00*/  FADD.FTZ R219, R52, -R36 ;  /* 0x8000002434db7221 */ /* 0x000fe20000010000 */
[----:B------:R-:W-:Y:S01]  /*4a10*/  FMUL.FTZ R45, R45, R42 ;  /* 0x0000002a2d2d7220 */ /* 0x000fe20000410000 */
[----:B------:R-:W-:Y:S01]  /*4a20*/  FFMA.FTZ R42, -R171, R171, 1 ;  /* 0x3f800000ab2a7423 */ /* 0x000fe200000101ab */
[----:B------:R-:W-:Y:S01]  /*4a30*/  FMUL.FTZ R47, R10, R47 ;  /* 0x0000002f0a2f7220 */ /* 0x000fe20000410000 */
[----:B------:R-:W-:Y:S01]  /*4a40*/  FADD.FTZ R222, R51, -R222 ;  /* 0x800000de33de7221 */ /* 0x000fe20000010000 */
[----:B------:R-:W-:Y:S01]  /*4a50*/  FADD.FTZ R36, R54, -R36 ;  /* 0x8000002436247221 */ /* 0x000fe20000010000 */
[----:B------:R-:W-:Y:S01]  /*4a60*/  FFMA.FTZ R51, -R196, R196, 1 ;  /* 0x3f800000c4337423 */ /* 0x000fe200000101c4 */
[----:B------:R-:W-:Y:S01]  /*4a70*/  FMUL.FTZ R54, R92, R48 ;  /* 0x000000305c367220 */ /* 0x000fe20000410000 */
[----:B------:R-:W-:Y:S01]  /*4a80*/  FMUL.FTZ R48, R42, R47 ;  /* 0x0000002f2a307220 */ /* 0x000fe20000410000 */
[----:B------:R-:W-:Y:S01]  /*4a90*/  FMUL.FTZ R219, R96, R219 ;  /* 0x000000db60db7220 */ /* 0x000fe20000410000 */
[----:B------:R-:W-:Y:S01]  /*4aa0*/  FFMA.FTZ R42, -R168, R168, 1 ;  /* 0x3f800000a82a7423 */ /* 0x000fe200000101a8 */
[----:B------:R-:W-:Y:S01]  /*4ab0*/  FMUL.FTZ R51, R51, R121 ;  /* 0x0000007933337220 */ /* 0x000fe20000410000 */
[----:B------:R-:W-:Y:S08]  /*4ac0*/  MUFU.EX2 R134, R134 ;  /* 0x0000008600867308 */ /* 0x000ff00000000800 */
[----:B------:R-:W-:Y:S01]  /*4ad0*/  MUFU.EX2 R107, R107 ;  /* 0x0000006b006b7308 */ /* 0x000fe20000000800 */
[--C-:B---3--:R-:W-:Y:S01]  /*4ae0*/  FADD.FTZ R61, R61, -R221.reuse ;  /* 0x800000dd3d3d7221 */ /* 0x108fe20000010000 */
[----:B------:R-:W-:-:S06]  /*4af0*/  FADD.FTZ R221, R63, -R221 ;  /* 0x800000dd3fdd7221 */ /* 0x000fcc0000010000 */
[----:B------:R-:W3:Y:S01]  /*4b00*/  MUFU.EX2 R103, R103 ;  /* 0x0000006700677308 */ /* 0x000ee20000000800 */
[----:B------:R-:W-:Y:S01]  /*4b10*/  LDS R63, [R14+0x400] ;  /* 0x000400000e3f7984 */ /* 0x000fe20000000800 */
[----:B------:R-:W-:-:S06]  /*4b20*/  FMUL.FTZ R42, R42, R219 ;  /* 0x000000db2a2a7220 */ /* 0x000fcc0000410000 */
[----:B------:R-:W-:Y:S01]  /*4b30*/  MUFU.EX2 R106, R106 ;  /* 0x0000006a006a7308 */ /* 0x000fe20000000800 */
[----:B------:R-:W4:Y:S01]  /*4b40*/  SHFL.IDX PT, R121, R41, R126, 0x1f ;  /* 0x00001f7e29797589 */ /* 0x000f2200000e0000 */
[----:B------:R-:W-:Y:S01]  /*4b50*/  FADD.FTZ R218, R46, -R218 ;  /* 0x800000da2eda7221 */ /* 0x000fe20000010000 */
[----:B------:R-:W-:-:S05]  /*4b60*/  FMUL.FTZ R214, R88, R214 ;  /* 0x000000d658d67220 */ /* 0x000fca0000410000 */
[----:B------:R-:W-:Y:S01]  /*4b70*/  MUFU.EX2 R136, R136 ;  /* 0x0000008800887308 */ /* 0x000fe20000000800 */
[----:B------:R-:W2:Y:S01]  /*4b80*/  SHFL.IDX PT, R219, R41, R213, 0x1f ;  /* 0x00001fd529db7589 */ /* 0x000ea200000e0000 */
[----:B------:R-:W-:Y:S01]  /*4b90*/  FFMA.FTZ R46, -R195, R195, 1 ;  /* 0x3f800000c32e7423 */ /* 0x000fe200000101c3 */
[----:B-1----:R-:W-:Y:S01]  /*4ba0*/  FMUL.FTZ R40, R34, R40 ;  /* 0x0000002822287220 */ /* 0x002fe20000410000 */
[----:B------:R-:W-:Y:S01]  /*4bb0*/  FFMA.FTZ R49, -R198, R198, 1 ;  /* 0x3f800000c6317423 */ /* 0x000fe200000101c6 */
[----:B------:R-:W-:Y:S01]  /*4bc0*/  FFMA.FTZ R52, -R199, R199, 1 ;  /* 0x3f800000c7347423 */ /* 0x000fe200000101c7 */
[----:B------:R-:W-:Y:S01]  /*4bd0*/  FMUL.FTZ R44, R89, R44 ;  /* 0x0000002c592c7220 */ /* 0x000fe20000410000 */
[----:B------:R-:W-:Y:S01]  /*4be0*/  FMUL.FTZ R218, R91, R218 ;  /* 0x000000da5bda7220 */ /* 0x000fe20000410000 */
[----:B------:R-:W-:Y:S01]  /*4bf0*/  FMUL.FTZ R46, R46, R40 ;  /* 0x000000282e2e7220 */ /* 0x000fe20000410000 */
[----:B------:R-:W-:Y:S01]  /*4c00*/  FMUL.FTZ R49, R49, R214 ;  /* 0x000000d631317220 */ /* 0x000fe20000410000 */
[----:B------:R-:W-:Y:S01]  /*4c10*/  FMUL.FTZ R210, R93, R210 ;  /* 0x000000d25dd27220 */ /* 0x000fe20000410000 */
[----:B------:R-:W-:Y:S01]  /*4c20*/  FFMA.FTZ R40, -R203, R203, 1 ;  /* 0x3f800000cb287423 */ /* 0x000fe200000101cb */
[----:B------:R-:W1:Y:S01]  /*4c30*/  SHFL.IDX PT, R214, R41, R9, 0x1f ;  /* 0x00001f0929d67589 */ /* 0x000e6200000e0000 */
[----:B------:R-:W-:Y:S01]  /*4c40*/  FMUL.FTZ R52, R52, R44 ;  /* 0x0000002c34347220 */ /* 0x000fe20000410000 */
[----:B------:R-:W-:Y:S01]  /*4c50*/  FMUL.FTZ R44, R11, R218 ;  /* 0x000000da0b2c7220 */ /* 0x000fe20000410000 */
[----:B------:R-:W-:Y:S01]  /*4c60*/  FADD.FTZ R220, R50, -R220 ;  /* 0x800000dc32dc7221 */ /* 0x000fe20000010000 */
[----:B------:R-:W3:Y:S01]  /*4c70*/  SHFL.IDX PT, R218, R41, R212, 0x1f ;  /* 0x00001fd429da7589 */ /* 0x000ee200000e0000 */
[----:B------:R-:W-:Y:S01]  /*4c80*/  FMUL.FTZ R40, R40, R210 ;  /* 0x000000d228287220 */ /* 0x000fe20000410000 */
[----:B------:R-:W-:Y:S01]  /*4c90*/  FMUL.FTZ R222, R94, R222 ;  /* 0x000000de5ede7220 */ /* 0x000fe20000410000 */
[----:B------:R-:W-:Y:S01]  /*4ca0*/  MUFU.EX2 R137, R137 ;  /* 0x0000008900897308 */ /* 0x000fe20000000800 */
[----:B------:R-:W3:Y:S01]  /*4cb0*/  SHFL.IDX PT, R210, R41, R124, 0x1f ;  /* 0x00001f7c29d27589 */ /* 0x000ee200000e0000 */
[----:B------:R-:W-:Y:S01]  /*4cc0*/  FMUL.FTZ R220, R95, R220 ;  /* 0x000000dc5fdc7220 */ /* 0x000fe20000410000 */
[----:B------:R-:W-:Y:S01]  /*4cd0*/  FFMA.FTZ R11, -R170, R170, 1 ;  /* 0x3f800000aa0b7423 */ /* 0x000fe200000101aa */
[----:B------:R-:W-:Y:S01]  /*4ce0*/  FFMA.FTZ R47, -R169, R169, 1 ;  /* 0x3f800000a92f7423 */ /* 0x000fe200000101a9 */
[----:B------:R-:W-:Y:S01]  /*4cf0*/  FFMA.FTZ R50, -R200, R200, 1 ;  /* 0x3f800000c8327423 */ /* 0x000fe200000101c8 */
[----:B------:R-:W-:Y:S01]  /*4d00*/  FMUL.FTZ R43, R90, R43 ;  /* 0x0000002b5a2b7220 */ /* 0x000fe20000410000 */
[----:B------:R-:W-:Y:S01]  /*4d10*/  FMUL.FTZ R11, R11, R220 ;  /* 0x000000dc0b0b7220 */ /* 0x000fe20000410000 */
[----:B------:R-:W-:Y:S01]  /*4d20*/  FMUL.FTZ R47, R47, R222 ;  /* 0x000000de2f2f7220 */ /* 0x000fe20000410000 */
[----:B------:R-:W-:Y:S01]  /*4d30*/  SHFL.IDX PT, R220, R41, R217, 0x1f ;  /* 0x00001fd929dc7589 */ /* 0x000fe200000e0000 */
[--C-:B----4-:R-:W-:Y:S01]  /*4d40*/  FADD.FTZ R62, R62, -R121.reuse ;  /* 0x800000793e3e7221 */ /* 0x110fe20000010000 */
[----:B------:R-:W-:Y:S01]  /*4d50*/  FMUL.FTZ R50, R50, R43 ;  /* 0x0000002b32327220 */ /* 0x000fe20000410000 */
[----:B------:R-:W4:Y:S01]  /*4d60*/  MUFU.EX2 R108, R108 ;  /* 0x0000006c006c7308 */ /* 0x000f220000000800 */
[----:B------:R4:W4:Y:S01]  /*4d70*/  SHFL.IDX PT, R222, R41, R215, 0x1f ;  /* 0x00001fd729de7589 */ /* 0x00092200000e0000 */
[----:B------:R-:W-:Y:S01]  /*4d80*/  FADD.FTZ R60, R60, -R121 ;  /* 0x800000793c3c7221 */ /* 0x000fe20000010000 */
[----:B------:R-:W-:Y:S01]  /*4d90*/  FFMA.FTZ R43, -R202, R202, 1 ;  /* 0x3f800000ca2b7423 */ /* 0x000fe200000101ca */
[--C-:B--2---:R-:W-:Y:S01]  /*4da0*/  FADD.FTZ R121, R69, -R219.reuse ;  /* 0x800000db45797221 */ /* 0x104fe20000010000 */
[----:B------:R-:W-:Y:S01]  /*4db0*/  FADD.FTZ R219, R71, -R219 ;  /* 0x800000db47db7221 */ /* 0x000fe20000010000 */
[----:B------:R-:W-:Y:S01]  /*4dc0*/  FMUL.FTZ R62, R104, R62 ;  /* 0x0000003e683e7220 */ /* 0x000fe20000410000 */
[----:B------:R-:W-:Y:S01]  /*4dd0*/  FFMA.FTZ R71, -R158, R158, 1 ;  /* 0x3f8000009e477423 */ /* 0x000fe2000001019e */
[----:B------:R-:W-:Y:S01]  /*4de0*/  FMUL.FTZ R43, R43, R54 ;  /* 0x000000362b2b7220 */ /* 0x000fe20000410000 */
[----:B------:R-:W-:Y:S01]  /*4df0*/  FFMA.FTZ R54, -R167, R167, 1 ;  /* 0x3f800000a7367423 */ /* 0x000fe200000101a7 */
[----:B------:R-:W-:Y:S01]  /*4e00*/  FMUL.FTZ R223, R12, R36 ;  /* 0x000000240cdf7220 */ /* 0x000fe20000410000 */
[----:B------:R-:W-:Y:S01]  /*4e10*/  FMUL.FTZ R53, R13, R53 ;  /* 0x000000350d357220 */ /* 0x000fe20000410000 */
[----:B------:R-:W2:Y:S01]  /*4e20*/  LDL.LU R195, [R1+0x13c] ;  /* 0x00013c0001c37983 */ /* 0x000ea20000300800 */
[----:B------:R-:W-:Y:S01]  /*4e30*/  FFMA.FTZ R36, -R165, R165, 1 ;  /* 0x3f800000a5247423 */ /* 0x000fe200000101a5 */
[----:B------:R-:W-:Y:S01]  /*4e40*/  FMUL.FTZ R55, R21, R55 ;  /* 0x0000003715377220 */ /* 0x000fe20000410000 */
[----:B------:R-:W-:Y:S01]  /*4e50*/  FMUL.FTZ R71, R71, R62 ;  /* 0x0000003e47477220 */ /* 0x000fe20000410000 */
[----:B------:R-:W2:Y:S01]  /*4e60*/  LDL.LU R196, [R1+0x138] ;  /* 0x0001380001c47983 */ /* 0x000ea20000300800 */
[----:B-1----:R-:W-:Y:S01]  /*4e70*/  FADD.FTZ R56, R56, -R214 ;  /* 0x800000d638387221 */ /* 0x002fe20000010000 */
[----:B------:R-:W-:Y:S01]  /*4e80*/  FMUL.FTZ R54, R54, R53 ;  /* 0x0000003536367220 */ /* 0x000fe20000410000 */
[----:B------:R-:W-:Y:S01]  /*4e90*/  MUFU.EX2 R115, R115 ;  /* 0x0000007300737308 */ /* 0x000fe20000000800 */
[----:B------:R-:W1:Y:S01]  /*4ea0*/  SHFL.IDX PT, R62, R63, R9, 0x1f ;  /* 0x00001f093f3e7589 */ /* 0x000e6200000e0000 */
[----:B------:R-:W-:-:S06]  /*4eb0*/  FMUL.FTZ R53, R36, R55 ;  /* 0x0000003724357220 */ /* 0x000fcc0000410000 */
[----:B------:R-:W-:Y:S01]  /*4ec0*/  MUFU.EX2 R122, R122 ;  /* 0x0000007a007a7308 */ /* 0x000fe20000000800 */
[----:B------:R-:W2:Y:S01]  /*4ed0*/  LDL.LU R197, [R1+0x134] ;  /* 0x0001340001c57983 */ /* 0x000ea20000300800 */
[----:B---3--:R-:W-:-:S06]  /*4ee0*/  FADD.FTZ R36, R68, -R218 ;  /* 0x800000da44247221 */ /* 0x008fcc0000010000 */
[----:B------:R-:W3:Y:S01]  /*4ef0*/  MUFU.EX2 R216, R216 ;  /* 0x000000d800d87308 */ /* 0x000ee20000000800 */
[----:B------:R-:W2:Y:S01]  /*4f00*/  LDL.LU R198, [R1+0x130] ;  /* 0x0001300001c67983 */ /* 0x000ea20000300800 */
[----:B------:R-:W-:Y:S01]  /*4f10*/  FADD.FTZ R58, R58, -R214 ;  /* 0x800000d63a3a7221 */ /* 0x000fe20000010000 */
[----:B------:R-:W-:-:S05]  /*4f20*/  FFMA.FTZ R68, -R164, R164, 1 ;  /* 0x3f800000a4447423 */ /* 0x000fca00000101a4 */
[----:B------:R-:W3:Y:S01]  /*4f30*/  MUFU.EX2 R110, R110 ;  /* 0x0000006e006e7308 */ /* 0x000ee20000000800 */
[----:B------:R-:W2:Y:S01]  /*4f40*/  LDL.LU R199, [R1+0x12c] ;  /* 0x00012c0001c77983 */ /* 0x000ea20000300800 */
[----:B------:R-:W-:Y:S01]  /*4f50*/  FMUL.FTZ R56, R22, R56 ;  /* 0x0000003816387220 */ /* 0x000fe20000410000 */
[----:B------:R-:W-:-:S05]  /*4f60*/  FADD.FTZ R57, R57, -R210 ;  /* 0x800000d239397221 */ /* 0x000fca0000010000 */
[----:B------:R-:W-:Y:S01]  /*4f70*/  MUFU.EX2 R132, R132 ;  /* 0x0000008400847308 */ /* 0x000fe20000000800 */
[----:B------:R-:W2:Y:S01]  /*4f80*/  LDL.LU R200, [R1+0x128] ;  /* 0x0001280001c87983 */ /* 0x000ea20000300800 */
[----:B------:R-:W-:-:S06]  /*4f90*/  FADD.FTZ R59, R59, -R210 ;  /* 0x800000d23b3b7221 */ /* 0x000fcc0000010000 */
        /* <DEDUP_REMOVED lines=20> */
[----:B------:R-:W-:Y:S01]  /*50e0*/  SHFL.IDX PT, R212, R63, R212, 0x1f ;  /* 0x00001fd43fd47589 */ /* 0x000fe200000e0000 */
[----:B------:R-:W-:Y:S01]  /*50f0*/  FFMA.FTZ R14, -R163, R163, 1 ;  /* 0x3f800000a30e7423 */ /* 0x000fe200000101a3 */
[----:B----4-:R-:W-:Y:S01]  /*5100*/  FFMA.FTZ R41, -R166, R166, 1 ;  /* 0x3f800000a6297423 */ /* 0x010fe200000101a6 */
[----:B------:R-:W-:Y:S01]  /*5110*/  FADD.FTZ R218, R70, -R218 ;  /* 0x800000da46da7221 */ /* 0x000fe20000010000 */
[----:B------:R-:W2:Y:S01]  /*5120*/  LDL.LU R203, [R1+0x11c] ;  /* 0x00011c0001cb7983 */ /* 0x000ea20000300800 */
[----:B------:R-:W-:Y:S01]  /*5130*/  FMUL.FTZ R56, R97, R57 ;  /* 0x0000003961387220 */ /* 0x000fe20000410000 */
[----:B------:R-:W-:Y:S01]  /*5140*/  FFMA.FTZ R69, -R161, R161, 1 ;  /* 0x3f800000a1457423 */ /* 0x000fe200000101a1 */
[----:B------:R-:W-:Y:S01]  /*5150*/  FMUL.FTZ R61, R100, R61 ;  /* 0x0000003d643d7220 */ /* 0x000fe20000410000 */
[----:B------:R-:W4:Y:S01]  /*5160*/  SHFL.IDX PT, R63, R63, R213, 0x1f ;  /* 0x00001fd53f3f7589 */ /* 0x000f2200000e0000 */
[----:B------:R-:W-:Y:S01]  /*5170*/  FADD.FTZ R64, R64, -R222 ;  /* 0x800000de40407221 */ /* 0x000fe20000010000 */
[----:B------:R-:W-:Y:S01]  /*5180*/  FADD.FTZ R65, R65, -R220 ;  /* 0x800000dc41417221 */ /* 0x000fe20000010000 */
[----:B------:R-:W-:Y:S01]  /*5190*/  FMUL.FTZ R60, R99, R60 ;  /* 0x0000003c633c7220 */ /* 0x000fe20000410000 */
[----:B------:R2:W5:Y:S01]  /*51a0*/  LDL.LU R171, [R1+0x118] ;  /* 0x0001180001ab7983 */ /* 0x0005620000300800 */
[----:B------:R-:W-:Y:S01]  /*51b0*/  FADD.FTZ R66, R66, -R222 ;  /* 0x800000de42427221 */ /* 0x000fe20000010000 */
[----:B------:R-:W-:Y:S01]  /*51c0*/  FADD.FTZ R67, R67, -R220 ;  /* 0x800000dc43437221 */ /* 0x000fe20000010000 */
[----:B------:R-:W-:Y:S01]  /*51d0*/  FMUL.FTZ R121, R103, R121 ;  /* 0x0000007967797220 */ /* 0x000fe20000410000 */
[----:B------:R2:W5:Y:S01]  /*51e0*/  LDL.LU R170, [R1+0x114] ;  /* 0x0001140001aa7983 */ /* 0x0005620000300800 */
[----:B------:R-:W-:Y:S01]  /*51f0*/  FMUL.FTZ R59, R98, R59 ;  /* 0x0000003b623b7220 */ /* 0x000fe20000410000 */
[--C-:B-1----:R-:W-:Y:S01]  /*5200*/  FADD.FTZ R72, R72, -R62.reuse ;  /* 0x8000003e48487221 */ /* 0x102fe20000010000 */
[----:B------:R-:W-:Y:S01]  /*5210*/  FADD.FTZ R74, R74, -R62 ;  /* 0x8000003e4a4a7221 */ /* 0x000fe20000010000 */
[----:B------:R1:W5:Y:S01]  /*5220*/  LDL.LU R169, [R1+0x110] ;  /* 0x0001100001a97983 */ /* 0x0003620000300800 */
[----:B------:R-:W-:Y:S01]  /*5230*/  FMUL.FTZ R57, R55, R58 ;  /* 0x0000003a37397220 */ /* 0x000fe20000410000 */
[----:B------:R-:W-:Y:S01]  /*5240*/  FFMA.FTZ R70, -R159, R159, 1 ;  /* 0x3f8000009f467423 */ /* 0x000fe2000001019f */
[----:B------:R-:W1:Y:S01]  /*5250*/  MUFU.EX2 R130, R130 ;  /* 0x0000008200827308 */ /* 0x000e620000000800 */
[----:B------:R1:W5:Y:S01]  /*5260*/  LDL.LU R168, [R1+0x10c] ;  /* 0x00010c0001a87983 */ /* 0x0003620000300800 */
[----:B------:R-:W-:-:S06]  /*5270*/  FMUL.FTZ R58, R14, R56 ;  /* 0x000000380e3a7220 */ /* 0x000fcc0000410000 */
[----:B------:R-:W1:Y:S01]  /*5280*/  MUFU.EX2 R113, R113 ;  /* 0x0000007100717308 */ /* 0x000e620000000800 */
[----:B------:R1:W5:Y:S01]  /*5290*/  LDL.LU R167, [R1+0x108] ;  /* 0x0001080001a77983 */ /* 0x0003620000300800 */
[----:B------:R-:W-:Y:S01]  /*52a0*/  FFMA.FTZ R56, -R160, R160, 1 ;  /* 0x3f800000a0387423 */ /* 0x000fe200000101a0 */
[----:B------:R-:W-:Y:S01]  /*52b0*/  FMUL.FTZ R36, R108, R36 ;  /* 0x000000246c247220 */ /* 0x000fe20000410000 */
[----:B---3--:R-:W-:Y:S01]  /*52c0*/  FMUL.FTZ R226, R216, R226 ;  /* 0x000000e2d8e27220 */ /* 0x008fe20000410000 */
[----:B------:R3:W5:Y:S01]  /*52d0*/  LDL.LU R166, [R1+0x104] ;  /* 0x0001040001a67983 */ /* 0x0007620000300800 */
[----:B------:R-:W-:Y:S01]  /*52e0*/  FMUL.FTZ R69, R69, R59 ;  /* 0x0000003b45457220 */ /* 0x000fe20000410000 */
[----:B------:R-:W-:Y:S01]  /*52f0*/  FMUL.FTZ R70, R70, R61 ;  /* 0x0000003d46467220 */ /* 0x000fe20000410000 */
[----:B------:R-:W-:Y:S01]  /*5300*/  FFMA.FTZ R55, -R155, R155, 1 ;  /* 0x3f8000009b377423 */ /* 0x000fe2000001019b */
[----:B------:R3:W5:Y:S01]  /*5310*/  LDL.LU R165, [R1+0x100] ;  /* 0x0001000001a57983 */ /* 0x0007620000300800 */
[----:B------:R-:W-:Y:S01]  /*5320*/  FFMA.FTZ R59, -R156, R156, 1 ;  /* 0x3f8000009c3b7423 */ /* 0x000fe2000001019c */
[----:B------:R-:W-:Y:S01]  /*5330*/  FMUL.FTZ R64, R133, R64 ;  /* 0x0000004085407220 */ /* 0x000fe20000410000 */
[----:B------:R-:W-:Y:S01]  /*5340*/  FMUL.FTZ R56, R56, R60 ;  /* 0x0000003c38387220 */ /* 0x000fe20000410000 */
[----:B------:R3:W5:Y:S01]  /*5350*/  LDL.LU R164, [R1+0xfc] ;  /* 0x0000fc0001a47983 */ /* 0x0007620000300800 */
[----:B------:R-:W-:Y:S01]  /*5360*/  FMUL.FTZ R61, R135, R65 ;  /* 0x00000041873d7220 */ /* 0x000fe20000410000 */
[----:B------:R-:W-:Y:S01]  /*5370*/  FMUL.FTZ R66, R134, R66 ;  /* 0x0000004286427220 */ /* 0x000fe20000410000 */
[----:B------:R-:W-:Y:S01]  /*5380*/  FFMA.FTZ R14, -R157, R157, 1 ;  /* 0x3f8000009d0e7423 */ /* 0x000fe2000001019d */
[----:B------:R3:W5:Y:S01]  /*5390*/  LDL.LU R163, [R1+0xf8] ;  /* 0x0000f80001a37983 */ /* 0x0007620000300800 */
[----:B------:R-:W-:Y:S01]  /*53a0*/  FFMA.FTZ R60, -R154, R154, 1 ;  /* 0x3f8000009a3c7423 */ /* 0x000fe2000001019a */
[----:B------:R-:W-:Y:S01]  /*53b0*/  FMUL.FTZ R67, R107, R67 ;  /* 0x000000436b437220 */ /* 0x000fe20000410000 */
[----:B------:R-:W-:Y:S01]  /*53c0*/  FFMA.FTZ R62, -R148, R148, 1 ;  /* 0x3f800000943e7423 */ /* 0x000fe20000010194 */
[----:B------:R3:W5:Y:S01]  /*53d0*/  LDL.LU R162, [R1+0xf4] ;  /* 0x0000f40001a27983 */ /* 0x0007620000300800 */
[--C-:B------:R-:W-:Y:S01]  /*53e0*/  FADD.FTZ R73, R73, -R124.reuse ;  /* 0x8000007c49497221 */ /* 0x100fe20000010000 */
[----:B------:R-:W-:Y:S01]  /*53f0*/  FADD.FTZ R75, R75, -R124 ;  /* 0x8000007c4b4b7221 */ /* 0x000fe20000010000 */
[--C-:B----4-:R-:W-:Y:S01]  /*5400*/  FADD.FTZ R85, R85, -R63.reuse ;  /* 0x8000003f55557221 */ /* 0x110fe20000010000 */
[----:B------:R3:W5:Y:S01]  /*5410*/  LDL.LU R161, [R1+0xf0] ;  /* 0x0000f00001a17983 */ /* 0x0007620000300800 */
[----:B------:R-:W-:Y:S01]  /*5420*/  FMUL.FTZ R64, R59, R64 ;  /* 0x000000403b407220 */ /* 0x000fe20000410000 */
[----:B------:R-:W-:Y:S01]  /*5430*/  FADD.FTZ R87, R87, -R63 ;  /* 0x8000003f57577221 */ /* 0x000fe20000010000 */
[--C-:B------:R-:W-:Y:S01]  /*5440*/  FADD.FTZ R84, R84, -R212.reuse ;  /* 0x800000d454547221 */ /* 0x100fe20000010000 */
[----:B------:R3:W5:Y:S01]  /*5450*/  LDL.LU R160, [R1+0xec] ;  /* 0x0000ec0001a07983 */ /* 0x0007620000300800 */
[----:B------:R-:W-:Y:S01]  /*5460*/  FMUL.FTZ R55, R55, R61 ;  /* 0x0000003d37377220 */ /* 0x000fe20000410000 */
[----:B------:R-:W-:Y:S01]  /*5470*/  FADD.FTZ R86, R86, -R212 ;  /* 0x800000d456567221 */ /* 0x000fe20000010000 */
[----:B------:R-:W-:Y:S01]  /*5480*/  FFMA.FTZ R210, -R144, R144, 1 ;  /* 0x3f80000090d27423 */ /* 0x000fe20000010190 */
[----:B------:R3:W5:Y:S01]  /*5490*/  LDL.LU R159, [R1+0xe8] ;  /* 0x0000e800019f7983 */ /* 0x0007620000300800 */
[----:B------:R-:W-:Y:S01]  /*54a0*/  FFMA.FTZ R59, -R152, R152, 1 ;  /* 0x3f800000983b7423 */ /* 0x000fe20000010198 */
[----:B------:R-:W-:Y:S01]  /*54b0*/  FFMA.FTZ R61, -R151, R151, 1 ;  /* 0x3f800000973d7423 */ /* 0x000fe20000010197 */
[--C-:B------:R-:W-:Y:S01]  /*54c0*/  FADD.FTZ R77, R77, -R125.reuse ;  /* 0x8000007d4d4d7221 */ /* 0x100fe20000010000 */
[----:B------:R3:W5:Y:S01]  /*54d0*/  LDL.LU R158, [R1+0xe4] ;  /* 0x0000e400019e7983 */ /* 0x0007620000300800 */
[----:B------:R-:W-:Y:S01]  /*54e0*/  FMUL.FTZ R65, R60, R66 ;  /* 0x000000423c417220 */ /* 0x000fe20000410000 */
[----:B------:R-:W-:Y:S01]  /*54f0*/  FADD.FTZ R79, R79, -R125 ;  /* 0x8000007d4f4f7221 */ /* 0x000fe20000010000 */
[--C-:B------:R-:W-:Y:S01]  /*5500*/  FADD.FTZ R76, R76, -R126.reuse ;  /* 0x8000007e4c4c7221 */ /* 0x100fe20000010000 */
[----:B------:R3:W5:Y:S01]  /*5510*/  LDL.LU R157, [R1+0xe0] ;  /* 0x0000e000019d7983 */ /* 0x0007620000300800 */
[----:B------:R-:W-:Y:S01]  /*5520*/  FFMA.FTZ R66, -R153, R153, 1 ;  /* 0x3f80000099427423 */ /* 0x000fe20000010199 */
[----:B------:R-:W-:Y:S01]  /*5530*/  FADD.FTZ R78, R78, -R126 ;  /* 0x8000007e4e4e7221 */ /* 0x000fe20000010000 */
[----:B------:R-:W-:Y:S01]  /*5540*/  FMUL.FTZ R218, R136, R218 ;  /* 0x000000da88da7220 */ /* 0x000fe20000410000 */
[----:B------:R3:W5:Y:S01]  /*5550*/  LDL.LU R156, [R1+0xdc] ;  /* 0x0000dc00019c7983 */ /* 0x0007620000300800 */
[----:B------:R-:W-:Y:S01]  /*5560*/  FMUL.FTZ R59, R59, R67 ;  /* 0x000000433b3b7220 */ /* 0x000fe20000410000 */
[--C-:B------:R-:W-:Y:S01]  /*5570*/  FADD.FTZ R80, R80, -R215.reuse ;  /* 0x800000d750507221 */ /* 0x100fe20000010000 */
[----:B------:R-:W-:Y:S01]  /*5580*/  FADD.FTZ R82, R82, -R215 ;  /* 0x800000d752527221 */ /* 0x000fe20000010000 */
[----:B------:R3:W5:Y:S01]  /*5590*/  LDL.LU R155, [R1+0xd8] ;  /* 0x0000d800019b7983 */ /* 0x0007620000300800 */
[----:B------:R-:W-:Y:S01]  /*55a0*/  FMUL.FTZ R61, R61, R121 ;  /* 0x000000793d3d7220 */ /* 0x000fe20000410000 */
[--C-:B------:R-:W-:Y:S01]  /*55b0*/  FADD.FTZ R81, R81, -R217.reuse ;  /* 0x800000d951517221 */ /* 0x100fe20000010000 */
[----:B------:R-:W-:Y:S01]  /*55c0*/  FADD.FTZ R83, R83, -R217 ;  /* 0x800000d953537221 */ /* 0x000fe20000010000 */
[----:B------:R3:W5:Y:S01]  /*55d0*/  LDL.LU R154, [R1+0xd4] ;  /* 0x0000d400019a7983 */ /* 0x0007620000300800 */
[----:B------:R-:W-:Y:S01]  /*55e0*/  FFMA.FTZ R67, -R150, R150, 1 ;  /* 0x3f80000096437423 */ /* 0x000fe20000010196 */
[----:B------:R-:W-:Y:S01]  /*55f0*/  FMUL.FTZ R121, R106, R72 ;  /* 0x000000486a797220 */ /* 0x000fe20000410000 */
[----:B------:R-:W-:Y:S01]  /*5600*/  FFMA.FTZ R213, -R5, R5, 1 ;  /* 0x3f80000005d57423 */ /* 0x000fe20000010105 */
[----:B------:R3:W5:Y:S01]  /*5610*/  LDL.LU R153, [R1+0xd0] ;  /* 0x0000d00001997983 */ /* 0x0007620000300800 */
[----:B------:R-:W-:Y:S01]  /*5620*/  FFMA.FTZ R60, -R149, R149, 1 ;  /* 0x3f800000953c7423 */ /* 0x000fe20000010195 */
[----:B------:R-:W-:Y:S01]  /*5630*/  FFMA.FTZ R214, -R4, R4, 1 ;  /* 0x3f80000004d67423 */ /* 0x000fe20000010104 */
[----:B------:R-:W4:Y:S01]  /*5640*/  MUFU.EX2 R129, R129 ;  /* 0x0000008100817308 */ /* 0x000f220000000800 */
[----:B------:R3:W5:Y:S01]  /*5650*/  LDL.LU R152, [R1+0xcc] ;  /* 0x0000cc0001987983 */ /* 0x0007620000300800 */
[----:B------:R-:W-:-:S06]  /*5660*/  FFMA.FTZ R124, -R147, R147, 1 ;  /* 0x3f800000937c7423 */ /* 0x000fcc0000010193 */
[----:B------:R-:W3:Y:S01]  /*5670*/  MUFU.EX2 R128, R128 ;  /* 0x0000008000807308 */ /* 0x000ee20000000800 */
[----:B------:R1:W5:Y:S01]  /*5680*/  LDL.LU R151, [R1+0xc8] ;  /* 0x0000c80001977983 */ /* 0x0003620000300800 */
[----:B------:R-:W-:-:S06]  /*5690*/  FMUL.FTZ R62, R62, R121 ;  /* 0x000000793e3e7220 */ /* 0x000fcc0000410000 */
[----:B------:R-:W3:Y:S01]  /*56a0*/  MUFU.EX2 R207, R207 ;  /* 0x000000cf00cf7308 */ /* 0x000ee20000000800 */
[----:B------:R1:W5:Y:S01]  /*56b0*/  LDL.LU R150, [R1+0xc4] ;  /* 0x0000c40001967983 */ /* 0x0003620000300800 */
[----:B------:R-:W-:-:S06]  /*56c0*/  FFMA.FTZ R63, -R146, R146, 1 ;  /* 0x3f800000923f7423 */ /* 0x000fcc0000010192 */
[----:B------:R-:W3:Y:S01]  /*56d0*/  MUFU.EX2 R205, R205 ;  /* 0x000000cd00cd7308 */ /* 0x000ee20000000800 */
[----:B------:R1:W5:Y:S01]  /*56e0*/  LDL.LU R149, [R1+0xc0] ;  /* 0x0000c00001957983 */ /* 0x0003620000300800 */
[----:B------:R-:W-:Y:S01]  /*56f0*/  FFMA.FTZ R121, -R145, R145, 1 ;  /* 0x3f80000091797423 */ /* 0x000fe20000010191 */
        /* <DEDUP_REMOVED lines=12> */
[----:B------:R1:W5:Y:S04]  /*57c0*/  LDL.LU R143, [R1+0xa8] ;  /* 0x0000a800018f7983 */ /* 0x0003680000300800 */
        /* <DEDUP_REMOVED lines=16> */
[----:B-1----:R-:W-:Y:S01]  /*58d0*/  FMUL.FTZ R73, R130, R84 ;  /* 0x0000005482497220 */ /* 0x002fe20000410000 */
[----:B------:R-:W-:Y:S01]  /*58e0*/  FMUL.FTZ R121, R121, R36 ;  /* 0x0000002479797220 */ /* 0x000fe20000410000 */
[----:B------:R-:W-:Y:S02]  /*58f0*/  FMUL.FTZ R36, R113, R81 ;  /* 0x0000005171247220 */ /* 0x000fe40000410000 */
[----:B------:R-:W-:Y:S01]  /*5900*/  FMUL.FTZ R218, R218, R73 ;  /* 0x00000049dada7220 */ /* 0x000fe20000410000 */
[----:B------:R-:W-:Y:S01]  /*5910*/  F2FP.F16.F32.PACK_AB R73, R47, R11 ;  /* 0x0000000b2f49723e */ /* 0x000fe200000000ff */
[----:B------:R-:W-:Y:S01]  /*5920*/  FMUL.FTZ R221, R132, R221 ;  /* 0x000000dd84dd7220 */ /* 0x000fe20000410000 */
[----:B----4-:R-:W-:Y:S01]  /*5930*/  FMUL.FTZ R86, R129, R86 ;  /* 0x0000005681567220 */ /* 0x010fe20000410000 */
[----:B------:R-:W-:Y:S01]  /*5940*/  FMUL.FTZ R38, R236, R38 ;  /* 0x00000026ec267220 */ /* 0x000fe20000410000 */
[----:B------:R-:W-:Y:S01]  /*5950*/  FMUL.FTZ R74, R119, R74 ;  /* 0x0000004a774a7220 */ /* 0x000fe20000410000 */
[----:B------:R-:W-:Y:S01]  /*5960*/  FMUL.FTZ R80, R118, R80 ;  /* 0x0000005076507220 */ /* 0x000fe20000410000 */
        /* <DEDUP_REMOVED lines=66> */
[----:B--2---:R-:W-:-:S05]  /*5d90*/  IMAD R11, R0, 0x4000, R220 ;  /* 0x00004000000b7824 */ /* 0x004fca00078e02dc */
[----:B------:R-:W-:-:S05]  /*5da0*/  LEA R11, R11, R16, 0x1 ;  /* 0x000000100b0b7211 */ /* 0x000fca00078e08ff */
        /* <DEDUP_REMOVED lines=18> */
[----:B------:R-:W-:Y:S02]  /*5ed0*/  F2FP.F16.F32.PACK_AB R92, R93, R92 ;  /* 0x0000005c5d5c723e */ /* 0x000fe400000000ff */
[----:B------:R-:W-:Y:S01]  /*5ee0*/  F2FP.F16.F32.PACK_AB R93, R94, R95 ;  /* 0x0000005f5e5d723e */ /* 0x000fe200000000ff */
[----:B------:R-:W-:Y:S02]  /*5ef0*/  WARPGROUP.DEPBAR.LE gsb0, 0x0 ;  /* 0x00008000000079c5 */ /* 0x000fe40000010000 */
[----:B------:R-:W-:Y:S02]  /*5f00*/  F2FP.F16.F32.PACK_AB R24, R15, R34 ;  /* 0x000000220f18723e */ /* 0x000fe400000000ff */
[----:B------:R-:W-:-:S02]  /*5f10*/  F2FP.F16.F32.PACK_AB R25, R88, R35 ;  /* 0x000000235819723e */ /* 0x000fc400000000ff */
[----:B------:R-:W-:Y:S02]  /*5f20*/  F2FP.F16.F32.PACK_AB R26, R90, R89 ;  /* 0x000000595a1a723e */ /* 0x000fe400000000ff */
[----:B------:R-:W-:-:S04]  /*5f30*/  F2FP.F16.F32.PACK_AB R27, R10, R91 ;  /* 0x0000005b0a1b723e */ /* 0x000fc800000000ff */
        /* <DEDUP_REMOVED lines=50> */
[----:B------:R-:W-:-:S04]  /*6260*/  VIADD R40, R16, 0x20c00 ;  /* 0x00020c0010287836 */ /* 0x000fc80000000000 */
[----:B---3--:R-:W-:-:S05]  /*6270*/  IMAD R10, R14, 0x2000, R40 ;  /* 0x000020000e0a7824 */ /* 0x008fca00078e0228 */
[----:B------:R-:W-:Y:S02]  /*6280*/  SHF.R.U32.HI R10, RZ, 0x4, R10 ;  /* 0x00000004ff0a7819 */ /* 0x000fe4000001160a */
[----:B------:R-:W-:Y:S02]  /*6290*/  R2UR UR4, R16 ;  /* 0x00000000100472ca */ /* 0x000fe400000e0000 */
[----:B------:R-:W-:-:S04]  /*62a0*/  LOP3.LUT R10, R10, 0x3fff, RZ, 0xc0, !PT ;  /* 0x00003fff0a0a7812 */ /* 0x000fc800078ec0ff */
[----:B-1----:R-:W-:-:S04]  /*62b0*/  LOP3.LUT R11, R10, 0x10000, RZ, 0xfc, !PT ;  /* 0x000100000a0b7812 */ /* 0x002fc800078efcff */
[----:B------:R-:W-:-:S04]  /*62c0*/  LEA R11, R0, R11, 0xb ;  /* 0x0000000b000b7211 */ /* 0x000fc800078e58ff */
        /* <DEDUP_REMOVED lines=65> */
.L_x_1390:
        /* <DEDUP_REMOVED lines=68> */
.L_x_1391:
        /* <DEDUP_REMOVED lines=12> */
.L_x_1381:
[----:B------:R-:W2:Y:S01]  /*6be0*/  S2R R8, SR_CTAID.X ;  /* 0x0000000000087919 */ /* 0x000ea20000002500 */
[----:B------:R-:W3:Y:S01]  /*6bf0*/  LDC R5, c[0x0][0x280] ;  /* 0x0000a000ff057b82 */ /* 0x000ee20000000800 */
[----:B------:R-:W-:-:S07]  /*6c00*/  ULDC UR4, c[0x0][0x748] ;  /* 0x0001d20000047ab9 */ /* 0x000fce0000000800 */
[----:B------:R-:W3:Y:S02]  /*6c10*/  LDC R7, c[0x0][0x290] ;  /* 0x0000a400ff077b82 */ /* 0x000ee40000000800 */
[----:B---3--:R-:W-:-:S04]  /*6c20*/  IMAD.IADD R5, R5, 0x1, -R7 ;  /* 0x0000000105057824 */ /* 0x008fc800078e0a07 */
[----:B--2---:R-:W-:-:S05]  /*6c30*/  IMAD R5, R8, 0x80, R5 ;  /* 0x0000008008057824 */ /* 0x004fca00078e0205 */
[----:B------:R-:W-:-:S04]  /*6c40*/  IADD3 R5, R5, UR4, RZ ;  /* 0x0000000405057c10 */ /* 0x000fc8000fffe0ff */
        /* <DEDUP_REMOVED lines=16> */
[----:B-----5:R-:W-:Y:S01]  /*6d50*/  VIADD R9, R5, 0xffffff80 ;  /* 0xffffff8005097836 */ /* 0x020fe20000000000 */
[C---:B-1----:R-:W-:Y:S01]  /*6d60*/  IADD3 R17, R15.reuse, -0x80, RZ ;  /* 0xffffff800f117810 */ /* 0x042fe20007ffe0ff */
        /* <DEDUP_REMOVED lines=11> */
[----:B------:R-:W-:Y:S02]  /*6e20*/  SHF.R.S32.HI R13, RZ, 0x5, R6 ;  /* 0x00000005ff0d7819 */ /* 0x000fe40000011406 */
[----:B----4-:R-:W-:-:S02]  /*6e30*/  SHF.R.S32.HI R11, RZ, 0x2, R12 ;  /* 0x00000002ff0b7819 */ /* 0x010fc4000001140c */
[----:B------:R-:W-:Y:S02]  /*6e40*/  LOP3.LUT R6, R5, 0xffffffe0, RZ, 0xc0, !PT ;  /* 0xffffffe005067812 */ /* 0x000fe400078ec0ff */
[----:B------:R-:W-:Y:S02]  /*6e50*/  SHF.R.S32.HI R12, RZ, 0x1f, R12 ;  /* 0x0000001fff0c7819 */ /* 0x000fe4000001140c */
[----:B------:R-:W-:Y:S01]  /*6e60*/  LEA.HI R5, R15, R15, RZ, 0x1 ;  /* 0x0000000f0f057211 */ /* 0x000fe200078f08ff */
[----:B------:R-:W-:Y:S01]  /*6e70*/  IMAD.IADD R7, R9, 0x1, -R6 ;  /* 0x0000000109077824 */ /* 0x000fe200078e0a06 */
[----:B------:R-:W-:Y:S01]  /*6e80*/  LEA.HI R12, R12, R11, RZ, 0x3 ;  /* 0x0000000b0c0c7211 */ /* 0x000fe200078f18ff */
[----:B------:R-:W-:Y:S01]  /*6e90*/  IMAD R6, R13, -0x10, R8 ;  /* 0xfffffff00d067824 */ /* 0x000fe200078e0208 */
[----:B------:R-:W-:Y:S02]  /*6ea0*/  LOP3.LUT R5, R5, 0xfffffffe, RZ, 0xc0, !PT ;  /* 0xfffffffe05057812 */ /* 0x000fe400078ec0ff */
[----:B------:R-:W-:-:S02]  /*6eb0*/  LOP3.LUT R12, R12, 0xfffffff8, RZ, 0xc0, !PT ;  /* 0xfffffff80c0c7812 */ /* 0x000fc400078ec0ff */
[----:B------:R-:W-:Y:S02]  /*6ec0*/  SHF.R.S32.HI R8, RZ, 0x1f, R7 ;  /* 0x0000001fff087819 */ /* 0x000fe40000011407 */
[----:B------:R-:W-:Y:S02]  /*6ed0*/  IADD3 R6, R6, R12, -R11 ;  /* 0x0000000c06067210 */ /* 0x000fe40007ffe80b */
[CC--:B------:R-:W-:Y:S02]  /*6ee0*/  LEA.HI R11, R8.reuse, R7.reuse, RZ, 0x3 ;  /* 0x00000007080b7211 */ /* 0x0c0fe400078f18ff */
[----:B------:R-:W-:Y:S02]  /*6ef0*/  LEA.HI R7, R8, R7, RZ, 0x2 ;  /* 0x0000000708077211 */ /* 0x000fe400078f10ff */
[--C-:B------:R-:W-:Y:S02]  /*6f00*/  SHF.R.S32.HI R12, RZ, 0x3, R11.reuse ;  /* 0x00000003ff0c7819 */ /* 0x100fe4000001140b */
[----:B------:R-:W-:-:S02]  /*6f10*/  SHF.R.S32.HI R11, RZ, 0x1f, R11 ;  /* 0x0000001fff0b7819 */ /* 0x000fc4000001140b */
[----:B------:R-:W-:Y:S02]  /*6f20*/  SHF.R.S32.HI R14, RZ, 0x2, R7 ;  /* 0x00000002ff0e7819 */ /* 0x000fe40000011407 */
[----:B------:R-:W-:Y:S02]  /*6f30*/  IADD3 R5, R15, -R5, RZ ;  /* 0x800000050f057210 */ /* 0x000fe40007ffe0ff */
[----:B------:R-:W-:Y:S01]  /*6f40*/  LEA.HI R11, R11, R12, RZ, 0x4 ;  /* 0x0000000c0b0b7211 */ /* 0x000fe200078f20ff */
[C---:B------:R-:W-:Y:S01]  /*6f50*/  VIADD R15, R14.reuse, 0x18 ;  /* 0x000000180e0f7836 */ /* 0x040fe20000000000 */
[----:B------:R-:W-:Y:S01]  /*6f60*/  LEA.HI R7, R7, R14, RZ, 0x1 ;  /* 0x0000000e07077211 */ /* 0x000fe200078f08ff */
[----:B------:R-:W-:Y:S01]  /*6f70*/  IMAD R8, R5, -0x40, R6 ;  /* 0xffffffc005087824 */ /* 0x000fe200078e0206 */
[----:B------:R-:W-:Y:S01]  /*6f80*/  LOP3.LUT R11, R11, 0x1ffffff0, RZ, 0xc0, !PT ;  /* 0x1ffffff00b0b7812 */ /* 0x000fe200078ec0ff */
[----:B------:R-:W-:Y:S01]  /*6f90*/  VIADD R6, R14, 0x8 ;  /* 0x000000080e067836 */ /* 0x000fe20000000000 */
[----:B------:R-:W-:-:S02]  /*6fa0*/  LOP3.LUT R5, R7, 0xfffffffe, RZ, 0xc0, !PT ;  /* 0xfffffffe07057812 */ /* 0x000fc400078ec0ff */
[----:B------:R-:W-:Y:S01]  /*6fb0*/  IADD3 R7, R9, -R18, RZ ;  /* 0x8000001209077210 */ /* 0x000fe20007ffe0ff */
[----:B------:R-:W-:Y:S01]  /*6fc0*/  IMAD.IADD R12, R12, 0x1, -R11 ;  /* 0x000000010c0c7824 */ /* 0x000fe200078e0a0b */
[----:B------:R-:W-:Y:S01]  /*6fd0*/  LEA.HI R10, R6, R6, RZ, 0x1 ;  /* 0x00000006060a7211 */ /* 0x000fe200078f08ff */
[C---:B------:R-:W-:Y:S01]  /*6fe0*/  IMAD.IADD R5, R14.reuse, 0x1, -R5 ;  /* 0x000000010e057824 */ /* 0x040fe200078e0a05 */
[----:B------:R-:W-:Y:S02]  /*6ff0*/  IADD3 R11, R14, 0x10, RZ ;  /* 0x000000100e0b7810 */ /* 0x000fe40007ffe0ff */
[----:B------:R-:W-:Y:S01]  /*7000*/  LOP3.LUT R9, R10, 0xfffffffe, RZ, 0xc0, !PT ;  /* 0xfffffffe0a097812 */ /* 0x000fe200078ec0ff */
[----:B------:R-:W-:Y:S01]  /*7010*/  IMAD R5, R12, 0x8, R5 ;  /* 0x000000080c057824 */ /* 0x000fe200078e0205 */
[----:B------:R-:W-:Y:S02]  /*7020*/  LEA.HI R17, R15, R15, RZ, 0x1 ;  /* 0x0000000f0f117211 */ /* 0x000fe400078f08ff */
[----:B------:R-:W-:-:S02]  /*7030*/  IADD3 R9, R6, -R9, RZ ;  /* 0x8000000906097210 */ /* 0x000fc40007ffe0ff */
[----:B------:R-:W-:Y:S01]  /*7040*/  LEA.HI R6, R11, R11, RZ, 0x1 ;  /* 0x0000000b0b067211 */ /* 0x000fe200078f08ff */
[----:B------:R1:W-:Y:S01]  /*7050*/  STL [R1+0x54], R5 ;  /* 0x0000540501007387 */ /* 0x0003e20000100800 */
[----:B------:R-:W-:Y:S02]  /*7060*/  SHF.R.S32.HI R19, RZ, 0x1f, R17 ;  /* 0x0000001fff137819 */ /* 0x000fe40000011411 */
[--C-:B------:R-:W-:Y:S02]  /*7070*/  SHF.R.S32.HI R12, RZ, 0x1, R6.reuse ;  /* 0x00000001ff0c7819 */ /* 0x100fe40000011406 */
[----:B------:R-:W-:Y:S02]  /*7080*/  SHF.R.S32.HI R13, RZ, 0x1f, R6 ;  /* 0x0000001fff0d7819 */ /* 0x000fe40000011406 */
[----:B------:R-:W-:Y:S02]  /*7090*/  LOP3.LUT R14, R6, 0xfffffffe, RZ, 0xc0, !PT ;  /* 0xfffffffe060e7812 */ /* 0x000fe400078ec0ff */
[----:B------:R-:W-:-:S02]  /*70a0*/  LEA.HI R13, R13, R12, RZ, 0x4 ;  /* 0x0000000c0d0d7211 */ /* 0x000fc400078f20ff */
[----:B-1----:R-:W-:Y:S01]  /*70b0*/  SHF.R.S32.HI R5, RZ, 0x1, R10 ;  /* 0x00000001ff057819 */ /* 0x002fe2000001140a */
[----:B------:R-:W-:Y:S01]  /*70c0*/  IMAD.IADD R14, R11, 0x1, -R14 ;  /* 0x000000010b0e7824 */ /* 0x000fe200078e0a0e */
[----:B------:R-:W-:Y:S02]  /*70d0*/  SHF.R.S32.HI R10, RZ, 0x1f, R10 ;  /* 0x0000001fff0a7819 */ /* 0x000fe4000001140a */
[----:B------:R-:W-:Y:S02]  /*70e0*/  SHF.R.S32.HI R6, RZ, 0x1, R17 ;  /* 0x00000001ff067819 */ /* 0x000fe40000011411 */
[----:B------:R-:W-:Y:S02]  /*70f0*/  LEA.HI R10, R10, R5, RZ, 0x4 ;  /* 0x000000050a0a7211 */ /* 0x000fe400078f20ff */
[----:B------:R-:W-:Y:S02]  /*7100*/  LOP3.LUT R13, R13, 0x1ffffff0, RZ, 0xc0, !PT ;  /* 0x1ffffff00d0d7812 */ /* 0x000fe400078ec0ff */
[----:B------:R-:W-:-:S02]  /*7110*/  LOP3.LUT R10, R10, 0x1ffffff0, RZ, 0xc0, !PT ;  /* 0x1ffffff00a0a7812 */ /* 0x000fc400078ec0ff */
[----:B------:R-:W-:Y:S01]  /*7120*/  LEA.HI R19, R19, R6, RZ, 0x4 ;  /* 0x0000000613137211 */ /* 0x000fe200078f20ff */
[----:B------:R-:W-:Y:S01]  /*7130*/  IMAD.IADD R13, R12, 0x1, -R13 ;  /* 0x000000010c0d7824 */ /* 0x000fe200078e0a0d */
[----:B------:R-:W-:Y:S01]  /*7140*/  LOP3.LUT R18, R17, 0xfffffffe, RZ, 0xc0, !PT ;  /* 0xfffffffe11127812 */ /* 0x000fe200078ec0ff */
[----:B------:R-:W-:Y:S01]  /*7150*/  IMAD.IADD R10, R5, 0x1, -R10 ;  /* 0x00000001050a7824 */ /* 0x000fe200078e0a0a */
[----:B------:R-:W-:Y:S01]  /*7160*/  LOP3.LUT R19, R19, 0x1ffffff0, RZ, 0xc0, !PT ;  /* 0x1ffffff013137812 */ /* 0x000fe200078ec0ff */
[----:B------:R-:W-:Y:S01]  /*7170*/  IMAD R5, R13, 0x8, R14 ;  /* 0x000000080d057824 */ /* 0x000fe200078e020e */
[----:B------:R-:W-:Y:S01]  /*7180*/  IADD3 R18, R15, -R18, RZ ;  /* 0x800000120f127210 */ /* 0x000fe20007ffe0ff */
[----:B------:R-:W-:Y:S01]  /*7190*/  IMAD.MOV.U32 R13, RZ, RZ, 0x40000040 ;  /* 0x40000040ff0d7424 */ /* 0x000fe200078e00ff */
[----:B------:R-:W-:Y:S01]  /*71a0*/  LEA R9, R10, R9, 0x3 ;  /* 0x000000090a097211 */ /* 0x000fe200078e18ff */
[----:B------:R-:W-:Y:S01]  /*71b0*/  IMAD.IADD R19, R6, 0x1, -R19 ;  /* 0x0000000106137824 */ /* 0x000fe200078e0a13 */
[----:B------:R-:W-:Y:S01]  /*71c0*/  MOV R11, 0x40000040 ;  /* 0x40000040000b7802 */ /* 0x000fe20000000f00 */
[----:B------:R-:W-:Y:S01]  /*71d0*/  IMAD R6, R20, 0x2000, R16 ;  /* 0x0000200014067824 */ /* 0x000fe200078e0210 */
[----:B------:R-:W-:Y:S01]  /*71e0*/  MOV R15, 0x40000040 ;  /* 0x40000040000f7802 */ /* 0x000fe20000000f00 */
[----:B------:R1:W-:Y:S01]  /*71f0*/  STL [R1+0x4c], R9 ;  /* 0x00004c0901007387 */ /* 0x0003e20000100800 */
[----:B------:R-:W-:Y:S01]  /*7200*/  LEA R10, R19, R18, 0x3 ;  /* 0x00000012130a7211 */ /* 0x000fe200078e18ff */
[----:B------:R-:W-:-:S02]  /*7210*/  IMAD.MOV.U32 R19, RZ, RZ, 0x40000040 ;  /* 0x40000040ff137424 */ /* 0x000fc400078e00ff */
[----:B------:R2:W-:Y:S04]  /*7220*/  STL [R1+0x48], R5 ;  /* 0x0000480501007387 */ /* 0x0005e80000100800 */
[----:B------:R3:W-:Y:S01]  /*7230*/  STL [R1+0x44], R10 ;  /* 0x0000440a01007387 */ /* 0x0007e20000100800 */
[C---:B-1----:R-:W-:Y:S02]  /*7240*/  VIADD R9, R6.reuse, 0x4000 ;  /* 0x0000400006097836 */ /* 0x042fe40000000000 */
[----:B--2---:R-:W-:Y:S01]  /*7250*/  VIADD R5, R6, 0x20c00 ;  /* 0x00020c0006057836 */ /* 0x004fe20000000000 */
[----:B------:R-:W-:Y:S02]  /*7260*/  SHF.R.U32.HI R6, RZ, 0x4, R6 ;  /* 0x00000004ff067819 */ /* 0x000fe40000011606 */
[----:B------:R-:W-:-:S02]  /*7270*/  SHF.R.U32.HI R9, RZ, 0x4, R9 ;  /* 0x00000004ff097819 */ /* 0x000fc40000011609 */
[----:B------:R-:W-:Y:S02]  /*7280*/  SHF.R.U32.HI R5, RZ, 0x4, R5 ;  /* 0x00000004ff057819 */ /* 0x000fe40000011605 */
[----:B------:R-:W-:Y:S02]  /*7290*/  LOP3.LUT R6, R6, 0x3fff, RZ, 0xc0, !PT ;  /* 0x00003fff06067812 */ /* 0x000fe400078ec0ff */
[----:B------:R-:W-:Y:S02]  /*72a0*/  LOP3.LUT R9, R9, 0x3fff, RZ, 0xc0, !PT ;  /* 0x00003fff09097812 */ /* 0x000fe400078ec0ff */
[----:B------:R-:W-:Y:S02]  /*72b0*/  LOP3.LUT R5, R5, 0x3fff, RZ, 0xc0, !PT ;  /* 0x00003fff05057812 */ /* 0x000fe400078ec0ff */
[----:B------:R-:W-:Y:S02]  /*72c0*/  LOP3.LUT R12, R6, 0x10000, RZ, 0xfc, !PT ;  /* 0x00010000060c7812 */ /* 0x000fe400078efcff */
[----:B------:R-:W-:Y:S01]  /*72d0*/  LOP3.LUT R6, R9, 0x10000, RZ, 0xfc, !PT ;  /* 0x0001000009067812 */ /* 0x000fe200078efcff */
[----:B------:R-:W-:Y:S01]  /*72e0*/  VIADD R9, R7, 0x8 ;  /* 0x0000000807097836 */ /* 0x000fe20000000000 */
[----:B------:R-:W-:Y:S01]  /*72f0*/  LOP3.LUT R5, R5, 0x10000, RZ, 0xfc, !PT ;  /* 0x0001000005057812 */ /* 0x000fe200078efcff */
[C---:B------:R-:W-:Y:S01]  /*7300*/  VIADD R20, R12.reuse, 0x4 ;  /* 0x000000040c147836 */ /* 0x040fe20000000000 */
[C---:B------:R-:W-:Y:S01]  /*7310*/  IADD3 R22, R12.reuse, 0x2, RZ ;  /* 0x000000020c167810 */ /* 0x040fe20007ffe0ff */
[----:B------:R1:W-:Y:S01]  /*7320*/  STL [R1+0x3c], R12 ;  /* 0x00003c0c01007387 */ /* 0x0003e20000100800 */
[----:B------:R-:W-:Y:S01]  /*7330*/  IADD3 R18, R12, 0x6, RZ ;  /* 0x000000060c127810 */ /* 0x000fe20007ffe0ff */
[C---:B---3--:R-:W-:Y:S01]  /*7340*/  VIADD R10, R6.reuse, 0x6 ;  /* 0x00000006060a7836 */ /* 0x048fe20000000000 */
[----:B------:R-:W-:Y:S01]  /*7350*/  IADD3 R9, R7, 0x14, RZ ;  /* 0x0000001407097810 */ /* 0x000fe20007ffe0ff */
[----:B------:R2:W-:Y:S01]  /*7360*/  STL [R1+0x58], R5 ;  /* 0x0000580501007387 */ /* 0x0005e20000100800 */
[----:B------:R-:W-:-:S03]  /*7370*/  VIADD R14, R6, 0x2 ;  /* 0x00000002060e7836 */ /* 0x000fc60000000000 */
[----:B------:R3:W-:Y:S01]  /*7380*/  STL [R1+0x38], R6 ;  /* 0x0000380601007387 */ /* 0x0007e20000100800 */
[----:B-1----:R-:W-:-:S03]  /*7390*/  IADD3 R12, R6, 0x4, RZ ;  /* 0x00000004060c7810 */ /* 0x002fc60007ffe0ff */
[----:B------:R1:W-:Y:S01]  /*73a0*/  STL.64 [R1+0x30], R22 ;  /* 0x0000301601007387 */ /* 0x0003e20000100a00 */
[C---:B--2---:R-:W-:Y:S01]  /*73b0*/  IADD3 R5, R7.reuse, 0x4, RZ ;  /* 0x0000000407057810 */ /* 0x044fe20007ffe0ff */
[C---:B------:R-:W-:Y:S02]  /*73c0*/  VIADD R5, R7.reuse, 0x10 ;  /* 0x0000001007057836 */ /* 0x040fe40000000000 */
[----:B------:R1:W-:Y:S01]  /*73d0*/  STL.64 [R1+0x28], R20 ;  /* 0x0000281401007387 */ /* 0x0003e20000100a00 */
[C---:B------:R-:W-:Y:S02]  /*73e0*/  IADD3 R5, R7.reuse, 0x1c, RZ ;  /* 0x0000001c07057810 */ /* 0x040fe40007ffe0ff */
[C---:B---3--:R-:W-:Y:S01]  /*73f0*/  IADD3 R6, R7.reuse, 0xc, RZ ;  /* 0x0000000c07067810 */ /* 0x048fe20007ffe0ff */
[----:B------:R1:W-:Y:S01]  /*7400*/  STL.64 [R1+0x20], R18 ;  /* 0x0000201201007387 */ /* 0x0003e20000100a00 */
[----:B------:R-:W-:-:S03]  /*7410*/  VIADD R6, R7, 0x18 ;  /* 0x0000001807067836 */ /* 0x000fc60000000000 */
[----:B------:R1:W-:Y:S04]  /*7420*/  STL.64 [R1+0x8], R10 ;  /* 0x0000080a01007387 */ /* 0x0003e80000100a00 */
[----:B------:R1:W-:Y:S04]  /*7430*/  STL.64 [R1+0x18], R14 ;  /* 0x0000180e01007387 */ /* 0x0003e80000100a00 */
[----:B------:R1:W-:Y:S02]  /*7440*/  STL.64 [R1+0x10], R12 ;  /* 0x0000100c01007387 */ /* 0x0003e40000100a00 */
.L_x_1404:
[----:B------:R-:W-:-:S05]  /*7450*/  IMAD.U32 R5, RZ, RZ, UR36 ;  /* 0x00000024ff057e24 */ /* 0x000fca000f8e00ff */
[----:B------:R-:W-:-:S04]  /*7460*/  LOP3.LUT R5, R5, 0x1, RZ, 0xfc, !PT ;  /* 0x0000000105057812 */ /* 0x000fc800078efcff */
[----:B------:R-:W-:-:S13]  /*7470*/  ISETP.NE.AND P0, PT, R5, 0x3, PT ;  /* 0x000000030500780c */ /* 0x000fda0003f05270 */
[----:B------:R-:W-:Y:S05]  /*7480*/  @!P0 BRA `(.L_x_1394) ;  /* 0x0000000000048947 */ /* 0x000fea0003800000 */
[----:B------:R-:W-:Y:S01]  /*7490*/  BPT.TRAP 0x1 ;  /* 0x000000040000795c */ /* 0x000fe20000300000 */
.L_x_1394:
[----:B------:R-:W-:Y:S02]  /*74a0*/  LEA R6, R0, R16, 0x3 ;  /* 0x0000001000067211 */ /* 0x000fe400078e18ff */
[----:B-1----:R-:W-:-:S04]  /*74b0*/  SHF.L.U32 R23, R4, 0x1f, RZ ;  /* 0x0000001f04177819 */ /* 0x002fc800000006ff */
[----:B------:R1:W2:Y:S01]  /*74c0*/  SYNCS.PHASECHK.TRANS64.TRYWAIT P1, [R6+URZ+0x30c10], R23 ;  /* 0x030c1017060075a7 */ /* 0x0002a2000802017f */
[----:B------:R-:W-:Y:S05]  /*74d0*/  @!P0 BRA `(.L_x_1395) ;  /* 0x0000000000048947 */ /* 0x000fea0003800000 */
[----:B------:R-:W-:Y:S01]  /*74e0*/  BPT.TRAP 0x1 ;  /* 0x000000040000795c */ /* 0x000fe20000300000 */
.L_x_1395:
[----:B------:R-:W-:-:S05]  /*74f0*/  VIADD R5, R16, 0x10000 ;  /* 0x0001000010057836 */ /* 0x000fca0000000000 */
[----:B------:R-:W-:-:S04]  /*7500*/  SHF.R.U32.HI R5, RZ, 0x4, R5 ;  /* 0x00000004ff057819 */ /* 0x000fc80000011605 */
[----:B------:R-:W-:-:S04]  /*7510*/  LOP3.LUT R5, R5, 0x3fff, RZ, 0xc0, !PT ;  /* 0x00003fff05057812 */ /* 0x000fc800078ec0ff */
[----:B------:R-:W-:Y:S01]  /*7520*/  LOP3.LUT R9, R5, 0x10000, RZ, 0xfc, !PT ;  /* 0x0001000005097812 */ /* 0x000fe200078efcff */
[----:B--2---:R-:W-:Y:S06]  /*7530*/  @P1 BRA `(.L_x_1396) ;  /* 0x0000000000081947 */ /* 0x004fec0003800000 */
[----:B------:R-:W2:Y:S02]  /*7540*/  SYNCS.PHASECHK.TRANS64.TRYWAIT P1, [R6+URZ+0x30c10], R23 ;  /* 0x030c1017060075a7 */ /* 0x000ea4000802017f */
[----:B--2---:R-:W-:Y:S05]  /*7550*/  @!P1 BRA `(.L_x_1397) ;  /* 0x000000d000bc9947 */ /* 0x004fea0003800000 */
.L_x_1396:
[----:B------:R-:W3:Y:S04]  /*7560*/  LDL R17, [R1+0x3c] ;  /* 0x00003c0001117983 */ /* 0x000ee80000100800 */
[----:B------:R-:W4:Y:S04]  /*7570*/  LDL.64 R20, [R1+0x30] ;  /* 0x0000300001147983 */ /* 0x000f280000100a00 */
[----:B------:R-:W5:Y:S01]  /*7580*/  LDL.64 R18, [R1+0x28] ;  /* 0x0000280001127983 */ /* 0x000f620000100a00 */
[----:B------:R-:W-:Y:S01]  /*7590*/  LEA R9, R0, R9, 0xa ;  /* 0x0000000900097211 */ /* 0x000fe200078e50ff */
        /* <DEDUP_REMOVED lines=20> */
[C---:B-----5:R-:W-:Y:S01]  /*76e0*/  IMAD R10, R0.reuse, 0x80, R10 ;  /* 0x00000080000a7824 */ /* 0x060fe200078e020a */
[----:B------:R-:W-:Y:S01]  /*76f0*/  UIADD3 UR6, UR6, 0x6, URZ ;  /* 0x0000000606067890 */ /* 0x000fe2000fffe03f */
[----:B------:R-:W-:-:S04]  /*7700*/  LEA R12, R0, R12, 0x7 ;  /* 0x0000000c000c7211 */ /* 0x000fc800078e38ff */
[----:B------:R-:W-:-:S04]  /*7710*/  LEA R15, R3, R12, 0x1 ;  /* 0x0000000c030f7211 */ /* 0x000fc800078e08ff */
[----:B------:R-:W-:Y:S01]  /*7720*/  LEA R9, R15, R16, 0x2 ;  /* 0x000000100f097211 */ /* 0x000fe200078e10ff */
        /* <DEDUP_REMOVED lines=8> */
[C---:B------:R-:W-:Y:S01]  /*77b0*/  IMAD R14, R0.reuse, 0x80, R13 ;  /* 0x00000080000e7824 */ /* 0x040fe200078e020d */
[----:B------:R-:W-:Y:S01]  /*77c0*/  LEA R18, R0, R11, 0x7 ;  /* 0x0000000b00127211 */ /* 0x000fe200078e38ff */
[C---:B------:R-:W-:Y:S02]  /*77d0*/  IMAD R13, R3.reuse, 0x2, R10 ;  /* 0x00000002030d7824 */ /* 0x040fe400078e020a */
[C---:B------:R-:W-:Y:S01]  /*77e0*/  IMAD R19, R3.reuse, 0x2, R14 ;  /* 0x0000000203137824 */ /* 0x040fe200078e020e */
[----:B------:R-:W-:Y:S01]  /*77f0*/  LEA R21, R3, R18, 0x1 ;  /* 0x0000001203157211 */ /* 0x000fe200078e08ff */
[----:B------:R-:W-:-:S02]  /*7800*/  IMAD R17, R13, 0x4, R16 ;  /* 0x000000040d117824 */ /* 0x000fc400078e0210 */
[----:B------:R-:W-:Y:S01]  /*7810*/  IMAD R10, R19, 0x4, R16 ;  /* 0x00000004130a7824 */ /* 0x000fe200078e0210 */
[----:B------:R-:W-:Y:S01]  /*7820*/  LEA R11, R21, R16, 0x2 ;  /* 0x00000010150b7211 */ /* 0x000fe200078e10ff */
[----:B------:R-:W-:-:S04]  /*7830*/  VIADD R14, R16, 0x20000 ;  /* 0x00020000100e7836 */ /* 0x000fc80000000000 */
[--C-:B------:R-:W-:Y:S01]  /*7840*/  IMAD R15, R15, 0x4, R14.reuse ;  /* 0x000000040f0f7824 */ /* 0x100fe200078e020e */
[-C--:B------:R-:W-:Y:S02]  /*7850*/  LEA R12, R13, R14.reuse, 0x2 ;  /* 0x0000000e0d0c7211 */ /* 0x080fe400078e10ff */
        /* <DEDUP_REMOVED lines=15> */
.L_x_1398:
[----:B------:R1:W1:Y:S01]  /*7950*/  SYNCS.PHASECHK.TRANS64.TRYWAIT P1, [R6+URZ+0x30c30], R23 ;  /* 0x030c3017060075a7 */ /* 0x000262000802017f */
[----:B------:R-:W-:Y:S05]  /*7960*/  @!P0 BRA `(.L_x_1399) ;  /* 0x0000000000048947 */ /* 0x000fea0003800000 */
[----:B------:R-:W-:Y:S01]  /*7970*/  BPT.TRAP 0x1 ;  /* 0x000000040000795c */ /* 0x000fe20000300000 */
.L_x_1399:
[----:B-1----:R-:W-:Y:S05]  /*7980*/  @P1 BRA `(.L_x_1400) ;  /* 0x0000000000081947 */ /* 0x002fea0003800000 */
[----:B------:R-:W1:Y:S02]  /*7990*/  SYNCS.PHASECHK.TRANS64.TRYWAIT P1, [R6+URZ+0x30c30], R23 ;  /* 0x030c3017060075a7 */ /* 0x000e64000802017f */
[----:B-1----:R-:W-:Y:S05]  /*79a0*/  @!P1 BRA `(.L_x_1401) ;  /* 0x000000cc00bc9947 */ /* 0x002fea0003800000 */
.L_x_1400:
[----:B------:R-:W2:Y:S01]  /*79b0*/  LDL R26, [R1+0x38] ;  /* 0x00003800011a7983 */ /* 0x000ea20000100800 */
[----:B------:R-:W-:Y:S01]  /*79c0*/  IADD3 R24, R16, 0x18000, RZ ;  /* 0x0001800010187810 */ /* 0x000fe20007ffe0ff */
[----:B------:R-:W-:Y:S02]  /*79d0*/  ULDC UR8, c[0x0][0x75c] ;  /* 0x0001d70000087ab9 */ /* 0x000fe40000000800 */
[----:B------:R-:W-:Y:S01]  /*79e0*/  STL [R1+0xf8], R162 ;  /* 0x0000f8a201007387 */ /* 0x000fe20000100800 */
[----:B------:R-:W-:Y:S01]  /*79f0*/  SHF.R.U32.HI R24, RZ, 0x4, R24 ;  /* 0x00000004ff187819 */ /* 0x000fe20000011618 */
[----:B------:R-:W-:Y:S01]  /*7a00*/  FMUL.FTZ R18, R76, UR8 ;  /* 0x000000084c127c20 */ /* 0x000fe20008410000 */
[----:B------:R-:W-:Y:S01]  /*7a10*/  FMUL.FTZ R19, R77, UR8 ;  /* 0x000000084d137c20 */ /* 0x000fe20008410000 */
[----:B------:R-:W-:Y:S01]  /*7a20*/  STL [R1+0xf4], R161 ;  /* 0x0000f4a101007387 */ /* 0x000fe20000100800 */
[----:B------:R-:W-:Y:S01]  /*7a30*/  LOP3.LUT R210, R24, 0x3fff, RZ, 0xc0, !PT ;  /* 0x00003fff18d27812 */ /* 0x000fe200078ec0ff */
[----:B------:R-:W-:Y:S01]  /*7a40*/  FMUL.FTZ R20, R78, UR8 ;  /* 0x000000084e147c20 */ /* 0x000fe20008410000 */
[----:B------:R-:W-:Y:S01]  /*7a50*/  FMUL.FTZ R21, R79, UR8 ;  /* 0x000000084f157c20 */ /* 0x000fe20008410000 */
[----:B------:R-:W-:Y:S01]  /*7a60*/  STL [R1+0xf0], R160 ;  /* 0x0000f0a001007387 */ /* 0x000fe20000100800 */
[----:B------:R-:W-:Y:S01]  /*7a70*/  LOP3.LUT R25, R210, 0x10000, RZ, 0xfc, !PT ;  /* 0x00010000d2197812 */ /* 0x000fe200078efcff */
[----:B------:R-:W-:Y:S01]  /*7a80*/  FMUL.FTZ R22, R80, UR8 ;  /* 0x0000000850167c20 */ /* 0x000fe20008410000 */
[----:B------:R-:W-:Y:S01]  /*7a90*/  FMUL.FTZ R23, R81, UR8 ;  /* 0x0000000851177c20 */ /* 0x000fe20008410000 */
[----:B------:R-:W-:Y:S01]  /*7aa0*/  STL [R1+0xec], R159 ;  /* 0x0000ec9f01007387 */ /* 0x000fe20000100800 */
[----:B------:R-:W-:Y:S01]  /*7ab0*/  FMUL.FTZ R204, R82, UR8 ;  /* 0x0000000852cc7c20 */ /* 0x000fe20008410000 */
[----:B------:R-:W-:-:S02]  /*7ac0*/  IMAD R25, R0, 0x400, R25 ;  /* 0x0000040000197824 */ /* 0x000fc400078e0219 */
        /* <DEDUP_REMOVED lines=71> */
[C---:B------:R-:W-:Y:S01]  /*7f40*/  IADD3 R230, R7.reuse, 0x4, RZ ;  /* 0x0000000407e67810 */ /* 0x040fe20007ffe0ff */
        /* <DEDUP_REMOVED lines=34> */
[C---:B------:R-:W-:Y:S01]  /*8170*/  VIADD R220, R7.reuse, 0x10 ;  /* 0x0000001007dc7836 */ /* 0x040fe20000000000 */
[----:B------:R-:W-:-:S03]  /*8180*/  IADD3 R224, R7, 0x14, RZ ;  /* 0x0000001407e07810 */ /* 0x000fc60007ffe0ff */
        /* <DEDUP_REMOVED lines=53> */
[----:B----4-:R-:W-:Y:S01]  /*84e0*/  VIADD R128, R7, 0x18 ;  /* 0x0000001807807836 */ /* 0x010fe20000000000 */
        /* <DEDUP_REMOVED lines=10> */
[----:B------:R-:W-:Y:S01]  /*8590*/  IADD3 R221, R7, 0x1c, RZ ;  /* 0x0000001c07dd7810 */ /* 0x000fe20007ffe0ff */
[----:B------:R-:W-:-:S06]  /*85a0*/  FFMA.FTZ R95, R98, UR5, -R95 ;  /* 0x00000005625f7c23 */ /* 0x000fcc000801085f */
        /* <DEDUP_REMOVED lines=140> */
[----:B----4-:R-:W-:-:S02]  /*8e70*/  FSEL R128, R234, -INF , P2 ;  /* 0xff800000ea807808 */ /* 0x010fc40001000000 */
[----:B------:R-:W4:Y:S01]  /*8e80*/  SHFL.IDX PT, R212, R217, R212, 0x1f ;  /* 0x00001fd4d9d47589 */ /* 0x000f2200000e0000 */
[----:B---3--:R-:W-:Y:S01]  /*8e90*/  FFMA.FTZ R132, R26, UR5, -R215 ;  /* 0x000000051a847c23 */ /* 0x008fe200080108d7 */
[C---:B------:R-:W-:Y:S01]  /*8ea0*/  IADD3 R215, R7.reuse, 0x18, RZ ;  /* 0x0000001807d77810 */ /* 0x040fe20007ffe0ff */
[----:B------:R3:W-:Y:S01]  /*8eb0*/  MUFU.EX2 R12, R122 ;  /* 0x0000007a000c7308 */ /* 0x0007e20000000800 */
[----:B------:R-:W-:Y:S01]  /*8ec0*/  FFMA.FTZ R128, R128, UR5, -R127 ;  /* 0x0000000580807c23 */ /* 0x000fe2000801087f */
[----:B------:R-:W4:Y:S06]  /*8ed0*/  SHFL.IDX PT, R230, R11, R230, 0x1f ;  /* 0x00001fe60be67589 */ /* 0x000f2c00000e0000 */
[----:B------:R-:W4:Y:S01]  /*8ee0*/  MUFU.TANH R114, R114 ;  /* 0x0000007200727308 */ /* 0x000f220000002400 */
[----:B---3--:R-:W-:Y:S01]  /*8ef0*/  FSEL R122, R112, -INF , P1 ;  /* 0xff800000707a7808 */ /* 0x008fe20000800000 */
[----:B------:R-:W3:Y:S01]  /*8f00*/  SHFL.IDX PT, R215, R217, R215, 0x1f ;  /* 0x00001fd7d9d77589 */ /* 0x000ee200000e0000 */
[----:B------:R-:W-:-:S03]  /*8f10*/  VIADD R26, R7, 0x8 ;  /* 0x00000008071a7836 */ /* 0x000fc60000000000 */
[----:B------:R-:W-:Y:S01]  /*8f20*/  FFMA.FTZ R127, R122, UR5, -R127 ;  /* 0x000000057a7f7c23 */ /* 0x000fe2000801087f */
[----:B------:R4:W3:Y:S01]  /*8f30*/  SHFL.IDX PT, R217, R217, R221, 0x1f ;  /* 0x00001fddd9d97589 */ /* 0x0008e200000e0000 */
[----:B------:R-:W-:Y:S01]  /*8f40*/  FSEL R122, R149, -INF , P2 ;  /* 0xff800000957a7808 */ /* 0x000fe20001000000 */
[--C-:B------:R-:W-:Y:S01]  /*8f50*/  FADD.FTZ R32, R32, -R229.reuse ;  /* 0x800000e520207221 */ /* 0x100fe20000010000 */
[----:B------:R-:W-:Y:S01]  /*8f60*/  FADD.FTZ R34, R34, -R229 ;  /* 0x800000e522227221 */ /* 0x000fe20000010000 */
[----:B------:R-:W-:Y:S01]  /*8f70*/  FFMA.FTZ R22, -R22, R22, 1 ;  /* 0x3f80000016167423 */ /* 0x000fe20000010116 */
[----:B------:R3:W3:Y:S01]  /*8f80*/  SHFL.IDX PT, R229, R11, R26, 0x1f ;  /* 0x00001f1a0be57589 */ /* 0x0006e200000e0000 */
[--C-:B------:R-:W-:Y:S01]  /*8f90*/  FFMA.FTZ R122, R122, UR5, -R125.reuse ;  /* 0x000000057a7a7c23 */ /* 0x100fe2000801087d */
[----:B------:R-:W-:Y:S01]  /*8fa0*/  FFMA.FTZ R125, R219, UR5, -R125 ;  /* 0x00000005db7d7c23 */ /* 0x000fe2000801087d */
[--C-:B------:R-:W-:Y:S01]  /*8fb0*/  FADD.FTZ R219, R25, -R222.reuse ;  /* 0x800000de19db7221 */ /* 0x100fe20000010000 */
[----:B------:R-:W-:Y:S01]  /*8fc0*/  FADD.FTZ R222, R27, -R222 ;  /* 0x800000de1bde7221 */ /* 0x000fe20000010000 */
[----:B------:R-:W-:Y:S01]  /*8fd0*/  IADD3 R27, R7, 0xc, RZ ;  /* 0x0000000c071b7810 */ /* 0x000fe20007ffe0ff */
[--C-:B--2---:R-:W-:Y:S01]  /*8fe0*/  FADD.FTZ R33, R33, -R224.reuse ;  /* 0x800000e021217221 */ /* 0x104fe20000010000 */
[----:B------:R-:W-:Y:S01]  /*8ff0*/  FADD.FTZ R35, R35, -R224 ;  /* 0x800000e023237221 */ /* 0x000fe20000010000 */
[----:B------:R1:W-:Y:S08]  /*9000*/  MUFU.EX2 R25, R211 ;  /* 0x000000d300197308 */ /* 0x0003f00000000800 */
[----:B------:R-:W2:Y:S01]  /*9010*/  MUFU.TANH R113, R113 ;  /* 0x0000007100717308 */ /* 0x000ea20000002400 */
[----:B------:R2:W2:Y:S01]  /*9020*/  SHFL.IDX PT, R224, R11, R27, 0x1f ;  /* 0x00001f1b0be07589 */ /* 0x0004a200000e0000 */
[--C-:B-1----:R-:W-:Y:S01]  /*9030*/  FADD.FTZ R211, R29, -R213.reuse ;  /* 0x800000d51dd37221 */ /* 0x102fe20000010000 */
[----:B----4-:R-:W-:Y:S01]  /*9040*/  FADD.FTZ R221, R28, -R212 ;  /* 0x800000d41cdd7221 */ /* 0x010fe20000010000 */
[----:B------:R-:W-:Y:S01]  /*9050*/  FADD.FTZ R213, R31, -R213 ;  /* 0x800000d51fd57221 */ /* 0x000fe20000010000 */
[----:B------:R-:W-:-:S03]  /*9060*/  FSEL R28, R141, -INF , P2 ;  /* 0xff8000008d1c7808 */ /* 0x000fc60001000000 */
[----:B------:R-:W1:Y:S01]  /*9070*/  MUFU.EX2 R95, R95 ;  /* 0x0000005f005f7308 */ /* 0x000e620000000800 */
[----:B------:R-:W-:Y:S01]  /*9080*/  FSEL R31, R140, -INF , P1 ;  /* 0xff8000008c1f7808 */ /* 0x000fe20000800000 */
[----:B------:R-:W-:-:S06]  /*9090*/  FFMA.FTZ R28, R28, UR5, -R230 ;  /* 0x000000051c1c7c23 */ /* 0x000fcc00080108e6 */
[----:B------:R-:W4:Y:S01]  /*90a0*/  MUFU.TANH R118, R118 ;  /* 0x0000007600767308 */ /* 0x000f220000002400 */
[----:B------:R-:W-:-:S07]  /*90b0*/  FFMA.FTZ R31, R31, UR5, -R230 ;  /* 0x000000051f1f7c23 */ /* 0x000fce00080108e6 */
[----:B------:R-:W-:Y:S08]  /*90c0*/  MUFU.EX2 R98, R98 ;  /* 0x0000006200627308 */ /* 0x000ff00000000800 */
[----:B------:R-:W4:Y:S08]  /*90d0*/  MUFU.TANH R116, R116 ;  /* 0x0000007400747308 */ /* 0x000f300000002400 */
[----:B------:R-:W-:Y:S08]  /*90e0*/  MUFU.TANH R121, R121 ;  /* 0x0000007900797308 */ /* 0x000ff00000002400 */
[----:B------:R-:W4:Y:S08]  /*90f0*/  MUFU.EX2 R104, R104 ;  /* 0x0000006800687308 */ /* 0x000f300000000800 */
[----:B------:R-:W4:Y:S08]  /*9100*/  MUFU.TANH R115, R115 ;  /* 0x0000007300737308 */ /* 0x000f300000002400 */
[----:B------:R-:W-:Y:S01]  /*9110*/  MUFU.TANH R117, R117 ;  /* 0x0000007500757308 */ /* 0x000fe20000002400 */
[----:B------:R-:W-:-:S07]  /*9120*/  FFMA.FTZ R23, -R23, R23, 1 ;  /* 0x3f80000017177423 */ /* 0x000fce0000010117 */
[----:B------:R-:W-:Y:S08]  /*9130*/  MUFU.EX2 R103, R103 ;  /* 0x0000006700677308 */ /* 0x000ff00000000800 */
[----:B------:R-:W-:Y:S01]  /*9140*/  MUFU.EX2 R96, R96 ;  /* 0x0000006000607308 */ /* 0x000fe20000000800 */
[----:B------:R-:W-:Y:S01]  /*9150*/  FFMA.FTZ R209, -R209, R209, 1 ;  /* 0x3f800000d1d17423 */ /* 0x000fe200000101d1 */
[----:B------:R-:W-:Y:S01]  /*9160*/  FFMA.FTZ R205, -R205, R205, 1 ;  /* 0x3f800000cdcd7423 */ /* 0x000fe200000101cd */
[----:B------:R-:W-:Y:S05]  /*9170*/  LDS R13, [R13+0x400] ;  /* 0x000400000d0d7984 */ /* 0x000fea0000000800 */
[----:B---3--:R3:W-:Y:S01]  /*9180*/  MUFU.EX2 R26, R231 ;  /* 0x000000e7001a7308 */ /* 0x0087e20000000800 */
[----:B------:R-:W-:Y:S01]  /*9190*/  FADD.FTZ R36, R36, -R215 ;  /* 0x800000d724247221 */ /* 0x000fe20000010000 */
[----:B---3--:R-:W-:-:S06]  /*91a0*/  VIADD R231, R7, 0x10 ;  /* 0x0000001007e77836 */ /* 0x008fcc0000000000 */
[----:B--2---:R2:W-:Y:S01]  /*91b0*/  MUFU.EX2 R27, R214 ;  /* 0x000000d6001b7308 */ /* 0x0045e20000000800 */
[----:B------:R3:W1:Y:S01]  /*91c0*/  SHFL.IDX PT, R230, R11, R231, 0x1f ;  /* 0x00001fe70be67589 */ /* 0x00066200000e0000 */
[----:B------:R-:W-:Y:S01]  /*91d0*/  FADD.FTZ R215, R38, -R215 ;  /* 0x800000d726d77221 */ /* 0x000fe20000010000 */
[----:B--2---:R-:W-:Y:S01]  /*91e0*/  FADD.FTZ R214, R37, -R217 ;  /* 0x800000d925d67221 */ /* 0x004fe20000010000 */
[----:B------:R-:W-:Y:S01]  /*91f0*/  FFMA.FTZ R37, -R20, R20, 1 ;  /* 0x3f80000014257423 */ /* 0x000fe20000010114 */
[----:B------:R-:W-:Y:S01]  /*9200*/  FSEL R20, R6, -INF , P2 ;  /* 0xff80000006147808 */ /* 0x000fe20001000000 */
[----:B------:R-:W-:Y:S01]  /*9210*/  FFMA.FTZ R38, -R18, R18, 1 ;  /* 0x3f80000012267423 */ /* 0x000fe20000010112 */
[----:B------:R-:W-:Y:S01]  /*9220*/  FMUL.FTZ R223, R99, R223 ;  /* 0x000000df63df7220 */ /* 0x000fe20000410000 */
[----:B------:R2:W-:Y:S03]  /*9230*/  MUFU.EX2 R18, R216 ;  /* 0x000000d800127308 */ /* 0x0005e60000000800 */
[----:B------:R-:W-:Y:S01]  /*9240*/  FMUL.FTZ R37, R37, R223 ;  /* 0x000000df25257220 */ /* 0x000fe20000410000 */
[----:B------:R-:W-:Y:S01]  /*9250*/  FMUL.FTZ R223, R119, R219 ;  /* 0x000000db77df7220 */ /* 0x000fe20000410000 */
[----:B--2---:R-:W-:Y:S01]  /*9260*/  FFMA.FTZ R216, R20, UR5, -R229 ;  /* 0x0000000514d87c23 */ /* 0x004fe200080108e5 */
[----:B------:R-:W-:-:S02]  /*9270*/  FFMA.FTZ R20, -R19, R19, 1 ;  /* 0x3f80000013147423 */ /* 0x000fc40000010113 */
[----:B------:R2:W-:Y:S01]  /*9280*/  MUFU.EX2 R19, R218 ;  /* 0x000000da00137308 */ /* 0x0005e20000000800 */
[----:B------:R-:W-:Y:S01]  /*9290*/  FMUL.FTZ R222, R100, R222 ;  /* 0x000000de64de7220 */ /* 0x000fe20000410000 */
[----:B------:R-:W-:Y:S01]  /*92a0*/  FADD.FTZ R212, R30, -R212 ;  /* 0x800000d41ed47221 */ /* 0x000fe20000010000 */
[----:B--2---:R-:W-:Y:S02]  /*92b0*/  FSEL R218, R3, -INF , P1 ;  /* 0xff80000003da7808 */ /* 0x004fe40000800000 */
[----:B---3--:R-:W-:-:S03]  /*92c0*/  IADD3 R231, R7, 0x14, RZ ;  /* 0x0000001407e77810 */ /* 0x008fc60007ffe0ff */
[----:B------:R-:W-:Y:S01]  /*92d0*/  FFMA.FTZ R219, R218, UR5, -R224 ;  /* 0x00000005dadb7c23 */ /* 0x000fe200080108e0 */
[----:B------:R-:W-:Y:S01]  /*92e0*/  FMUL.FTZ R218, R20, R223 ;  /* 0x000000df14da7220 */ /* 0x000fe20000410000 */
[----:B------:R-:W-:Y:S01]  /*92f0*/  FSEL R29, R143, -INF , P2 ;  /* 0xff8000008f1d7808 */ /* 0x000fe20001000000 */
[----:B------:R2:W-:Y:S01]  /*9300*/  MUFU.EX2 R20, R210 ;  /* 0x000000d200147308 */ /* 0x0005e20000000800 */
[----:B------:R-:W-:Y:S01]  /*9310*/  FSEL R30, R142, -INF , P1 ;  /* 0xff8000008e1e7808 */ /* 0x000fe20000800000 */
[----:B------:R-:W-:Y:S01]  /*9320*/  FMUL.FTZ R223, R97, R221 ;  /* 0x000000dd61df7220 */ /* 0x000fe20000410000 */
[----:B------:R-:W-:Y:S01]  /*9330*/  FADD.FTZ R217, R39, -R217 ;  /* 0x800000d927d97221 */ /* 0x000fe20000010000 */
[--C-:B------:R-:W-:Y:S01]  /*9340*/  FFMA.FTZ R29, R29, UR5, -R233.reuse ;  /* 0x000000051d1d7c23 */ /* 0x100fe200080108e9 */
[----:B--2---:R-:W-:Y:S01]  /*9350*/  FMUL.FTZ R210, R21, R222 ;  /* 0x000000de15d27220 */ /* 0x004fe20000410000 */
[----:B------:R-:W-:Y:S01]  /*9360*/  FSEL R21, R2, -INF , P2 ;  /* 0xff80000002157808 */ /* 0x000fe20001000000 */
[----:B------:R-:W-:Y:S01]  /*9370*/  FFMA.FTZ R30, R30, UR5, -R233 ;  /* 0x000000051e1e7c23 */ /* 0x000fe200080108e9 */
[----:B------:R-:W-:Y:S01]  /*9380*/  FSEL R39, R5, -INF , P1 ;  /* 0xff80000005277808 */ /* 0x000fe20000800000 */
[----:B------:R-:W2:Y:S01]  /*9390*/  SHFL.IDX PT, R231, R11, R231, 0x1f ;  /* 0x00001fe70be77589 */ /* 0x000ea200000e0000 */
[----:B------:R-:W-:-:S02]  /*93a0*/  VIADD R233, R7, 0x18 ;  /* 0x0000001807e97836 */ /* 0x000fc40000000000 */
[----:B-1----:R-:W-:Y:S02]  /*93b0*/  FFMA.FTZ R221, R21, UR5, -R230 ;  /* 0x0000000515dd7c23 */ /* 0x002fe400080108e6 */
[----:B------:R1:W-:Y:S01]  /*93c0*/  MUFU.EX2 R21, R139 ;  /* 0x0000008b00157308 */ /* 0x0003e20000000800 */
[----:B------:R-:W-:Y:S01]  /*93d0*/  FFMA.FTZ R39, R39, UR5, -R229 ;  /* 0x0000000527277c23 */ /* 0x000fe200080108e5 */
[----:B------:R-:W-:Y:S01]  /*93e0*/  FSEL R222, R114, -INF , P1 ;  /* 0xff80000072de7808 */ /* 0x000fe20000800000 */
[----:B------:R3:W4:Y:S01]  /*93f0*/  SHFL.IDX PT, R229, R11, R233, 0x1f ;  /* 0x00001fe90be57589 */ /* 0x00072200000e0000 */
[----:B-1----:R-:W-:-:S03]  /*9400*/  FMUL.FTZ R139, R22, R223 ;  /* 0x000000df168b7220 */ /* 0x002fc60000410000 */
[----:B------:R1:W-:Y:S01]  /*9410*/  LDS R223, [R15+0x400] ;  /* 0x000400000fdf7984 */ /* 0x0003e20000000800 */
[----:B---3--:R-:W-:Y:S01]  /*9420*/  IADD3 R233, R7, 0x1c, RZ ;  /* 0x0000001c07e97810 */ /* 0x008fe20007ffe0ff */
[----:B------:R-:W-:-:S04]  /*9430*/  FFMA.FTZ R222, R222, UR5, -R230 ;  /* 0x00000005dede7c23 */ /* 0x000fc800080108e6 */
[----:B------:R3:W4:Y:S01]  /*9440*/  SHFL.IDX PT, R230, R11, R233, 0x1f ;  /* 0x00001fe90be67589 */ /* 0x00072200000e0000 */
[----:B------:R-:W4:Y:S01]  /*9450*/  MUFU.EX2 R102, R102 ;  /* 0x0000006600667308 */ /* 0x000f220000000800 */
[----:B------:R-:W-:Y:S01]  /*9460*/  FMUL.FTZ R220, R120, R220 ;  /* 0x000000dc78dc7220 */ /* 0x000fe20000410000 */
[----:B-1----:R-:W-:Y:S01]  /*9470*/  FFMA.FTZ R15, -R204, R204, 1 ;  /* 0x3f800000cc0f7423 */ /* 0x002fe200000101cc */
[----:B------:R-:W-:Y:S02]  /*9480*/  FSEL R22, R113, -INF , P2 ;  /* 0xff80000071167808 */ /* 0x000fe40001000000 */
[----:B------:R-:W-:-:S03]  /*9490*/  FMUL.FTZ R38, R38, R220 ;  /* 0x000000dc26267220 */ /* 0x000fc60000410000 */
[----:B---3--:R1:W-:Y:S01]  /*94a0*/  MUFU.EX2 R11, R138 ;  /* 0x0000008a000b7308 */ /* 0x0083e20000000800 */
[----:B------:R-:W-:Y:S01]  /*94b0*/  FSEL R220, R4, -INF , P2 ;  /* 0xff80000004dc7808 */ /* 0x000fe20001000000 */
[----:B-1----:R-:W-:Y:S01]  /*94c0*/  FMUL.FTZ R138, R95, R212 ;  /* 0x000000d45f8a7220 */ /* 0x002fe20000410000 */
[----:B--2---:R-:W-:Y:S01]  /*94d0*/  FFMA.FTZ R212, R22, UR5, -R231 ;  /* 0x0000000516d47c23 */ /* 0x004fe200080108e7 */
[----:B----4-:R-:W-:Y:S02]  /*94e0*/  FSEL R22, R118, -INF , P1 ;  /* 0xff80000076167808 */ /* 0x010fe40000800000 */
[----:B------:R-:W-:Y:S02]  /*94f0*/  FMUL.FTZ R138, R15, R138 ;  /* 0x0000008a0f8a7220 */ /* 0x000fe40000410000 */
[----:B------:R1:W-:Y:S01]  /*9500*/  MUFU.EX2 R15, R137 ;  /* 0x00000089000f7308 */ /* 0x0003e20000000800 */
[----:B------:R-:W-:Y:S01]  /*9510*/  FFMA.FTZ R220, R220, UR5, -R224 ;  /* 0x00000005dcdc7c23 */ /* 0x000fe200080108e0 */
[----:B------:R-:W-:Y:S01]  /*9520*/  FSEL R224, R116, -INF , P2 ;  /* 0xff80000074e07808 */ /* 0x000fe20001000000 */
[----:B------:R-:W-:-:S05]  /*9530*/  FMUL.FTZ R32, R104, R32 ;  /* 0x0000002068207220 */ /* 0x000fca0000410000 */
[----:B------:R-:W2:Y:S01]  /*9540*/  MUFU.EX2 R17, R17 ;  /* 0x0000001100117308 */ /* 0x000ea20000000800 */
[----:B-1----:R-:W-:Y:S01]  /*9550*/  FMUL.FTZ R137, R98, R211 ;  /* 0x000000d362897220 */ /* 0x002fe20000410000 */
[----:B------:R-:W-:-:S03]  /*9560*/  FFMA.FTZ R211, R22, UR5, -R229 ;  /* 0x0000000516d37c23 */ /* 0x000fc600080108e5 */
[----:B------:R-:W-:Y:S01]  /*9570*/  FMUL.FTZ R137, R23, R137 ;  /* 0x0000008917897220 */ /* 0x000fe20000410000 */
[----:B------:R-:W-:Y:S02]  /*9580*/  FSEL R23, R121, -INF , P1 ;  /* 0xff80000079177808 */ /* 0x000fe40000800000 */
[----:B------:R1:W-:Y:S01]  /*9590*/  MUFU.EX2 R22, R136 ;  /* 0x0000008800167308 */ /* 0x0003e20000000800 */
[----:B------:R-:W-:Y:S01]  /*95a0*/  FSEL R204, R115, -INF , P1 ;  /* 0xff80000073cc7808 */ /* 0x000fe20000800000 */
[----:B------:R-:W-:Y:S01]  /*95b0*/  FFMA.FTZ R224, R224, UR5, -R229 ;  /* 0x00000005e0e07c23 */ /* 0x000fe200080108e5 */
[----:B------:R-:W-:Y:S01]  /*95c0*/  FMUL.FTZ R35, R102, R35 ;  /* 0x0000002366237220 */ /* 0x000fe20000410000 */
[----:B------:R-:W-:Y:S01]  /*95d0*/  FSEL R229, R117, -INF , P2 ;  /* 0xff80000075e57808 */ /* 0x000fe20001000000 */
[----:B-1----:R-:W-:Y:S01]  /*95e0*/  FFMA.FTZ R136, -R206, R206, 1 ;  /* 0x3f800000ce887423 */ /* 0x002fe200000101ce */
[--C-:B------:R-:W-:Y:S01]  /*95f0*/  FFMA.FTZ R206, R23, UR5, -R230.reuse ;  /* 0x0000000517ce7c23 */ /* 0x100fe200080108e6 */
[----:B------:R-:W-:Y:S01]  /*9600*/  FFMA.FTZ R204, R204, UR5, -R231 ;  /* 0x00000005cccc7c23 */ /* 0x000fe200080108e7 */
[----:B------:R1:W-:Y:S01]  /*9610*/  MUFU.EX2 R23, R135 ;  /* 0x0000008700177308 */ /* 0x0003e20000000800 */
[----:B------:R-:W-:Y:S01]  /*9620*/  FMUL.FTZ R136, R136, R32 ;  /* 0x0000002088887220 */ /* 0x000fe20000410000 */
[----:B------:R-:W-:Y:S01]  /*9630*/  FMUL.FTZ R34, R103, R34 ;  /* 0x0000002267227220 */ /* 0x000fe20000410000 */
[----:B------:R-:W-:Y:S01]  /*9640*/  FMUL.FTZ R231, R96, R213 ;  /* 0x000000d560e77220 */ /* 0x000fe20000410000 */
[----:B------:R-:W-:-:S04]  /*9650*/  FFMA.FTZ R213, R229, UR5, -R230 ;  /* 0x00000005e5d57c23 */ /* 0x000fc800080108e6 */
[----:B------:R3:W-:Y:S01]  /*9660*/  MUFU.EX2 R32, R134 ;  /* 0x0000008600207308 */ /* 0x0007e20000000800 */
[----:B-1----:R-:W-:Y:S01]  /*9670*/  FFMA.FTZ R135, -R208, R208, 1 ;  /* 0x3f800000d0877423 */ /* 0x002fe200000101d0 */
[----:B------:R-:W-:Y:S01]  /*9680*/  IADD3 R230, R7, 0x8, RZ ;  /* 0x0000000807e67810 */ /* 0x000fe20007ffe0ff */
[----:B------:R-:W-:Y:S02]  /*9690*/  FMUL.FTZ R205, R205, R231 ;  /* 0x000000e7cdcd7220 */ /* 0x000fe40000410000 */
[----:B------:R-:W-:Y:S01]  /*96a0*/  FMUL.FTZ R135, R135, R34 ;  /* 0x0000002287877220 */ /* 0x000fe20000410000 */
[----:B---3--:R-:W-:Y:S01]  /*96b0*/  FMUL.FTZ R134, R209, R35 ;  /* 0x00000023d1867220 */ /* 0x008fe20000410000 */
[----:B------:R-:W-:Y:S01]  /*96c0*/  IADD3 R35, R7, 0x10, RZ ;  /* 0x0000001007237810 */ /* 0x000fe20007ffe0ff */
[----:B------:R-:W-:Y:S01]  /*96d0*/  FFMA.FTZ R34, -R225, R225, 1 ;  /* 0x3f800000e1227423 */ /* 0x000fe200000101e1 */
[----:B------:R-:W-:Y:S02]  /*96e0*/  VIADD R231, R7, 0xc ;  /* 0x0000000c07e77836 */ /* 0x000fe40000000000 */
[----:B--2---:R-:W-:Y:S01]  /*96f0*/  FMUL.FTZ R215, R17, R215 ;  /* 0x000000d711d77220 */ /* 0x004fe20000410000 */
[----:B------:R-:W-:Y:S01]  /*9700*/  FFMA.FTZ R88, -R88, R88, 1 ;  /* 0x3f80000058587423 */ /* 0x000fe20000010158 */
[----:B------:R1:W-:Y:S01]  /*9710*/  SHFL.IDX PT, R225, R223, R35, 0x1f ;  /* 0x00001f23dfe17589 */ /* 0x0003e200000e0000 */
[C---:B------:R-:W-:Y:S01]  /*9720*/  VIADD R229, R7.reuse, 0x4 ;  /* 0x0000000407e57836 */ /* 0x040fe20000000000 */
[----:B------:R-:W2:Y:S02]  /*9730*/  MUFU.EX2 R105, R105 ;  /* 0x0000006900697308 */ /* 0x000ea40000000800 */
[----:B------:R-:W3:Y:S01]  /*9740*/  SHFL.IDX PT, R230, R223, R230, 0x1f ;  /* 0x00001fe6dfe67589 */ /* 0x000ee200000e0000 */
[----:B------:R-:W-:Y:S01]  /*9750*/  FMUL.FTZ R88, R88, R215 ;  /* 0x000000d758587220 */ /* 0x000fe20000410000 */
[----:B-1----:R-:W-:-:S04]  /*9760*/  IADD3 R35, R7, 0x18, RZ ;  /* 0x0000001807237810 */ /* 0x002fc80007ffe0ff */
[----:B------:R-:W1:Y:S01]  /*9770*/  MUFU.EX2 R101, R101 ;  /* 0x0000006500657308 */ /* 0x000e620000000800 */
[----:B------:R-:W4:Y:S04]  /*9780*/  SHFL.IDX PT, R209, R223, R7, 0x1f ;  /* 0x00001f07dfd17589 */ /* 0x000f2800000e0000 */
[----:B------:R2:W-:Y:S04]  /*9790*/  SHFL.IDX PT, R208, R223, R231, 0x1f ;  /* 0x00001fe7dfd07589 */ /* 0x0005e800000e0000 */
[----:B------:R-:W4:Y:S04]  /*97a0*/  SHFL.IDX PT, R215, R223, R35, 0x1f ;  /* 0x00001f23dfd77589 */ /* 0x000f2800000e0000 */
[----:B------:R-:W4:Y:S01]  /*97b0*/  SHFL.IDX PT, R229, R223, R229, 0x1f ;  /* 0x00001fe5dfe57589 */ /* 0x000f2200000e0000 */
[----:B------:R-:W4:Y:S01]  /*97c0*/  MUFU.EX2 R111, R111 ;  /* 0x0000006f006f7308 */ /* 0x000f220000000800 */
[----:B--2---:R-:W-:-:S02]  /*97d0*/  VIADD R231, R7, 0x14 ;  /* 0x0000001407e77836 */ /* 0x004fc40000000000 */
[----:B------:R-:W-:Y:S01]  /*97e0*/  FMUL.FTZ R33, R105, R33 ;  /* 0x0000002169217220 */ /* 0x000fe20000410000 */
[----:B------:R-:W-:-:S04]  /*97f0*/  FFMA.FTZ R207, -R207, R207, 1 ;  /* 0x3f800000cfcf7423 */ /* 0x000fc800000101cf */
[----:B------:R-:W2:Y:S01]  /*9800*/  MUFU.EX2 R110, R110 ;  /* 0x0000006e006e7308 */ /* 0x000ea20000000800 */
[----:B-1----:R-:W-:Y:S01]  /*9810*/  FMUL.FTZ R36, R101, R36 ;  /* 0x0000002465247220 */ /* 0x002fe20000410000 */
[----:B------:R-:W-:Y:S01]  /*9820*/  FMUL.FTZ R207, R207, R33 ;  /* 0x00000021cfcf7220 */ /* 0x000fe20000410000 */
[----:B------:R-:W1:Y:S01]  /*9830*/  SHFL.IDX PT, R231, R223, R231, 0x1f ;  /* 0x00001fe7dfe77589 */ /* 0x000e6200000e0000 */
[--C-:B---3--:R-:W-:Y:S01]  /*9840*/  FADD.FTZ R44, R44, -R230.reuse ;  /* 0x800000e62c2c7221 */ /* 0x108fe20000010000 */
[----:B------:R-:W-:-:S03]  /*9850*/  FADD.FTZ R46, R46, -R230 ;  /* 0x800000e62e2e7221 */ /* 0x000fc60000010000 */
[----:B------:R3:W-:Y:S01]  /*9860*/  MUFU.EX2 R33, R133 ;  /* 0x0000008500217308 */ /* 0x0007e20000000800 */
[--C-:B----4-:R-:W-:Y:S01]  /*9870*/  FADD.FTZ R40, R40, -R209.reuse ;  /* 0x800000d128287221 */ /* 0x110fe20000010000 */
[----:B------:R-:W-:Y:S01]  /*9880*/  FADD.FTZ R42, R42, -R209 ;  /* 0x800000d12a2a7221 */ /* 0x000fe20000010000 */
[----:B------:R-:W-:Y:S01]  /*9890*/  FADD.FTZ R209, R52, -R215 ;  /* 0x800000d734d17221 */ /* 0x000fe20000010000 */
[----:B------:R-:W-:Y:S01]  /*98a0*/  FFMA.FTZ R52, -R236, R236, 1 ;  /* 0x3f800000ec347423 */ /* 0x000fe200000101ec */
[----:B------:R-:W-:Y:S01]  /*98b0*/  FMUL.FTZ R44, R111, R44 ;  /* 0x0000002c6f2c7220 */ /* 0x000fe20000410000 */
[----:B---3--:R-:W-:Y:S02]  /*98c0*/  FMUL.FTZ R133, R34, R36 ;  /* 0x0000002422857220 */ /* 0x008fe40000410000 */
[----:B------:R3:W-:Y:S01]  /*98d0*/  MUFU.EX2 R36, R124 ;  /* 0x0000007c00247308 */ /* 0x0007e20000000800 */
[--C-:B------:R-:W-:Y:S01]  /*98e0*/  FADD.FTZ R41, R41, -R229.reuse ;  /* 0x800000e529297221 */ /* 0x100fe20000010000 */
[----:B------:R-:W-:Y:S01]  /*98f0*/  FADD.FTZ R43, R43, -R229 ;  /* 0x800000e52b2b7221 */ /* 0x000fe20000010000 */
[----:B------:R-:W-:Y:S01]  /*9900*/  FFMA.FTZ R92, -R92, R92, 1 ;  /* 0x3f8000005c5c7423 */ /* 0x000fe2000001015c */
[----:B------:R-:W-:Y:S01]  /*9910*/  FFMA.FTZ R91, -R91, R91, 1 ;  /* 0x3f8000005b5b7423 */ /* 0x000fe2000001015b */
[----:B------:R-:W-:Y:S01]  /*9920*/  FMUL.FTZ R46, R10, R46 ;  /* 0x0000002e0a2e7220 */ /* 0x000fe20000410000 */
[----:B---3--:R-:W-:-:S02]  /*9930*/  FADD.FTZ R124, R45, -R208 ;  /* 0x800000d02d7c7221 */ /* 0x008fc40000010000 */
[----:B------:R-:W3:Y:S01]  /*9940*/  MUFU.EX2 R108, R108 ;  /* 0x0000006c006c7308 */ /* 0x000ee20000000800 */
[----:B------:R-:W-:Y:S01]  /*9950*/  IADD3 R229, R7, 0x8, RZ ;  /* 0x0000000807e57810 */ /* 0x000fe20007ffe0ff */
[----:B--2---:R-:W-:Y:S01]  /*9960*/  FMUL.FTZ R124, R110, R124 ;  /* 0x0000007c6e7c7220 */ /* 0x004fe20000410000 */
[----:B------:R-:W2:Y:S01]  /*9970*/  SHFL.IDX PT, R223, R223, R233, 0x1f ;  /* 0x00001fe9dfdf7589 */ /* 0x000ea200000e0000 */
[----:B------:R-:W-:Y:S01]  /*9980*/  FMUL.FTZ R52, R52, R44 ;  /* 0x0000002c34347220 */ /* 0x000fe20000410000 */
[----:B------:R-:W-:Y:S01]  /*9990*/  FMUL.FTZ R44, R92, R46 ;  /* 0x0000002e5c2c7220 */ /* 0x000fe20000410000 */
[----:B------:R-:W-:Y:S02]  /*99a0*/  FMUL.FTZ R46, R91, R124 ;  /* 0x0000007c5b2e7220 */ /* 0x000fe40000410000 */
[----:B------:R-:W4:Y:S01]  /*99b0*/  MUFU.EX2 R107, R107 ;  /* 0x0000006b006b7308 */ /* 0x000f220000000800 */
[----:B------:R-:W2:Y:S07]  /*99c0*/  SHFL.IDX PT, R91, R13, R229, 0x1f ;  /* 0x00001fe50d5b7589 */ /* 0x000eae00000e0000 */
[----:B------:R-:W2:Y:S01]  /*99d0*/  MUFU.EX2 R109, R109 ;  /* 0x0000006d006d7308 */ /* 0x000ea20000000800 */
[----:B------:R-:W-:Y:S01]  /*99e0*/  FADD.FTZ R47, R47, -R208 ;  /* 0x800000d02f2f7221 */ /* 0x000fe20000010000 */
[----:B-1----:R-:W-:Y:S01]  /*99f0*/  FADD.FTZ R208, R49, -R231 ;  /* 0x800000e731d07221 */ /* 0x002fe20000010000 */
[----:B------:R-:W-:Y:S01]  /*9a00*/  FFMA.FTZ R45, -R227, R227, 1 ;  /* 0x3f800000e32d7423 */ /* 0x000fe200000101e3 */
[----:B---3--:R-:W-:Y:S01]  /*9a10*/  FMUL.FTZ R49, R108, R40 ;  /* 0x000000286c317220 */ /* 0x008fe20000410000 */
[----:B------:R-:W-:Y:S01]  /*9a20*/  FFMA.FTZ R226, -R226, R226, 1 ;  /* 0x3f800000e2e27423 */ /* 0x000fe200000101e2 */
[----:B------:R-:W-:-:S02]  /*9a30*/  FADD.FTZ R48, R48, -R225 ;  /* 0x800000e130307221 */ /* 0x000fc40000010000 */
[----:B------:R-:W-:Y:S01]  /*9a40*/  FMUL.FTZ R45, R45, R49 ;  /* 0x000000312d2d7220 */ /* 0x000fe20000410000 */
[----:B------:R-:W-:Y:S01]  /*9a50*/  FFMA.FTZ R49, -R228, R228, 1 ;  /* 0x3f800000e4317423 */ /* 0x000fe200000101e4 */
[----:B----4-:R-:W-:Y:S01]  /*9a60*/  FMUL.FTZ R41, R107, R41 ;  /* 0x000000296b297220 */ /* 0x010fe20000410000 */
[----:B------:R-:W-:Y:S01]  /*9a70*/  FADD.FTZ R50, R50, -R225 ;  /* 0x800000e132327221 */ /* 0x000fe20000010000 */
[----:B------:R1:W-:Y:S01]  /*9a80*/  MUFU.EX2 R34, R131 ;  /* 0x0000008300227308 */ /* 0x0003e20000000800 */
[----:B------:R-:W-:Y:S01]  /*9a90*/  FMUL.FTZ R214, R9, R214 ;  /* 0x000000d609d67220 */ /* 0x000fe20000410000 */
[----:B--2---:R-:W-:Y:S01]  /*9aa0*/  FADD.FTZ R40, R53, -R223 ;  /* 0x800000df35287221 */ /* 0x004fe20000010000 */
[----:B------:R-:W-:Y:S01]  /*9ab0*/  FMUL.FTZ R217, R109, R217 ;  /* 0x000000d96dd97220 */ /* 0x000fe20000410000 */
[----:B------:R-:W-:Y:S01]  /*9ac0*/  FMUL.FTZ R49, R49, R41 ;  /* 0x0000002931317220 */ /* 0x000fe20000410000 */
[----:B------:R-:W-:-:S03]  /*9ad0*/  FFMA.FTZ R90, -R90, R90, 1 ;  /* 0x3f8000005a5a7423 */ /* 0x000fc6000001015a */
[----:B------:R2:W-:Y:S01]  /*9ae0*/  MUFU.EX2 R35, R129 ;  /* 0x0000008100237308 */ /* 0x0005e20000000800 */
[----:B-1----:R-:W-:Y:S01]  /*9af0*/  FFMA.FTZ R131, -R232, R232, 1 ;  /* 0x3f800000e8837423 */ /* 0x002fe200000101e8 */
[----:B------:R-:W-:Y:S01]  /*9b00*/  FFMA.FTZ R53, -R237, R237, 1 ;  /* 0x3f800000ed357423 */ /* 0x000fe200000101ed */
[----:B------:R-:W-:Y:S01]  /*9b10*/  FFMA.FTZ R235, -R235, R235, 1 ;  /* 0x3f800000ebeb7423 */ /* 0x000fe200000101eb */
[----:B------:R-:W-:Y:S01]  /*9b20*/  FFMA.FTZ R93, -R93, R93, 1 ;  /* 0x3f8000005d5d7423 */ /* 0x000fe2000001015d */
[----:B------:R-:W-:Y:S01]  /*9b30*/  FMUL.FTZ R47, R24, R47 ;  /* 0x0000002f182f7220 */ /* 0x000fe20000410000 */
[----:B------:R-:W-:Y:S01]  /*9b40*/  FMUL.FTZ R48, R25, R48 ;  /* 0x0000003019307220 */ /* 0x000fe20000410000 */
[----:B------:R-:W-:Y:S01]  /*9b50*/  FMUL.FTZ R41, R26, R50 ;  /* 0x000000321a297220 */ /* 0x000fe20000410000 */
[----:B------:R-:W-:Y:S01]  /*9b60*/  FMUL.FTZ R43, R12, R43 ;  /* 0x0000002b0c2b7220 */ /* 0x000fe20000410000 */
[----:B--2---:R-:W-:Y:S01]  /*9b70*/  FMUL.FTZ R129, R226, R217 ;  /* 0x000000d9e2817220 */ /* 0x004fe20000410000 */
[----:B------:R-:W-:Y:S01]  /*9b80*/  FFMA.FTZ R94, -R94, R94, 1 ;  /* 0x3f8000005e5e7423 */ /* 0x000fe2000001015e */
[----:B------:R-:W-:Y:S01]  /*9b90*/  FMUL.FTZ R208, R27, R208 ;  /* 0x000000d01bd07220 */ /* 0x000fe20000410000 */
[C---:B------:R-:W-:Y:S01]  /*9ba0*/  VIADD R230, R7.reuse, 0x4 ;  /* 0x0000000407e67836 */ /* 0x040fe20000000000 */
[----:B------:R-:W-:Y:S01]  /*9bb0*/  IADD3 R217, R7, 0x10, RZ ;  /* 0x0000001007d97810 */ /* 0x000fe20007ffe0ff */
[----:B------:R-:W-:Y:S01]  /*9bc0*/  FMUL.FTZ R131, R131, R214 ;  /* 0x000000d683837220 */ /* 0x000fe20000410000 */
[--C-:B------:R-:W-:Y:S01]  /*9bd0*/  FADD.FTZ R60, R60, -R91.reuse ;  /* 0x8000005b3c3c7221 */ /* 0x100fe20000010000 */
        /* <DEDUP_REMOVED lines=8> */
[----:B------:R-:W-:Y:S01]  /*9c60*/  FMUL.FTZ R48, R93, R208 ;  /* 0x000000d05d307220 */ /* 0x000fe20000410000 */
[----:B------:R-:W-:Y:S01]  /*9c70*/  VIADD R226, R7, 0xc ;  /* 0x0000000c07e27836 */ /* 0x000fe20000000000 */
        /* <DEDUP_REMOVED lines=176> */
[----:B------:R-:W-:Y:S01]  /*a780*/  FMUL.FTZ R75, R14, R75 ;  /* 0x0000004b0e4b7220 */ /* 0x000fe20000410000 */
[----:B------:R-:W-:Y:S01]  /*a790*/  FFMA.FTZ R65, -R113, R113, 1 ;  /* 0x3f80000071417423 */ /* 0x000fe20000010171 */
[----:B------:R-:W-:Y:S01]  /*a7a0*/  FFMA.FTZ R72, -R115, R115, 1 ;  /* 0x3f80000073487423 */ /* 0x000fe20000010173 */
[----:B--2---:R-:W-:Y:S01]  /*a7b0*/  FMUL.FTZ R81, R212, R81 ;  /* 0x00000051d4517220 */ /* 0x004fe20000410000 */
        /* <DEDUP_REMOVED lines=75> */
[----:B---3--:R-:W-:-:S05]  /*ac70*/  IMAD R29, R0, 0x4000, R209 ;  /* 0x00004000001d7824 */ /* 0x008fca00078e02d1 */
        /* <DEDUP_REMOVED lines=141> */
.L_x_1402:
        /* <DEDUP_REMOVED lines=70> */
.L_x_1403:
        /* <DEDUP_REMOVED lines=12> */
.L_x_1393:
        /* <DEDUP_REMOVED lines=9> */
[----:B-----5:R-:W-:-:S04]  /*bb00*/  IADD3 R5, R5, -0x80, RZ ;  /* 0xffffff8005057810 */ /* 0x020fc80007ffe0ff */
[----:B------:R-:W-:Y:S02]  /*bb10*/  SHF.R.S32.HI R6, RZ, 0x1f, R5 ;  /* 0x0000001fff067819 */ /* 0x000fe40000011405 */
[C---:B-1----:R-:W-:Y:S01]  /*bb20*/  IADD3 R15, R14.reuse, -0x80, RZ ;  /* 0xffffff800e0f7810 */ /* 0x042fe20007ffe0ff */
[----:B------:R-:W-:Y:S01]  /*bb30*/  VIADD R14, R14, 0xffffff80 ;  /* 0xffffff800e0e7836 */ /* 0x000fe20000000000 */
[----:B------:R-:W-:-:S04]  /*bb40*/  LEA.HI R7, R6, R5, RZ, 0x5 ;  /* 0x0000000506077211 */ /* 0x000fc800078f28ff */
[----:B------:R-:W-:Y:S02]  /*bb50*/  LOP3.LUT R8, R7, 0xffffffe0, RZ, 0xc0, !PT ;  /* 0xffffffe007087812 */ /* 0x000fe400078ec0ff */
[----:B------:R-:W-:-:S03]  /*bb60*/  SHF.R.S32.HI R14, RZ, 0x1f, R14 ;  /* 0x0000001fff0e7819 */ /* 0x000fc6000001140e */
[----:B------:R-:W-:Y:S01]  /*bb70*/  IMAD.IADD R8, R5, 0x1, -R8 ;  /* 0x0000000105087824 */ /* 0x000fe200078e0a08 */
[----:B------:R-:W-:-:S04]  /*bb80*/  LEA.HI R14, R14, R15, RZ, 0x7 ;  /* 0x0000000f0e0e7211 */ /* 0x000fc800078f38ff */
[----:B------:R-:W-:Y:S01]  /*bb90*/  SHF.R.S32.HI R14, RZ, 0x7, R14 ;  /* 0x00000007ff0e7819 */ /* 0x000fe2000001140e */
[----:B------:R-:W-:Y:S01]  /*bba0*/  IMAD.MOV.U32 R23, RZ, RZ, 0x40000040 ;  /* 0x40000040ff177424 */ /* 0x000fe200078e00ff */
[CC--:B--2---:R-:W-:Y:S02]  /*bbb0*/  LEA.HI R9, R12.reuse, R13.reuse, RZ, 0x2 ;  /* 0x0000000d0c097211 */ /* 0x0c4fe400078f10ff */
[----:B------:R-:W-:Y:S02]  /*bbc0*/  LEA.HI R12, R12, R13, RZ, 0x5 ;  /* 0x0000000d0c0c7211 */ /* 0x000fe400078f28ff */
[--C-:B------:R-:W-:Y:S02]  /*bbd0*/  SHF.R.S32.HI R10, RZ, 0x2, R9.reuse ;  /* 0x00000002ff0a7819 */ /* 0x100fe40000011409 */
[----:B------:R-:W-:Y:S02]  /*bbe0*/  SHF.R.S32.HI R7, RZ, 0x1f, R9 ;  /* 0x0000001fff077819 */ /* 0x000fe40000011409 */
[----:B------:R-:W-:-:S02]  /*bbf0*/  LEA.HI R13, R14, R14, RZ, 0x1 ;  /* 0x0000000e0e0d7211 */ /* 0x000fc400078f08ff */
[----:B------:R-:W-:Y:S02]  /*bc00*/  LEA.HI R9, R7, R10, RZ, 0x3 ;  /* 0x0000000a07097211 */ /* 0x000fe400078f18ff */
[----:B------:R-:W-:Y:S02]  /*bc10*/  SHF.R.S32.HI R7, RZ, 0x1f, R8 ;  /* 0x0000001fff077819 */ /* 0x000fe40000011408 */
[----:B------:R-:W-:Y:S02]  /*bc20*/  LOP3.LUT R11, R9, 0xfffffff8, RZ, 0xc0, !PT ;  /* 0xfffffff8090b7812 */ /* 0x000fe400078ec0ff */
[CC--:B------:R-:W-:Y:S02]  /*bc30*/  LEA.HI R9, R7.reuse, R8.reuse, RZ, 0x3 ;  /* 0x0000000807097211 */ /* 0x0c0fe400078f18ff */
[----:B------:R-:W-:Y:S02]  /*bc40*/  LEA.HI R7, R7, R8, RZ, 0x2 ;  /* 0x0000000807077211 */ /* 0x000fe400078f10ff */
[----:B------:R-:W-:-:S02]  /*bc50*/  SHF.R.S32.HI R8, RZ, 0x5, R12 ;  /* 0x00000005ff087819 */ /* 0x000fc4000001140c */
[----:B------:R-:W-:Y:S02]  /*bc60*/  IADD3 R11, R10, -R11, RZ ;  /* 0x8000000b0a0b7210 */ /* 0x000fe40007ffe0ff */
[----:B------:R-:W-:Y:S02]  /*bc70*/  SHF.R.S32.HI R12, RZ, 0x2, R7 ;  /* 0x00000002ff0c7819 */ /* 0x000fe40000011407 */
[--C-:B------:R-:W-:Y:S02]  /*bc80*/  SHF.R.S32.HI R10, RZ, 0x3, R9.reuse ;  /* 0x00000003ff0a7819 */ /* 0x100fe40000011409 */
[----:B------:R-:W-:Y:S02]  /*bc90*/  SHF.R.S32.HI R9, RZ, 0x1f, R9 ;  /* 0x0000001fff097819 */ /* 0x000fe40000011409 */
[----:B------:R-:W-:Y:S02]  /*bca0*/  LOP3.LUT R13, R13, 0x3fffffe, RZ, 0xc0, !PT ;  /* 0x03fffffe0d0d7812 */ /* 0x000fe400078ec0ff */
[----:B------:R-:W-:-:S02]  /*bcb0*/  LEA.HI R7, R7, R12, RZ, 0x1 ;  /* 0x0000000c07077211 */ /* 0x000fc400078f08ff */
[----:B------:R-:W-:Y:S01]  /*bcc0*/  LEA.HI R9, R9, R10, RZ, 0x4 ;  /* 0x0000000a09097211 */ /* 0x000fe200078f20ff */
[----:B------:R-:W-:Y:S01]  /*bcd0*/  IMAD.IADD R14, R14, 0x1, -R13 ;  /* 0x000000010e0e7824 */ /* 0x000fe200078e0a0d */
[----:B------:R-:W-:Y:S02]  /*bce0*/  LOP3.LUT R7, R7, 0xfffffffe, RZ, 0xc0, !PT ;  /* 0xfffffffe07077812 */ /* 0x000fe400078ec0ff */
[----:B------:R-:W-:Y:S02]  /*bcf0*/  LEA R13, R8, R11, 0x4 ;  /* 0x0000000b080d7211 */ /* 0x000fe400078e20ff */
[----:B------:R-:W-:Y:S01]  /*bd00*/  LOP3.LUT R9, R9, 0x1ffffff0, RZ, 0xc0, !PT ;  /* 0x1ffffff009097812 */ /* 0x000fe200078ec0ff */
[----:B------:R-:W-:Y:S01]  /*bd10*/  IMAD.IADD R7, R12, 0x1, -R7 ;  /* 0x000000010c077824 */ /* 0x000fe200078e0a07 */
[----:B------:R-:W-:Y:S01]  /*bd20*/  LEA.HI R8, R6, R5, RZ, 0x2 ;  /* 0x0000000506087211 */ /* 0x000fe200078f10ff */
[----:B------:R-:W-:Y:S01]  /*bd30*/  VIADD R6, R12, 0x8 ;  /* 0x000000080c067836 */ /* 0x000fe20000000000 */
[----:B------:R-:W-:Y:S01]  /*bd40*/  IADD3 R10, R10, -R9, RZ ;  /* 0x800000090a0a7210 */ /* 0x000fe20007ffe0ff */
[----:B------:R-:W-:Y:S01]  /*bd50*/  IMAD R19, R14, 0x40, R13 ;  /* 0x000000400e137824 */ /* 0x000fe200078e020d */
[----:B------:R-:W-:-:S02]  /*bd60*/  LOP3.LUT R18, R8, 0xfffffffc, RZ, 0xc0, !PT ;  /* 0xfffffffc08127812 */ /* 0x000fc400078ec0ff */
[----:B------:R-:W-:Y:S01]  /*bd70*/  LEA.HI R11, R6, R6, RZ, 0x1 ;  /* 0x00000006060b7211 */ /* 0x000fe200078f08ff */
[----:B------:R-:W3:Y:S01]  /*bd80*/  S2R R8, SR_CTAID.X ;  /* 0x0000000000087919 */ /* 0x000ee20000002500 */
[----:B------:R-:W-:Y:S01]  /*bd90*/  LEA R10, R10, R7, 0x3 ;  /* 0x000000070a0a7211 */ /* 0x000fe200078e18ff */
[C---:B------:R-:W-:Y:S01]  /*bda0*/  VIADD R7, R12.reuse, 0x10 ;  /* 0x000000100c077836 */ /* 0x040fe20000000000 */
[----:B------:R-:W-:Y:S02]  /*bdb0*/  IADD3 R9, R5, -R18, RZ ;  /* 0x8000001205097210 */ /* 0x000fe40007ffe0ff */
[----:B------:R-:W-:Y:S01]  /*bdc0*/  LOP3.LUT R5, R11, 0xfffffffe, RZ, 0xc0, !PT ;  /* 0xfffffffe0b057812 */ /* 0x000fe200078ec0ff */
[----:B------:R-:W-:Y:S01]  /*bdd0*/  VIADD R13, R12, 0x18 ;  /* 0x000000180c0d7836 */ /* 0x000fe20000000000 */
[----:B------:R1:W-:Y:S01]  /*bde0*/  STL [R1+0x84], R10 ;  /* 0x0000840a01007387 */ /* 0x0003e20000100800 */
[----:B------:R-:W-:Y:S02]  /*bdf0*/  LEA.HI R12, R7, R7, RZ, 0x1 ;  /* 0x00000007070c7211 */ /* 0x000fe400078f08ff */
[----:B------:R-:W-:-:S02]  /*be00*/  IADD3 R6, R6, -R5, RZ ;  /* 0x8000000506067210 */ /* 0x000fc40007ffe0ff */
[--C-:B------:R-:W-:Y:S02]  /*be10*/  SHF.R.S32.HI R5, RZ, 0x1, R11.reuse ;  /* 0x00000001ff057819 */ /* 0x100fe4000001140b */
[----:B------:R-:W-:Y:S02]  /*be20*/  LEA.HI R15, R13, R13, RZ, 0x1 ;  /* 0x0000000d0d0f7211 */ /* 0x000fe400078f08ff */
[----:B-1----:R-:W-:Y:S02]  /*be30*/  SHF.R.S32.HI R10, RZ, 0x1f, R11 ;  /* 0x0000001fff0a7819 */ /* 0x002fe4000001140b */
[----:B------:R-:W-:Y:S02]  /*be40*/  LOP3.LUT R14, R12, 0xfffffffe, RZ, 0xc0, !PT ;  /* 0xfffffffe0c0e7812 */ /* 0x000fe400078ec0ff */
[----:B------:R-:W-:Y:S02]  /*be50*/  SHF.R.S32.HI R11, RZ, 0x1, R12 ;  /* 0x00000001ff0b7819 */ /* 0x000fe4000001140c */
[----:B------:R-:W-:-:S02]  /*be60*/  LEA.HI R10, R10, R5, RZ, 0x4 ;  /* 0x000000050a0a7211 */ /* 0x000fc400078f20ff */
[----:B------:R-:W-:Y:S02]  /*be70*/  SHF.R.S32.HI R12, RZ, 0x1f, R12 ;  /* 0x0000001fff0c7819 */ /* 0x000fe4000001140c */
[--C-:B------:R-:W-:Y:S02]  /*be80*/  SHF.R.S32.HI R17, RZ, 0x1, R15.reuse ;  /* 0x00000001ff117819 */ /* 0x100fe4000001140f */
[----:B------:R-:W-:Y:S02]  /*be90*/  SHF.R.S32.HI R18, RZ, 0x1f, R15 ;  /* 0x0000001fff127819 */ /* 0x000fe4000001140f */
[----:B------:R-:W-:Y:S02]  /*bea0*/  LOP3.LUT R10, R10, 0x1ffffff0, RZ, 0xc0, !PT ;  /* 0x1ffffff00a0a7812 */ /* 0x000fe400078ec0ff */
[----:B------:R-:W-:Y:S02]  /*beb0*/  LEA.HI R12, R12, R11, RZ, 0x4 ;  /* 0x0000000b0c0c7211 */ /* 0x000fe400078f20ff */
[----:B------:R-:W-:Y:S01]  /*bec0*/  LEA.HI R18, R18, R17, RZ, 0x4 ;  /* 0x0000001112127211 */ /* 0x000fe200078f20ff */
[----:B------:R-:W-:Y:S01]  /*bed0*/  IMAD.IADD R5, R5, 0x1, -R10 ;  /* 0x0000000105057824 */ /* 0x000fe200078e0a0a */
[----:B------:R-:W-:-:S02]  /*bee0*/  LOP3.LUT R12, R12, 0x1ffffff0, RZ, 0xc0, !PT ;  /* 0x1ffffff00c0c7812 */ /* 0x000fc400078ec0ff */
[----:B------:R-:W-:Y:S02]  /*bef0*/  LOP3.LUT R10, R15, 0xfffffffe, RZ, 0xc0, !PT ;  /* 0xfffffffe0f0a7812 */ /* 0x000fe400078ec0ff */
[----:B------:R-:W-:Y:S01]  /*bf00*/  LOP3.LUT R18, R18, 0x1ffffff0, RZ, 0xc0, !PT ;  /* 0x1ffffff012127812 */ /* 0x000fe200078ec0ff */
[----:B------:R-:W-:Y:S01]  /*bf10*/  IMAD.IADD R11, R11, 0x1, -R12 ;  /* 0x000000010b0b7824 */ /* 0x000fe200078e0a0c */
[----:B------:R-:W-:Y:S01]  /*bf20*/  IADD3 R14, R7, -R14, RZ ;  /* 0x8000000e070e7210 */ /* 0x000fe20007ffe0ff */
[----:B------:R-:W-:Y:S01]  /*bf30*/  IMAD R5, R5, 0x8, R6 ;  /* 0x0000000805057824 */ /* 0x000fe200078e0206 */
[----:B------:R-:W-:Y:S02]  /*bf40*/  IADD3 R10, R13, -R10, RZ ;  /* 0x8000000a0d0a7210 */ /* 0x000fe40007ffe0ff */
[----:B------:R-:W-:Y:S02]  /*bf50*/  IADD3 R17, R17, -R18, RZ ;  /* 0x8000001211117210 */ /* 0x000fe40007ffe0ff */
[----:B------:R-:W-:Y:S01]  /*bf60*/  LEA R12, R11, R14, 0x3 ;  /* 0x0000000e0b0c7211 */ /* 0x000fe200078e18ff */
[----:B------:R4:W-:Y:S02]  /*bf70*/  STL [R1+0x80], R5 ;  /* 0x0000800501007387 */ /* 0x0009e40000100800 */
[----:B------:R-:W-:-:S02]  /*bf80*/  IMAD R7, R17, 0x8, R10 ;  /* 0x0000000811077824 */ /* 0x000fc400078e020a */
[----:B---3--:R-:W-:Y:S01]  /*bf90*/  IMAD R6, R8, -0x80, R21 ;  /* 0xffffff8008067824 */ /* 0x008fe200078e0215 */
[----:B------:R-:W-:Y:S01]  /*bfa0*/  STL [R1+0x7c], R12 ;  /* 0x00007c0c01007387 */ /* 0x000fe20000100800 */
[----:B----4-:R-:W-:-:S03]  /*bfb0*/  LEA R5, R20, R16, 0xd ;  /* 0x0000001014057211 */ /* 0x010fc600078e68ff */
[----:B------:R1:W-:Y:S02]  /*bfc0*/  STL [R1+0x78], R7 ;  /* 0x0000780701007387 */ /* 0x0003e40000100800 */
        /* <DEDUP_REMOVED lines=12> */
[----:B------:R-:W-:Y:S01]  /*c090*/  IMAD R8, R8, -0x80, -R19 ;  /* 0xffffff8008087824 */ /* 0x000fe200078e0a13 */
[C---:B------:R-:W-:Y:S01]  /*c0a0*/  IADD3 R22, R12.reuse, 0x2, RZ ;  /* 0x000000020c167810 */ /* 0x040fe20007ffe0ff */
[C---:B------:R-:W-:Y:S01]  /*c0b0*/  VIADD R20, R12.reuse, 0x4 ;  /* 0x000000040c147836 */ /* 0x040fe20000000000 */
[----:B------:R-:W-:Y:S01]  /*c0c0*/  MOV R21, 0x40000040 ;  /* 0x4000004000157802 */ /* 0x000fe20000000f00 */
[----:B------:R1:W-:Y:S01]  /*c0d0*/  STL [R1+0x6c], R12 ;  /* 0x00006c0c01007387 */ /* 0x0003e20000100800 */
[----:B------:R-:W-:Y:S01]  /*c0e0*/  IADD3 R18, R12, 0x6, RZ ;  /* 0x000000060c127810 */ /* 0x000fe20007ffe0ff */
[----:B------:R-:W-:Y:S01]  /*c0f0*/  IMAD.MOV.U32 R19, RZ, RZ, 0x40000040 ;  /* 0x40000040ff137424 */ /* 0x000fe200078e00ff */
[----:B------:R-:W-:Y:S01]  /*c100*/  MOV R11, 0x40000040 ;  /* 0x40000040000b7802 */ /* 0x000fe20000000f00 */
[----:B------:R-:W-:Y:S01]  /*c110*/  STL [R1+0x74], R6 ;  /* 0x0000740601007387 */ /* 0x000fe20000100800 */
[C---:B------:R-:W-:Y:S01]  /*c120*/  VIADD R10, R5.reuse, 0x6 ;  /* 0x00000006050a7836 */ /* 0x040fe20000000000 */
[----:B------:R-:W-:Y:S01]  /*c130*/  MOV R15, 0x40000040 ;  /* 0x40000040000f7802 */ /* 0x000fe20000000f00 */
[C---:B------:R-:W-:Y:S01]  /*c140*/  VIADD R14, R5.reuse, 0x2 ;  /* 0x00000002050e7836 */ /* 0x040fe20000000000 */
[----:B------:R2:W-:Y:S01]  /*c150*/  STL [R1+0x68], R5 ;  /* 0x0000680501007387 */ /* 0x0005e20000100800 */
[----:B------:R-:W-:Y:S01]  /*c160*/  IMAD.MOV.U32 R13, RZ, RZ, 0x40000040 ;  /* 0x40000040ff0d7424 */ /* 0x000fe200078e00ff */
[----:B-1----:R-:W-:-:S02]  /*c170*/  IADD3 R12, R5, 0x4, RZ ;  /* 0x00000004050c7810 */ /* 0x002fc40007ffe0ff */
[----:B------:R1:W-:Y:S04]  /*c180*/  STL.64 [R1+0x60], R22 ;  /* 0x0000601601007387 */ /* 0x0003e80000100a00 */
[----:B------:R1:W-:Y:S04]  /*c190*/  STL.64 [R1+0x58], R20 ;  /* 0x0000581401007387 */ /* 0x0003e80000100a00 */
[----:B------:R1:W-:Y:S04]  /*c1a0*/  STL.64 [R1+0x50], R18 ;  /* 0x0000501201007387 */ /* 0x0003e80000100a00 */
[----:B------:R1:W-:Y:S04]  /*c1b0*/  STL.64 [R1+0x38], R10 ;  /* 0x0000380a01007387 */ /* 0x0003e80000100a00 */
[----:B------:R1:W-:Y:S04]  /*c1c0*/  STL.64 [R1+0x48], R14 ;  /* 0x0000480e01007387 */ /* 0x0003e80000100a00 */
[----:B------:R1:W-:Y:S01]  /*c1d0*/  STL.64 [R1+0x40], R12 ;  /* 0x0000400c01007387 */ /* 0x0003e20000100a00 */
[C---:B--2---:R-:W-:Y:S01]  /*c1e0*/  IADD3 R5, R9.reuse, 0x4, RZ ;  /* 0x0000000409057810 */ /* 0x044fe20007ffe0ff */
[C---:B------:R-:W-:Y:S01]  /*c1f0*/  VIADD R17, R9.reuse, 0x8 ;  /* 0x0000000809117836 */ /* 0x040fe20000000000 */
[C---:B------:R-:W-:Y:S01]  /*c200*/  IADD3 R6, R9.reuse, 0xc, RZ ;  /* 0x0000000c09067810 */ /* 0x040fe20007ffe0ff */
[C---:B------:R-:W-:Y:S01]  /*c210*/  VIADD R5, R9.reuse, 0x10 ;  /* 0x0000001009057836 */ /* 0x040fe20000000000 */
[C---:B------:R-:W-:Y:S01]  /*c220*/  IADD3 R17, R9.reuse, 0x14, RZ ;  /* 0x0000001409117810 */ /* 0x040fe20007ffe0ff */
[C---:B------:R-:W-:Y:S01]  /*c230*/  VIADD R6, R9.reuse, 0x18 ;  /* 0x0000001809067836 */ /* 0x040fe20000000000 */
[----:B------:R-:W-:-:S07]  /*c240*/  IADD3 R5, R9, 0x1c, RZ ;  /* 0x0000001c09057810 */ /* 0x000fce0007ffe0ff */
.L_x_1416:
[----:B------:R-:W-:-:S05]  /*c250*/  IMAD.U32 R5, RZ, RZ, UR36 ;  /* 0x00000024ff057e24 */ /* 0x000fca000f8e00ff */
[----:B------:R-:W-:-:S04]  /*c260*/  LOP3.LUT R5, R5, 0x1, RZ, 0xfc, !PT ;  /* 0x0000000105057812 */ /* 0x000fc800078efcff */
[----:B------:R-:W-:-:S13]  /*c270*/  ISETP.NE.AND P6, PT, R5, 0x3, PT ;  /* 0x000000030500780c */ /* 0x000fda0003fc5270 */
[----:B------:R-:W-:Y:S05]  /*c280*/  @!P6 BRA `(.L_x_1406) ;  /* 0x000000000004e947 */ /* 0x000fea0003800000 */
[----:B------:R-:W-:Y:S01]  /*c290*/  BPT.TRAP 0x1 ;  /* 0x000000040000795c */ /* 0x000fe20000300000 */
.L_x_1406:
[----:B------:R-:W-:Y:S02]  /*c2a0*/  LEA R6, R0, R16, 0x3 ;  /* 0x0000001000067211 */ /* 0x000fe400078e18ff */
[----:B-1----:R-:W-:-:S04]  /*c2b0*/  SHF.L.U32 R21, R4, 0x1f, RZ ;  /* 0x0000001f04157819 */ /* 0x002fc800000006ff */
[----:B------:R1:W2:Y:S01]  /*c2c0*/  SYNCS.PHASECHK.TRANS64.TRYWAIT P0, [R6+URZ+0x30c10], R21 ;  /* 0x030c1015060075a7 */ /* 0x0002a2000800017f */
[----:B------:R-:W-:Y:S05]  /*c2d0*/  @!P6 BRA `(.L_x_1407) ;  /* 0x000000000004e947 */ /* 0x000fea0003800000 */
[----:B------:R-:W-:Y:S01]  /*c2e0*/  BPT.TRAP 0x1 ;  /* 0x000000040000795c */ /* 0x000fe20000300000 */
.L_x_1407:
[----:B------:R-:W-:-:S05]  /*c2f0*/  VIADD R5, R16, 0x10000 ;  /* 0x0001000010057836 */ /* 0x000fca0000000000 */
[----:B------:R-:W-:-:S04]  /*c300*/  SHF.R.U32.HI R5, RZ, 0x4, R5 ;  /* 0x00000004ff057819 */ /* 0x000fc80000011605 */
[----:B------:R-:W-:-:S04]  /*c310*/  LOP3.LUT R5, R5, 0x3fff, RZ, 0xc0, !PT ;  /* 0x00003fff05057812 */ /* 0x000fc800078ec0ff */
[----:B------:R-:W-:Y:S01]  /*c320*/  LOP3.LUT R11, R5, 0x10000, RZ, 0xfc, !PT ;  /* 0x00010000050b7812 */ /* 0x000fe200078efcff */
[----:B--2---:R-:W-:Y:S06]  /*c330*/  @P0 BRA `(.L_x_1408) ;  /* 0x0000000000080947 */ /* 0x004fec0003800000 */
[----:B------:R-:W2:Y:S02]  /*c340*/  SYNCS.PHASECHK.TRANS64.TRYWAIT P0, [R6+URZ+0x30c10], R21 ;  /* 0x030c1015060075a7 */ /* 0x000ea4000800017f */
[----:B--2---:R-:W-:Y:S05]  /*c350*/  @!P0 BRA `(.L_x_1409) ;  /* 0x0000008400648947 */ /* 0x004fea0003800000 */
.L_x_1408:
        /* <DEDUP_REMOVED lines=26> */
[C---:B------:R-:W-:Y:S02]  /*c500*/  LEA R12, R0.reuse, R12, 0x7 ;  /* 0x0000000c000c7211 */ /* 0x040fe400078e38ff */
[C---:B------:R-:W-:Y:S02]  /*c510*/  IMAD R227, R3.reuse, 0x2, R10 ;  /* 0x0000000203e37824 */ /* 0x040fe400078e020a */
[----:B------:R-:W-:Y:S01]  /*c520*/  IMAD R14, R0, 0x80, R14 ;  /* 0x00000080000e7824 */ /* 0x000fe200078e020e */
[----:B------:R-:W-:Y:S01]  /*c530*/  LEA R11, R3, R12, 0x1 ;  /* 0x0000000c030b7211 */ /* 0x000fe200078e08ff */
[----:B------:R-:W-:-:S03]  /*c540*/  IMAD R17, R227, 0x4, R16 ;  /* 0x00000004e3117824 */ /* 0x000fc600078e0210 */
        /* <DEDUP_REMOVED lines=8> */
[----:B------:R-:W-:Y:S02]  /*c5d0*/  R2UR UR4, R18 ;  /* 0x00000000120472ca */ /* 0x000fe400000e0000 */
[----:B------:R-:W-:Y:S01]  /*c5e0*/  LEA R18, R0, R13, 0x7 ;  /* 0x0000000d00127211 */ /* 0x000fe200078e38ff */
[----:B------:R-:W-:-:S03]  /*c5f0*/  IMAD R13, R3, 0x2, R14 ;  /* 0x00000002030d7824 */ /* 0x000fc600078e020e */
[----:B------:R-:W-:Y:S01]  /*c600*/  LEA R19, R3, R18, 0x1 ;  /* 0x0000001203137211 */ /* 0x000fe200078e08ff */
[----:B------:R-:W-:Y:S02]  /*c610*/  IMAD R10, R13, 0x4, R16 ;  /* 0x000000040d0a7824 */ /* 0x000fe400078e0210 */
[----:B------:R-:W-:Y:S01]  /*c620*/  VIADD R18, R16, 0x20000 ;  /* 0x0002000010127836 */ /* 0x000fe20000000000 */
[----:B------:R-:W-:-:S03]  /*c630*/  LEA R12, R19, R16, 0x2 ;  /* 0x00000010130c7211 */ /* 0x000fc600078e10ff */
[--C-:B------:R-:W-:Y:S01]  /*c640*/  IMAD R14, R11, 0x4, R18.reuse ;  /* 0x000000040b0e7824 */ /* 0x100fe200078e0212 */
[-C--:B------:R-:W-:Y:S01]  /*c650*/  LEA R11, R13, R18.reuse, 0x2 ;  /* 0x000000120d0b7211 */ /* 0x080fe200078e10ff */
[----:B------:R-:W-:Y:S01]  /*c660*/  IMAD R13, R19, 0x4, R18 ;  /* 0x00000004130d7824 */ /* 0x000fe200078e0212 */
[----:B------:R-:W-:Y:S01]  /*c670*/  LEA R227, R227, R18, 0x2 ;  /* 0x00000012e3e37211 */ /* 0x000fe200078e10ff */
        /* <DEDUP_REMOVED lines=13> */
.L_x_1410:
[----:B------:R1:W1:Y:S01]  /*c750*/  SYNCS.PHASECHK.TRANS64.TRYWAIT P0, [R6+URZ+0x30c30], R21 ;  /* 0x030c3015060075a7 */ /* 0x000262000800017f */
[----:B------:R-:W-:Y:S05]  /*c760*/  @!P6 BRA `(.L_x_1411) ;  /* 0x000000000004e947 */ /* 0x000fea0003800000 */
[----:B------:R-:W-:Y:S01]  /*c770*/  BPT.TRAP 0x1 ;  /* 0x000000040000795c */ /* 0x000fe20000300000 */
.L_x_1411:
[----:B-1----:R-:W-:Y:S05]  /*c780*/  @P0 BRA `(.L_x_1412) ;  /* 0x0000000000080947 */ /* 0x002fea0003800000 */
[----:B------:R-:W1:Y:S02]  /*c790*/  SYNCS.PHASECHK.TRANS64.TRYWAIT P0, [R6+URZ+0x30c30], R21 ;  /* 0x030c3015060075a7 */ /* 0x000e64000800017f */
[----:B-1----:R-:W-:Y:S05]  /*c7a0*/  @!P0 BRA `(.L_x_1413) ;  /* 0x0000008000648947 */ /* 0x002fea0003800000 */
.L_x_1412:
[----:B------:R-:W2:Y:S01]  /*c7b0*/  LDL R24, [R1+0x68] ;  /* 0x0000680001187983 */ /* 0x000ea20000100800 */
[----:B------:R-:W-:Y:S01]  /*c7c0*/  IADD3 R23, R16, 0x18000, RZ ;  /* 0x0001800010177810 */ /* 0x000fe20007ffe0ff */
[----:B------:R-:W-:Y:S02]  /*c7d0*/  ULDC UR9, c[0x0][0x75c] ;  /* 0x0001d70000097ab9 */ /* 0x000fe40000000800 */
[----:B------:R1:W-:Y:S01]  /*c7e0*/  STL [R1+0x128], R200 ;  /* 0x000128c801007387 */ /* 0x0003e20000100800 */
[----:B------:R-:W-:Y:S01]  /*c7f0*/  SHF.R.U32.HI R23, RZ, 0x4, R23 ;  /* 0x00000004ff177819 */ /* 0x000fe20000011617 */
[----:B------:R-:W-:Y:S01]  /*c800*/  FMUL.FTZ R83, R83, UR9 ;  /* 0x0000000953537c20 */ /* 0x000fe20008410000 */
[----:B------:R-:W-:Y:S01]  /*c810*/  FMUL.FTZ R84, R84, UR9 ;  /* 0x0000000954547c20 */ /* 0x000fe20008410000 */
[----:B------:R3:W-:Y:S01]  /*c820*/  STL [R1+0x124], R201 ;  /* 0x000124c901007387 */ /* 0x0007e20000100800 */
[----:B------:R-:W-:Y:S01]  /*c830*/  LOP3.LUT R136, R23, 0x3fff, RZ, 0xc0, !PT ;  /* 0x00003fff17887812 */ /* 0x000fe200078ec0ff */
[----:B------:R-:W-:Y:S01]  /*c840*/  FMUL.FTZ R85, R85, UR9 ;  /* 0x0000000955557c20 */ /* 0x000fe20008410000 */
[----:B------:R-:W-:Y:S01]  /*c850*/  FMUL.FTZ R18, R72, UR9 ;  /* 0x0000000948127c20 */ /* 0x000fe20008410000 */
[----:B------:R4:W-:Y:S01]  /*c860*/  STL [R1+0x120], R202 ;  /* 0x000120ca01007387 */ /* 0x0009e20000100800 */
[----:B------:R-:W-:Y:S01]  /*c870*/  LOP3.LUT R25, R136, 0x10000, RZ, 0xfc, !PT ;  /* 0x0001000088197812 */ /* 0x000fe200078efcff */
[----:B------:R-:W-:Y:S01]  /*c880*/  FMUL.FTZ R230, R73, UR9 ;  /* 0x0000000949e67c20 */ /* 0x000fe20008410000 */
[----:B------:R-:W-:Y:S01]  /*c890*/  FMUL.FTZ R19, R74, UR9 ;  /* 0x000000094a137c20 */ /* 0x000fe20008410000 */
[----:B------:R2:W-:Y:S01]  /*c8a0*/  STL [R1+0x11c], R203 ;  /* 0x00011ccb01007387 */ /* 0x0005e20000100800 */
        /* <DEDUP_REMOVED lines=126> */
[----:B--2---:R-:W-:Y:S01]  /*d090*/  IADD3 R2, -R2, 0x8, RZ ;  /* 0x0000000802027810 */ /* 0x004fe20007ffe1ff */
[----:B------:R-:W1:Y:S01]  /*d0a0*/  LDC.64 R94, c[0x0][0x748] ;  /* 0x0001d200ff5e7b82 */ /* 0x000e620000000a00 */
[----:B------:R1:W-:Y:S01]  /*d0b0*/  MUFU.TANH R6, R126 ;  /* 0x0000007e00067308 */ /* 0x0003e20000002400 */
[----:B------:R-:W-:-:S03]  /*d0c0*/  FMUL.FTZ R91, R97, UR9 ;  /* 0x00000009615b7c20 */ /* 0x000fc60008410000 */
[----:B------:R-:W-:Y:S01]  /*d0d0*/  HGMMA.64x128x16.F32 R24, gdesc[UR12], R24, gsb0 ;  /* 0x01e000000c1879f0 */ /* 0x000fe20008000818 */
[----:B------:R-:W-:Y:S01]  /*d0e0*/  LEA R96, R3, UR4, 0x1 ;  /* 0x0000000403607c11 */ /* 0x000fe2000f8e08ff */
[----:B------:R-:W-:Y:S01]  /*d0f0*/  UIADD3 UR4, UR6, 0x4, URZ ;  /* 0x0000000406047890 */ /* 0x000fe2000fffe03f */
[----:B------:R-:W-:Y:S01]  /*d100*/  UMOV UR15, 0x40000040 ;  /* 0x40000040000f7882 */ /* 0x000fe20000000000 */
[----:B---3--:R-:W-:Y:S01]  /*d110*/  R2UR UR5, R99 ;  /* 0x00000000630572ca */ /* 0x008fe200000e0000 */
[----:B------:R-:W-:Y:S01]  /*d120*/  UMOV UR7, 0x40000040 ;  /* 0x4000004000077882 */ /* 0x000fe20000000000 */
[----:B------:R-:W2:Y:S03]  /*d130*/  MUFU.TANH R23, R23 ;  /* 0x0000001700177308 */ /* 0x000ea60000002400 */
[----:B------:R-:W-:Y:S01]  /*d140*/  UMOV UR14, UR4 ;  /* 0x00000004000e7c82 */ /* 0x000fe20008000000 */
[----:B------:R-:W-:-:S04]  /*d150*/  IMAD.IADD R96, R7, 0x1, R96 ;  /* 0x0000000107607824 */ /* 0x000fc800078e0260 */
[----:B------:R-:W-:Y:S01]  /*d160*/  IMAD.IADD R221, R2, 0x1, -R96 ;  /* 0x0000000102dd7824 */ /* 0x000fe200078e0a60 */
[----:B------:R-:W3:Y:S01]  /*d170*/  MUFU.TANH R90, R90 ;  /* 0x0000005a005a7308 */ /* 0x000ee20000002400 */
[----:B-1----:R-:W-:Y:S02]  /*d180*/  IADD3 R126, -R96, R94, RZ ;  /* 0x0000005e607e7210 */ /* 0x002fe40007ffe1ff */
[----:B------:R-:W-:Y:S02]  /*d190*/  IADD3 R95, RZ, -R96, -R95 ;  /* 0x80000060ff5f7210 */ /* 0x000fe40007ffe85f */
[----:B------:R-:W-:-:S03]  /*d1a0*/  SEL R126, R126, 0x80, !P2 ;  /* 0x000000807e7e7807 */ /* 0x000fc60005000000 */
[----:B------:R-:W1:Y:S01]  /*d1b0*/  MUFU.TANH R91, R91 ;  /* 0x0000005b005b7308 */ /* 0x000e620000002400 */
[----:B------:R-:W-:Y:S02]  /*d1c0*/  IADD3 R94, R94, 0x8, -R96 ;  /* 0x000000085e5e7810 */ /* 0x000fe40007ffe860 */
[----:B------:R-:W-:-:S05]  /*d1d0*/  SEL R221, R221, 0x80, P3 ;  /* 0x00000080dddd7807 */ /* 0x000fca0001800000 */
        /* <DEDUP_REMOVED lines=114> */
[C---:B------:R-:W-:Y:S01]  /*d900*/  ISETP.GE.AND P5, PT, R128.reuse, 0x20, PT ;  /* 0x000000208000780c */ /* 0x040fe20003fa6270 */
[----:B------:R-:W-:Y:S01]  /*d910*/  FMUL.FTZ R138, R129, UR9 ;  /* 0x00000009818a7c20 */ /* 0x000fe20008410000 */
[----:B------:R-:W-:-:S02]  /*d920*/  ISETP.GE.AND P4, PT, R128, 0x21, PT ;  /* 0x000000218000780c */ /* 0x000fc40003f86270 */
[C---:B------:R-:W-:Y:S01]  /*d930*/  IADD3 R223, R9.reuse, 0x4, RZ ;  /* 0x0000000409df7810 */ /* 0x040fe20007ffe0ff */
[----:B------:R-:W-:Y:S01]  /*d940*/  VIADD R231, R9, 0x8 ;  /* 0x0000000809e77836 */ /* 0x000fe20000000000 */
[----:B---3--:R-:W-:Y:S01]  /*d950*/  FSEL R103, R90, -INF , !P0 ;  /* 0xff8000005a677808 */ /* 0x008fe20004000000 */
[----:B------:R3:W-:Y:S01]  /*d960*/  MUFU.TANH R146, R119 ;  /* 0x0000007700927308 */ /* 0x0007e20000002400 */
[----:B-1----:R-:W-:Y:S01]  /*d970*/  FSEL R109, R91, -INF , !P1 ;  /* 0xff8000005b6d7808 */ /* 0x002fe20004800000 */
[----:B------:R-:W-:Y:S01]  /*d980*/  ULDC UR4, c[0x0][0x744] ;  /* 0x0001d10000047ab9 */ /* 0x000fe20000000800 */
[C---:B------:R-:W-:Y:S02]  /*d990*/  ISETP.GE.AND P0, PT, R128.reuse, 0x28, PT ;  /* 0x000000288000780c */ /* 0x040fe40003f06270 */
[----:B------:R-:W-:Y:S02]  /*d9a0*/  ISETP.GE.AND P1, PT, R128, 0x29, PT ;  /* 0x000000298000780c */ /* 0x000fe40003f26270 */
[----:B------:R-:W-:-:S02]  /*d9b0*/  ISETP.GT.OR P2, PT, R218, 0x38, !P2 ;  /* 0x00000038da00780c */ /* 0x000fc40005744670 */
[----:B------:R-:W-:Y:S02]  /*d9c0*/  ISETP.GT.OR P3, PT, R218, 0x39, !P3 ;  /* 0x00000039da00780c */ /* 0x000fe40005f64670 */
[C---:B------:R-:W-:Y:S02]  /*d9d0*/  ISETP.GT.OR P5, PT, R221.reuse, 0x20, !P5 ;  /* 0x00000020dd00780c */ /* 0x040fe40006fa4670 */
[C---:B------:R-:W-:Y:S02]  /*d9e0*/  ISETP.GT.OR P4, PT, R221.reuse, 0x21, !P4 ;  /* 0x00000021dd00780c */ /* 0x040fe40006784670 */
[C---:B------:R-:W-:Y:S02]  /*d9f0*/  ISETP.GT.OR P0, PT, R221.reuse, 0x28, !P0 ;  /* 0x00000028dd00780c */ /* 0x040fe40004704670 */
[----:B------:R-:W-:Y:S02]  /*da00*/  ISETP.GT.OR P1, PT, R221, 0x29, !P1 ;  /* 0x00000029dd00780c */ /* 0x000fe40004f24670 */
[----:B------:R-:W-:-:S02]  /*da10*/  FSEL R112, R164, -INF , !P2 ;  /* 0xff800000a4707808 */ /* 0x000fc40005000000 */
[----:B------:R-:W-:Y:S02]  /*da20*/  FSEL R95, R163, -INF , !P3 ;  /* 0xff800000a35f7808 */ /* 0x000fe40005800000 */
[----:B------:R-:W-:Y:S02]  /*da30*/  FSEL R205, R168, -INF , !P5 ;  /* 0xff800000a8cd7808 */ /* 0x000fe40006800000 */
[----:B------:R-:W-:Y:S02]  /*da40*/  FSEL R124, R167, -INF , !P4 ;  /* 0xff800000a77c7808 */ /* 0x000fe40006000000 */
[C---:B------:R-:W-:Y:S02]  /*da50*/  ISETP.GE.AND P2, PT, R128.reuse, 0x30, PT ;  /* 0x000000308000780c */ /* 0x040fe40003f46270 */
[C---:B------:R-:W-:Y:S02]  /*da60*/  ISETP.GE.AND P3, PT, R128.reuse, 0x31, PT ;  /* 0x000000318000780c */ /* 0x040fe40003f66270 */
[----:B------:R-:W-:-:S02]  /*da70*/  ISETP.GE.AND P5, PT, R128, 0x38, PT ;  /* 0x000000388000780c */ /* 0x000fc40003fa6270 */
[----:B------:R-:W-:Y:S02]  /*da80*/  ISETP.GE.AND P4, PT, R128, 0x39, PT ;  /* 0x000000398000780c */ /* 0x000fe40003f86270 */
[----:B------:R-:W-:Y:S02]  /*da90*/  FSEL R125, R88, -INF , !P0 ;  /* 0xff800000587d7808 */ /* 0x000fe40004000000 */
[----:B------:R-:W-:Y:S02]  /*daa0*/  FSEL R121, R89, -INF , !P1 ;  /* 0xff80000059797808 */ /* 0x000fe40004800000 */
[C---:B------:R-:W-:Y:S02]  /*dab0*/  ISETP.GE.AND P0, PT, R126.reuse, 0x40, PT ;  /* 0x000000407e00780c */ /* 0x040fe40003f06270 */
[----:B------:R-:W-:Y:S02]  /*dac0*/  ISETP.GE.AND P1, PT, R126, 0x41, PT ;  /* 0x000000417e00780c */ /* 0x000fe40003f26270 */
[----:B------:R-:W-:-:S02]  /*dad0*/  ISETP.GT.OR P2, PT, R221, 0x30, !P2 ;  /* 0x00000030dd00780c */ /* 0x000fc40005744670 */
[C---:B------:R-:W-:Y:S02]  /*dae0*/  ISETP.GT.OR P3, PT, R221.reuse, 0x31, !P3 ;  /* 0x00000031dd00780c */ /* 0x040fe40005f64670 */
[C---:B------:R-:W-:Y:S02]  /*daf0*/  ISETP.GT.OR P5, PT, R221.reuse, 0x38, !P5 ;  /* 0x00000038dd00780c */ /* 0x040fe40006fa4670 */
[----:B------:R-:W-:Y:S02]  /*db00*/  ISETP.GT.OR P4, PT, R221, 0x39, !P4 ;  /* 0x00000039dd00780c */ /* 0x000fe40006784670 */
        /* <DEDUP_REMOVED lines=9> */
[----:B------:R-:W-:Y:S01]  /*dba0*/  ISETP.GE.AND P4, PT, R126, 0x51, PT ;  /* 0x000000517e00780c */ /* 0x000fe20003f86270 */
[----:B------:R-:W1:Y:S01]  /*dbb0*/  MUFU.TANH R149, R115 ;  /* 0x0000007300957308 */ /* 0x000e620000002400 */
[----:B------:R-:W-:Y:S02]  /*dbc0*/  FSEL R117, R161, -INF , !P0 ;  /* 0xff800000a1757808 */ /* 0x000fe40004000000 */
[----:B---3--:R-:W-:Y:S02]  /*dbd0*/  FSEL R119, R160, -INF , !P1 ;  /* 0xff800000a0777808 */ /* 0x008fe40004800000 */
[C---:B------:R-:W-:Y:S02]  /*dbe0*/  ISETP.GE.AND P0, PT, R126.reuse, 0x58, PT ;  /* 0x000000587e00780c */ /* 0x040fe40003f06270 */
[----:B------:R-:W-:Y:S02]  /*dbf0*/  ISETP.GE.AND P1, PT, R126, 0x59, PT ;  /* 0x000000597e00780c */ /* 0x000fe40003f26270 */
[----:B------:R-:W-:-:S02]  /*dc00*/  ISETP.GT.OR P2, PT, R218, 0x48, !P2 ;  /* 0x00000048da00780c */ /* 0x000fc40005744670 */
[C---:B------:R-:W-:Y:S02]  /*dc10*/  ISETP.GT.OR P3, PT, R218.reuse, 0x49, !P3 ;  /* 0x00000049da00780c */ /* 0x040fe40005f64670 */
[C---:B------:R-:W-:Y:S02]  /*dc20*/  ISETP.GT.OR P5, PT, R218.reuse, 0x50, !P5 ;  /* 0x00000050da00780c */ /* 0x040fe40006fa4670 */
[C---:B------:R-:W-:Y:S02]  /*dc30*/  ISETP.GT.OR P4, PT, R218.reuse, 0x51, !P4 ;  /* 0x00000051da00780c */ /* 0x040fe40006784670 */
[C---:B------:R-:W-:Y:S02]  /*dc40*/  ISETP.GT.OR P0, PT, R218.reuse, 0x58, !P0 ;  /* 0x00000058da00780c */ /* 0x040fe40004704670 */
[----:B------:R-:W-:Y:S01]  /*dc50*/  ISETP.GT.OR P1, PT, R218, 0x59, !P1 ;  /* 0x00000059da00780c */ /* 0x000fe20004f24670 */
[----:B------:R-:W3:Y:S01]  /*dc60*/  MUFU.TANH R147, R118 ;  /* 0x0000007600937308 */ /* 0x000ee20000002400 */
        /* <DEDUP_REMOVED lines=15> */
[C---:B------:R-:W-:Y:S02]  /*dd60*/  ISETP.GT.OR P4, PT, R221.reuse, 0x49, !P4 ;  /* 0x00000049dd00780c */ /* 0x040fe40006784670 */
[C---:B------:R-:W-:Y:S02]  /*dd70*/  ISETP.GT.OR P0, PT, R221.reuse, 0x50, !P0 ;  /* 0x00000050dd00780c */ /* 0x040fe40004704670 */
[----:B------:R-:W-:Y:S02]  /*dd80*/  ISETP.GT.OR P1, PT, R221, 0x51, !P1 ;  /* 0x00000051dd00780c */ /* 0x000fe40004f24670 */
[----:B------:R-:W-:-:S02]  /*dd90*/  FSEL R106, R159, -INF , !P2 ;  /* 0xff8000009f6a7808 */ /* 0x000fc40005000000 */
[----:B------:R-:W-:Y:S02]  /*dda0*/  FSEL R94, R158, -INF , !P3 ;  /* 0xff8000009e5e7808 */ /* 0x000fe40005800000 */
[----:B----4-:R-:W-:Y:S02]  /*ddb0*/  FSEL R111, R155, -INF , !P5 ;  /* 0xff8000009b6f7808 */ /* 0x010fe40006800000 */
[----:B--2---:R-:W-:Y:S02]  /*ddc0*/  FSEL R104, R154, -INF , !P4 ;  /* 0xff8000009a687808 */ /* 0x004fe40006000000 */
[C---:B------:R-:W-:Y:S02]  /*ddd0*/  ISETP.GE.AND P2, PT, R128.reuse, 0x58, PT ;  /* 0x000000588000780c */ /* 0x040fe40003f46270 */
[----:B------:R-:W-:Y:S02]  /*dde0*/  ISETP.GE.AND P3, PT, R128, 0x59, PT ;  /* 0x000000598000780c */ /* 0x000fe40003f66270 */
[----:B------:R-:W-:-:S02]  /*ddf0*/  ISETP.GE.AND P5, PT, R126, 0x60, PT ;  /* 0x000000607e00780c */ /* 0x000fc40003fa6270 */
[C---:B------:R-:W-:Y:S02]  /*de00*/  ISETP.GE.AND P4, PT, R126.reuse, 0x61, PT ;  /* 0x000000617e00780c */ /* 0x040fe40003f86270 */
[----:B------:R-:W-:Y:S02]  /*de10*/  FSEL R100, R151, -INF , !P0 ;  /* 0xff80000097647808 */ /* 0x000fe40004000000 */
[----:B-1----:R-:W-:Y:S02]  /*de20*/  FSEL R115, R149, -INF , !P1 ;  /* 0xff80000095737808 */ /* 0x002fe40004800000 */
[C---:B------:R-:W-:Y:S02]  /*de30*/  ISETP.GE.AND P0, PT, R126.reuse, 0x68, PT ;  /* 0x000000687e00780c */ /* 0x040fe40003f06270 */
[----:B------:R-:W-:Y:S02]  /*de40*/  ISETP.GE.AND P1, PT, R126, 0x69, PT ;  /* 0x000000697e00780c */ /* 0x000fe40003f26270 */
[----:B------:R-:W-:-:S02]  /*de50*/  ISETP.GT.OR P2, PT, R221, 0x58, !P2 ;  /* 0x00000058dd00780c */ /* 0x000fc40005744670 */
[----:B------:R-:W-:Y:S02]  /*de60*/  ISETP.GT.OR P3, PT, R221, 0x59, !P3 ;  /* 0x00000059dd00780c */ /* 0x000fe40005f64670 */
[C---:B------:R-:W-:Y:S02]  /*de70*/  ISETP.GT.OR P5, PT, R218.reuse, 0x60, !P5 ;  /* 0x00000060da00780c */ /* 0x040fe40006fa4670 */
[C---:B------:R-:W-:Y:S02]  /*de80*/  ISETP.GT.OR P4, PT, R218.reuse, 0x61, !P4 ;  /* 0x00000061da00780c */ /* 0x040fe40006784670 */
[C---:B------:R-:W-:Y:S02]  /*de90*/  ISETP.GT.OR P0, PT, R218.reuse, 0x68, !P0 ;  /* 0x00000068da00780c */ /* 0x040fe40004704670 */
[----:B------:R-:W-:Y:S01]  /*dea0*/  ISETP.GT.OR P1, PT, R218, 0x69, !P1 ;  /* 0x00000069da00780c */ /* 0x000fe20004f24670 */
[----:B------:R1:W2:Y:S01]  /*deb0*/  MUFU.TANH R5, R127 ;  /* 0x0000007f00057308 */ /* 0x0002a20000002400 */
[----:B---3--:R-:W-:-:S02]  /*dec0*/  FSEL R98, R147, -INF , !P2 ;  /* 0xff80000093627808 */ /* 0x008fc40005000000 */
[----:B------:R-:W-:Y:S02]  /*ded0*/  FSEL R118, R146, -INF , !P3 ;  /* 0xff80000092767808 */ /* 0x000fe40005800000 */
[----:B------:R-:W-:Y:S02]  /*dee0*/  FSEL R113, R145, -INF , !P5 ;  /* 0xff80000091717808 */ /* 0x000fe40006800000 */
[----:B------:R-:W-:Y:S02]  /*def0*/  FSEL R108, R144, -INF , !P4 ;  /* 0xff800000906c7808 */ /* 0x000fe40006000000 */
[C---:B------:R-:W-:Y:S02]  /*df00*/  ISETP.GE.AND P2, PT, R126.reuse, 0x70, PT ;  /* 0x000000707e00780c */ /* 0x040fe40003f46270 */
[C---:B------:R-:W-:Y:S02]  /*df10*/  ISETP.GE.AND P3, PT, R126.reuse, 0x71, PT ;  /* 0x000000717e00780c */ /* 0x040fe40003f66270 */
[----:B------:R-:W-:-:S02]  /*df20*/  ISETP.GE.AND P5, PT, R126, 0x78, PT ;  /* 0x000000787e00780c */ /* 0x000fc40003fa6270 */
[----:B------:R-:W-:Y:S01]  /*df30*/  ISETP.GE.AND P4, PT, R126, 0x79, PT ;  /* 0x000000797e00780c */ /* 0x000fe20003f86270 */
[----:B------:R3:W4:Y:S01]  /*df40*/  MUFU.TANH R2, R130 ;  /* 0x0000008200027308 */ /* 0x0007220000002400 */
[----:B------:R-:W-:Y:S02]  /*df50*/  FSEL R126, R141, -INF , !P0 ;  /* 0xff8000008d7e7808 */ /* 0x000fe40004000000 */
[----:B-1----:R-:W-:Y:S02]  /*df60*/  FSEL R127, R140, -INF , !P1 ;  /* 0xff8000008c7f7808 */ /* 0x002fe40004800000 */
[C---:B------:R-:W-:Y:S02]  /*df70*/  ISETP.GE.AND P0, PT, R128.reuse, 0x60, PT ;  /* 0x000000608000780c */ /* 0x040fe40003f06270 */
[----:B------:R-:W-:Y:S02]  /*df80*/  ISETP.GE.AND P1, PT, R128, 0x61, PT ;  /* 0x000000618000780c */ /* 0x000fe40003f26270 */
[----:B------:R-:W-:-:S02]  /*df90*/  ISETP.GT.OR P2, PT, R218, 0x70, !P2 ;  /* 0x00000070da00780c */ /* 0x000fc40005744670 */
[C---:B------:R-:W-:Y:S02]  /*dfa0*/  ISETP.GT.OR P0, PT, R221.reuse, 0x60, !P0 ;  /* 0x00000060dd00780c */ /* 0x040fe40004704670 */
[----:B------:R-:W-:Y:S02]  /*dfb0*/  ISETP.GT.OR P1, PT, R221, 0x61, !P1 ;  /* 0x00000061dd00780c */ /* 0x000fe40004f24670 */
[----:B---3--:R-:W-:Y:S02]  /*dfc0*/  FSEL R130, R4, -INF , !P2 ;  /* 0xff80000004827808 */ /* 0x008fe40005000000 */
[----:B------:R-:W-:Y:S02]  /*dfd0*/  FSEL R131, R143, -INF , !P0 ;  /* 0xff8000008f837808 */ /* 0x000fe40004000000 */
[----:B------:R-:W-:Y:S02]  /*dfe0*/  FSEL R137, R142, -INF , !P1 ;  /* 0xff8000008e897808 */ /* 0x000fe40004800000 */
[----:B------:R-:W-:-:S02]  /*dff0*/  ISETP.GE.AND P2, PT, R128, 0x68, PT ;  /* 0x000000688000780c */ /* 0x000fc40003f46270 */
[C---:B------:R-:W-:Y:S02]  /*e000*/  ISETP.GE.AND P0, PT, R128.reuse, 0x69, PT ;  /* 0x000000698000780c */ /* 0x040fe40003f06270 */
[----:B------:R-:W-:Y:S02]  /*e010*/  ISETP.GE.AND P1, PT, R128, 0x70, PT ;  /* 0x000000708000780c */ /* 0x000fe40003f26270 */
[----:B------:R-:W-:Y:S02]  /*e020*/  LEA R136, R0, R136, 0xa ;  /* 0x0000008800887211 */ /* 0x000fe400078e50ff */
[C---:B------:R-:W-:Y:S02]  /*e030*/  ISETP.GT.OR P2, PT, R221.reuse, 0x68, !P2 ;  /* 0x00000068dd00780c */ /* 0x040fe40005744670 */
[C---:B------:R-:W-:Y:S02]  /*e040*/  ISETP.GT.OR P0, PT, R221.reuse, 0x69, !P0 ;  /* 0x00000069dd00780c */ /* 0x040fe40004704670 */
[----:B------:R-:W-:-:S02]  /*e050*/  ISETP.GT.OR P1, PT, R221, 0x70, !P1 ;  /* 0x00000070dd00780c */ /* 0x000fc40004f24670 */
[----:B------:R-:W-:Y:S01]  /*e060*/  R2UR UR8, R136 ;  /* 0x00000000880872ca */ /* 0x000fe200000e0000 */
[----:B------:R-:W1:Y:S01]  /*e070*/  SHFL.IDX PT, R225, R227, R9, 0x1f ;  /* 0x00001f09e3e17589 */ /* 0x000e6200000e0000 */
[----:B------:R-:W-:Y:S02]  /*e080*/  FSEL R129, R6, -INF , !P2 ;  /* 0xff80000006817808 */ /* 0x000fe40005000000 */
[----:B--2---:R-:W-:Y:S02]  /*e090*/  FSEL R139, R5, -INF , !P0 ;  /* 0xff800000058b7808 */ /* 0x004fe40004000000 */
[----:B----4-:R-:W-:Y:S02]  /*e0a0*/  FSEL R136, R2, -INF , !P1 ;  /* 0xff80000002887808 */ /* 0x010fe40004800000 */
[C---:B------:R-:W-:Y:S02]  /*e0b0*/  ISETP.GE.AND P2, PT, R128.reuse, 0x71, PT ;  /* 0x000000718000780c */ /* 0x040fe40003f46270 */
[----:B------:R-:W-:-:S02]  /*e0c0*/  ISETP.GE.AND P0, PT, R128, 0x78, PT ;  /* 0x000000788000780c */ /* 0x000fc40003f06270 */
[----:B------:R-:W-:Y:S02]  /*e0d0*/  ISETP.GE.AND P1, PT, R128, 0x79, PT ;  /* 0x000000798000780c */ /* 0x000fe40003f26270 */
[----:B------:R2:W-:Y:S02]  /*e0e0*/  MUFU.TANH R128, R212 ;  /* 0x000000d400807308 */ /* 0x0005e40000002400 */
[----:B--2---:R-:W2:Y:S01]  /*e0f0*/  SHFL.IDX PT, R212, R227, R223, 0x1f ;  /* 0x00001fdfe3d47589 */ /* 0x004ea200000e0000 */
[C---:B------:R-:W-:Y:S02]  /*e100*/  ISETP.GT.OR P3, PT, R218.reuse, 0x71, !P3 ;  /* 0x00000071da00780c */ /* 0x040fe40005f64670 */
[C---:B------:R-:W-:Y:S02]  /*e110*/  ISETP.GT.OR P5, PT, R218.reuse, 0x78, !P5 ;  /* 0x00000078da00780c */ /* 0x040fe40006fa4670 */
[----:B------:R-:W-:Y:S02]  /*e120*/  ISETP.GT.OR P4, PT, R218, 0x79, !P4 ;  /* 0x00000079da00780c */ /* 0x000fe40006784670 */
[----:B------:R-:W3:Y:S01]  /*e130*/  SHFL.IDX PT, R218, R17, R9, 0x1f ;  /* 0x00001f0911da7589 */ /* 0x000ee200000e0000 */
[----:B------:R-:W-:Y:S01]  /*e140*/  IADD3 R232, R9, 0xc, RZ ;  /* 0x0000000c09e87810 */ /* 0x000fe20007ffe0ff */
[----:B------:R-:W-:-:S02]  /*e150*/  WARPGROUP.DEPBAR.LE gsb0, 0x0 ;  /* 0x00008000000079c5 */ /* 0x000fc40000010000 */
        /* <DEDUP_REMOVED lines=11> */
[C---:B------:R-:W-:Y:S02]  /*e210*/  VIADD R27, R9.reuse, 0x10 ;  /* 0x00000010091b7836 */ /* 0x040fe40000000000 */
[----:B------:R-:W-:Y:S01]  /*e220*/  FADD.FTZ R225, R26, -R225 ;  /* 0x800000e11ae17221 */ /* 0x000fe20000010000 */
[----:B------:R-:W-:Y:S01]  /*e230*/  IADD3 R221, R9, 0x14, RZ ;  /* 0x0000001409dd7810 */ /* 0x000fe20007ffe0ff */
        /* <DEDUP_REMOVED lines=8> */
[----:B--2---:R-:W-:Y:S01]  /*e2c0*/  FADD.FTZ R221, R29, -R223 ;  /* 0x800000df1ddd7221 */ /* 0x004fe20000010000 */
[----:B------:R-:W-:-:S02]  /*e2d0*/  VIADD R29, R9, 0x18 ;  /* 0x00000018091d7836 */ /* 0x000fc40000000000 */
[----:B------:R-:W-:Y:S01]  /*e2e0*/  FADD.FTZ R223, R31, -R223 ;  /* 0x800000df1fdf7221 */ /* 0x000fe20000010000 */
[----:B------:R-:W-:-:S03]  /*e2f0*/  VIADD R31, R9, 0x10 ;  /* 0x00000010091f7836 */ /* 0x000fc60000000000 */
        /* <DEDUP_REMOVED lines=8> */
[----:B------:R-:W-:Y:S01]  /*e380*/  IADD3 R32, R9, 0x14, RZ ;  /* 0x0000001409207810 */ /* 0x000fe20007ffe0ff */
[----:B------:R-:W-:Y:S01]  /*e390*/  FADD.FTZ R224, R34, -R28 ;  /* 0x8000001c22e07221 */ /* 0x000fe20000010000 */
        /* <DEDUP_REMOVED lines=9> */
[C---:B------:R-:W-:Y:S01]  /*e430*/  IADD3 R232, R9.reuse, 0x1c, RZ ;  /* 0x0000001c09e87810 */ /* 0x040fe20007ffe0ff */
[----:B------:R-:W-:-:S02]  /*e440*/  VIADD R34, R9, 0x18 ;  /* 0x0000001809227836 */ /* 0x000fc40000000000 */
[----:B------:R-:W-:Y:S01]  /*e450*/  FMUL.FTZ R213, R213, R229 ;  /* 0x000000e5d5d57220 */ /* 0x000fe20000410000 */
[----:B------:R-:W-:Y:S02]  /*e460*/  IADD3 R229, R9, 0x1c, RZ ;  /* 0x0000001c09e57810 */ /* 0x000fe40007ffe0ff */
        /* <DEDUP_REMOVED lines=10> */
[----:B------:R-:W-:Y:S01]  /*e510*/  FMUL.FTZ R210, R210, R225 ;  /* 0x000000e1d2d27220 */ /* 0x000fe20000410000 */
[----:B------:R-:W4:Y:S01]  /*e520*/  SHFL.IDX PT, R35, R15, R9, 0x1f ;  /* 0x00001f090f237589 */ /* 0x000f2200000e0000 */
[----:B------:R-:W-:-:S03]  /*e530*/  VIADD R225, R9, 0x4 ;  /* 0x0000000409e17836 */ /* 0x000fc60000000000 */
[----:B------:R2:W-:Y:S01]  /*e540*/  MUFU.EX2 R18, R31 ;  /* 0x0000001f00127308 */ /* 0x0005e20000000800 */
[----:B------:R-:W-:-:S07]  /*e550*/  VIADD R36, R9, 0xc ;  /* 0x0000000c09247836 */ /* 0x000fce0000000000 */
[----:B------:R1:W-:Y:S01]  /*e560*/  MUFU.EX2 R19, R32 ;  /* 0x0000002000137308 */ /* 0x0003e20000000800 */
[--C-:B--2---:R-:W-:Y:S01]  /*e570*/  FFMA.FTZ R31, R208, UR4, -R33.reuse ;  /* 0x00000004d01f7c23 */ /* 0x104fe20008010821 */
[----:B-1----:R-:W-:Y:S01]  /*e580*/  FFMA.FTZ R32, R209, UR4, -R33 ;  /* 0x00000004d1207c23 */ /* 0x002fe20008010821 */
[----:B---3--:R-:W-:Y:S02]  /*e590*/  FFMA.FTZ R33, R206, UR4, -R34 ;  /* 0x00000004ce217c23 */ /* 0x008fe40008010822 */
[----:B------:R-:W1:Y:S03]  /*e5a0*/  SHFL.IDX PT, R206, R15, R225, 0x1f ;  /* 0x00001fe10fce7589 */ /* 0x000e6600000e0000 */
[----:B------:R2:W-:Y:S01]  /*e5b0*/  MUFU.EX2 R27, R231 ;  /* 0x000000e7001b7308 */ /* 0x0005e20000000800 */
[----:B------:R-:W-:Y:S01]  /*e5c0*/  FFMA.FTZ R208, -R230, R230, 1 ;  /* 0x3f800000e6d07423 */ /* 0x000fe200000101e6 */
[----:B------:R-:W-:Y:S01]  /*e5d0*/  FMUL.FTZ R226, R219, R226 ;  /* 0x000000e2dbe27220 */ /* 0x000fe20000410000 */
[----:B--2---:R-:W-:-:S02]  /*e5e0*/  FADD.FTZ R231, R37, -R232 ;  /* 0x800000e825e77221 */ /* 0x004fc40000010000 */
[----:B------:R2:W3:Y:S01]  /*e5f0*/  SHFL.IDX PT, R37, R15, R36, 0x1f ;  /* 0x00001f240f257589 */ /* 0x0004e200000e0000 */
[----:B------:R-:W-:Y:S01]  /*e600*/  FMUL.FTZ R208, R208, R226 ;  /* 0x000000e2d0d07220 */ /* 0x000fe20000410000 */
[C---:B------:R-:W-:Y:S02]  /*e610*/  IADD3 R215, R9.reuse, 0x8, RZ ;  /* 0x0000000809d77810 */ /* 0x040fe40007ffe0ff */
[C---:B------:R-:W-:Y:S01]  /*e620*/  IADD3 R226, R9.reuse, 0x10, RZ ;  /* 0x0000001009e27810 */ /* 0x040fe20007ffe0ff */
[--C-:B----4-:R-:W-:Y:S01]  /*e630*/  FFMA.FTZ R204, R204, UR4, -R35.reuse ;  /* 0x00000004cccc7c23 */ /* 0x110fe20008010823 */
[----:B------:R-:W-:Y:S01]  /*e640*/  IADD3 R230, R9, 0x18, RZ ;  /* 0x0000001809e67810 */ /* 0x000fe20007ffe0ff */
[----:B------:R-:W4:Y:S01]  /*e650*/  SHFL.IDX PT, R209, R15, R215, 0x1f ;  /* 0x00001fd70fd17589 */ /* 0x000f2200000e0000 */
[----:B--2---:R-:W-:-:S03]  /*e660*/  FFMA.FTZ R36, R205, UR4, -R35 ;  /* 0x00000004cd247c23 */ /* 0x004fc60008010823 */
[----:B------:R-:W2:Y:S01]  /*e670*/  SHFL.IDX PT, R205, R15, R226, 0x1f ;  /* 0x00001fe20fcd7589 */ /* 0x000ea200000e0000 */
[----:B------:R1:W-:Y:S01]  /*e680*/  MUFU.EX2 R35, R204 ;  /* 0x000000cc00237308 */ /* 0x0003e20000000800 */
[----:B------:R-:W-:Y:S02]  /*e690*/  FADD.FTZ R232, R39, -R232 ;  /* 0x800000e827e87221 */ /* 0x000fe40000010000 */
[----:B------:R-:W-:Y:S01]  /*e6a0*/  SHFL.IDX PT, R39, R15, R230, 0x1f ;  /* 0x00001fe60f277589 */ /* 0x000fe200000e0000 */
[--C-:B-1----:R-:W-:Y:S01]  /*e6b0*/  FFMA.FTZ R204, R122, UR4, -R206.reuse ;  /* 0x000000047acc7c23 */ /* 0x102fe200080108ce */
[----:B------:R-:W-:Y:S02]  /*e6c0*/  FFMA.FTZ R206, R124, UR4, -R206 ;  /* 0x000000047cce7c23 */ /* 0x000fe400080108ce */
[----:B------:R-:W1:Y:S01]  /*e6d0*/  SHFL.IDX PT, R122, R15, R229, 0x1f ;  /* 0x00001fe50f7a7589 */ /* 0x000e6200000e0000 */
[--C-:B---3--:R-:W-:Y:S01]  /*e6e0*/  FFMA.FTZ R120, R120, UR4, -R37.reuse ;  /* 0x0000000478787c23 */ /* 0x108fe20008010825 */
[----:B------:R-:W-:-:S02]  /*e6f0*/  FFMA.FTZ R121, R121, UR4, -R37 ;  /* 0x0000000479797c23 */ /* 0x000fc40008010825 */
[----:B------:R-:W3:Y:S01]  /*e700*/  SHFL.IDX PT, R124, R10, R225, 0x1f ;  /* 0x00001fe10a7c7589 */ /* 0x000ee200000e0000 */
[----:B------:R4:W-:Y:S03]  /*e710*/  MUFU.EX2 R37, R206 ;  /* 0x000000ce00257308 */ /* 0x0009e60000000800 */
[----:B----4-:R-:W4:Y:S05]  /*e720*/  SHFL.IDX PT, R206, R10, R215, 0x1f ;  /* 0x00001fd70ace7589 */ /* 0x010f2a00000e0000 */
[----:B------:R2:W-:Y:S01]  /*e730*/  MUFU.EX2 R17, R211 ;  /* 0x000000d300117308 */ /* 0x0005e20000000800 */
[----:B------:R-:W-:Y:S01]  /*e740*/  FFMA.FTZ R34, R207, UR4, -R34 ;  /* 0x00000004cf227c23 */ /* 0x000fe20008010822 */
[----:B------:R-:W-:Y:S01]  /*e750*/  FFMA.FTZ R207, R123, UR4, -R209 ;  /* 0x000000047bcf7c23 */ /* 0x000fe200080108d1 */
[----:B--2---:R-:W-:-:S02]  /*e760*/  VIADD R211, R9, 0x14 ;  /* 0x0000001409d37836 */ /* 0x004fc40000000000 */
[----:B------:R-:W-:Y:S01]  /*e770*/  FFMA.FTZ R125, R125, UR4, -R209 ;  /* 0x000000047d7d7c23 */ /* 0x000fe200080108d1 */
[--C-:B------:R-:W-:Y:S02]  /*e780*/  FFMA.FTZ R123, R103, UR4, -R205.reuse ;  /* 0x00000004677b7c23 */ /* 0x100fe400080108cd */
[----:B------:R2:W-:Y:S01]  /*e790*/  SHFL.IDX PT, R38, R15, R211, 0x1f ;  /* 0x00001fd30f267589 */ /* 0x0005e200000e0000 */
[----:B------:R-:W-:Y:S02]  /*e7a0*/  VIADD R209, R9, 0xc ;  /* 0x0000000c09d17836 */ /* 0x000fe40000000000 */
[----:B------:R-:W-:Y:S01]  /*e7b0*/  FFMA.FTZ R114, R114, UR4, -R205 ;  /* 0x0000000472727c23 */ /* 0x000fe200080108cd */
[----:B-1----:R-:W-:Y:S01]  /*e7c0*/  FFMA.FTZ R205, R95, UR4, -R122 ;  /* 0x000000045fcd7c23 */ /* 0x002fe2000801087a */
[--C-:B------:R-:W-:Y:S01]  /*e7d0*/  FFMA.FTZ R112, R112, UR4, -R39.reuse ;  /* 0x0000000470707c23 */ /* 0x100fe20008010827 */
[----:B--2---:R1:W-:Y:S01]  /*e7e0*/  MUFU.EX2 R15, R204 ;  /* 0x000000cc000f7308 */ /* 0x0043e20000000800 */
[----:B------:R-:W-:Y:S01]  /*e7f0*/  FFMA.FTZ R107, R107, UR4, -R39 ;  /* 0x000000046b6b7c23 */ /* 0x000fe20008010827 */
[----:B-1----:R-:W1:Y:S06]  /*e800*/  SHFL.IDX PT, R204, R10, R9, 0x1f ;  /* 0x00001f090acc7589 */ /* 0x002e6c00000e0000 */
[----:B------:R2:W-:Y:S01]  /*e810*/  MUFU.EX2 R95, R123 ;  /* 0x0000007b005f7308 */ /* 0x0005e20000000800 */
[--C-:B---3--:R-:W-:Y:S01]  /*e820*/  FFMA.FTZ R119, R119, UR4, -R124.reuse ;  /* 0x0000000477777c23 */ /* 0x108fe2000801087c */
[----:B------:R-:W-:-:S06]  /*e830*/  FFMA.FTZ R124, R94, UR4, -R124 ;  /* 0x000000045e7c7c23 */ /* 0x000fcc000801087c */
[----:B------:R3:W-:Y:S01]  /*e840*/  MUFU.EX2 R39, R125 ;  /* 0x0000007d00277308 */ /* 0x0007e20000000800 */
[----:B--2---:R-:W2:Y:S04]  /*e850*/  SHFL.IDX PT, R123, R12, R209, 0x1f ;  /* 0x00001fd10c7b7589 */ /* 0x004ea800000e0000 */
[----:B---3--:R-:W3:Y:S03]  /*e860*/  SHFL.IDX PT, R125, R10, R230, 0x1f ;  /* 0x00001fe60a7d7589 */ /* 0x008ee600000e0000 */
[----:B------:R4:W-:Y:S02]  /*e870*/  MUFU.EX2 R94, R120 ;  /* 0x00000078005e7308 */ /* 0x0009e40000000800 */
[----:B----4-:R-:W-:-:S02]  /*e880*/  FFMA.FTZ R120, R99, UR4, -R206 ;  /* 0x0000000463787c23 */ /* 0x010fc400080108ce */
[----:B------:R-:W4:Y:S04]  /*e890*/  SHFL.IDX PT, R99, R12, R9, 0x1f ;  /* 0x00001f090c637589 */ /* 0x000f2800000e0000 */
[----:B------:R-:W4:Y:S01]  /*e8a0*/  MUFU.EX2 R29, R29 ;  /* 0x0000001d001d7308 */ /* 0x000f220000000800 */
[--C-:B-1----:R-:W-:Y:S01]  /*e8b0*/  FFMA.FTZ R117, R117, UR4, -R204.reuse ;  /* 0x0000000475757c23 */ /* 0x102fe200080108cc */
[----:B------:R-:W-:Y:S01]  /*e8c0*/  FFMA.FTZ R106, R106, UR4, -R204 ;  /* 0x000000046a6a7c23 */ /* 0x000fe200080108cc */
[----:B------:R-:W-:Y:S01]  /*e8d0*/  FFMA.FTZ R111, R111, UR4, -R206 ;  /* 0x000000046f6f7c23 */ /* 0x000fe200080108ce */
[----:B------:R-:W1:Y:S04]  /*e8e0*/  SHFL.IDX PT, R204, R10, R211, 0x1f ;  /* 0x00001fd30acc7589 */ /* 0x000e6800000e0000 */
[----:B------:R-:W1:Y:S01]  /*e8f0*/  MUFU.EX2 R31, R31 ;  /* 0x0000001f001f7308 */ /* 0x000e620000000800 */
[----:B------:R-:W1:Y:S01]  /*e900*/  SHFL.IDX PT, R206, R12, R215, 0x1f ;  /* 0x00001fd70cce7589 */ /* 0x000e6200000e0000 */
[----:B------:R-:W-:Y:S01]  /*e910*/  FMUL.FTZ R132, R132, UR9 ;  /* 0x0000000984847c20 */ /* 0x000fe20008410000 */
[----:B------:R-:W-:Y:S01]  /*e920*/  FFMA.FTZ R122, R96, UR4, -R122 ;  /* 0x00000004607a7c23 */ /* 0x000fe2000801087a */
[----:B------:R-:W-:Y:S01]  /*e930*/  FMUL.FTZ R134, R134, UR9 ;  /* 0x0000000986867c20 */ /* 0x000fe20008410000 */
[--C-:B------:R-:W-:Y:S01]  /*e940*/  FFMA.FTZ R103, R97, UR4, -R38.reuse ;  /* 0x0000000461677c23 */ /* 0x100fe20008010826 */
[----:B------:R-:W1:Y:S01]  /*e950*/  SHFL.IDX PT, R96, R10, R226, 0x1f ;  /* 0x00001fe20a607589 */ /* 0x000e6200000e0000 */
[----:B------:R-:W-:Y:S01]  /*e960*/  FFMA.FTZ R109, R109, UR4, -R38 ;  /* 0x000000046d6d7c23 */ /* 0x000fe20008010826 */
[--C-:B--2---:R-:W-:Y:S01]  /*e970*/  FFMA.FTZ R127, R127, UR4, -R123.reuse ;  /* 0x000000047f7f7c23 */ /* 0x104fe2000801087b */
[----:B------:R-:W-:Y:S01]  /*e980*/  FFMA.FTZ R139, R139, UR4, -R123 ;  /* 0x000000048b8b7c23 */ /* 0x000fe2000801087b */
[----:B------:R2:W-:Y:S01]  /*e990*/  MUFU.EX2 R38, R207 ;  /* 0x000000cf00267308 */ /* 0x0005e20000000800 */
[--C-:B---3--:R-:W-:Y:S01]  /*e9a0*/  FFMA.FTZ R116, R116, UR4, -R125.reuse ;  /* 0x0000000474747c23 */ /* 0x108fe2000801087d */
[----:B------:R-:W3:Y:S01]  /*e9b0*/  SHFL.IDX PT, R123, R12, R230, 0x1f ;  /* 0x00001fe60c7b7589 */ /* 0x000ee200000e0000 */
[----:B------:R-:W-:Y:S01]  /*e9c0*/  FFMA.FTZ R125, R98, UR4, -R125 ;  /* 0x00000004627d7c23 */ /* 0x000fe2000801087d */
[----:B------:R-:W-:-:S02]  /*e9d0*/  FMUL.FTZ R133, R133, UR9 ;  /* 0x0000000985857c20 */ /* 0x000fc40008410000 */
[----:B------:R1:W-:Y:S01]  /*e9e0*/  SHFL.IDX PT, R97, R10, R209, 0x1f ;  /* 0x00001fd10a617589 */ /* 0x0003e200000e0000 */
[----:B------:R-:W-:Y:S01]  /*e9f0*/  FMUL.FTZ R135, R135, UR9 ;  /* 0x0000000987877c20 */ /* 0x000fe20008410000 */
[----:B------:R-:W3:Y:S02]  /*ea00*/  MUFU.TANH R132, R132 ;  /* 0x0000008400847308 */ /* 0x000ee40000002400 */
[----:B--2---:R-:W2:Y:S01]  /*ea10*/  SHFL.IDX PT, R207, R10, R229, 0x1f ;  /* 0x00001fe50acf7589 */ /* 0x004ea200000e0000 */
[--C-:B----4-:R-:W-:Y:S01]  /*ea20*/  FFMA.FTZ R113, R113, UR4, -R99.reuse ;  /* 0x0000000471717c23 */ /* 0x110fe20008010863 */
[----:B------:R-:W-:-:S04]  /*ea30*/  FFMA.FTZ R131, R131, UR4, -R99 ;  /* 0x0000000483837c23 */ /* 0x000fc80008010863 */
[----:B------:R4:W-:Y:S01]  /*ea40*/  MUFU.EX2 R98, R103 ;  /* 0x0000006700627308 */ /* 0x0009e20000000800 */
[----:B-1----:R-:W-:Y:S01]  /*ea50*/  FFMA.FTZ R209, -R233, R233, 1 ;  /* 0x3f800000e9d17423 */ /* 0x002fe200000101e9 */
[----:B------:R-:W-:-:S06]  /*ea60*/  IADD3 R233, R9, 0xc, RZ ;  /* 0x0000000c09e97810 */ /* 0x000fcc0007ffe0ff */
[----:B------:R-:W1:Y:S01]  /*ea70*/  MUFU.TANH R134, R134 ;  /* 0x0000008600867308 */ /* 0x000e620000002400 */
[----:B----4-:R4:W-:Y:S07]  /*ea80*/  SHFL.IDX PT, R103, R12, R211, 0x1f ;  /* 0x00001fd30c677589 */ /* 0x0109ee00000e0000 */
[----:B------:R3:W-:Y:S01]  /*ea90*/  MUFU.EX2 R99, R112 ;  /* 0x0000007000637308 */ /* 0x0007e20000000800 */
[----:B----4-:R-:W-:Y:S01]  /*eaa0*/  FFMA.FTZ R211, -R22, R22, 1 ;  /* 0x3f80000016d37423 */ /* 0x010fe20000010116 */
[----:B------:R-:W-:-:S02]  /*eab0*/  FMUL.FTZ R22, R29, R222 ;  /* 0x000000de1d167220 */ /* 0x000fc40000410000 */
[----:B------:R4:W-:Y:S04]  /*eac0*/  SHFL.IDX PT, R222, R14, R215, 0x1f ;  /* 0x00001fd70ede7589 */ /* 0x0009e800000e0000 */
[----:B------:R-:W2:Y:S01]  /*ead0*/  MUFU.TANH R133, R133 ;  /* 0x0000008500857308 */ /* 0x000ea20000002400 */
[----:B---3--:R-:W3:Y:S01]  /*eae0*/  SHFL.IDX PT, R112, R12, R229, 0x1f ;  /* 0x00001fe50c707589 */ /* 0x008ee200000e0000 */
[----:B----4-:R-:W-:-:S06]  /*eaf0*/  FMUL.FTZ R215, R31, R217 ;  /* 0x000000d91fd77220 */ /* 0x010fcc0000410000 */
[----:B------:R-:W4:Y:S01]  /*eb00*/  MUFU.TANH R135, R135 ;  /* 0x0000008700877308 */ /* 0x000f220000002400 */
[----:B------:R-:W3:Y:S07]  /*eb10*/  SHFL.IDX PT, R217, R14, R233, 0x1f ;  /* 0x00001fe90ed97589 */ /* 0x000eee00000e0000 */
[----:B------:R-:W3:Y:S01]  /*eb20*/  MUFU.EX2 R28, R28 ;  /* 0x0000001c001c7308 */ /* 0x000ee20000000800 */
[--C-:B------:R-:W-:Y:S01]  /*eb30*/  FFMA.FTZ R102, R102, UR4, -R204.reuse ;  /* 0x0000000466667c23 */ /* 0x100fe200080108cc */
[----:B------:R-:W-:Y:S01]  /*eb40*/  FFMA.FTZ R115, R115, UR4, -R204 ;  /* 0x0000000473737c23 */ /* 0x000fe200080108cc */
[--C-:B------:R-:W-:Y:S01]  /*eb50*/  FFMA.FTZ R126, R126, UR4, -R206.reuse ;  /* 0x000000047e7e7c23 */ /* 0x100fe200080108ce */
[----:B------:R-:W-:Y:S01]  /*eb60*/  FFMA.FTZ R129, R129, UR4, -R206 ;  /* 0x0000000481817c23 */ /* 0x000fe200080108ce */
[----:B------:R-:W-:Y:S01]  /*eb70*/  FSEL R204, R132, -INF , !P5 ;  /* 0xff80000084cc7808 */ /* 0x000fe20006800000 */
[--C-:B------:R-:W-:Y:S01]  /*eb80*/  FFMA.FTZ R101, R101, UR4, -R96.reuse ;  /* 0x0000000465657c23 */ /* 0x100fe20008010860 */
[----:B-1----:R-:W-:Y:S01]  /*eb90*/  FSEL R206, R134, -INF , !P0 ;  /* 0xff80000086ce7808 */ /* 0x002fe20004000000 */
[----:B------:R-:W-:Y:S01]  /*eba0*/  FFMA.FTZ R100, R100, UR4, -R96 ;  /* 0x0000000464647c23 */ /* 0x000fe20008010860 */
[----:B------:R-:W-:Y:S01]  /*ebb0*/  FMUL.FTZ R218, R27, R218 ;  /* 0x000000da1bda7220 */ /* 0x000fe20000410000 */
[----:B------:R1:W-:Y:S01]  /*ebc0*/  MUFU.EX2 R96, R114 ;  /* 0x0000007200607308 */ /* 0x0003e20000000800 */
[----:B------:R-:W-:Y:S01]  /*ebd0*/  FFMA.FTZ R204, R204, UR4, -R123 ;  /* 0x00000004cccc7c23 */ /* 0x000fe2000801087b */
[--C-:B--2---:R-:W-:Y:S01]  /*ebe0*/  FFMA.FTZ R110, R110, UR4, -R207.reuse ;  /* 0x000000046e6e7c23 */ /* 0x104fe200080108cf */
[----:B------:R-:W-:Y:S01]  /*ebf0*/  FFMA.FTZ R118, R118, UR4, -R207 ;  /* 0x0000000476767c23 */ /* 0x000fe200080108cf */
[----:B------:R-:W-:Y:S01]  /*ec00*/  FFMA.FTZ R123, R206, UR4, -R123 ;  /* 0x00000004ce7b7c23 */ /* 0x000fe2000801087b */
[----:B------:R-:W-:Y:S01]  /*ec10*/  FSEL R206, R133, -INF , !P4 ;  /* 0xff80000085ce7808 */ /* 0x000fe20006000000 */
[----:B-1----:R-:W-:Y:S01]  /*ec20*/  FFMA.FTZ R114, -R234, R234, 1 ;  /* 0x3f800000ea727423 */ /* 0x002fe200000101ea */
[----:B----4-:R-:W-:Y:S01]  /*ec30*/  FSEL R207, R135, -INF , !P1 ;  /* 0xff80000087cf7808 */ /* 0x010fe20004800000 */
[----:B---3--:R-:W-:Y:S01]  /*ec40*/  FMUL.FTZ R221, R28, R221 ;  /* 0x000000dd1cdd7220 */ /* 0x008fe20000410000 */
[----:B------:R-:W-:Y:S01]  /*ec50*/  FFMA.FTZ R235, -R235, R235, 1 ;  /* 0x3f800000ebeb7423 */ /* 0x000fe200000101eb */
[----:B------:R-:W-:-:S02]  /*ec60*/  FMUL.FTZ R114, R114, R218 ;  /* 0x000000da72727220 */ /* 0x000fc40000410000 */
[----:B------:R-:W1:Y:S01]  /*ec70*/  SHFL.IDX PT, R218, R14, R9, 0x1f ;  /* 0x00001f090eda7589 */ /* 0x000e6200000e0000 */
[--C-:B------:R-:W-:Y:S01]  /*ec80*/  FFMA.FTZ R206, R206, UR4, -R112.reuse ;  /* 0x00000004cece7c23 */ /* 0x100fe20008010870 */
[----:B------:R-:W-:Y:S01]  /*ec90*/  FFMA.FTZ R207, R207, UR4, -R112 ;  /* 0x00000004cfcf7c23 */ /* 0x000fe20008010870 */
[----:B------:R-:W-:Y:S01]  /*eca0*/  FMUL.FTZ R112, R235, R221 ;  /* 0x000000ddeb707220 */ /* 0x000fe20000410000 */
[--C-:B------:R-:W-:Y:S01]  /*ecb0*/  FADD.FTZ R45, R45, -R217.reuse ;  /* 0x800000d92d2d7221 */ /* 0x100fe20000010000 */
[----:B------:R-:W-:Y:S01]  /*ecc0*/  FADD.FTZ R47, R47, -R217 ;  /* 0x800000d92f2f7221 */ /* 0x000fe20000010000 */
[----:B------:R-:W2:Y:S04]  /*ecd0*/  SHFL.IDX PT, R221, R14, R225, 0x1f ;  /* 0x00001fe10edd7589 */ /* 0x000ea800000e0000 */
[----:B------:R3:W4:Y:S01]  /*ece0*/  LDS R217, [R11+0x400] ;  /* 0x000400000bd97984 */ /* 0x0007220000000800 */
[----:B------:R-:W2:Y:S01]  /*ecf0*/  MUFU.EX2 R32, R32 ;  /* 0x0000002000207308 */ /* 0x000ea20000000800 */
[----:B------:R-:W-:Y:S01]  /*ed00*/  FFMA.FTZ R20, -R20, R20, 1 ;  /* 0x3f80000014147423 */ /* 0x000fe20000010114 */
[----:B------:R-:W-:Y:S01]  /*ed10*/  FMUL.FTZ R224, R18, R224 ;  /* 0x000000e012e07220 */ /* 0x000fe20000410000 */
[C---:B------:R-:W-:Y:S01]  /*ed20*/  VIADD R235, R9.reuse, 0x10 ;  /* 0x0000001009eb7836 */ /* 0x040fe20000000000 */
[----:B------:R-:W-:Y:S01]  /*ed30*/  IADD3 R234, R9, 0x14, RZ ;  /* 0x0000001409ea7810 */ /* 0x000fe20007ffe0ff */
[----:B------:R-:W-:Y:S01]  /*ed40*/  FMUL.FTZ R22, R20, R22 ;  /* 0x0000001614167220 */ /* 0x000fe20000410000 */
[----:B---3--:R-:W-:-:S02]  /*ed50*/  FFMA.FTZ R11, -R170, R170, 1 ;  /* 0x3f800000aa0b7423 */ /* 0x008fc400000101aa */
[----:B------:R-:W3:Y:S01]  /*ed60*/  MUFU.EX2 R30, R30 ;  /* 0x0000001e001e7308 */ /* 0x000ee20000000800 */
[----:B-1----:R-:W-:Y:S01]  /*ed70*/  FADD.FTZ R40, R40, -R218 ;  /* 0x800000da28287221 */ /* 0x002fe20000010000 */
[----:B------:R-:W-:-:S03]  /*ed80*/  FFMA.FTZ R21, -R21, R21, 1 ;  /* 0x3f80000015157423 */ /* 0x000fc60000010115 */
[----:B------:R-:W-:-:S03]  /*ed90*/  FMUL.FTZ R40, R35, R40 ;  /* 0x0000002823287220 */ /* 0x000fc60000410000 */
[----:B------:R1:W4:Y:S01]  /*eda0*/  MUFU.EX2 R10, R121 ;  /* 0x00000079000a7308 */ /* 0x0003220000000800 */
[--C-:B--2---:R-:W-:Y:S01]  /*edb0*/  FADD.FTZ R41, R41, -R221.reuse ;  /* 0x800000dd29297221 */ /* 0x104fe20000010000 */
[----:B------:R-:W-:Y:S01]  /*edc0*/  FMUL.FTZ R227, R17, R227 ;  /* 0x000000e311e37220 */ /* 0x000fe20000410000 */
[----:B------:R-:W-:Y:S01]  /*edd0*/  FMUL.FTZ R20, R211, R224 ;  /* 0x000000e0d3147220 */ /* 0x000fe20000410000 */
[----:B------:R-:W-:Y:S01]  /*ede0*/  FADD.FTZ R43, R43, -R221 ;  /* 0x800000dd2b2b7221 */ /* 0x000fe20000010000 */
[----:B------:R-:W2:Y:S01]  /*edf0*/  SHFL.IDX PT, R224, R14, R235, 0x1f ;  /* 0x00001feb0ee07589 */ /* 0x000ea200000e0000 */
[----:B------:R-:W-:Y:S01]  /*ee00*/  FMUL.FTZ R11, R11, R40 ;  /* 0x000000280b0b7220 */ /* 0x000fe20000410000 */
[----:B------:R-:W-:Y:S02]  /*ee10*/  FFMA.FTZ R40, -R169, R169, 1 ;  /* 0x3f800000a9287423 */ /* 0x000fe400000101a9 */
[----:B-1----:R-:W-:Y:S01]  /*ee20*/  SHFL.IDX PT, R121, R12, R225, 0x1f ;  /* 0x00001fe10c797589 */ /* 0x002fe200000e0000 */
[----:B------:R-:W-:-:S03]  /*ee30*/  FMUL.FTZ R221, R15, R41 ;  /* 0x000000290fdd7220 */ /* 0x000fc60000410000 */
[----:B------:R-:W1:Y:S01]  /*ee40*/  SHFL.IDX PT, R225, R14, R234, 0x1f ;  /* 0x00001fea0ee17589 */ /* 0x000e6200000e0000 */
[----:B------:R-:W-:Y:S01]  /*ee50*/  FMUL.FTZ R21, R21, R227 ;  /* 0x000000e315157220 */ /* 0x000fe20000410000 */
[--C-:B------:R-:W-:Y:S01]  /*ee60*/  FADD.FTZ R44, R44, -R222.reuse ;  /* 0x800000de2c2c7221 */ /* 0x100fe20000010000 */
[----:B------:R-:W-:Y:S01]  /*ee70*/  FADD.FTZ R46, R46, -R222 ;  /* 0x800000de2e2e7221 */ /* 0x000fe20000010000 */
[----:B------:R-:W-:Y:S01]  /*ee80*/  FMUL.FTZ R227, R32, R220 ;  /* 0x000000dc20e37220 */ /* 0x000fe20000410000 */
[----:B------:R-:W-:Y:S01]  /*ee90*/  FMUL.FTZ R222, R37, R43 ;  /* 0x0000002b25de7220 */ /* 0x000fe20000410000 */
[----:B------:R-:W1:Y:S01]  /*eea0*/  SHFL.IDX PT, R220, R14, R229, 0x1f ;  /* 0x00001fe50edc7589 */ /* 0x000e6200000e0000 */
[----:B------:R-:W-:Y:S01]  /*eeb0*/  FMUL.FTZ R43, R40, R221 ;  /* 0x000000dd282b7220 */ /* 0x000fe20000410000 */
[----:B------:R-:W-:Y:S01]  /*eec0*/  FFMA.FTZ R40, -R23, R23, 1 ;  /* 0x3f80000017287423 */ /* 0x000fe20000010117 */
[----:B------:R-:W-:Y:S01]  /*eed0*/  FFMA.FTZ R23, -R88, R88, 1 ;  /* 0x3f80000058177423 */ /* 0x000fe20000010158 */
[----:B------:R-:W-:Y:S01]  /*eee0*/  FMUL.FTZ R46, R39, R46 ;  /* 0x0000002e272e7220 */ /* 0x000fe20000410000 */
[--C-:B------:R-:W-:Y:S01]  /*eef0*/  FFMA.FTZ R105, R105, UR4, -R97.reuse ;  /* 0x0000000469697c23 */ /* 0x100fe20008010861 */
[----:B------:R-:W-:Y:S01]  /*ef00*/  FFMA.FTZ R104, R104, UR4, -R97 ;  /* 0x0000000468687c23 */ /* 0x000fe20008010861 */
[----:B---3--:R-:W-:Y:S01]  /*ef10*/  FMUL.FTZ R223, R30, R223 ;  /* 0x000000df1edf7220 */ /* 0x008fe20000410000 */
[----:B------:R3:W1:Y:S01]  /*ef20*/  MUFU.EX2 R97, R109 ;  /* 0x0000006d00617308 */ /* 0x0006620000000800 */
[----:B------:R-:W-:Y:S01]  /*ef30*/  FMUL.FTZ R23, R23, R46 ;  /* 0x0000002e17177220 */ /* 0x000fe20000410000 */
[----:B------:R-:W-:-:S02]  /*ef40*/  FFMA.FTZ R46, -R92, R92, 1 ;  /* 0x3f8000005c2e7423 */ /* 0x000fc4000001015c */
[----:B----4-:R-:W4:Y:S04]  /*ef50*/  SHFL.IDX PT, R92, R217, R233, 0x1f ;  /* 0x00001fe9d95c7589 */ /* 0x010f2800000e0000 */
[----:B------:R-:W4:Y:S01]  /*ef60*/  MUFU.EX2 R36, R36 ;  /* 0x0000002400247308 */ /* 0x000f220000000800 */
[----:B------:R-:W-:Y:S02]  /*ef70*/  FMUL.FTZ R209, R209, R223 ;  /* 0x000000dfd1d17220 */ /* 0x000fe40000410000 */
[----:B------:R-:W4:Y:S01]  /*ef80*/  SHFL.IDX PT, R223, R14, R230, 0x1f ;  /* 0x00001fe60edf7589 */ /* 0x000f2200000e0000 */
[----:B------:R-:W-:-:S03]  /*ef90*/  FMUL.FTZ R45, R94, R45 ;  /* 0x0000002d5e2d7220 */ /* 0x000fc60000410000 */
[----:B---3--:R3:W-:Y:S01]  /*efa0*/  SHFL.IDX PT, R109, R12, R226, 0x1f ;  /* 0x00001fe20c6d7589 */ /* 0x0087e200000e0000 */
[----:B------:R-:W-:Y:S01]  /*efb0*/  FFMA.FTZ R211, -R200, R200, 1 ;  /* 0x3f800000c8d37423 */ /* 0x000fe200000101c8 */
[----:B------:R-:W-:Y:S01]  /*efc0*/  FMUL.FTZ R228, R19, R228 ;  /* 0x000000e413e47220 */ /* 0x000fe20000410000 */
[----:B--2---:R-:W-:Y:S01]  /*efd0*/  FADD.FTZ R48, R48, -R224 ;  /* 0x800000e030307221 */ /* 0x004fe20000010000 */
[----:B-1----:R-:W-:Y:S01]  /*efe0*/  FADD.FTZ R49, R49, -R225 ;  /* 0x800000e131317221 */ /* 0x002fe20000010000 */
[----:B------:R-:W-:Y:S01]  /*eff0*/  FADD.FTZ R42, R42, -R218 ;  /* 0x800000da2a2a7221 */ /* 0x000fe20000010000 */
[----:B---3--:R-:W-:Y:S01]  /*f000*/  FFMA.FTZ R226, -R203, R203, 1 ;  /* 0x3f800000cbe27423 */ /* 0x008fe200000101cb */
[----:B------:R-:W-:Y:S01]  /*f010*/  FMUL.FTZ R45, R40, R45 ;  /* 0x0000002d282d7220 */ /* 0x000fe20000410000 */
[----:B------:R-:W-:Y:S01]  /*f020*/  FFMA.FTZ R89, -R89, R89, 1 ;  /* 0x3f80000059597423 */ /* 0x000fe20000010159 */
[----:B------:R-:W-:Y:S01]  /*f030*/  FMUL.FTZ R47, R10, R47 ;  /* 0x0000002f0a2f7220 */ /* 0x000fe20000410000 */
[----:B------:R-:W-:Y:S01]  /*f040*/  FMUL.FTZ R14, R226, R227 ;  /* 0x000000e3e20e7220 */ /* 0x000fe20000410000 */
[----:B------:R-:W-:-:S02]  /*f050*/  VIADD R227, R9, 0x4 ;  /* 0x0000000409e37836 */ /* 0x000fc40000000000 */
[----:B------:R-:W-:Y:S01]  /*f060*/  FMUL.FTZ R211, R211, R228 ;  /* 0x000000e4d3d37220 */ /* 0x000fe20000410000 */
[----:B------:R-:W-:Y:S01]  /*f070*/  FFMA.FTZ R90, -R90, R90, 1 ;  /* 0x3f8000005a5a7423 */ /* 0x000fe2000001015a */
[----:B------:R-:W-:Y:S01]  /*f080*/  FMUL.FTZ R48, R95, R48 ;  /* 0x000000305f307220 */ /* 0x000fe20000410000 */
[----:B------:R-:W-:Y:S01]  /*f090*/  FMUL.FTZ R40, R97, R49 ;  /* 0x0000003161287220 */ /* 0x000fe20000410000 */
[--C-:B------:R-:W-:Y:S01]  /*f0a0*/  FADD.FTZ R53, R53, -R220.reuse ;  /* 0x800000dc35357221 */ /* 0x100fe20000010000 */
[----:B------:R-:W-:Y:S01]  /*f0b0*/  FADD.FTZ R55, R55, -R220 ;  /* 0x800000dc37377221 */ /* 0x000fe20000010000 */
[----:B------:R-:W-:Y:S01]  /*f0c0*/  FFMA.FTZ R91, -R91, R91, 1 ;  /* 0x3f8000005b5b7423 */ /* 0x000fe2000001015b */
[----:B------:R-:W-:Y:S01]  /*f0d0*/  IADD3 R228, R9, 0x8, RZ ;  /* 0x0000000809e47810 */ /* 0x000fe20007ffe0ff */
[----:B------:R-:W-:Y:S01]  /*f0e0*/  FFMA.FTZ R218, -R168, R168, 1 ;  /* 0x3f800000a8da7423 */ /* 0x000fe200000101a8 */
[----:B----4-:R-:W-:Y:S01]  /*f0f0*/  FMUL.FTZ R220, R36, R42 ;  /* 0x0000002a24dc7220 */ /* 0x010fe20000410000 */
[----:B------:R-:W-:Y:S01]  /*f100*/  FMUL.FTZ R49, R89, R47 ;  /* 0x0000002f59317220 */ /* 0x000fe20000410000 */
[----:B------:R-:W1:Y:S01]  /*f110*/  SHFL.IDX PT, R88, R217, R227, 0x1f ;  /* 0x00001fe3d9587589 */ /* 0x000e6200000e0000 */
[----:B------:R-:W-:Y:S01]  /*f120*/  FADD.FTZ R51, R51, -R225 ;  /* 0x800000e133337221 */ /* 0x000fe20000010000 */
[----:B------:R-:W-:Y:S01]  /*f130*/  FMUL.FTZ R47, R90, R48 ;  /* 0x000000305a2f7220 */ /* 0x000fe20000410000 */
[----:B------:R-:W-:Y:S01]  /*f140*/  FMUL.FTZ R48, R91, R40 ;  /* 0x000000285b307220 */ /* 0x000fe20000410000 */
[----:B------:R-:W2:Y:S01]  /*f150*/  MUFU.EX2 R107, R107 ;  /* 0x0000006b006b7308 */ /* 0x000ea20000000800 */
[----:B------:R-:W-:Y:S01]  /*f160*/  FMUL.FTZ R41, R218, R220 ;  /* 0x000000dcda297220 */ /* 0x000fe20000410000 */
[----:B------:R-:W3:Y:S01]  /*f170*/  SHFL.IDX PT, R40, R217, R228, 0x1f ;  /* 0x00001fe4d9287589 */ /* 0x000ee200000e0000 */
[----:B------:R-:W-:Y:S01]  /*f180*/  FFMA.FTZ R218, -R166, R166, 1 ;  /* 0x3f800000a6da7423 */ /* 0x000fe200000101a6 */
[----:B------:R-:W-:Y:S01]  /*f190*/  FFMA.FTZ R90, -R165, R165, 1 ;  /* 0x3f800000a55a7423 */ /* 0x000fe200000101a5 */
[----:B------:R-:W-:Y:S01]  /*f1a0*/  FMUL.FTZ R44, R38, R44 ;  /* 0x0000002c262c7220 */ /* 0x000fe20000410000 */
[----:B------:R-:W-:-:S02]  /*f1b0*/  FMUL.FTZ R51, R98, R51 ;  /* 0x0000003362337220 */ /* 0x000fc40000410000 */
[----:B------:R-:W4:Y:S01]  /*f1c0*/  MUFU.EX2 R205, R205 ;  /* 0x000000cd00cd7308 */ /* 0x000f220000000800 */
[----:B------:R-:W-:Y:S01]  /*f1d0*/  FADD.FTZ R50, R50, -R224 ;  /* 0x800000e032327221 */ /* 0x000fe20000010000 */
[--C-:B------:R-:W-:Y:S01]  /*f1e0*/  FADD.FTZ R61, R61, -R92.reuse ;  /* 0x8000005c3d3d7221 */ /* 0x100fe20000010000 */
[----:B------:R-:W-:Y:S01]  /*f1f0*/  FADD.FTZ R92, R63, -R92 ;  /* 0x8000005c3f5c7221 */ /* 0x000fe20000010000 */
[----:B------:R-:W-:Y:S01]  /*f200*/  FMUL.FTZ R44, R218, R44 ;  /* 0x0000002cda2c7220 */ /* 0x000fe20000410000 */
[----:B------:R-:W-:Y:S03]  /*f210*/  LDS R63, [R13+0x400] ;  /* 0x000400000d3f7984 */ /* 0x000fe60000000800 */
[----:B------:R-:W1:Y:S01]  /*f220*/  MUFU.EX2 R122, R122 ;  /* 0x0000007a007a7308 */ /* 0x000e620000000800 */
[----:B------:R-:W-:Y:S01]  /*f230*/  FMUL.FTZ R51, R90, R51 ;  /* 0x000000335a337220 */ /* 0x000fe20000410000 */
[----:B------:R-:W-:Y:S01]  /*f240*/  FMUL.FTZ R50, R96, R50 ;  /* 0x0000003260327220 */ /* 0x000fe20000410000 */
[----:B------:R-:W-:Y:S01]  /*f250*/  SHFL.IDX PT, R89, R217, R9, 0x1f ;  /* 0x00001f09d9597589 */ /* 0x000fe200000e0000 */
[----:B------:R-:W-:-:S03]  /*f260*/  FADD.FTZ R52, R52, -R223 ;  /* 0x800000df34347221 */ /* 0x000fc60000010000 */
[----:B------:R-:W3:Y:S01]  /*f270*/  SHFL.IDX PT, R218, R217, R235, 0x1f ;  /* 0x00001febd9da7589 */ /* 0x000ee200000e0000 */
[----:B------:R-:W3:Y:S03]  /*f280*/  MUFU.EX2 R119, R119 ;  /* 0x0000007700777308 */ /* 0x000ee60000000800 */
[----:B------:R-:W-:Y:S04]  /*f290*/  SHFL.IDX PT, R91, R217, R234, 0x1f ;  /* 0x00001fead95b7589 */ /* 0x000fe800000e0000 */
[----:B------:R-:W-:Y:S01]  /*f2a0*/  SHFL.IDX PT, R90, R217, R230, 0x1f ;  /* 0x00001fe6d95a7589 */ /* 0x000fe200000e0000 */
[----:B------:R-:W-:-:S03]  /*f2b0*/  FMUL.FTZ R46, R46, R50 ;  /* 0x000000322e2e7220 */ /* 0x000fc60000410000 */
[----:B------:R-:W3:Y:S01]  /*f2c0*/  SHFL.IDX PT, R217, R217, R229, 0x1f ;  /* 0x00001fe5d9d97589 */ /* 0x000ee200000e0000 */
[----:B------:R-:W-:Y:S01]  /*f2d0*/  FFMA.FTZ R50, -R164, R164, 1 ;  /* 0x3f800000a4327423 */ /* 0x000fe200000101a4 */
[----:B------:R-:W-:Y:S01]  /*f2e0*/  FMUL.FTZ R52, R99, R52 ;  /* 0x0000003463347220 */ /* 0x000fe20000410000 */
[----:B------:R-:W3:Y:S01]  /*f2f0*/  MUFU.EX2 R120, R120 ;  /* 0x0000007800787308 */ /* 0x000ee20000000800 */
[----:B------:R-:W-:Y:S01]  /*f300*/  FADD.FTZ R54, R54, -R223 ;  /* 0x800000df36367221 */ /* 0x000fe20000010000 */
[----:B------:R-:W-:Y:S01]  /*f310*/  FFMA.FTZ R93, -R93, R93, 1 ;  /* 0x3f8000005d5d7423 */ /* 0x000fe2000001015d */
[----:B------:R-:W-:Y:S01]  /*f320*/  FMUL.FTZ R50, R50, R52 ;  /* 0x0000003432327220 */ /* 0x000fe20000410000 */
[----:B------:R-:W-:Y:S01]  /*f330*/  FFMA.FTZ R52, -R162, R162, 1 ;  /* 0x3f800000a2347423 */ /* 0x000fe200000101a2 */
[----:B--2---:R-:W-:Y:S01]  /*f340*/  FMUL.FTZ R54, R107, R54 ;  /* 0x000000366b367220 */ /* 0x004fe20000410000 */
[----:B------:R-:W-:Y:S02]  /*f350*/  FFMA.FTZ R220, -R163, R163, 1 ;  /* 0x3f800000a3dc7423 */ /* 0x000fe400000101a3 */
[----:B------:R-:W2:Y:S01]  /*f360*/  MUFU.EX2 R124, R124 ;  /* 0x0000007c007c7308 */ /* 0x000ea20000000800 */
[----:B----4-:R-:W-:Y:S01]  /*f370*/  FMUL.FTZ R53, R205, R53 ;  /* 0x00000035cd357220 */ /* 0x010fe20000410000 */
[----:B-1----:R-:W-:Y:S01]  /*f380*/  FMUL.FTZ R55, R122, R55 ;  /* 0x000000377a377220 */ /* 0x002fe20000410000 */
[----:B------:R-:W-:Y:S01]  /*f390*/  FMUL.FTZ R52, R52, R54 ;  /* 0x0000003634347220 */ /* 0x000fe20000410000 */
[----:B------:R-:W-:-:S04]  /*f3a0*/  FADD.FTZ R57, R57, -R88 ;  /* 0x8000005839397221 */ /* 0x000fc80000010000 */
[----:B------:R-:W1:Y:S01]  /*f3b0*/  MUFU.EX2 R26, R26 ;  /* 0x0000001a001a7308 */ /* 0x000e620000000800 */
[----:B------:R-:W-:Y:S01]  /*f3c0*/  FMUL.FTZ R54, R220, R53 ;  /* 0x00000035dc367220 */ /* 0x000fe20000410000 */
[----:B------:R-:W-:-:S06]  /*f3d0*/  FMUL.FTZ R53, R93, R55 ;  /* 0x000000375d357220 */ /* 0x000fcc0000410000 */
[----:B------:R-:W4:Y:S01]  /*f3e0*/  MUFU.EX2 R111, R111 ;  /* 0x0000006f006f7308 */ /* 0x000f220000000800 */
[----:B---3--:R-:W-:-:S07]  /*f3f0*/  FADD.FTZ R55, R60, -R40 ;  /* 0x800000283c377221 */ /* 0x008fce0000010000 */
[----:B------:R-:W3:Y:S01]  /*f400*/  MUFU.TANH R138, R138 ;  /* 0x0000008a008a7308 */ /* 0x000ee20000002400 */
[----:B------:R-:W-:-:S07]  /*f410*/  FFMA.FTZ R60, -R160, R160, 1 ;  /* 0x3f800000a03c7423 */ /* 0x000fce00000101a0 */
[----:B------:R-:W3:Y:S01]  /*f420*/  MUFU.EX2 R100, R100 ;  /* 0x0000006400647308 */ /* 0x000ee20000000800 */
[----:B------:R-:W-:-:S07]  /*f430*/  FMUL.FTZ R57, R119, R57 ;  /* 0x0000003977397220 */ /* 0x000fce0000410000 */
[----:B------:R-:W3:Y:S08]  /*f440*/  MUFU.EX2 R106, R106 ;  /* 0x0000006a006a7308 */ /* 0x000ef00000000800 */
[----:B------:R-:W3:Y:S08]  /*f450*/  MUFU.EX2 R25, R25 ;  /* 0x0000001900197308 */ /* 0x000ef00000000800 */
[----:B------:R-:W3:Y:S01]  /*f460*/  MUFU.EX2 R102, R102 ;  /* 0x0000006600667308 */ /* 0x000ee20000000800 */
[----:B------:R-:W-:-:S07]  /*f470*/  FADD.FTZ R59, R59, -R88 ;  /* 0x800000583b3b7221 */ /* 0x000fce0000010000 */
[----:B------:R-:W3:Y:S01]  /*f480*/  MUFU.EX2 R116, R116 ;  /* 0x0000007400747308 */ /* 0x000ee20000000800 */
[----:B------:R-:W-:-:S07]  /*f490*/  FMUL.FTZ R60, R60, R57 ;  /* 0x000000393c3c7220 */ /* 0x000fce0000410000 */
[----:B------:R-:W3:Y:S01]  /*f4a0*/  MUFU.EX2 R104, R104 ;  /* 0x0000006800687308 */ /* 0x000ee20000000800 */
[----:B------:R-:W-:-:S07]  /*f4b0*/  FADD.FTZ R40, R62, -R40 ;  /* 0x800000283e287221 */ /* 0x000fce0000010000 */
[----:B------:R-:W3:Y:S01]  /*f4c0*/  MUFU.EX2 R101, R101 ;  /* 0x0000006500657308 */ /* 0x000ee20000000800 */
[----:B------:R-:W-:Y:S01]  /*f4d0*/  FFMA.FTZ R57, -R157, R157, 1 ;  /* 0x3f8000009d397423 */ /* 0x000fe2000001019d */
[----:B------:R-:W-:Y:S01]  /*f4e0*/  FMUL.FTZ R55, R120, R55 ;  /* 0x0000003778377220 */ /* 0x000fe20000410000 */
[----:B------:R-:W-:Y:S01]  /*f4f0*/  FADD.FTZ R66, R66, -R218 ;  /* 0x800000da42427221 */ /* 0x000fe20000010000 */
[----:B------:R-:W-:Y:S01]  /*f500*/  FADD.FTZ R58, R58, -R89 ;  /* 0x800000593a3a7221 */ /* 0x000fe20000010000 */
[--C-:B------:R-:W-:Y:S01]  /*f510*/  FADD.FTZ R88, R69, -R217.reuse ;  /* 0x800000d945587221 */ /* 0x100fe20000010000 */
[----:B------:R-:W-:Y:S01]  /*f520*/  FADD.FTZ R217, R71, -R217 ;  /* 0x800000d947d97221 */ /* 0x000fe20000010000 */
[----:B------:R-:W-:Y:S01]  /*f530*/  FFMA.FTZ R69, -R158, R158, 1 ;  /* 0x3f8000009e457423 */ /* 0x000fe2000001019e */
[----:B--2---:R-:W-:Y:S01]  /*f540*/  FMUL.FTZ R59, R124, R59 ;  /* 0x0000003b7c3b7220 */ /* 0x004fe20000410000 */
[--C-:B------:R-:W-:Y:S01]  /*f550*/  FFMA.FTZ R108, R108, UR4, -R121.reuse ;  /* 0x000000046c6c7c23 */ /* 0x100fe20008010879 */
[----:B------:R-:W-:Y:S01]  /*f560*/  FFMA.FTZ R137, R137, UR4, -R121 ;  /* 0x0000000489897c23 */ /* 0x000fe20008010879 */
[----:B------:R-:W-:Y:S01]  /*f570*/  FFMA.FTZ R12, -R237, R237, 1 ;  /* 0x3f800000ed0c7423 */ /* 0x000fe200000101ed */
[----:B-1----:R-:W-:Y:S01]  /*f580*/  FMUL.FTZ R212, R26, R212 ;  /* 0x000000d41ad47220 */ /* 0x002fe20000410000 */
[--C-:B------:R-:W-:Y:S01]  /*f590*/  FFMA.FTZ R130, R130, UR4, -R109.reuse ;  /* 0x0000000482827c23 */ /* 0x100fe2000801086d */
[----:B------:R-:W-:Y:S01]  /*f5a0*/  FFMA.FTZ R136, R136, UR4, -R109 ;  /* 0x0000000488887c23 */ /* 0x000fe2000801086d */
[----:B------:R-:W-:Y:S01]  /*f5b0*/  FADD.FTZ R65, R65, -R91 ;  /* 0x8000005b41417221 */ /* 0x000fe20000010000 */
[----:B------:R-:W-:Y:S01]  /*f5c0*/  FFMA.FTZ R71, -R155, R155, 1 ;  /* 0x3f8000009b477423 */ /* 0x000fe2000001019b */
[----:B----4-:R-:W-:Y:S01]  /*f5d0*/  FMUL.FTZ R40, R111, R40 ;  /* 0x000000286f287220 */ /* 0x010fe20000410000 */
[----:B------:R-:W-:Y:S01]  /*f5e0*/  FMUL.FTZ R57, R57, R55 ;  /* 0x0000003739397220 */ /* 0x000fe20000410000 */
[----:B---3--:R-:W-:Y:S01]  /*f5f0*/  FSEL R109, R138, -INF , !P3 ;  /* 0xff8000008a6d7808 */ /* 0x008fe20005800000 */
[----:B------:R-:W-:Y:S01]  /*f600*/  FADD.FTZ R62, R68, -R90 ;  /* 0x8000005a443e7221 */ /* 0x000fe20000010000 */
[----:B------:R-:W-:Y:S01]  /*f610*/  FSEL R121, R128, -INF , !P2 ;  /* 0xff80000080797808 */ /* 0x000fe20005000000 */
[----:B------:R-:W-:Y:S01]  /*f620*/  FFMA.FTZ R55, -R151, R151, 1 ;  /* 0x3f80000097377423 */ /* 0x000fe20000010197 */
[----:B------:R-:W-:Y:S01]  /*f630*/  FMUL.FTZ R66, R100, R66 ;  /* 0x0000004264427220 */ /* 0x000fe20000410000 */
        /* <DEDUP_REMOVED lines=20> */
[----:B------:R-:W1:Y:S01]  /*f780*/  MUFU.EX2 R117, R117 ;  /* 0x0000007500757308 */ /* 0x000e620000000800 */
[----:B------:R-:W2:Y:S01]  /*f790*/  LDL.LU R200, [R1+0x128] ;  /* 0x0001280001c87983 */ /* 0x000ea20000300800 */
[----:B------:R-:W-:Y:S01]  /*f7a0*/  FFMA.FTZ R13, -R154, R154, 1 ;  /* 0x3f8000009a0d7423 */ /* 0x000fe2000001019a */
[----:B------:R-:W-:Y:S01]  /*f7b0*/  FFMA.FTZ R216, -R202, R202, 1 ;  /* 0x3f800000cad87423 */ /* 0x000fe200000101ca */
[----:B------:R-:W-:Y:S01]  /*f7c0*/  FMUL.FTZ R212, R212, R215 ;  /* 0x000000d7d4d47220 */ /* 0x000fe20000410000 */
[----:B------:R-:W2:Y:S01]  /*f7d0*/  LDL.LU R201, [R1+0x124] ;  /* 0x0001240001c97983 */ /* 0x000ea20000300800 */
[----:B------:R-:W-:Y:S01]  /*f7e0*/  FFMA.FTZ R215, -R171, R171, 1 ;  /* 0x3f800000abd77423 */ /* 0x000fe200000101ab */
[----:B------:R-:W-:Y:S01]  /*f7f0*/  FMUL.FTZ R64, R40, R64 ;  /* 0x0000004028407220 */ /* 0x000fe20000410000 */
[----:B------:R-:W-:Y:S01]  /*f800*/  FMUL.FTZ R66, R66, R62 ;  /* 0x0000003e42427220 */ /* 0x000fe20000410000 */
[----:B------:R-:W2:Y:S01]  /*f810*/  LDL.LU R202, [R1+0x120] ;  /* 0x0001200001ca7983 */ /* 0x000ea20000300800 */
[----:B------:R-:W3:Y:S01]  /*f820*/  MUFU.EX2 R105, R105 ;  /* 0x0000006900697308 */ /* 0x000ee20000000800 */
[----:B------:R-:W-:Y:S01]  /*f830*/  FADD.FTZ R56, R56, -R89 ;  /* 0x8000005938387221 */ /* 0x000fe20000010000 */
[----:B------:R-:W-:Y:S01]  /*f840*/  FADD.FTZ R67, R67, -R91 ;  /* 0x8000005b43437221 */ /* 0x000fe20000010000 */
[----:B------:R-:W2:Y:S01]  /*f850*/  LDL.LU R203, [R1+0x11c] ;  /* 0x00011c0001cb7983 */ /* 0x000ea20000300800 */
[----:B------:R-:W-:-:S03]  /*f860*/  FMUL.FTZ R13, R13, R92 ;  /* 0x0000005c0d0d7220 */ /* 0x000fc60000410000 */
[----:B------:R4:W5:Y:S01]  /*f870*/  LDL.LU R171, [R1+0x118] ;  /* 0x0001180001ab7983 */ /* 0x0009620000300800 */
[----:B------:R-:W4:Y:S03]  /*f880*/  MUFU.EX2 R115, R115 ;  /* 0x0000007300737308 */ /* 0x000f260000000800 */
[----:B------:R-:W4:Y:S01]  /*f890*/  SHFL.IDX PT, R40, R63, R227, 0x1f ;  /* 0x00001fe33f287589 */ /* 0x000f2200000e0000 */
[----:B------:R-:W-:-:S03]  /*f8a0*/  FFMA.FTZ R42, -R167, R167, 1 ;  /* 0x3f800000a72a7423 */ /* 0x000fc600000101a7 */
        /* <DEDUP_REMOVED lines=11> */
[----:B------:R1:W5:Y:S04]  /*f960*/  LDL.LU R167, [R1+0x108] ;  /* 0x0001080001a77983 */ /* 0x0003680000300800 */
[----:B------:R1:W5:Y:S01]  /*f970*/  LDL.LU R166, [R1+0x104] ;  /* 0x0001040001a67983 */ /* 0x0003620000300800 */
[----:B------:R-:W4:Y:S03]  /*f980*/  MUFU.EX2 R125, R125 ;  /* 0x0000007d007d7308 */ /* 0x000f260000000800 */
[----:B------:R1:W5:Y:S01]  /*f990*/  LDL.LU R165, [R1+0x100] ;  /* 0x0001000001a57983 */ /* 0x0003620000300800 */
[----:B------:R-:W-:-:S03]  /*f9a0*/  FFMA.FTZ R68, -R161, R161, 1 ;  /* 0x3f800000a1447423 */ /* 0x000fc600000101a1 */
[----:B------:R1:W5:Y:S01]  /*f9b0*/  LDL.LU R164, [R1+0xfc] ;  /* 0x0000fc0001a47983 */ /* 0x0003620000300800 */
[----:B------:R-:W4:Y:S03]  /*f9c0*/  MUFU.EX2 R118, R118 ;  /* 0x0000007600767308 */ /* 0x000f260000000800 */
[----:B------:R1:W5:Y:S04]  /*f9d0*/  LDL.LU R163, [R1+0xf8] ;  /* 0x0000f80001a37983 */ /* 0x0003680000300800 */
[----:B------:R2:W5:Y:S01]  /*f9e0*/  LDL.LU R162, [R1+0xf4] ;  /* 0x0000f40001a27983 */ /* 0x0005620000300800 */
[----:B------:R-:W4:Y:S03]  /*f9f0*/  MUFU.EX2 R137, R137 ;  /* 0x0000008900897308 */ /* 0x000f260000000800 */
[----:B------:R2:W5:Y:S01]  /*fa00*/  LDL.LU R161, [R1+0xf0] ;  /* 0x0000f00001a17983 */ /* 0x0005620000300800 */
[----:B------:R-:W-:Y:S01]  /*fa10*/  FADD.FTZ R90, R70, -R90 ;  /* 0x8000005a465a7221 */ /* 0x000fe20000010000 */
[----:B-1----:R-:W-:-:S02]  /*fa20*/  FMUL.FTZ R56, R117, R56 ;  /* 0x0000003875387220 */ /* 0x002fc40000410000 */
[----:B------:R1:W5:Y:S01]  /*fa30*/  LDL.LU R160, [R1+0xec] ;  /* 0x0000ec0001a07983 */ /* 0x0003620000300800 */
[----:B------:R-:W-:-:S03]  /*fa40*/  FFMA.FTZ R70, -R156, R156, 1 ;  /* 0x3f8000009c467423 */ /* 0x000fc6000001019c */
[----:B------:R1:W5:Y:S04]  /*fa50*/  LDL.LU R159, [R1+0xe8] ;  /* 0x0000e800019f7983 */ /* 0x0003680000300800 */
[----:B------:R1:W5:Y:S01]  /*fa60*/  LDL.LU R158, [R1+0xe4] ;  /* 0x0000e400019e7983 */ /* 0x0003620000300800 */
[----:B------:R-:W-:-:S03]  /*fa70*/  FMUL.FTZ R68, R68, R56 ;  /* 0x0000003844447220 */ /* 0x000fc60000410000 */
[----:B------:R1:W5:Y:S01]  /*fa80*/  LDL.LU R157, [R1+0xe0] ;  /* 0x0000e000019d7983 */ /* 0x0003620000300800 */
[----:B---3--:R-:W-:-:S03]  /*fa90*/  FMUL.FTZ R61, R105, R61 ;  /* 0x0000003d693d7220 */ /* 0x008fc60000410000 */
[----:B------:R1:W5:Y:S01]  /*faa0*/  LDL.LU R156, [R1+0xdc] ;  /* 0x0000dc00019c7983 */ /* 0x0003620000300800 */
[----:B------:R-:W-:Y:S01]  /*fab0*/  FFMA.FTZ R56, -R152, R152, 1 ;  /* 0x3f80000098387423 */ /* 0x000fe20000010198 */
[----:B------:R-:W-:Y:S02]  /*fac0*/  FFMA.FTZ R55, -R149, R149, 1 ;  /* 0x3f80000095377423 */ /* 0x000fe40000010195 */
[----:B------:R1:W5:Y:S01]  /*fad0*/  LDL.LU R155, [R1+0xd8] ;  /* 0x0000d800019b7983 */ /* 0x0003620000300800 */
[----:B----4-:R-:W-:-:S03]  /*fae0*/  FMUL.FTZ R67, R115, R67 ;  /* 0x0000004373437220 */ /* 0x010fc60000410000 */
        /* <DEDUP_REMOVED lines=22> */
[----:B------:R-:W-:Y:S01]  /*fc50*/  FMUL.FTZ R90, R125, R90 ;  /* 0x0000005a7d5a7220 */ /* 0x000fe20000410000 */
        /* <DEDUP_REMOVED lines=34> */
[----:B------:R-:W3:Y:S01]  /*fe80*/  LDL R220, [R1+0x70] ;  /* 0x0000700001dc7983 */ /* 0x000ee20000100800 */
[----:B------:R-:W4:Y:S08]  /*fe90*/  MUFU.EX2 R126, R126 ;  /* 0x0000007e007e7308 */ /* 0x000f300000000800 */
        /* <DEDUP_REMOVED lines=8> */
[----:B------:R-:W-:-:S07]  /*ff20*/  FADD.FTZ R82, R82, -R218 ;  /* 0x800000da52527221 */ /* 0x000fce0000010000 */
[----:B------:R-:W1:Y:S08]  /*ff30*/  MUFU.EX2 R131, R131 ;  /* 0x0000008300837308 */ /* 0x000e700000000800 */
[----:B------:R-:W1:Y:S08]  /*ff40*/  MUFU.EX2 R108, R108 ;  /* 0x0000006c006c7308 */ /* 0x000e700000000800 */
[----:B------:R-:W2:Y:S08]  /*ff50*/  MUFU.EX2 R130, R130 ;  /* 0x0000008200827308 */ /* 0x000eb00000000800 */
[----:B------:R-:W2:Y:S08]  /*ff60*/  MUFU.EX2 R109, R109 ;  /* 0x0000006d006d7308 */ /* 0x000eb00000000800 */
[----:B------:R-:W2:Y:S08]  /*ff70*/  MUFU.EX2 R121, R121 ;  /* 0x0000007900797308 */ /* 0x000eb00000000800 */
[----:B------:R-:W2:Y:S08]  /*ff80*/  MUFU.EX2 R129, R129 ;  /* 0x0000008100817308 */ /* 0x000eb00000000800 */
[----:B------:R-:W2:Y:S08]  /*ff90*/  MUFU.EX2 R127, R127 ;  /* 0x0000007f007f7308 */ /* 0x000eb00000000800 */
[----:B------:R-:W2:Y:S01]  /*ffa0*/  MUFU.EX2 R139, R139 ;  /* 0x0000008b008b7308 */ /* 0x000ea20000000800 */
[----:B----4-:R-:W-:Y:S01]  /*ffb0*/  FMUL.FTZ R76, R126, R76 ;  /* 0x0000004c7e4c7220 */ /* 0x010fe20000410000 */
[----:B-1----:R-:W-:Y:S01]  /*ffc0*/  FMUL.FTZ R72, R113, R72 ;  /* 0x0000004871487220 */ /* 0x002fe20000410000 */
        /* <DEDUP_REMOVED lines=162> */
[----:B--2---:R-:W-:-:S05]  /*109f0*/  IMAD R10, R0, 0x800, R12 ;  /* 0x00000800000a7824 */ /* 0x004fca00078e020c */
        /* <DEDUP_REMOVED lines=65> */
.L_x_1414:
        /* <DEDUP_REMOVED lines=70> */
.L_x_1415:
        /* <DEDUP_REMOVED lines=12> */
.L_x_1405:
        /* <DEDUP_REMOVED lines=34> */
.L_x_1373:
[----:B------:R-:W-:Y:S05]  /*11550*/  @P0 BRA `(.L_x_1371) ;  /* 0x0000003000580947 */ /* 0x000fea0003800000 */
[----:B------:R-:W2:Y:S01]  /*11560*/  S2UR UR8, SR_CTAID.Y ;  /* 0x00000000000879c3 */ /* 0x000ea20000002600 */
[----:B------:R-:W3:Y:S01]  /*11570*/  S2R R14, SR_TID.X ;  /* 0x00000000000e7919 */ /* 0x000ee20000002100 */
[----:B------:R-:W-:Y:S01]  /*11580*/  ULDC UR4, c[0x0][0x850] ;  /* 0x0002140000047ab9 */ /* 0x000fe20000000800 */
[----:B------:R-:W-:Y:S01]  /*11590*/  ULDC.64 UR12, c[0x0][0x818] ;  /* 0x00020600000c7ab9 */ /* 0x000fe20000000a00 */
[----:B------:R-:W-:Y:S01]  /*115a0*/  UISETP.NE.AND UP0, UPT, UR4, 0x1, UPT ;  /* 0x000000010400788c */ /* 0x000fe2000bf05270 */
[----:B------:R-:W4:Y:S01]  /*115b0*/  S2R R4, SR_CgaCtaId ;  /* 0x0000000000047919 */ /* 0x000f220000008800 */
[----:B------:R-:W-:Y:S02]  /*115c0*/  MOV R3, 0x400 ;  /* 0x0000040000037802 */ /* 0x000fe40000000f00 */
[----:B------:R-:W5:Y:S07]  /*115d0*/  S2UR UR6, SR_CTAID.X ;  /* 0x00000000000679c3 */ /* 0x000f6e0000002500 */
[----:B------:R-:W-:Y:S01]  /*115e0*/  @UP0 ULDC UR4, c[0x0][0x854] ;  /* 0x0002150000040ab9 */ /* 0x000fe20000000800 */
[----:B------:R-:W-:Y:S01]  /*115f0*/  @UP0 ULDC UR7, c[0x0][0x858] ;  /* 0x0002160000070ab9 */ /* 0x000fe20000000800 */
[----:B------:R-:W1:Y:S01]  /*11600*/  S2UR UR14, SR_CTAID.Z ;  /* 0x00000000000e79c3 */ /* 0x000e620000002700 */
[----:B--2---:R-:W-:-:S07]  /*11610*/  UIMAD.WIDE.U32 UR4, UR8, UR4, URZ ;  /* 0x00000004080472a5 */ /* 0x004fce000f8e003f */
[----:B------:R-:W2:Y:S01]  /*11620*/  LDC.64 R12, c[0x0][0x848] ;  /* 0x00021200ff0c7b82 */ /* 0x000ea20000000a00 */
[----:B------:R-:W-:Y:S02]  /*11630*/  @UP0 USHF.R.U32.HI UR8, URZ, UR7, UR5 ;  /* 0x000000073f080299 */ /* 0x000fe40008011605 */
[----:B-----5:R-:W-:-:S05]  /*11640*/  USHF.L.U32 UR6, UR6, 0xd, URZ ;  /* 0x0000000d06067899 */ /* 0x020fca000800063f */
[----:B------:R-:W5:Y:S01]  /*11650*/  LDC.64 R10, c[0x0][0x820] ;  /* 0x00020800ff0a7b82 */ /* 0x000f620000000a00 */
[----:B------:R-:W-:Y:S01]  /*11660*/  USHF.R.S32.HI UR9, URZ, 0x1f, UR8 ;  /* 0x0000001f3f097899 */ /* 0x000fe20008011408 */
[----:B---3--:R-:W-:Y:S01]  /*11670*/  IADD3 R15, R14, -0x80, RZ ;  /* 0xffffff800e0f7810 */ /* 0x008fe20007ffe0ff */
[----:B------:R-:W-:Y:S01]  /*11680*/  USHF.R.S32.HI UR7, URZ, 0x1f, UR6 ;  /* 0x0000001f3f077899 */ /* 0x000fe20008011406 */
[----:B----4-:R-:W-:Y:S01]  /*11690*/  LEA R17, R4, R3, 0x18 ;  /* 0x0000000304117211 */ /* 0x010fe200078ec0ff */
[----:B------:R-:W-:Y:S01]  /*116a0*/  UIMAD UR10, UR9, UR12, URZ ;  /* 0x0000000c090a72a4 */ /* 0x000fe2000f8e023f */
[----:B------:R-:W-:Y:S01]  /*116b0*/  SHF.R.S32.HI R0, RZ, 0x1f, R15 ;  /* 0x0000001fff007819 */ /* 0x000fe2000001140f */
[----:B------:R-:W-:Y:S02]  /*116c0*/  UIMAD.WIDE.U32 UR4, UR8, UR12, UR6 ;  /* 0x0000000c080472a5 */ /* 0x000fe4000f8e0006 */
[----:B------:R-:W-:Y:S01]  /*116d0*/  UIMAD UR10, UR8, UR13, UR10 ;  /* 0x0000000d080a72a4 */ /* 0x000fe2000f8e020a */
[----:B------:R-:W-:Y:S01]  /*116e0*/  LEA.HI R2, R0, R15, RZ, 0x7 ;  /* 0x0000000f00027211 */ /* 0x000fe200078f38ff */
[----:B-1----:R-:W-:Y:S01]  /*116f0*/  USHF.R.S32.HI UR11, URZ, 0x1f, UR14 ;  /* 0x0000001f3f0b7899 */ /* 0x002fe2000801140e */
[----:B------:R-:W-:-:S02]  /*11700*/  ULDC.64 UR12, c[0x0][0x840] ;  /* 0x00021000000c7ab9 */ /* 0x000fc40000000a00 */
[C---:B------:R-:W-:Y:S01]  /*11710*/  LOP3.LUT R0, R2.reuse, 0xfffff80, RZ, 0xc0, !PT ;  /* 0x0fffff8002007812 */ /* 0x040fe200078ec0ff */
[----:B------:R-:W-:Y:S01]  /*11720*/  UIMAD UR9, UR9, UR12, URZ ;  /* 0x0000000c090972a4 */ /* 0x000fe2000f8e023f */
[----:B------:R-:W-:Y:S01]  /*11730*/  IMAD.SHL.U32 R2, R2, 0x20, RZ ;  /* 0x0000002002027824 */ /* 0x000fe200078e00ff */
[----:B------:R-:W-:Y:S01]  /*11740*/  UIMAD.WIDE.U32 UR6, UR8, UR12, UR6 ;  /* 0x0000000c080672a5 */ /* 0x000fe2000f8e0006 */
[----:B------:R-:W-:Y:S01]  /*11750*/  IADD3 R0, R15, -R0, RZ ;  /* 0x800000000f007210 */ /* 0x000fe20007ffe0ff */
[----:B------:R-:W-:Y:S01]  /*11760*/  UIMAD UR8, UR8, UR13, UR9 ;  /* 0x0000000d080872a4 */ /* 0x000fe2000f8e0209 */
[----:B------:R-:W-:Y:S01]  /*11770*/  MOV R3, UR5 ;  /* 0x0000000500037c02 */ /* 0x000fe20008000f00 */
[----:B------:R-:W-:Y:S01]  /*11780*/  UIADD3 UR9, UR5, UR10, URZ ;  /* 0x0000000a05097290 */ /* 0x000fe2000fffe03f */
[----:B------:R-:W-:Y:S01]  /*11790*/  LOP3.LUT R7, R2, 0x3ffff000, RZ, 0xc0, !PT ;  /* 0x3ffff00002077812 */ /* 0x000fe200078ec0ff */
[----:B------:R-:W-:Y:S02]  /*117a0*/  UIADD3 UR8, UR7, UR8, URZ ;  /* 0x0000000807087290 */ /* 0x000fe4000fffe03f */
[----:B------:R-:W-:Y:S01]  /*117b0*/  IMAD.U32 R5, RZ, RZ, UR7 ;  /* 0x00000007ff057e24 */ /* 0x000fe2000f8e00ff */
[----:B------:R-:W-:Y:S01]  /*117c0*/  MOV R4, UR6 ;  /* 0x0000000600047c02 */ /* 0x000fe20008000f00 */
[----:B--2---:R-:W-:-:S02]  /*117d0*/  IMAD R8, R12, UR11, RZ ;  /* 0x0000000b0c087c24 */ /* 0x004fc4000f8e02ff */
[----:B------:R-:W-:Y:S01]  /*117e0*/  IMAD.U32 R2, RZ, RZ, UR4 ;  /* 0x00000004ff027e24 */ /* 0x000fe2000f8e00ff */
[----:B------:R-:W-:Y:S01]  /*117f0*/  MOV R5, UR8 ;  /* 0x0000000800057c02 */ /* 0x000fe20008000f00 */
[----:B------:R-:W-:Y:S02]  /*11800*/  IMAD.U32 R3, RZ, RZ, UR9 ;  /* 0x00000009ff037e24 */ /* 0x000fe4000f8e00ff */
[----:B-----5:R-:W-:Y:S02]  /*11810*/  IMAD R6, R10, UR11, RZ ;  /* 0x0000000b0a067c24 */ /* 0x020fe4000f8e02ff */
[----:B------:R-:W-:Y:S02]  /*11820*/  IMAD R0, R0, 0x4, R7 ;  /* 0x0000000400007824 */ /* 0x000fe400078e0207 */
[----:B------:R-:W-:Y:S02]  /*11830*/  IMAD R9, R13, UR14, R8 ;  /* 0x0000000e0d097c24 */ /* 0x000fe4000f8e0208 */
[----:B------:R-:W-:Y:S01]  /*11840*/  IMAD.WIDE.U32 R4, R12, UR14, R4 ;  /* 0x0000000e0c047c25 */ /* 0x000fe2000f8e0004 */
[----:B------:R-:W-:-:S03]  /*11850*/  LEA R0, R0, R17, 0x2 ;  /* 0x0000001100007211 */ /* 0x000fc600078e10ff */
[----:B------:R-:W-:Y:S01]  /*11860*/  IMAD R7, R11, UR14, R6 ;  /* 0x0000000e0b077c24 */ /* 0x000fe2000f8e0206 */
[----:B------:R-:W-:Y:S01]  /*11870*/  IADD3 R6, R5, R9, RZ ;  /* 0x0000000905067210 */ /* 0x000fe20007ffe0ff */
[----:B------:R-:W-:Y:S01]  /*11880*/  IMAD.WIDE.U32 R2, R10, UR14, R2 ;  /* 0x0000000e0a027c25 */ /* 0x000fe2000f8e0002 */
[----:B------:R-:W-:Y:S05]  /*11890*/  WARPSYNC.ALL ;  /* 0x0000000000007948 */ /* 0x000fea0003800000 */
[----:B------:R-:W-:Y:S01]  /*118a0*/  IMAD.IADD R7, R3, 0x1, R7 ;  /* 0x0000000103077824 */ /* 0x000fe200078e0207 */
[----:B------:R-:W-:Y:S01]  /*118b0*/  BAR.SYNC.DEFER_BLOCKING 0x1, 0x100 ;  /* 0x0044000000007b1d */ /* 0x000fe20000010000 */
[----:B------:R-:W-:-:S07]  /*118c0*/  ISETP.NE.AND P0, PT, R15, RZ, PT ;  /* 0x000000ff0f00720c */ /* 0x000fce0003f05270 */
        /* <DEDUP_REMOVED lines=30> */
.L_x_1419:
[----:B------:R-:W-:Y:S01]  /*11ab0*/  @P0 ELECT P1, URZ, PT ;  /* 0x00000000003f082f */ /* 0x000fe20003820000 */
[----:B------:R1:W-:-:S12]  /*11ac0*/  UBLKRED.G.S.ADD.F32.RN [UR4], [UR6], UR7, desc[UR8] ;  /* 0x00000804060073bb */ /* 0x0003d800080a1407 */
[----:B------:R-:W-:Y:S02]  /*11ad0*/  @P1 PLOP3.LUT P0, PT, P1, PT, PT, 0x8, 0x0 ;  /* 0x000000000000181c */ /* 0x000fe40000f0e170 */
[----:B------:R-:W-:-:S11]  /*11ae0*/  PLOP3.LUT P1, PT, PT, PT, PT, 0x8, 0x0 ;  /* 0x000000000000781c */ /* 0x000fd60003f2e170 */
[----:B-1----:R-:W-:Y:S05]  /*11af0*/  @P0 BRA.U.ANY `(.L_x_1419) ;  /* 0xfffffffd00ec0947 */ /* 0x002fea000393ffff */
[----:B------:R0:W-:Y:S01]  /*11b00*/  UTMACMDFLUSH ;  /* 0x00000000000079b7 */ /* 0x0001e20000000000 */
[----:B------:R-:W-:-:S04]  /*11b10*/  DEPBAR.LE SB0, 0x0 ;  /* 0x000080000000791a */ /* 0x000fc80000000000 */
.L_x_1418:
[----:B------:R-:W-:Y:S05]  /*11b20*/  BSYNC B0 ;  /* 0x0000000000007941 */ /* 0x000fea0003800000 */
.L_x_1417:
        /* <DEDUP_REMOVED lines=25> */
.L_x_1420:
        /* <DEDUP_REMOVED lines=8> */
.L_x_1369:
        /* <DEDUP_REMOVED lines=41> */
.L_x_1422:
        /* <DEDUP_REMOVED lines=36> */
.L_x_1425:
[----:B------:R-:W-:Y:S05]  /*12210*/  BSYNC B0 ;  /* 0x0000000000007941 */ /* 0x000fea0003800000 */
.L_x_1424:
        /* <DEDUP_REMOVED lines=19> */
.L_x_1427:
[----:B------:R-:W-:Y:S05]  /*12350*/  BSYNC B0 ;  /* 0x0000000000007941 */ /* 0x000fea0003800000 */
.L_x_1426:
[----:B------:R-:W-:Y:S06]  /*12360*/  BAR.ARV 0xa, 0xa0 ;  /* 0x0282800000007b1d */ /* 0x000fec0000002000 */
[----:B------:R-:W-:Y:S04]  /*12370*/  BSSY B0, `(.L_x_1428) ;  /* 0x0000003000007945 */ /* 0x000fe80003800000 */
[----:B------:R-:W-:Y:S05]  /*12380*/  @!P0 BRA `(.L_x_1429) ;  /* 0x0000000000048947 */ /* 0x000fea0003800000 */
[----:B------:R-:W-:-:S04]  /*12390*/  DEPBAR.LE SB0, 0x0 ;  /* 0x000080000000791a */ /* 0x000fc80000000000 */
.L_x_1429:
[----:B------:R-:W-:Y:S05]  /*123a0*/  BSYNC B0 ;  /* 0x0000000000007941 */ /* 0x000fea0003800000 */
.L_x_1428:
[----:B------:R-:W-:Y:S06]  /*123b0*/  BAR.ARV 0xb, 0xa0 ;  /* 0x02c2800000007b1d */ /* 0x000fec0000002000 */
[----:B------:R-:W-:Y:S01]  /*123c0*/  UIADD3 UR9, UR5, 0x1, URZ ;  /* 0x0000000105097890 */ /* 0x000fe2000fffe03f */
[----:B------:R-:W-:Y:S11]  /*123d0*/  BRA `(.L_x_1430) ;  /* 0x0000000000047947 */ /* 0x000ff60003800000 */
.L_x_1423:
[----:B------:R-:W-:-:S05]  /*123e0*/  UMOV UR9, UR5 ;  /* 0x0000000500097c82 */ /* 0x000fca0008000000 */
.L_x_1430:
        /* <DEDUP_REMOVED lines=16> */
.L_x_1443:
        /* <DEDUP_REMOVED lines=20> */
.L_x_1432:
[----:B------:R-:W-:Y:S05]  /*12630*/  BSYNC B0 ;  /* 0x0000000000007941 */ /* 0x000fea0003800000 */
.L_x_1431:
        /* <DEDUP_REMOVED lines=13> */
.L_x_1434:
[----:B------:R-:W-:Y:S05]  /*12710*/  BSYNC B0 ;  /* 0x0000000000007941 */ /* 0x000fea0003800000 */
.L_x_1433:
[----:B------:R-:W-:Y:S06]  /*12720*/  BAR.ARV 0xa, 0xa0 ;  /* 0x0282800000007b1d */ /* 0x000fec0000002000 */
[----:B------:R-:W-:Y:S04]  /*12730*/  BSSY B0, `(.L_x_1435) ;  /* 0x0000003000007945 */ /* 0x000fe80003800000 */
[----:B------:R-:W-:Y:S05]  /*12740*/  @!P0 BRA `(.L_x_1436) ;  /* 0x0000000000048947 */ /* 0x000fea0003800000 */
[----:B------:R-:W-:-:S04]  /*12750*/  DEPBAR.LE SB0, 0x0 ;  /* 0x000080000000791a */ /* 0x000fc80000000000 */
.L_x_1436:
[----:B------:R-:W-:Y:S05]  /*12760*/  BSYNC B0 ;  /* 0x0000000000007941 */ /* 0x000fea0003800000 */
.L_x_1435:
        /* <DEDUP_REMOVED lines=13> */
.L_x_1438:
[----:B------:R-:W-:Y:S05]  /*12840*/  BSYNC B0 ;  /* 0x0000000000007941 */ /* 0x000fea0003800000 */
.L_x_1437:
        /* <DEDUP_REMOVED lines=13> */
.L_x_1440:
[----:B------:R-:W-:Y:S05]  /*12920*/  BSYNC B0 ;  /* 0x0000000000007941 */ /* 0x000fea0003800000 */
.L_x_1439:
[----:B------:R-:W-:Y:S01]  /*12930*/  UIADD3 UR9, UR9, 0x2, URZ ;  /* 0x0000000209097890 */ /* 0x000fe2000fffe03f */
[----:B------:R-:W-:Y:S06]  /*12940*/  BAR.ARV 0xa, 0xa0 ;  /* 0x0282800000007b1d */ /* 0x000fec0000002000 */
[----:B------:R-:W-:Y:S01]  /*12950*/  BSSY B0, `(.L_x_1441) ;  /* 0x0000004000007945 */ /* 0x000fe20003800000 */
[----:B------:R-:W-:-:S03]  /*12960*/  ISETP.LE.AND P1, PT, R0, UR9, PT ;  /* 0x0000000900007c0c */ /* 0x000fc6000bf23270 */
[----:B------:R-:W-:Y:S10]  /*12970*/  @!P0 BRA `(.L_x_1442) ;  /* 0x0000000000048947 */ /* 0x000ff40003800000 */
[----:B------:R-:W-:-:S04]  /*12980*/  DEPBAR.LE SB0, 0x0 ;  /* 0x000080000000791a */ /* 0x000fc80000000000 */
.L_x_1442:
[----:B------:R-:W-:Y:S05]  /*12990*/  BSYNC B0 ;  /* 0x0000000000007941 */ /* 0x000fea0003800000 */
.L_x_1441:
[----:B------:R-:W-:Y:S06]  /*129a0*/  BAR.ARV 0xb, 0xa0 ;  /* 0x02c2800000007b1d */ /* 0x000fec0000002000 */
[----:B------:R-:W-:Y:S02]  /*129b0*/  UIADD3 UR13, UR13, 0x4000, URZ ;  /* 0x000040000d0d7890 */ /* 0x000fe4000fffe03f */
[----:B------:R-:W-:Y:S01]  /*129c0*/  UIADD3 UR4, UR4, 0x4000, URZ ;  /* 0x0000400004047890 */ /* 0x000fe2000fffe03f */
[----:B------:R-:W-:Y:S11]  /*129d0*/  @!P1 BRA `(.L_x_1443) ;  /* 0xfffffff800c49947 */ /* 0x000ff6000383ffff */
[----:B------:R-:W-:Y:S05]  /*129e0*/  BRA `(.L_x_1371) ;  /* 0x0000001c00347947 */ /* 0x000fea0003800000 */
.L_x_1421:
        /* <DEDUP_REMOVED lines=33> */
.L_x_1445:
        /* <DEDUP_REMOVED lines=42> */
.L_x_1475:
        /* <DEDUP_REMOVED lines=15> */
.L_x_1448:
        /* <DEDUP_REMOVED lines=75> */
.L_x_1459:
[----:B--234-:R-:W-:-:S04]  /*13440*/  SHF.L.U32 R21, R11, 0x1f, RZ ;  /* 0x0000001f0b157819 */ /* 0x01cfc800000006ff */
[----:B------:R-:W1:Y:S02]  /*13450*/  SYNCS.PHASECHK.TRANS64.TRYWAIT P1, [R16+URZ+0x30c40], R21 ;  /* 0x030c4015100075a7 */ /* 0x000e64000802017f */
[----:B-1----:R-:W-:Y:S05]  /*13460*/  @!P1 BRA `(.L_x_1451) ;  /* 0x00000014005c9947 */ /* 0x002fea0003800000 */
.L_x_1476:
[----:B------:R-:W-:Y:S05]  /*13470*/  @P0 BRA `(.L_x_1452) ;  /* 0x0000000000140947 */ /* 0x000fea0003800000 */
[----:B------:R-:W-:Y:S01]  /*13480*/  ISETP.NE.AND P1, PT, R6, RZ, PT ;  /* 0x000000ff0600720c */ /* 0x000fe20003f25270 */
[----:B------:R-:W-:-:S04]  /*13490*/  IMAD.MOV.U32 R3, RZ, RZ, 0x4200 ;  /* 0x00004200ff037424 */ /* 0x000fc800078e00ff */
[----:B------:R2:W-:Y:S08]  /*134a0*/  SYNCS.ARRIVE.TRANS64 RZ, [R16+URZ+0x30c30], R3 ;  /* 0x030c300310ff79a7 */ /* 0x0005f0000800003f */
[----:B------:R-:W-:Y:S05]  /*134b0*/  @!P1 BRA `(.L_x_1452) ;  /* 0x0000000000049947 */ /* 0x000fea0003800000 */
[----:B------:R-:W-:Y:S01]  /*134c0*/  BPT.TRAP 0x1 ;  /* 0x000000040000795c */ /* 0x000fe20000300000 */
.L_x_1452:
        /* <DEDUP_REMOVED lines=29> */
.L_x_1477:
[----:B------:R-:W-:Y:S05]  /*136a0*/  @P0 BRA `(.L_x_1454) ;  /* 0x0000000000140947 */ /* 0x000fea0003800000 */
[----:B------:R-:W-:Y:S02]  /*136b0*/  ISETP.NE.AND P1, PT, R6, RZ, PT ;  /* 0x000000ff0600720c */ /* 0x000fe40003f25270 */
[----:B------:R-:W-:-:S04]  /*136c0*/  MOV R2, 0x4200 ;  /* 0x0000420000027802 */ /* 0x000fc80000000f00 */
[----:B------:R3:W-:Y:S07]  /*136d0*/  SYNCS.ARRIVE.TRANS64 RZ, [R16+URZ+0x30c18], R2 ;  /* 0x030c180210ff79a7 */ /* 0x0007ee000800003f */
[----:B------:R-:W-:Y:S05]  /*136e0*/  @!P1 BRA `(.L_x_1454) ;  /* 0x0000000000049947 */ /* 0x000fea0003800000 */
[----:B------:R-:W-:Y:S01]  /*136f0*/  BPT.TRAP 0x1 ;  /* 0x000000040000795c */ /* 0x000fe20000300000 */
.L_x_1454:
        /* <DEDUP_REMOVED lines=29> */
.L_x_1478:
[----:B------:R-:W-:Y:S05]  /*138d0*/  @P0 BRA `(.L_x_1456) ;  /* 0x0000000000140947 */ /* 0x000fea0003800000 */
[----:B------:R-:W-:Y:S02]  /*138e0*/  ISETP.NE.AND P1, PT, R6, RZ, PT ;  /* 0x000000ff0600720c */ /* 0x000fe40003f25270 */
[----:B-123--:R-:W-:-:S04]  /*138f0*/  MOV R21, 0x4200 ;  /* 0x0000420000157802 */ /* 0x00efc80000000f00 */
[----:B------:R4:W-:Y:S07]  /*13900*/  SYNCS.ARRIVE.TRANS64 RZ, [R16+URZ+0x30c38], R21 ;  /* 0x030c381510ff79a7 */ /* 0x0009ee000800003f */
[----:B------:R-:W-:Y:S05]  /*13910*/  @!P1 BRA `(.L_x_1456) ;  /* 0x0000000000049947 */ /* 0x000fea0003800000 */
[----:B------:R-:W-:Y:S01]  /*13920*/  BPT.TRAP 0x1 ;  /* 0x000000040000795c */ /* 0x000fe20000300000 */
.L_x_1456:
        /* <DEDUP_REMOVED lines=24> */
.L_x_1480:
[----:B------:R-:W-:Y:S05]  /*13ab0*/  @P0 BRA `(.L_x_1458) ;  /* 0x0000000000140947 */ /* 0x000fea0003800000 */
[----:B------:R-:W-:Y:S02]  /*13ac0*/  ISETP.NE.AND P1, PT, R6, RZ, PT ;  /* 0x000000ff0600720c */ /* 0x000fe40003f25270 */
[----:B------:R-:W-:-:S04]  /*13ad0*/  MOV R5, 0x4200 ;  /* 0x0000420000057802 */ /* 0x000fc80000000f00 */
[----:B------:R1:W-:Y:S07]  /*13ae0*/  SYNCS.ARRIVE.TRANS64 RZ, [R16+URZ+0x30c10], R5 ;  /* 0x030c100510ff79a7 */ /* 0x0003ee000800003f */
[----:B------:R-:W-:Y:S05]  /*13af0*/  @!P1 BRA `(.L_x_1458) ;  /* 0x0000000000049947 */ /* 0x000fea0003800000 */
[----:B------:R-:W-:Y:S01]  /*13b00*/  BPT.TRAP 0x1 ;  /* 0x000000040000795c */ /* 0x000fe20000300000 */
.L_x_1458:
        /* <DEDUP_REMOVED lines=30> */
.L_x_1450:
[----:B------:R-:W2:Y:S02]  /*13cf0*/  LDL.LU R4, [R1+0x4] ;  /* 0x0000040001047983 */ /* 0x000ea40000300800 */
[----:B--2---:R-:W-:Y:S02]  /*13d00*/  ISETP.NE.AND P1, PT, R4, RZ, PT ;  /* 0x000000ff0400720c */ /* 0x004fe40003f25270 */
[----:B------:R2:W5:Y:S11]  /*13d10*/  LDL R4, [R1] ;  /* 0x0000000001047983 */ /* 0x0005760000100800 */
[----:B--2---:R-:W-:Y:S05]  /*13d20*/  @!P1 BRA `(.L_x_1449) ;  /* 0x0000000400109947 */ /* 0x004fea0003800000 */
[----:B------:R-:W-:-:S04]  /*13d30*/  SHF.L.U32 R13, R11, 0x1f, RZ ;  /* 0x0000001f0b0d7819 */ /* 0x000fc800000006ff */
[----:B------:R-:W1:Y:S02]  /*13d40*/  SYNCS.PHASECHK.TRANS64.TRYWAIT P1, [R16+URZ+0x30c40], R13 ;  /* 0x030c400d100075a7 */ /* 0x000e64000802017f */
[----:B-1----:R-:W-:Y:S05]  /*13d50*/  @!P1 BRA `(.L_x_1460) ;  /* 0x0000000c00749947 */ /* 0x002fea0003800000 */
.L_x_1481:
[----:B------:R-:W-:Y:S05]  /*13d60*/  @P0 BRA `(.L_x_1461) ;  /* 0x0000000000140947 */ /* 0x000fea0003800000 */
[----:B------:R-:W-:Y:S02]  /*13d70*/  ISETP.NE.AND P1, PT, R6, RZ, PT ;  /* 0x000000ff0600720c */ /* 0x000fe40003f25270 */
[----:B------:R-:W-:-:S04]  /*13d80*/  MOV R5, 0x4200 ;  /* 0x0000420000057802 */ /* 0x000fc80000000f00 */
[----:B------:R2:W-:Y:S07]  /*13d90*/  SYNCS.ARRIVE.TRANS64 RZ, [R16+URZ+0x30c30], R5 ;  /* 0x030c300510ff79a7 */ /* 0x0005ee000800003f */
[----:B------:R-:W-:Y:S05]  /*13da0*/  @!P1 BRA `(.L_x_1461) ;  /* 0x0000000000049947 */ /* 0x000fea0003800000 */
[----:B------:R-:W-:Y:S01]  /*13db0*/  BPT.TRAP 0x1 ;  /* 0x000000040000795c */ /* 0x000fe20000300000 */
.L_x_1461:
        /* <DEDUP_REMOVED lines=26> */
.L_x_1482:
[----:B------:R-:W-:Y:S05]  /*13f60*/  @P0 BRA `(.L_x_1463) ;  /* 0x0000000000140947 */ /* 0x000fea0003800000 */
[----:B------:R-:W-:Y:S01]  /*13f70*/  ISETP.NE.AND P0, PT, R6, RZ, PT ;  /* 0x000000ff0600720c */ /* 0x000fe20003f05270 */
[----:B------:R-:W-:-:S04]  /*13f80*/  IMAD.MOV.U32 R5, RZ, RZ, 0x4200 ;  /* 0x00004200ff057424 */ /* 0x000fc800078e00ff */
[----:B------:R2:W-:Y:S08]  /*13f90*/  SYNCS.ARRIVE.TRANS64 RZ, [R16+URZ+0x30c18], R5 ;  /* 0x030c180510ff79a7 */ /* 0x0005f0000800003f */
[----:B------:R-:W-:Y:S05]  /*13fa0*/  @!P0 BRA `(.L_x_1463) ;  /* 0x0000000000048947 */ /* 0x000fea0003800000 */
[----:B------:R-:W-:Y:S01]  /*13fb0*/  BPT.TRAP 0x1 ;  /* 0x000000040000795c */ /* 0x000fe20000300000 */
.L_x_1463:
        /* <DEDUP_REMOVED lines=27> */
.L_x_1449:
[----:B------:R-:W2:Y:S01]  /*14170*/  S2R R0, SR_TID.X ;  /* 0x0000000000007919 */ /* 0x000ea20000002100 */
[----:B------:R-:W-:Y:S02]  /*14180*/  LEA R3, R19, R16, 0x3 ;  /* 0x0000001013037211 */ /* 0x000fe400078e18ff */
[----:B--2---:R-:W-:Y:S02]  /*14190*/  LOP3.LUT R2, R0, 0x7f, RZ, 0xc0, !PT ;  /* 0x0000007f00027812 */ /* 0x004fe400078ec0ff */
[----:B------:R-:W-:Y:S02]  /*141a0*/  SHF.L.U32 R0, R11, 0x1f, RZ ;  /* 0x0000001f0b007819 */ /* 0x000fe400000006ff */
[----:B------:R-:W-:Y:S02]  /*141b0*/  ISETP.NE.AND P1, PT, R2, RZ, PT ;  /* 0x000000ff0200720c */ /* 0x000fe40003f25270 */
[----:B------:R-:W2:Y:S02]  /*141c0*/  SYNCS.PHASECHK.TRANS64.TRYWAIT P0, [R3+URZ+0x30c40], R0 ;  /* 0x030c4000030075a7 */ /* 0x000ea4000800017f */
[----:B--2---:R-:W-:Y:S09]  /*141d0*/  @!P0 BRA `(.L_x_1464) ;  /* 0x00000008007c8947 */ /* 0x004ff20003800000 */
.L_x_1483:
[----:B------:R-:W-:Y:S05]  /*141e0*/  @P1 BRA `(.L_x_1465) ;  /* 0x0000000000181947 */ /* 0x000fea0003800000 */
[----:B------:R-:W1:Y:S01]  /*141f0*/  S2R R2, SR_TID.X ;  /* 0x0000000000027919 */ /* 0x000e620000002100 */
[----:B--2---:R-:W-:-:S04]  /*14200*/  IMAD.MOV.U32 R0, RZ, RZ, 0x4200 ;  /* 0x00004200ff007424 */ /* 0x004fc800078e00ff */
[----:B------:R2:W-:Y:S01]  /*14210*/  SYNCS.ARRIVE.TRANS64 RZ, [R3+URZ+0x30c30], R0 ;  /* 0x030c300003ff79a7 */ /* 0x0005e2000800003f */
[----:B-1----:R-:W-:-:S13]  /*14220*/  LOP3.LUT P0, RZ, R2, 0x1f, RZ, 0xc0, !PT ;  /* 0x0000001f02ff7812 */ /* 0x002fda000780c0ff */
[----:B--2---:R-:W-:Y:S05]  /*14230*/  @!P0 BRA `(.L_x_1465) ;  /* 0x0000000000048947 */ /* 0x004fea0003800000 */
[----:B------:R-:W-:Y:S01]  /*14240*/  BPT.TRAP 0x1 ;  /* 0x000000040000795c */ /* 0x000fe20000300000 */
.L_x_1465:
        /* <DEDUP_REMOVED lines=33> */
.L_x_1446:
[----:B------:R-:W-:Y:S05]  /*14460*/  BSYNC B0 ;  /* 0x0000000000007941 */ /* 0x000fea0003800000 */
.L_x_1444:
[----:B------:R-:W-:-:S03]  /*14470*/  UMOV UR8, 0xffffffff ;  /* 0xffffffff00087882 */ /* 0x000fc60000000000 */
[----:B------:R-:W-:Y:S05]  /*14480*/  BRA.DIV UR8, `(.L_x_1466) ;  /* 0x0000000608e47947 */ /* 0x000fea000b800000 */
[----:B------:R-:W-:-:S13]  /*14490*/  ELECT P6, URZ, PT ;  /* 0x00000000003f782f */ /* 0x000fda00038c0000 */
.L_x_1486:
[----:B------:R-:W-:Y:S05]  /*144a0*/  @!P6 BRA `(.L_x_1371) ;  /* 0x000000000084e947 */ /* 0x000fea0003800000 */
[----:B------:R-:W-:-:S06]  /*144b0*/  ULOP3.LUT UR8, UR36, 0x2, URZ, 0xfc, !UPT ;  /* 0x0000000224087892 */ /* 0x000fcc000f8efc3f */
[----:B------:R-:W-:-:S04]  /*144c0*/  MOV R0, UR8 ;  /* 0x0000000800007c02 */ /* 0x000fc80008000f00 */
[----:B------:R-:W-:-:S13]  /*144d0*/  ISETP.NE.AND P2, PT, R0, 0x3, PT ;  /* 0x000000030000780c */ /* 0x000fda0003f45270 */
[----:B------:R-:W-:Y:S05]  /*144e0*/  @!P2 BRA `(.L_x_1467) ;  /* 0x000000000004a947 */ /* 0x000fea0003800000 */
[----:B------:R-:W-:Y:S01]  /*144f0*/  BPT.TRAP 0x1 ;  /* 0x000000040000795c */ /* 0x000fe20000300000 */
.L_x_1467:
        /* <DEDUP_REMOVED lines=15> */
.L_x_1487:
[----:B------:R-:W2:Y:S02]  /*145f0*/  SYNCS.PHASECHK.TRANS64.TRYWAIT P0, [R3+URZ], R0 ;  /* 0x00000000030075a7 */ /* 0x000ea4000800017f */
[----:B--2---:R-:W-:Y:S05]  /*14600*/  @!P0 BRA `(.L_x_1469) ;  /* 0x0000000400b88947 */ /* 0x004fea0003800000 */
.L_x_1488:
[----:B------:R-:W-:Y:S05]  /*14610*/  @!P2 BRA `(.L_x_1470) ;  /* 0x000000000004a947 */ /* 0x000fea0003800000 */
[----:B------:R-:W-:Y:S01]  /*14620*/  BPT.TRAP 0x1 ;  /* 0x000000040000795c */ /* 0x000fe20000300000 */
.L_x_1470:
[----:B--2---:R-:W-:-:S05]  /*14630*/  VIADD R3, R7, 0x30c40 ;  /* 0x00030c4007037836 */ /* 0x004fca0000000000 */
[----:B------:R-:W-:-:S04]  /*14640*/  LEA R2, R2, R3, 0x3 ;  /* 0x0000000302027211 */ /* 0x000fc800078e18ff */
[----:B------:R-:W2:Y:S02]  /*14650*/  SYNCS.PHASECHK.TRANS64.TRYWAIT P0, [R2+URZ], R5 ;  /* 0x00000005020075a7 */ /* 0x000ea4000800017f */
[----:B--2---:R-:W-:Y:S05]  /*14660*/  @!P0 BRA `(.L_x_1471) ;  /* 0x0000000400b48947 */ /* 0x004fea0003800000 */
.L_x_1489:
[----:B------:R-:W-:-:S07]  /*14670*/  IMAD R3, R4, 0x8, R3 ;  /* 0x0000000804037824 */ /* 0x000fce00078e0203 */
.L_x_1472:
[----:B---3--:R3:W4:Y:S02]  /*14680*/  SYNCS.PHASECHK.TRANS64.TRYWAIT P0, [R3+URZ], R0 ;  /* 0x00000000030075a7 */ /* 0x008724000800017f */
[----:B----4-:R-:W-:Y:S05]  /*14690*/  @!P0 NANOSLEEP.SYNCS 0x989680 ;  /* 0x009896800000895d */ /* 0x010fea0003900000 */
[----:B------:R-:W4:Y:S02]  /*146a0*/  @!P0 SYNCS.PHASECHK.TRANS64 P0, [R3+URZ], R0 ;  /* 0x00000000030085a7 */ /* 0x000f24000800007f */
[----:B----4-:R-:W-:Y:S05]  /*146b0*/  @!P0 BRA `(.L_x_1472) ;  /* 0xfffffffc00f08947 */ /* 0x010fea000383ffff */
.L_x_1371:
[----:B------:R-:W-:Y:S05]  /*146c0*/  BSYNC B6 ;  /* 0x0000000000067941 */ /* 0x000fea0003800000 */
.L_x_1368:
[----:B------:R-:W-:Y:S05]  /*146d0*/  EXIT ;  /* 0x000000000000794d */ /* 0x000fea0003800000 */
.L_x_1378:
[----:B------:R-:W-:Y:S01]  /*146e0*/  MOV R13, R18 ;  /* 0x00000012000d7202 */ /* 0x000fe20000000f00 */
[----:B------:R-:W-:Y:S01]  /*146f0*/  IMAD.MOV.U32 R12, RZ, RZ, RZ ;  /* 0x000000ffff0c7224 */ /* 0x000fe200078e00ff */
[----:B------:R-:W-:Y:S01]  /*14700*/  MOV R11, 0x1f ;  /* 0x0000001f000b7802 */ /* 0x000fe20000000f00 */
[----:B------:R-:W-:-:S07]  /*14710*/  IMAD.MOV.U32 R15, RZ, RZ, -0x1 ;  /* 0xffffffffff0f7424 */ /* 0x000fce00078e00ff */
[----:B------:R-:W-:Y:S05]  /*14720*/  WARPSYNC.COLLECTIVE R15, `(.L_x_1473) ;  /* 0x000000000f087348 */ /* 0x000fea0003c00000 */
[----:B------:R1:W2:Y:S02]  /*14730*/  SHFL.IDX P6, R14, R13, R12, R11 ;  /* 0x0000000c0d0e7389 */ /* 0x0002a400000c000b */
[----:B-12---:R-:W-:Y:S01]  /*14740*/  ENDCOLLECTIVE ;  /* 0x000000000000791b */ /* 0x006fe20003800000 */
.L_x_1473:
[----:B------:R-:W-:Y:S05]  /*14750*/  BRA `(.L_x_1474) ;  /* 0xfffffec800007947 */ /* 0x000fea000383ffff */
.L_x_1380:
[----:B--2---:R2:W3:Y:S02]  /*14760*/  SYNCS.PHASECHK.TRANS64.TRYWAIT P0, [R16+URZ+0x30c00], R11 ;  /* 0x030c000b100075a7 */ /* 0x0044e4000800017f */
[----:B---3--:R-:W-:Y:S05]  /*14770*/  @!P0 NANOSLEEP.SYNCS 0x989680 ;  /* 0x009896800000895d */ /* 0x008fea0003900000 */
[----:B------:R-:W3:Y:S02]  /*14780*/  @!P0 SYNCS.PHASECHK.TRANS64 P0, [R16+URZ+0x30c00], R11 ;  /* 0x030c000b100085a7 */ /* 0x000ee4000800007f */
[----:B---3--:R-:W-:Y:S05]  /*14790*/  @!P0 BRA `(.L_x_1380) ;  /* 0xfffffffc00f08947 */ /* 0x008fea000383ffff */
[----:B------:R-:W-:Y:S05]  /*147a0*/  BRA `(.L_x_1379) ;  /* 0xfffffec8004c7947 */ /* 0x000fea000383ffff */
.L_x_1385:
[----:B--2---:R2:W3:Y:S02]  /*147b0*/  SYNCS.PHASECHK.TRANS64.TRYWAIT P0, [R6+URZ+0x30c10], R23 ;  /* 0x030c1017060075a7 */ /* 0x0044e4000800017f */
[----:B---3--:R-:W-:Y:S05]  /*147c0*/  @!P0 NANOSLEEP.SYNCS 0x989680 ;  /* 0x009896800000895d */ /* 0x008fea0003900000 */
[----:B------:R-:W3:Y:S02]  /*147d0*/  @!P0 SYNCS.PHASECHK.TRANS64 P0, [R6+URZ+0x30c10], R23 ;  /* 0x030c1017060085a7 */ /* 0x000ee4000800007f */
[----:B---3--:R-:W-:Y:S05]  /*147e0*/  @!P0 BRA `(.L_x_1385) ;  /* 0xfffffffc00f08947 */ /* 0x008fea000383ffff */
[----:B------:R-:W-:Y:S05]  /*147f0*/  BRA `(.L_x_1384) ;  /* 0xfffffed4000c7947 */ /* 0x000fea000383ffff */
.L_x_1389:
[----:B------:R1:W1:Y:S02]  /*14800*/  SYNCS.PHASECHK.TRANS64.TRYWAIT P0, [R6+URZ+0x30c30], R23 ;  /* 0x030c3017060075a7 */ /* 0x000264000800017f */
[----:B-1----:R-:W-:Y:S05]  /*14810*/  @!P0 NANOSLEEP.SYNCS 0x989680 ;  /* 0x009896800000895d */ /* 0x002fea0003900000 */
[----:B------:R-:W1:Y:S02]  /*14820*/  @!P0 SYNCS.PHASECHK.TRANS64 P0, [R6+URZ+0x30c30], R23 ;  /* 0x030c3017060085a7 */ /* 0x000e64000800007f */
[----:B-1----:R-:W-:Y:S05]  /*14830*/  @!P0 BRA `(.L_x_1389) ;  /* 0xfffffffc00f08947 */ /* 0x002fea000383ffff */
[----:B------:R-:W-:Y:S05]  /*14840*/  BRA `(.L_x_1388) ;  /* 0xfffffed800147947 */ /* 0x000fea000383ffff */
.L_x_1397:
[----:B--2---:R2:W3:Y:S02]  /*14850*/  SYNCS.PHASECHK.TRANS64.TRYWAIT P1, [R6+URZ+0x30c10], R23 ;  /* 0x030c1017060075a7 */ /* 0x0044e4000802017f */
[----:B---3--:R-:W-:Y:S05]  /*14860*/  @!P1 NANOSLEEP.SYNCS 0x989680 ;  /* 0x009896800000995d */ /* 0x008fea0003900000 */
[----:B------:R-:W3:Y:S02]  /*14870*/  @!P1 SYNCS.PHASECHK.TRANS64 P1, [R6+URZ+0x30c10], R23 ;  /* 0x030c1017060095a7 */ /* 0x000ee4000802007f */
[----:B---3--:R-:W-:Y:S05]  /*14880*/  @!P1 BRA `(.L_x_1397) ;  /* 0xfffffffc00f09947 */ /* 0x008fea000383ffff */
[----:B------:R-:W-:Y:S05]  /*14890*/  BRA `(.L_x_1396) ;  /* 0xffffff2c00307947 */ /* 0x000fea000383ffff */
.L_x_1401:
[----:B------:R1:W1:Y:S02]  /*148a0*/  SYNCS.PHASECHK.TRANS64.TRYWAIT P1, [R6+URZ+0x30c30], R23 ;  /* 0x030c3017060075a7 */ /* 0x000264000802017f */
[----:B-1----:R-:W-:Y:S05]  /*148b0*/  @!P1 NANOSLEEP.SYNCS 0x989680 ;  /* 0x009896800000995d */ /* 0x002fea0003900000 */
[----:B------:R-:W1:Y:S02]  /*148c0*/  @!P1 SYNCS.PHASECHK.TRANS64 P1, [R6+URZ+0x30c30], R23 ;  /* 0x030c3017060095a7 */ /* 0x000e64000802007f */
[----:B-1----:R-:W-:Y:S05]  /*148d0*/  @!P1 BRA `(.L_x_1401) ;  /* 0xfffffffc00f09947 */ /* 0x002fea000383ffff */
[----:B------:R-:W-:Y:S05]  /*148e0*/  BRA `(.L_x_1400) ;  /* 0xffffff3000307947 */ /* 0x000fea000383ffff */
.L_x_1409:
[----:B--2---:R2:W3:Y:S02]  /*148f0*/  SYNCS.PHASECHK.TRANS64.TRYWAIT P0, [R6+URZ+0x30c10], R21 ;  /* 0x030c1015060075a7 */ /* 0x0044e4000800017f */
[----:B---3--:R-:W-:Y:S05]  /*14900*/  @!P0 NANOSLEEP.SYNCS 0x989680 ;  /* 0x009896800000895d */ /* 0x008fea0003900000 */
[----:B------:R-:W3:Y:S02]  /*14910*/  @!P0 SYNCS.PHASECHK.TRANS64 P0, [R6+URZ+0x30c10], R21 ;  /* 0x030c1015060085a7 */ /* 0x000ee4000800007f */
[----:B---3--:R-:W-:Y:S05]  /*14920*/  @!P0 BRA `(.L_x_1409) ;  /* 0xfffffffc00f08947 */ /* 0x008fea000383ffff */
[----:B------:R-:W-:Y:S05]  /*14930*/  BRA `(.L_x_1408) ;  /* 0xffffff7800887947 */ /* 0x000fea000383ffff */
.L_x_1413:
[----:B------:R1:W1:Y:S02]  /*14940*/  SYNCS.PHASECHK.TRANS64.TRYWAIT P0, [R6+URZ+0x30c30], R21 ;  /* 0x030c3015060075a7 */ /* 0x000264000800017f */
[----:B-1----:R-:W-:Y:S05]  /*14950*/  @!P0 NANOSLEEP.SYNCS 0x989680 ;  /* 0x009896800000895d */ /* 0x002fea0003900000 */
[----:B------:R-:W1:Y:S02]  /*14960*/  @!P0 SYNCS.PHASECHK.TRANS64 P0, [R6+URZ+0x30c30], R21 ;  /* 0x030c3015060085a7 */ /* 0x000e64000800007f */
[----:B-1----:R-:W-:Y:S05]  /*14970*/  @!P0 BRA `(.L_x_1413) ;  /* 0xfffffffc00f08947 */ /* 0x002fea000383ffff */
[----:B------:R-:W-:Y:S05]  /*14980*/  BRA `(.L_x_1412) ;  /* 0xffffff7c00887947 */ /* 0x000fea000383ffff */
.L_x_1447:
[----:B-1----:R1:W2:Y:S02]  /*14990*/  SYNCS.PHASECHK.TRANS64.TRYWAIT P0, [R16+URZ+0x30c20], R3 ;  /* 0x030c2003100075a7 */ /* 0x0022a4000800017f */
[----:B--2---:R-:W-:Y:S05]  /*149a0*/  @!P0 NANOSLEEP.SYNCS 0x989680 ;  /* 0x009896800000895d */ /* 0x004fea0003900000 */
[----:B------:R-:W2:Y:S02]  /*149b0*/  @!P0 SYNCS.PHASECHK.TRANS64 P0, [R16+URZ+0x30c20], R3 ;  /* 0x030c2003100085a7 */ /* 0x000ea4000800007f */
[----:B--2---:R-:W-:Y:S05]  /*149c0*/  @!P0 BRA `(.L_x_1447) ;  /* 0xfffffffc00f08947 */ /* 0x004fea000383ffff */
[----:B------:R-:W-:Y:S05]  /*149d0*/  BRA `(.L_x_1475) ;  /* 0xffffffe400307947 */ /* 0x000fea000383ffff */
.L_x_1451:
[----:B-1----:R1:W2:Y:S02]  /*149e0*/  SYNCS.PHASECHK.TRANS64.TRYWAIT P1, [R16+URZ+0x30c40], R21 ;  /* 0x030c4015100075a7 */ /* 0x0022a4000802017f */
[----:B--2---:R-:W-:Y:S05]  /*149f0*/  @!P1 NANOSLEEP.SYNCS 0x989680 ;  /* 0x009896800000995d */ /* 0x004fea0003900000 */
[----:B------:R-:W2:Y:S02]  /*14a00*/  @!P1 SYNCS.PHASECHK.TRANS64 P1, [R16+URZ+0x30c40], R21 ;  /* 0x030c4015100095a7 */ /* 0x000ea4000802007f */
[----:B--2---:R-:W-:Y:S05]  /*14a10*/  @!P1 BRA `(.L_x_1451) ;  /* 0xfffffffc00f09947 */ /* 0x004fea000383ffff */
[----:B------:R-:W-:Y:S05]  /*14a20*/  BRA `(.L_x_1476) ;  /* 0xffffffe800907947 */ /* 0x000fea000383ffff */
.L_x_1453:
[----:B--2---:R2:W3:Y:S02]  /*14a30*/  SYNCS.PHASECHK.TRANS64.TRYWAIT P1, [R16+URZ+0x30c28], R21 ;  /* 0x030c2815100075a7 */ /* 0x0044e4000802017f */
[----:B---3--:R-:W-:Y:S05]  /*14a40*/  @!P1 NANOSLEEP.SYNCS 0x989680 ;  /* 0x009896800000995d */ /* 0x008fea0003900000 */
[----:B------:R-:W3:Y:S02]  /*14a50*/  @!P1 SYNCS.PHASECHK.TRANS64 P1, [R16+URZ+0x30c28], R21 ;  /* 0x030c2815100095a7 */ /* 0x000ee4000802007f */
[----:B---3--:R-:W-:Y:S05]  /*14a60*/  @!P1 BRA `(.L_x_1453) ;  /* 0xfffffffc00f09947 */ /* 0x008fea000383ffff */
[----:B------:R-:W-:Y:S05]  /*14a70*/  BRA `(.L_x_1477) ;  /* 0xffffffec00087947 */ /* 0x000fea000383ffff */
.L_x_1455:
[----:B---3--:R3:W4:Y:S02]  /*14a80*/  SYNCS.PHASECHK.TRANS64.TRYWAIT P1, [R16+URZ+0x30c48], R21 ;  /* 0x030c4815100075a7 */ /* 0x008724000802017f */
[----:B----4-:R-:W-:Y:S05]  /*14a90*/  @!P1 NANOSLEEP.SYNCS 0x989680 ;  /* 0x009896800000995d */ /* 0x010fea0003900000 */
[----:B------:R-:W4:Y:S02]  /*14aa0*/  @!P1 SYNCS.PHASECHK.TRANS64 P1, [R16+URZ+0x30c48], R21 ;  /* 0x030c4815100095a7 */ /* 0x000f24000802007f */
[----:B----4-:R-:W-:Y:S05]  /*14ab0*/  @!P1 BRA `(.L_x_1455) ;  /* 0xfffffffc00f09947 */ /* 0x010fea000383ffff */
[----:B------:R-:W-:Y:S05]  /*14ac0*/  BRA `(.L_x_1478) ;  /* 0xffffffec00807947 */ /* 0x000fea000383ffff */
.L_x_1457:
[----:B------:R-:W-:-:S07]  /*14ad0*/  SHF.L.U32 R5, R11, 0x1f, RZ ;  /* 0x0000001f0b057819 */ /* 0x000fce00000006ff */
.L_x_1479:
[----:B------:R1:W1:Y:S02]  /*14ae0*/  SYNCS.PHASECHK.TRANS64.TRYWAIT P1, [R16+URZ+0x30c20], R5 ;  /* 0x030c2005100075a7 */ /* 0x000264000802017f */
[----:B-1----:R-:W-:Y:S05]  /*14af0*/  @!P1 NANOSLEEP.SYNCS 0x989680 ;  /* 0x009896800000995d */ /* 0x002fea0003900000 */
[----:B------:R-:W1:Y:S02]  /*14b00*/  @!P1 SYNCS.PHASECHK.TRANS64 P1, [R16+URZ+0x30c20], R5 ;  /* 0x030c2005100095a7 */ /* 0x000e64000802007f */
[----:B-1----:R-:W-:Y:S05]  /*14b10*/  @!P1 BRA `(.L_x_1479) ;  /* 0xfffffffc00f09947 */ /* 0x002fea000383ffff */
[----:B------:R-:W-:Y:S05]  /*14b20*/  BRA `(.L_x_1480) ;  /* 0xffffffec00e07947 */ /* 0x000fea000383ffff */
.L_x_1460:
[----:B-1----:R1:W2:Y:S02]  /*14b30*/  SYNCS.PHASECHK.TRANS64.TRYWAIT P1, [R16+URZ+0x30c40], R13 ;  /* 0x030c400d100075a7 */ /* 0x0022a4000802017f */
[----:B--2---:R-:W-:Y:S05]  /*14b40*/  @!P1 NANOSLEEP.SYNCS 0x989680 ;  /* 0x009896800000995d */ /* 0x004fea0003900000 */
[----:B------:R-:W2:Y:S02]  /*14b50*/  @!P1 SYNCS.PHASECHK.TRANS64 P1, [R16+URZ+0x30c40], R13 ;  /* 0x030c400d100095a7 */ /* 0x000ea4000802007f */
[----:B--2---:R-:W-:Y:S05]  /*14b60*/  @!P1 BRA `(.L_x_1460) ;  /* 0xfffffffc00f09947 */ /* 0x004fea000383ffff */
[----:B------:R-:W-:Y:S05]  /*14b70*/  BRA `(.L_x_1481) ;  /* 0xfffffff000787947 */ /* 0x000fea000383ffff */
.L_x_1462:
[----:B-1----:R1:W2:Y:S02]  /*14b80*/  SYNCS.PHASECHK.TRANS64.TRYWAIT P1, [R16+URZ+0x30c28], R13 ;  /* 0x030c280d100075a7 */ /* 0x0022a4000802017f */
[----:B--2---:R-:W-:Y:S05]  /*14b90*/  @!P1 NANOSLEEP.SYNCS 0x989680 ;  /* 0x009896800000995d */ /* 0x004fea0003900000 */
[----:B------:R-:W2:Y:S02]  /*14ba0*/  @!P1 SYNCS.PHASECHK.TRANS64 P1, [R16+URZ+0x30c28], R13 ;  /* 0x030c280d100095a7 */ /* 0x000ea4000802007f */
[----:B--2---:R-:W-:Y:S05]  /*14bb0*/  @!P1 BRA `(.L_x_1462) ;  /* 0xfffffffc00f09947 */ /* 0x004fea000383ffff */
[----:B------:R-:W-:Y:S05]  /*14bc0*/  BRA `(.L_x_1482) ;  /* 0xfffffff000e47947 */ /* 0x000fea000383ffff */
.L_x_1464:
[----:B--2---:R2:W1:Y:S02]  /*14bd0*/  SYNCS.PHASECHK.TRANS64.TRYWAIT P0, [R3+URZ+0x30c40], R0 ;  /* 0x030c4000030075a7 */ /* 0x004464000800017f */
[----:B-1----:R-:W-:Y:S05]  /*14be0*/  @!P0 NANOSLEEP.SYNCS 0x989680 ;  /* 0x009896800000895d */ /* 0x002fea0003900000 */
[----:B------:R-:W1:Y:S02]  /*14bf0*/  @!P0 SYNCS.PHASECHK.TRANS64 P0, [R3+URZ+0x30c40], R0 ;  /* 0x030c4000030085a7 */ /* 0x000e64000800007f */
[----:B-1----:R-:W-:Y:S05]  /*14c00*/  @!P0 BRA `(.L_x_1464) ;  /* 0xfffffffc00f08947 */ /* 0x002fea000383ffff */
[----:B------:R-:W-:Y:S05]  /*14c10*/  BRA `(.L_x_1483) ;  /* 0xfffffff400707947 */ /* 0x000fea000383ffff */
.L_x_1466:
[----:B------:R-:W-:Y:S01]  /*14c20*/  BSSY B0, `(.L_x_1484) ;  /* 0x0000006000007945 */ /* 0x000fe20003800000 */
[----:B------:R-:W-:-:S07]  /*14c30*/  MOV R15, 0xffffffff ;  /* 0xffffffff000f7802 */ /* 0x000fce0000000f00 */
[----:B------:R-:W-:Y:S05]  /*14c40*/  WARPSYNC.COLLECTIVE R15, `(.L_x_1485) ;  /* 0x000000000f0c7348 */ /* 0x000fea0003c00000 */
[----:B------:R-:W-:Y:S02]  /*14c50*/  ELECT P6, UR62, PT ;  /* 0x00000000003e782f */ /* 0x000fe400038c0000 */
[----:B------:R-:W-:Y:S01]  /*14c60*/  MOV R14, UR62 ;  /* 0x0000003e000e7c02 */ /* 0x000fe20008000f00 */
[----:B------:R-:W-:Y:S10]  /*14c70*/  ENDCOLLECTIVE ;  /* 0x000000000000791b */ /* 0x000ff40003800000 */
.L_x_1485:
[----:B------:R-:W-:Y:S05]  /*14c80*/  BSYNC B0 ;  /* 0x0000000000007941 */ /* 0x000fea0003800000 */
.L_x_1484:
[----:B------:R-:W-:Y:S05]  /*14c90*/  BRA `(.L_x_1486) ;  /* 0xfffffff800007947 */ /* 0x000fea000383ffff */
.L_x_1468:
[----:B-1----:R1:W2:Y:S02]  /*14ca0*/  SYNCS.PHASECHK.TRANS64.TRYWAIT P0, [R6+URZ], R5 ;  /* 0x00000005060075a7 */ /* 0x0022a4000800017f */
[----:B--2---:R-:W-:Y:S05]  /*14cb0*/  @!P0 NANOSLEEP.SYNCS 0x989680 ;  /* 0x009896800000895d */ /* 0x004fea0003900000 */
[----:B------:R-:W2:Y:S02]  /*14cc0*/  @!P0 SYNCS.PHASECHK.TRANS64 P0, [R6+URZ], R5 ;  /* 0x00000005060085a7 */ /* 0x000ea4000800007f */
[----:B--2---:R-:W-:Y:S05]  /*14cd0*/  @!P0 BRA `(.L_x_1468) ;  /* 0xfffffffc00f08947 */ /* 0x004fea000383ffff */
[----:B------:R-:W-:Y:S05]  /*14ce0*/  BRA `(.L_x_1487) ;  /* 0xfffffff800407947 */ /* 0x000fea000383ffff */
.L_x_1469:
[----:B--2---:R2:W3:Y:S02]  /*14cf0*/  SYNCS.PHASECHK.TRANS64.TRYWAIT P0, [R3+URZ], R0 ;  /* 0x00000000030075a7 */ /* 0x0044e4000800017f */
[----:B---3--:R-:W-:Y:S05]  /*14d00*/  @!P0 NANOSLEEP.SYNCS 0x989680 ;  /* 0x009896800000895d */ /* 0x008fea0003900000 */
[----:B------:R-:W3:Y:S02]  /*14d10*/  @!P0 SYNCS.PHASECHK.TRANS64 P0, [R3+URZ], R0 ;  /* 0x00000000030085a7 */ /* 0x000ee4000800007f */
[----:B---3--:R-:W-:Y:S05]  /*14d20*/  @!P0 BRA `(.L_x_1469) ;  /* 0xfffffffc00f08947 */ /* 0x008fea000383ffff */
[----:B------:R-:W-:Y:S05]  /*14d30*/  BRA `(.L_x_1488) ;  /* 0xfffffff800347947 */ /* 0x000fea000383ffff */
.L_x_1471:
[----:B--2---:R2:W3:Y:S02]  /*14d40*/  SYNCS.PHASECHK.TRANS64.TRYWAIT P0, [R2+URZ], R5 ;  /* 0x00000005020075a7 */ /* 0x0044e4000800017f */
[----:B---3--:R-:W-:Y:S05]  /*14d50*/  @!P0 NANOSLEEP.SYNCS 0x989680 ;  /* 0x009896800000895d */ /* 0x008fea0003900000 */
[----:B------:R-:W3:Y:S02]  /*14d60*/  @!P0 SYNCS.PHASECHK.TRANS64 P0, [R2+URZ], R5 ;  /* 0x00000005020085a7 */ /* 0x000ee4000800007f */
[----:B---3--:R-:W-:Y:S05]  /*14d70*/  @!P0 BRA `(.L_x_1471) ;  /* 0xfffffffc00f08947 */ /* 0x008fea000383ffff */
[----:B------:R-:W-:Y:S05]  /*14d80*/  BRA `(.L_x_1489) ;  /* 0xfffffff800387947 */ /* 0x000fea000383ffff */
.L_x_1490:
        /* <DEDUP_REMOVED lines=15> */
.L_x_3728:


//--------------------- .text._ZN7cutlass13device_kernelIN5flash11enable_sm90INS1_16FlashAttnBwdSm90INS1_25CollectiveMainloopBwdSm90ILi2ELi2ELi2EN4cute5tupleIJNS5_1CILi1EEES8_S8_EEENS6_IJNS7_ILi128EEESA_NS7_ILi64EEEEEENS_6half_tEfNS_4arch4Sm90ELb0ELb1ELb1ELb0ELb1ELb1ELb0ELb0ELi2ELi1ELi2ELi2ELb0EEENS1_24CollectiveEpilogueBwdGQAISC_fSF_Li256ELb0ELb1EEENS1_19SingleTileSchedulerILb0ELb0ELb0ELi128EEEEEEEEEvNT_6ParamsE --------------------------
	.section	.text._ZN7cutlass13device_kernelIN5flash11enable_sm90INS1_16FlashAttnBwdSm90INS1_25CollectiveMainloopBwdSm90ILi2ELi2ELi2EN4cute5tupleIJNS5_1CILi1EEES8_S8_EEENS6_IJNS7_ILi128EEESA_NS7_ILi64EEEEEENS_6half_tEfNS_4arch4Sm90ELb0ELb1ELb1ELb0ELb1ELb1ELb0ELb0ELi2ELi1ELi2ELi2ELb0EEENS1_24CollectiveEpilogueBwdGQAISC_fSF_Li256ELb0ELb1EEENS1_19SingleTileSchedulerILb0ELb0ELb0ELi128EEEEEEEEEvNT_6ParamsE,"ax",@progbits
	.align	128
.text._ZN7cutlass13device_kernelIN5flash11enable_sm90INS1_16FlashAttnBwdSm90INS1_25CollectiveMainloopBwdSm90ILi2ELi2ELi2EN4cute5tupleIJNS5_1CILi1EEES8_S8_EEENS6_IJNS7_ILi128EEESA_NS7_ILi64EEEEEENS_6half_tEfNS_4arch4Sm90ELb0ELb1ELb1ELb0ELb1ELb1ELb0ELb0ELi2ELi1ELi2ELi2ELb0EEENS1_24CollectiveEpilogueBwdGQAISC_fSF_Li256ELb0ELb1EEENS1_19SingleTileSchedulerILb0ELb0ELb0ELi128EEEEEEEEEvNT_6ParamsE:
        .type           _ZN7cutlass13device_kernelIN5flash11enable_sm90INS1_16FlashAttnBwdSm90INS1_25CollectiveMainloopBwdSm90ILi2ELi2ELi2EN4cute5tupleIJNS5_1CILi1EEES8_S8_EEENS6_IJNS7_ILi128EEESA_NS7_ILi64EEEEEENS_6half_tEfNS_4arch4Sm90ELb0ELb1ELb1ELb0ELb1ELb1ELb0ELb0ELi2ELi1ELi2ELi2ELb0EEENS1_24CollectiveEpilogueBwdGQAISC_fSF_Li256ELb0ELb1EEENS1_19SingleTileSchedulerILb0ELb0ELb0ELi128EEEEEEEEEvNT_6ParamsE,@function
        .size           _ZN7cutlass13device_kernelIN5flash11enable_sm90INS1_16FlashAttnBwdSm90INS1_25CollectiveMainloopBwdSm90ILi2ELi2ELi2EN4cute5tupleIJNS5_1CILi1EEES8_S8_EEENS6_IJNS7_ILi128EEESA_NS7_ILi64EEEEEENS_6half_tEfNS_4arch4Sm90ELb0ELb1ELb1ELb0ELb1ELb1ELb0ELb0ELi2ELi1ELi2ELi2ELb0EEENS1_24CollectiveEpilogueBwdGQAISC_fSF_Li256ELb0ELb1EEENS1_19SingleTileSchedulerILb0ELb0ELb0ELi128EEEEEEEEEvNT_6ParamsE,(.L_x_3729 - _ZN7cutlass13device_kernelIN5flash11enable_sm90INS1_16FlashAttnBwdSm90INS1_25CollectiveMainloopBwdSm90ILi2ELi2ELi2EN4cute5tupleIJNS5_1CILi1EEES8_S8_EEENS6_IJNS7_ILi128EEESA_NS7_ILi64EEEEEENS_6half_tEfNS_4arch4Sm90ELb0ELb1ELb1ELb0ELb1ELb1ELb0ELb0ELi2ELi1ELi2ELi2ELb0EEENS1_24CollectiveEpilogueBwdGQAISC_fSF_Li256ELb0ELb1EEENS1_19SingleTileSchedulerILb0ELb0ELb0ELi128EEEEEEEEEvNT_6ParamsE)
        .other          _ZN7cutlass13device_kernelIN5flash11enable_sm90INS1_16FlashAttnBwdSm90INS1_25CollectiveMainloopBwdSm90ILi2ELi2ELi2EN4cute5tupleIJNS5_1CILi1EEES8_S8_EEENS6_IJNS7_ILi128EEESA_NS7_ILi64EEEEEENS_6half_tEfNS_4arch4Sm90ELb0ELb1ELb1ELb0ELb1ELb1ELb0ELb0ELi2ELi1ELi2ELi2ELb0EEENS1_24CollectiveEpilogueBwdGQAISC_fSF_Li256ELb0ELb1EEENS1_19SingleTileSchedulerILb0ELb0ELb0ELi128EEEEEEEEEvNT_6ParamsE,@"STO_CUDA_ENTRY STV_DEFAULT"
_ZN7cutlass13device_kernelIN5flash11enable_sm90INS1_16FlashAttnBwdSm90INS1_25CollectiveMainloopBwdSm90ILi2ELi2ELi2EN4cute5tupleIJNS5_1CILi1EEES8_S8_EEENS6_IJNS7_ILi128EEESA_NS7_ILi64EEEEEENS_6half_tEfNS_4arch4Sm90ELb0ELb1ELb1ELb0ELb1ELb1ELb0ELb0ELi2ELi1ELi2ELi2ELb0EEENS1_24CollectiveEpilogueBwdGQAISC_fSF_Li256ELb0ELb1EEENS1_19SingleTileSchedulerILb0ELb0ELb0ELi128EEEEEEEEEvNT_6ParamsE:
        /* <DEDUP_REMOVED lines=24> */
.L_x_1492:
[----:B------:R-:W-:Y:S05]  /*0180*/  BSYNC B0 ;  /* 0x0000000000007941 */ /* 0x000fea0003800000 */
.L_x_1491:
        /* <DEDUP_REMOVED lines=37> */
.L_x_1493:
        /* <DEDUP_REMOVED lines=22> */
.L_x_1494:
[----:B------:R-:W-:Y:S01]  /*0540*/  PLOP3.LUT P0, PT, PT, PT, UP0, 0x80, 0x0 ;  /* 0x000000000000781c */ /* 0x000fe20003f0f008 */
[----:B------:R-:W-:Y:S01]  /*0550*/  NOP ;  /* 0x0000000000007918 */ /* 0x000fe20000000000 */
[----:B------:R-:W-:Y:S01]  /*0560*/  ULDC.64 UR38, c[0x0][0x208] ;  /* 0x0000820000267ab9 */ /* 0x000fe20000000a00 */
[----:B------:R-:W-:Y:S01]  /*0570*/  BSSY B6, `(.L_x_1495) ;  /* 0x0001545000067945 */ /* 0x000fe20003800000 */
[----:B-12-4-:R-:W-:Y:S09]  /*0580*/  BAR.SYNC.DEFER_BLOCKING 0x0 ;  /* 0x0000000000007b1d */ /* 0x016ff20000010000 */
[----:B------:R-:W-:Y:S05]  /*0590*/  @!P0 BRA `(.L_x_1496) ;  /* 0x0000011800e48947 */ /* 0x000fea0003800000 */
.L_x_1497:
        /* <DEDUP_REMOVED lines=71> */
.L_x_1499:
        /* <DEDUP_REMOVED lines=28> */
.L_x_1502:
        /* <DEDUP_REMOVED lines=15> */
.L_x_1501:
        /* <DEDUP_REMOVED lines=22> */
.L_x_1504:
        /* <DEDUP_REMOVED lines=15> */
.L_x_1503:
[----:B------:R-:W-:Y:S01]  /*0f10*/  SHF.R.S32.HI R6, RZ, 0x1f, R17 ;  /* 0x0000001fff067819 */ /* 0x000fe20000011411 */
[----:B------:R-:W-:-:S03]  /*0f20*/  UMOV UR4, 0xffffffff ;  /* 0xffffffff00047882 */ /* 0x000fc60000000000 */
[----:B------:R-:W-:-:S04]  /*0f30*/  LEA.HI R0, R6, R17, RZ, 0x7 ;  /* 0x0000001106007211 */ /* 0x000fc800078f38ff */
[----:B------:R-:W-:Y:S01]  /*0f40*/  SHF.R.S32.HI R18, RZ, 0x7, R0 ;  /* 0x00000007ff127819 */ /* 0x000fe20000011400 */
[----:B------:R-:W-:Y:S06]  /*0f50*/  BRA.DIV UR4, `(.L_x_1505) ;  /* 0x0000014a04a07947 */ /* 0x000fec000b800000 */
[----:B------:R1:W2:Y:S02]  /*0f60*/  SHFL.IDX PT, R14, R18, RZ, 0x1f ;  /* 0x00001fff120e7589 */ /* 0x0002a400000e0000 */
.L_x_1642:
        /* <DEDUP_REMOVED lines=24> */
.L_x_1506:
        /* <DEDUP_REMOVED lines=165> */
.L_x_1519:
[----:B------:R-:W-:-:S06]  /*1b40*/  ULOP3.LUT UR4, UR36, 0x1, URZ, 0xfc, !UPT ;  /* 0x0000000124047892 */ /* 0x000fcc000f8efc3f */
[----:B------:R-:W-:-:S05]  /*1b50*/  IMAD.U32 R5, RZ, RZ, UR4 ;  /* 0x00000004ff057e24 */ /* 0x000fca000f8e00ff */
[----:B------:R-:W-:-:S13]  /*1b60*/  ISETP.NE.AND P6, PT, R5, 0x3, PT ;  /* 0x000000030500780c */ /* 0x000fda0003fc5270 */
[----:B------:R-:W-:Y:S05]  /*1b70*/  @!P6 BRA `(.L_x_1509) ;  /* 0x000000000004e947 */ /* 0x000fea0003800000 */
[----:B------:R-:W-:Y:S01]  /*1b80*/  BPT.TRAP 0x1 ;  /* 0x000000040000795c */ /* 0x000fe20000300000 */
.L_x_1509:
[----:B------:R-:W-:Y:S01]  /*1b90*/  IMAD R6, R0, 0x8, R16 ;  /* 0x0000000800067824 */ /* 0x000fe200078e0210 */
[----:B------:R-:W-:-:S04]  /*1ba0*/  SHF.L.U32 R23, R4, 0x1f, RZ ;  /* 0x0000001f04177819 */ /* 0x000fc800000006ff */
[----:B------:R1:W2:Y:S01]  /*1bb0*/  SYNCS.PHASECHK.TRANS64.TRYWAIT P0, [R6+URZ+0x30c10], R23 ;  /* 0x030c1017060075a7 */ /* 0x0002a2000800017f */
[----:B------:R-:W-:Y:S05]  /*1bc0*/  @!P6 BRA `(.L_x_1510) ;  /* 0x000000000004e947 */ /* 0x000fea0003800000 */
[----:B------:R-:W-:Y:S01]  /*1bd0*/  BPT.TRAP 0x1 ;  /* 0x000000040000795c */ /* 0x000fe20000300000 */
.L_x_1510:
[----:B------:R-:W-:-:S04]  /*1be0*/  IADD3 R5, R16, 0x10000, RZ ;  /* 0x0001000010057810 */ /* 0x000fc80007ffe0ff */
[----:B------:R-:W-:-:S04]  /*1bf0*/  SHF.R.U32.HI R5, RZ, 0x4, R5 ;  /* 0x00000004ff057819 */ /* 0x000fc80000011605 */
[----:B------:R-:W-:Y:S01]  /*1c00*/  LOP3.LUT R5, R5, 0x3fff, RZ, 0xc0, !PT ;  /* 0x00003fff05057812 */ /* 0x000fe200078ec0ff */
[----:B--2---:R-:W-:Y:S06]  /*1c10*/  @P0 BRA `(.L_x_1511) ;  /* 0x0000000000080947 */ /* 0x004fec0003800000 */
[----:B------:R-:W2:Y:S02]  /*1c20*/  SYNCS.PHASECHK.TRANS64.TRYWAIT P0, [R6+URZ+0x30c10], R23 ;  /* 0x030c1017060075a7 */ /* 0x000ea4000800017f */
[----:B--2---:R-:W-:Y:S05]  /*1c30*/  @!P0 BRA `(.L_x_1512) ;  /* 0x0000013c009c8947 */ /* 0x004fea0003800000 */
.L_x_1511:
        /* <DEDUP_REMOVED lines=65> */
.L_x_1513:
[----:B------:R1:W1:Y:S01]  /*2050*/  SYNCS.PHASECHK.TRANS64.TRYWAIT P0, [R6+URZ+0x30c30], R23 ;  /* 0x030c3017060075a7 */ /* 0x000262000800017f */
[----:B------:R-:W-:Y:S05]  /*2060*/  @!P6 BRA `(.L_x_1514) ;  /* 0x000000000004e947 */ /* 0x000fea0003800000 */
[----:B------:R-:W-:Y:S01]  /*2070*/  BPT.TRAP 0x1 ;  /* 0x000000040000795c */ /* 0x000fe20000300000 */
.L_x_1514:
[----:B-1----:R-:W-:Y:S05]  /*2080*/  @P0 BRA `(.L_x_1515) ;  /* 0x0000000000080947 */ /* 0x002fea0003800000 */
[----:B------:R-:W1:Y:S02]  /*2090*/  SYNCS.PHASECHK.TRANS64.TRYWAIT P0, [R6+URZ+0x30c30], R23 ;  /* 0x030c3017060075a7 */ /* 0x000e64000800017f */
[----:B-1----:R-:W-:Y:S05]  /*20a0*/  @!P0 BRA `(.L_x_1516) ;  /* 0x0000013800948947 */ /* 0x002fea0003800000 */
.L_x_1515:
        /* <DEDUP_REMOVED lines=1124> */
.L_x_1517:
        /* <DEDUP_REMOVED lines=68> */
.L_x_1518:
        /* <DEDUP_REMOVED lines=12> */
.L_x_1508:
        /* <DEDUP_REMOVED lines=22> */
[----:B------:R-:W-:Y:S01]  /*6d50*/  IMAD.MOV.U32 R21, RZ, RZ, 0x40000040 ;  /* 0x40000040ff157424 */ /* 0x000fe200078e00ff */
[----:B------:R-:W1:Y:S01]  /*6d60*/  S2R R11, SR_TID.X ;  /* 0x00000000000b7919 */ /* 0x000e620000002100 */
[----:B-----5:R-:W-:Y:S01]  /*6d70*/  VIADD R9, R5, 0xffffff80 ;  /* 0xffffff8005097836 */ /* 0x020fe20000000000 */
[----:B-1----:R-:W-:Y:S01]  /*6d80*/  IADD3 R17, R11, -0x80, RZ ;  /* 0xffffff800b117810 */ /* 0x002fe20007ffe0ff */
[----:B--2---:R-:W-:-:S03]  /*6d90*/  IMAD.MOV.U32 R14, RZ, RZ, R10 ;  /* 0x000000ffff0e7224 */ /* 0x004fc600078e000a */
[----:B------:R-:W-:-:S04]  /*6da0*/  SHF.R.S32.HI R10, RZ, 0x1f, R9 ;  /* 0x0000001fff0a7819 */ /* 0x000fc80000011409 */
[----:B------:R-:W-:Y:S02]  /*6db0*/  LEA.HI R5, R10, R9, RZ, 0x5 ;  /* 0x000000090a057211 */ /* 0x000fe400078f28ff */
[----:B---3--:R-:W-:Y:S01]  /*6dc0*/  LEA.HI R13, R13, R15, RZ, 0x5 ;  /* 0x0000000f0d0d7211 */ /* 0x008fe200078f28ff */
[----:B------:R-:W-:Y:S01]  /*6dd0*/  VIADD R15, R11, 0xffffff80 ;  /* 0xffffff800b0f7836 */ /* 0x000fe20000000000 */
[----:B------:R-:W-:Y:S02]  /*6de0*/  LOP3.LUT R6, R5, 0xffffffe0, RZ, 0xc0, !PT ;  /* 0xffffffe005067812 */ /* 0x000fe400078ec0ff */
[----:B----4-:R-:W-:Y:S02]  /*6df0*/  SHF.R.S32.HI R11, RZ, 0x2, R12 ;  /* 0x00000002ff0b7819 */ /* 0x010fe4000001140c */
[----:B------:R-:W-:Y:S01]  /*6e00*/  SHF.R.S32.HI R15, RZ, 0x1f, R15 ;  /* 0x0000001fff0f7819 */ /* 0x000fe2000001140f */
[----:B------:R-:W-:Y:S01]  /*6e10*/  IMAD.IADD R7, R9, 0x1, -R6 ;  /* 0x0000000109077824 */ /* 0x000fe200078e0a06 */
[----:B------:R-:W-:-:S02]  /*6e20*/  SHF.R.S32.HI R12, RZ, 0x1f, R12 ;  /* 0x0000001fff0c7819 */ /* 0x000fc4000001140c */
[----:B------:R-:W-:Y:S02]  /*6e30*/  SHF.R.S32.HI R13, RZ, 0x5, R13 ;  /* 0x00000005ff0d7819 */ /* 0x000fe4000001140d */
[----:B------:R-:W-:Y:S01]  /*6e40*/  LEA.HI R15, R15, R17, RZ, 0x7 ;  /* 0x000000110f0f7211 */ /* 0x000fe200078f38ff */
[----:B------:R-:W-:Y:S01]  /*6e50*/  IMAD.MOV.U32 R17, RZ, RZ, R14 ;  /* 0x000000ffff117224 */ /* 0x000fe200078e000e */
[----:B------:R-:W-:Y:S01]  /*6e60*/  LEA.HI R12, R12, R11, RZ, 0x3 ;  /* 0x0000000b0c0c7211 */ /* 0x000fe200078f18ff */
[----:B------:R-:W-:Y:S01]  /*6e70*/  IMAD R6, R13, -0x10, R8 ;  /* 0xfffffff00d067824 */ /* 0x000fe200078e0208 */
[----:B------:R-:W-:Y:S02]  /*6e80*/  SHF.R.S32.HI R15, RZ, 0x7, R15 ;  /* 0x00000007ff0f7819 */ /* 0x000fe4000001140f */
[----:B------:R-:W-:Y:S02]  /*6e90*/  LOP3.LUT R12, R12, 0xfffffff8, RZ, 0xc0, !PT ;  /* 0xfffffff80c0c7812 */ /* 0x000fe400078ec0ff */
[----:B------:R-:W-:-:S02]  /*6ea0*/  SHF.R.S32.HI R8, RZ, 0x1f, R7 ;  /* 0x0000001fff087819 */ /* 0x000fc40000011407 */
[----:B------:R-:W-:Y:S02]  /*6eb0*/  LEA.HI R5, R15, R15, RZ, 0x1 ;  /* 0x0000000f0f057211 */ /* 0x000fe400078f08ff */
[----:B------:R-:W-:Y:S02]  /*6ec0*/  LEA.HI R13, R10, R9, RZ, 0x2 ;  /* 0x000000090a0d7211 */ /* 0x000fe400078f10ff */
[----:B------:R-:W-:Y:S02]  /*6ed0*/  IADD3 R6, R6, R12, -R11 ;  /* 0x0000000c06067210 */ /* 0x000fe40007ffe80b */
[CC--:B------:R-:W-:Y:S02]  /*6ee0*/  LEA.HI R12, R8.reuse, R7.reuse, RZ, 0x2 ;  /* 0x00000007080c7211 */ /* 0x0c0fe400078f10ff */
[----:B------:R-:W-:Y:S02]  /*6ef0*/  LEA.HI R10, R8, R7, RZ, 0x3 ;  /* 0x00000007080a7211 */ /* 0x000fe400078f18ff */
[----:B------:R-:W-:-:S02]  /*6f00*/  LOP3.LUT R5, R5, 0xfffffffe, RZ, 0xc0, !PT ;  /* 0xfffffffe05057812 */ /* 0x000fc400078ec0ff */
[----:B------:R-:W-:Y:S02]  /*6f10*/  LOP3.LUT R14, R13, 0xfffffffc, RZ, 0xc0, !PT ;  /* 0xfffffffc0d0e7812 */ /* 0x000fe400078ec0ff */
[----:B------:R-:W-:Y:S02]  /*6f20*/  SHF.R.S32.HI R13, RZ, 0x2, R12 ;  /* 0x00000002ff0d7819 */ /* 0x000fe4000001140c */
[----:B------:R-:W-:Y:S01]  /*6f30*/  SHF.R.S32.HI R11, RZ, 0x3, R10 ;  /* 0x00000003ff0b7819 */ /* 0x000fe2000001140a */
[----:B------:R-:W-:Y:S01]  /*6f40*/  IMAD.IADD R7, R9, 0x1, -R14 ;  /* 0x0000000109077824 */ /* 0x000fe200078e0a0e */
[----:B------:R-:W-:Y:S01]  /*6f50*/  IADD3 R5, R15, -R5, RZ ;  /* 0x800000050f057210 */ /* 0x000fe20007ffe0ff */
[----:B------:R-:W-:Y:S01]  /*6f60*/  VIADD R9, R13, 0x10 ;  /* 0x000000100d097836 */ /* 0x000fe20000000000 */
[----:B------:R-:W-:Y:S02]  /*6f70*/  SHF.R.S32.HI R10, RZ, 0x1f, R10 ;  /* 0x0000001fff0a7819 */ /* 0x000fe4000001140a */
[----:B------:R-:W-:Y:S01]  /*6f80*/  LEA.HI R12, R12, R13, RZ, 0x1 ;  /* 0x0000000d0c0c7211 */ /* 0x000fe200078f08ff */
[----:B------:R-:W-:Y:S01]  /*6f90*/  IMAD R8, R5, -0x40, R6 ;  /* 0xffffffc005087824 */ /* 0x000fe200078e0206 */
[----:B------:R-:W-:-:S02]  /*6fa0*/  LEA.HI R10, R10, R11, RZ, 0x4 ;  /* 0x0000000b0a0a7211 */ /* 0x000fc400078f20ff */
[----:B------:R-:W-:Y:S02]  /*6fb0*/  IADD3 R5, R13, 0x8, RZ ;  /* 0x000000080d057810 */ /* 0x000fe40007ffe0ff */
[----:B------:R-:W-:Y:S02]  /*6fc0*/  LOP3.LUT R10, R10, 0x1ffffff0, RZ, 0xc0, !PT ;  /* 0x1ffffff00a0a7812 */ /* 0x000fe400078ec0ff */
[----:B------:R-:W-:Y:S02]  /*6fd0*/  LOP3.LUT R12, R12, 0xfffffffe, RZ, 0xc0, !PT ;  /* 0xfffffffe0c0c7812 */ /* 0x000fe400078ec0ff */
[----:B------:R-:W-:Y:S01]  /*6fe0*/  LEA.HI R14, R9, R9, RZ, 0x1 ;  /* 0x00000009090e7211 */ /* 0x000fe200078f08ff */
[----:B------:R-:W-:Y:S01]  /*6ff0*/  IMAD.IADD R11, R11, 0x1, -R10 ;  /* 0x000000010b0b7824 */ /* 0x000fe200078e0a0a */
[----:B------:R-:W-:Y:S02]  /*7000*/  LEA.HI R6, R5, R5, RZ, 0x1 ;  /* 0x0000000505067211 */ /* 0x000fe400078f08ff */
[C---:B------:R-:W-:Y:S01]  /*7010*/  IADD3 R12, R13.reuse, -R12, RZ ;  /* 0x8000000c0d0c7210 */ /* 0x040fe20007ffe0ff */
[----:B------:R-:W-:Y:S01]  /*7020*/  VIADD R13, R13, 0x18 ;  /* 0x000000180d0d7836 */ /* 0x000fe20000000000 */
[----:B------:R-:W-:-:S02]  /*7030*/  LOP3.LUT R18, R14, 0xfffffffe, RZ, 0xc0, !PT ;  /* 0xfffffffe0e127812 */ /* 0x000fc400078ec0ff */
[----:B------:R-:W-:Y:S01]  /*7040*/  LOP3.LUT R10, R6, 0xfffffffe, RZ, 0xc0, !PT ;  /* 0xfffffffe060a7812 */ /* 0x000fe200078ec0ff */
[----:B------:R-:W-:Y:S02]  /*7050*/  IMAD R11, R11, 0x8, R12 ;  /* 0x000000080b0b7824 */ /* 0x000fe400078e020c */
[----:B------:R-:W-:Y:S01]  /*7060*/  IMAD.IADD R18, R9, 0x1, -R18 ;  /* 0x0000000109127824 */ /* 0x000fe200078e0a12 */
[----:B------:R-:W-:Y:S02]  /*7070*/  IADD3 R10, R5, -R10, RZ ;  /* 0x8000000a050a7210 */ /* 0x000fe40007ffe0ff */
[----:B------:R-:W-:Y:S01]  /*7080*/  LEA.HI R9, R13, R13, RZ, 0x1 ;  /* 0x0000000d0d097211 */ /* 0x000fe200078f08ff */
[----:B------:R1:W-:Y:S01]  /*7090*/  STL [R1+0x58], R11 ;  /* 0x0000580b01007387 */ /* 0x0003e20000100800 */
[--C-:B------:R-:W-:Y:S02]  /*70a0*/  SHF.R.S32.HI R5, RZ, 0x1, R6.reuse ;  /* 0x00000001ff057819 */ /* 0x100fe40000011406 */
[----:B------:R-:W-:-:S02]  /*70b0*/  SHF.R.S32.HI R6, RZ, 0x1f, R6 ;  /* 0x0000001fff067819 */ /* 0x000fc40000011406 */
[----:B------:R-:W-:Y:S02]  /*70c0*/  LOP3.LUT R12, R9, 0xfffffffe, RZ, 0xc0, !PT ;  /* 0xfffffffe090c7812 */ /* 0x000fe400078ec0ff */
[----:B------:R-:W-:Y:S02]  /*70d0*/  LEA.HI R6, R6, R5, RZ, 0x4 ;  /* 0x0000000506067211 */ /* 0x000fe400078f20ff */
[----:B------:R-:W-:Y:S01]  /*70e0*/  SHF.R.S32.HI R15, RZ, 0x1, R9 ;  /* 0x00000001ff0f7819 */ /* 0x000fe20000011409 */
[----:B------:R-:W-:Y:S01]  /*70f0*/  IMAD.IADD R13, R13, 0x1, -R12 ;  /* 0x000000010d0d7824 */ /* 0x000fe200078e0a0c */
[--C-:B-1----:R-:W-:Y:S02]  /*7100*/  SHF.R.S32.HI R11, RZ, 0x1, R14.reuse ;  /* 0x00000001ff0b7819 */ /* 0x102fe4000001140e */
[----:B------:R-:W-:Y:S02]  /*7110*/  SHF.R.S32.HI R14, RZ, 0x1f, R14 ;  /* 0x0000001fff0e7819 */ /* 0x000fe4000001140e */
[----:B------:R-:W-:-:S02]  /*7120*/  LOP3.LUT R12, R6, 0x1ffffff0, RZ, 0xc0, !PT ;  /* 0x1ffffff0060c7812 */ /* 0x000fc400078ec0ff */
[----:B------:R-:W-:Y:S02]  /*7130*/  LEA.HI R14, R14, R11, RZ, 0x4 ;  /* 0x0000000b0e0e7211 */ /* 0x000fe400078f20ff */
[----:B------:R-:W-:Y:S01]  /*7140*/  SHF.R.S32.HI R20, RZ, 0x1f, R9 ;  /* 0x0000001fff147819 */ /* 0x000fe20000011409 */
[----:B------:R-:W-:Y:S01]  /*7150*/  IMAD.IADD R9, R5, 0x1, -R12 ;  /* 0x0000000105097824 */ /* 0x000fe200078e0a0c */
[----:B------:R-:W-:Y:S02]  /*7160*/  LEA R6, R17, R16, 0xd ;  /* 0x0000001011067211 */ /* 0x000fe400078e68ff */
[----:B------:R-:W-:Y:S02]  /*7170*/  LOP3.LUT R14, R14, 0x1ffffff0, RZ, 0xc0, !PT ;  /* 0x1ffffff00e0e7812 */ /* 0x000fe400078ec0ff */
[----:B------:R-:W-:Y:S01]  /*7180*/  LEA.HI R20, R20, R15, RZ, 0x4 ;  /* 0x0000000f14147211 */ /* 0x000fe200078f20ff */
[C---:B------:R-:W-:Y:S01]  /*7190*/  VIADD R12, R6.reuse, 0x4000 ;  /* 0x00004000060c7836 */ /* 0x040fe20000000000 */
[----:B------:R-:W-:Y:S01]  /*71a0*/  LEA R9, R9, R10, 0x3 ;  /* 0x0000000a09097211 */ /* 0x000fe200078e18ff */
[----:B------:R-:W-:Y:S01]  /*71b0*/  VIADD R5, R6, 0x20c00 ;  /* 0x00020c0006057836 */ /* 0x000fe20000000000 */
[----:B------:R-:W-:Y:S01]  /*71c0*/  LOP3.LUT R20, R20, 0x1ffffff0, RZ, 0xc0, !PT ;  /* 0x1ffffff014147812 */ /* 0x000fe200078ec0ff */
[----:B------:R-:W-:Y:S01]  /*71d0*/  IMAD.IADD R11, R11, 0x1, -R14 ;  /* 0x000000010b0b7824 */ /* 0x000fe200078e0a0e */
[----:B------:R-:W-:Y:S01]  /*71e0*/  SHF.R.U32.HI R6, RZ, 0x4, R6 ;  /* 0x00000004ff067819 */ /* 0x000fe20000011606 */
[----:B------:R1:W-:Y:S01]  /*71f0*/  STL [R1+0x50], R9 ;  /* 0x0000500901007387 */ /* 0x0003e20000100800 */
[----:B------:R-:W-:-:S02]  /*7200*/  SHF.R.U32.HI R12, RZ, 0x4, R12 ;  /* 0x00000004ff0c7819 */ /* 0x000fc4000001160c */
[----:B------:R-:W-:Y:S02]  /*7210*/  SHF.R.U32.HI R5, RZ, 0x4, R5 ;  /* 0x00000004ff057819 */ /* 0x000fe40000011605 */
[----:B------:R-:W-:Y:S01]  /*7220*/  IADD3 R20, R15, -R20, RZ ;  /* 0x800000140f147210 */ /* 0x000fe20007ffe0ff */
[----:B------:R-:W-:Y:S01]  /*7230*/  IMAD.MOV.U32 R15, RZ, RZ, 0x40000040 ;  /* 0x40000040ff0f7424 */ /* 0x000fe200078e00ff */
[----:B------:R-:W-:Y:S02]  /*7240*/  LOP3.LUT R6, R6, 0x3fff, RZ, 0xc0, !PT ;  /* 0x00003fff06067812 */ /* 0x000fe400078ec0ff */
[----:B------:R-:W-:Y:S01]  /*7250*/  LOP3.LUT R12, R12, 0x3fff, RZ, 0xc0, !PT ;  /* 0x00003fff0c0c7812 */ /* 0x000fe200078ec0ff */
[----:B-1----:R-:W-:Y:S01]  /*7260*/  IMAD R9, R11, 0x8, R18 ;  /* 0x000000080b097824 */ /* 0x002fe200078e0212 */
[----:B------:R-:W-:Y:S01]  /*7270*/  LOP3.LUT R5, R5, 0x3fff, RZ, 0xc0, !PT ;  /* 0x00003fff05057812 */ /* 0x000fe200078ec0ff */
[----:B------:R-:W-:Y:S01]  /*7280*/  IMAD R10, R20, 0x8, R13 ;  /* 0x00000008140a7824 */ /* 0x000fe200078e020d */
[----:B------:R-:W-:Y:S01]  /*7290*/  MOV R11, 0x40000040 ;  /* 0x40000040000b7802 */ /* 0x000fe20000000f00 */
[----:B------:R-:W-:Y:S01]  /*72a0*/  IMAD.MOV.U32 R13, RZ, RZ, 0x40000040 ;  /* 0x40000040ff0d7424 */ /* 0x000fe200078e00ff */
[----:B------:R1:W-:Y:S01]  /*72b0*/  STL [R1+0x4c], R9 ;  /* 0x00004c0901007387 */ /* 0x0003e20000100800 */
[----:B------:R-:W-:-:S03]  /*72c0*/  LOP3.LUT R5, R5, 0x10000, RZ, 0xfc, !PT ;  /* 0x0001000005057812 */ /* 0x000fc600078efcff */
[----:B------:R2:W-:Y:S01]  /*72d0*/  STL [R1+0x44], R10 ;  /* 0x0000440a01007387 */ /* 0x0005e20000100800 */
[----:B-1----:R-:W-:Y:S02]  /*72e0*/  LOP3.LUT R9, R6, 0x10000, RZ, 0xfc, !PT ;  /* 0x0001000006097812 */ /* 0x002fe400078efcff */
[----:B------:R-:W-:Y:S02]  /*72f0*/  LOP3.LUT R6, R12, 0x10000, RZ, 0xfc, !PT ;  /* 0x000100000c067812 */ /* 0x000fe400078efcff */
[C---:B------:R-:W-:Y:S01]  /*7300*/  IADD3 R22, R9.reuse, 0x2, RZ ;  /* 0x0000000209167810 */ /* 0x040fe20007ffe0ff */
[C---:B------:R-:W-:Y:S01]  /*7310*/  VIADD R20, R9.reuse, 0x4 ;  /* 0x0000000409147836 */ /* 0x040fe20000000000 */
[----:B------:R1:W-:Y:S01]  /*7320*/  STL [R1+0x3c], R9 ;  /* 0x00003c0901007387 */ /* 0x0003e20000100800 */
[----:B------:R-:W-:Y:S01]  /*7330*/  VIADD R18, R9, 0x6 ;  /* 0x0000000609127836 */ /* 0x000fe20000000000 */
[C---:B------:R-:W-:Y:S01]  /*7340*/  IADD3 R14, R6.reuse, 0x2, RZ ;  /* 0x00000002060e7810 */ /* 0x040fe20007ffe0ff */
[C---:B--2---:R-:W-:Y:S01]  /*7350*/  VIADD R10, R6.reuse, 0x6 ;  /* 0x00000006060a7836 */ /* 0x044fe20000000000 */
[----:B------:R2:W-:Y:S01]  /*7360*/  STL [R1+0x5c], R5 ;  /* 0x00005c0501007387 */ /* 0x0005e20000100800 */
[----:B------:R-:W-:-:S03]  /*7370*/  VIADD R12, R6, 0x4 ;  /* 0x00000004060c7836 */ /* 0x000fc60000000000 */
[----:B------:R3:W-:Y:S01]  /*7380*/  STL [R1+0x38], R6 ;  /* 0x0000380601007387 */ /* 0x0007e20000100800 */
[----:B-1----:R-:W-:-:S03]  /*7390*/  VIADD R9, R7, 0x8 ;  /* 0x0000000807097836 */ /* 0x002fc60000000000 */
[----:B------:R1:W-:Y:S01]  /*73a0*/  STL.64 [R1+0x30], R22 ;  /* 0x0000301601007387 */ /* 0x0003e20000100a00 */
[C---:B------:R-:W-:Y:S01]  /*73b0*/  VIADD R9, R7.reuse, 0x14 ;  /* 0x0000001407097836 */ /* 0x040fe20000000000 */
[C---:B--2---:R-:W-:Y:S02]  /*73c0*/  IADD3 R5, R7.reuse, 0x4, RZ ;  /* 0x0000000407057810 */ /* 0x044fe40007ffe0ff */
[----:B------:R1:W-:Y:S01]  /*73d0*/  STL.64 [R1+0x28], R20 ;  /* 0x0000281401007387 */ /* 0x0003e20000100a00 */
[C---:B------:R-:W-:Y:S01]  /*73e0*/  IADD3 R5, R7.reuse, 0x10, RZ ;  /* 0x0000001007057810 */ /* 0x040fe20007ffe0ff */
[C---:B---3--:R-:W-:Y:S01]  /*73f0*/  VIADD R6, R7.reuse, 0xc ;  /* 0x0000000c07067836 */ /* 0x048fe20000000000 */
[C---:B------:R-:W-:Y:S01]  /*7400*/  IADD3 R5, R7.reuse, 0x1c, RZ ;  /* 0x0000001c07057810 */ /* 0x040fe20007ffe0ff */
[----:B------:R1:W-:Y:S01]  /*7410*/  STL.64 [R1+0x20], R18 ;  /* 0x0000201201007387 */ /* 0x0003e20000100a00 */
[----:B------:R-:W-:-:S03]  /*7420*/  VIADD R6, R7, 0x18 ;  /* 0x0000001807067836 */ /* 0x000fc60000000000 */
[----:B------:R1:W-:Y:S04]  /*7430*/  STL.64 [R1+0x8], R10 ;  /* 0x0000080a01007387 */ /* 0x0003e80000100a00 */
[----:B------:R1:W-:Y:S04]  /*7440*/  STL.64 [R1+0x18], R14 ;  /* 0x0000180e01007387 */ /* 0x0003e80000100a00 */
[----:B------:R1:W-:Y:S02]  /*7450*/  STL.64 [R1+0x10], R12 ;  /* 0x0000100c01007387 */ /* 0x0003e40000100a00 */
.L_x_1531:
[----:B------:R-:W-:-:S06]  /*7460*/  ULOP3.LUT UR4, UR36, 0x1, URZ, 0xfc, !UPT ;  /* 0x0000000124047892 */ /* 0x000fcc000f8efc3f */
[----:B------:R-:W-:-:S05]  /*7470*/  IMAD.U32 R5, RZ, RZ, UR4 ;  /* 0x00000004ff057e24 */ /* 0x000fca000f8e00ff */
[----:B------:R-:W-:-:S13]  /*7480*/  ISETP.NE.AND P0, PT, R5, 0x3, PT ;  /* 0x000000030500780c */ /* 0x000fda0003f05270 */
[----:B------:R-:W-:Y:S05]  /*7490*/  @!P0 BRA `(.L_x_1521) ;  /* 0x0000000000048947 */ /* 0x000fea0003800000 */
[----:B------:R-:W-:Y:S01]  /*74a0*/  BPT.TRAP 0x1 ;  /* 0x000000040000795c */ /* 0x000fe20000300000 */
.L_x_1521:
[----:B------:R-:W-:Y:S01]  /*74b0*/  IMAD R6, R0, 0x8, R16 ;  /* 0x0000000800067824 */ /* 0x000fe200078e0210 */
[----:B-1----:R-:W-:-:S04]  /*74c0*/  SHF.L.U32 R23, R4, 0x1f, RZ ;  /* 0x0000001f04177819 */ /* 0x002fc800000006ff */
[----:B------:R1:W2:Y:S01]  /*74d0*/  SYNCS.PHASECHK.TRANS64.TRYWAIT P1, [R6+URZ+0x30c10], R23 ;  /* 0x030c1017060075a7 */ /* 0x0002a2000802017f */
[----:B------:R-:W-:Y:S05]  /*74e0*/  @!P0 BRA `(.L_x_1522) ;  /* 0x0000000000048947 */ /* 0x000fea0003800000 */
[----:B------:R-:W-:Y:S01]  /*74f0*/  BPT.TRAP 0x1 ;  /* 0x000000040000795c */ /* 0x000fe20000300000 */
.L_x_1522:
[----:B------:R-:W-:-:S04]  /*7500*/  IADD3 R5, R16, 0x10000, RZ ;  /* 0x0001000010057810 */ /* 0x000fc80007ffe0ff */
[----:B------:R-:W-:-:S04]  /*7510*/  SHF.R.U32.HI R5, RZ, 0x4, R5 ;  /* 0x00000004ff057819 */ /* 0x000fc80000011605 */
[----:B------:R-:W-:-:S04]  /*7520*/  LOP3.LUT R5, R5, 0x3fff, RZ, 0xc0, !PT ;  /* 0x00003fff05057812 */ /* 0x000fc800078ec0ff */
[----:B------:R-:W-:Y:S01]  /*7530*/  LOP3.LUT R9, R5, 0x10000, RZ, 0xfc, !PT ;  /* 0x0001000005097812 */ /* 0x000fe200078efcff */
[----:B--2---:R-:W-:Y:S06]  /*7540*/  @P1 BRA `(.L_x_1523) ;  /* 0x0000000000081947 */ /* 0x004fec0003800000 */
[----:B------:R-:W2:Y:S02]  /*7550*/  SYNCS.PHASECHK.TRANS64.TRYWAIT P1, [R6+URZ+0x30c10], R23 ;  /* 0x030c1017060075a7 */ /* 0x000ea4000802017f */
[----:B--2---:R-:W-:Y:S05]  /*7560*/  @!P1 BRA `(.L_x_1524) ;  /* 0x000000e400789947 */ /* 0x004fea0003800000 */
.L_x_1523:
        /* <DEDUP_REMOVED lines=38> */
[C---:B------:R-:W-:Y:S02]  /*77d0*/  IMAD R18, R0.reuse, 0x80, R11 ;  /* 0x0000008000127824 */ /* 0x040fe400078e020b */
[----:B------:R-:W-:Y:S01]  /*77e0*/  IMAD R14, R0, 0x80, R13 ;  /* 0x00000080000e7824 */ /* 0x000fe200078e020d */
[C---:B------:R-:W-:Y:S01]  /*77f0*/  LEA R9, R3.reuse, R10, 0x1 ;  /* 0x0000000a03097211 */ /* 0x040fe200078e08ff */
[C---:B------:R-:W-:Y:S01]  /*7800*/  IMAD R11, R3.reuse, 0x2, R12 ;  /* 0x00000002030b7824 */ /* 0x040fe200078e020c */
[C---:B------:R-:W-:Y:S01]  /*7810*/  LEA R21, R3.reuse, R18, 0x1 ;  /* 0x0000001203157211 */ /* 0x040fe200078e08ff */
[----:B------:R-:W-:Y:S02]  /*7820*/  IMAD R19, R3, 0x2, R14 ;  /* 0x0000000203137824 */ /* 0x000fe400078e020e */
[----:B------:R-:W-:-:S02]  /*7830*/  IMAD R17, R9, 0x4, R16 ;  /* 0x0000000409117824 */ /* 0x000fc400078e0210 */
        /* <DEDUP_REMOVED lines=18> */
.L_x_1525:
[----:B------:R1:W1:Y:S01]  /*7960*/  SYNCS.PHASECHK.TRANS64.TRYWAIT P1, [R6+URZ+0x30c30], R23 ;  /* 0x030c3017060075a7 */ /* 0x000262000802017f */
[----:B------:R-:W-:Y:S05]  /*7970*/  @!P0 BRA `(.L_x_1526) ;  /* 0x0000000000048947 */ /* 0x000fea0003800000 */
[----:B------:R-:W-:Y:S01]  /*7980*/  BPT.TRAP 0x1 ;  /* 0x000000040000795c */ /* 0x000fe20000300000 */
.L_x_1526:
[----:B-1----:R-:W-:Y:S05]  /*7990*/  @P1 BRA `(.L_x_1527) ;  /* 0x0000000000081947 */ /* 0x002fea0003800000 */
[----:B------:R-:W1:Y:S02]  /*79a0*/  SYNCS.PHASECHK.TRANS64.TRYWAIT P1, [R6+URZ+0x30c30], R23 ;  /* 0x030c3017060075a7 */ /* 0x000e64000802017f */
[----:B-1----:R-:W-:Y:S05]  /*79b0*/  @!P1 BRA `(.L_x_1528) ;  /* 0x000000e000789947 */ /* 0x002fea0003800000 */
.L_x_1527:
        /* <DEDUP_REMOVED lines=17> */
[----:B------:R-:W-:Y:S01]  /*7ad0*/  FMUL.FTZ R205, R83, UR8 ;  /* 0x0000000853cd7c20 */ /* 0x000fe20008410000 */
[----:B------:R-:W-:Y:S01]  /*7ae0*/  IMAD R25, R0, 0x400, R25 ;  /* 0x0000040000197824 */ /* 0x000fe200078e0219 */
        /* <DEDUP_REMOVED lines=65> */
[C---:B------:R-:W-:Y:S01]  /*7f00*/  IADD3 R227, R7.reuse, 0x4, RZ ;  /* 0x0000000407e37810 */ /* 0x040fe20007ffe0ff */
        /* <DEDUP_REMOVED lines=13> */
[C---:B------:R-:W-:Y:S01]  /*7fe0*/  VIADD R213, R7.reuse, 0xc ;  /* 0x0000000c07d57836 */ /* 0x040fe20000000000 */
[C---:B------:R-:W-:Y:S01]  /*7ff0*/  ISETP.GT.AND P2, PT, R8.reuse, RZ, PT ;  /* 0x000000ff0800720c */ /* 0x040fe20003f44270 */
[----:B------:R-:W4:Y:S01]  /*8000*/  MUFU.TANH R22, R22 ;  /* 0x0000001600167308 */ /* 0x000f220000002400 */
[----:B------:R1:W-:Y:S01]  /*8010*/  STL [R1+0x70], R2 ;  /* 0x0000700201007387 */ /* 0x0003e20000100800 */
[----:B------:R-:W-:Y:S01]  /*8020*/  ISETP.GT.AND P1, PT, R8, 0x8, PT ;  /* 0x000000080800780c */ /* 0x000fe20003f24270 */
[----:B------:R-:W-:-:S05]  /*8030*/  VIADD R222, R7, 0x14 ;  /* 0x0000001407de7836 */ /* 0x000fca0000000000 */
[----:B------:R-:W4:Y:S01]  /*8040*/  MUFU.TANH R204, R204 ;  /* 0x000000cc00cc7308 */ /* 0x000f220000002400 */
[----:B-1----:R-:W2:Y:S01]  /*8050*/  LDL.64 R2, [R1+0x18] ;  /* 0x0000180001027983 */ /* 0x002ea20000100a00 */
[----:B------:R-:W-:Y:S01]  /*8060*/  WARPGROUP.ARRIVE ;  /* 0x00000000000079c5 */ /* 0x000fe20000000000 */
[----:B------:R-:W-:-:S05]  /*8070*/  IADD3 R220, R7, 0x10, RZ ;  /* 0x0000001007dc7810 */ /* 0x000fca0007ffe0ff */
        /* <DEDUP_REMOVED lines=14> */
[----:B------:R-:W-:-:S05]  /*8160*/  VIADD R214, R7, 0x18 ;  /* 0x0000001807d67836 */ /* 0x000fca0000000000 */
        /* <DEDUP_REMOVED lines=78> */
[----:B------:R-:W-:Y:S01]  /*8650*/  MUFU.TANH R230, R230 ;  /* 0x000000e600e67308 */ /* 0x000fe20000002400 */
        /* <DEDUP_REMOVED lines=8> */
[----:B------:R-:W-:Y:S07]  /*86e0*/  SHFL.IDX PT, R217, R13, R222, 0x1f ;  /* 0x00001fde0dd97589 */ /* 0x000fee00000e0000 */
[----:B------:R3:W-:Y:S01]  /*86f0*/  MUFU.TANH R159, R105 ;  /* 0x00000069009f7308 */ /* 0x0007e20000002400 */
[----:B----4-:R-:W-:-:S07]  /*8700*/  FSEL R103, R207, -INF , P2 ;  /* 0xff800000cf677808 */ /* 0x010fce0001000000 */
        /* <DEDUP_REMOVED lines=13> */
[----:B------:R-:W-:Y:S01]  /*87e0*/  LEA R209, R0, R209, 0xa ;  /* 0x000000d100d17211 */ /* 0x000fe200078e50ff */
[----:B------:R-:W-:-:S03]  /*87f0*/  FFMA.FTZ R17, R17, UR5, -R106 ;  /* 0x0000000511117c23 */ /* 0x000fc6000801086a */
[----:B------:R-:W4:Y:S01]  /*8800*/  MUFU.TANH R93, R93 ;  /* 0x0000005d005d7308 */ /* 0x000f220000002400 */
[----:B------:R-:W-:Y:S01]  /*8810*/  FFMA.FTZ R106, R105, UR5, -R106 ;  /* 0x00000005696a7c23 */ /* 0x000fe2000801086a */
[----:B------:R-:W-:Y:S02]  /*8820*/  R2UR UR4, R209 ;  /* 0x00000000d10472ca */ /* 0x000fe400000e0000 */
[----:B-1----:R-:W-:-:S04]  /*8830*/  FSEL R108, R235, -INF , P2 ;  /* 0xff800000eb6c7808 */ /* 0x002fc80001000000 */
[----:B------:R-:W1:Y:S01]  /*8840*/  MUFU.TANH R237, R237 ;  /* 0x000000ed00ed7308 */ /* 0x000e620000002400 */
[----:B------:R-:W-:Y:S01]  /*8850*/  FSEL R105, R230, -INF , P2 ;  /* 0xff800000e6697808 */ /* 0x000fe20001000000 */
[----:B------:R-:W1:Y:S01]  /*8860*/  SHFL.IDX PT, R209, R13, R214, 0x1f ;  /* 0x00001fd60dd17589 */ /* 0x000e6200000e0000 */
[----:B--2---:R-:W-:-:S05]  /*8870*/  FSEL R109, R89, -INF , P1 ;  /* 0xff800000596d7808 */ /* 0x004fca0000800000 */
[----:B------:R-:W2:Y:S01]  /*8880*/  MUFU.TANH R94, R94 ;  /* 0x0000005e005e7308 */ /* 0x000ea20000002400 */
[----:B------:R-:W-:Y:S01]  /*8890*/  FFMA.FTZ R105, R105, UR5, -R122 ;  /* 0x0000000569697c23 */ /* 0x000fe2000801087a */
[----:B------:R-:W-:-:S06]  /*88a0*/  FFMA.FTZ R108, R108, UR5, -R107 ;  /* 0x000000056c6c7c23 */ /* 0x000fcc000801086b */
[----:B------:R4:W-:Y:S01]  /*88b0*/  MUFU.TANH R2, R132 ;  /* 0x0000008400027308 */ /* 0x0009e20000002400 */
[----:B------:R-:W-:Y:S01]  /*88c0*/  FFMA.FTZ R122, R109, UR5, -R122 ;  /* 0x000000056d7a7c23 */ /* 0x000fe2000801087a */
[----:B---3--:R-:W-:-:S06]  /*88d0*/  FSEL R109, R91, -INF , P2 ;  /* 0xff8000005b6d7808 */ /* 0x008fcc0001000000 */
[----:B------:R3:W2:Y:S01]  /*88e0*/  MUFU.TANH R156, R110 ;  /* 0x0000006e009c7308 */ /* 0x0006a20000002400 */
[----:B----4-:R-:W4:Y:S04]  /*88f0*/  SHFL.IDX PT, R132, R15, R229, 0x1f ;  /* 0x00001fe50f847589 */ /* 0x010f2800000e0000 */
[----:B------:R-:W-:Y:S01]  /*8900*/  SHFL.IDX PT, R136, R15, R7, 0x1f ;  /* 0x00001f070f887589 */ /* 0x000fe200000e0000 */
[----:B---3--:R-:W-:Y:S02]  /*8910*/  FSEL R110, R225, -INF , P1 ;  /* 0xff800000e16e7808 */ /* 0x008fe40000800000 */
[----:B------:R3:W-:Y:S01]  /*8920*/  MUFU.TANH R154, R111 ;  /* 0x0000006f009a7308 */ /* 0x0007e20000002400 */
[----:B------:R-:W-:Y:S02]  /*8930*/  SHFL.IDX PT, R134, R15, R227, 0x1f ;  /* 0x00001fe30f867589 */ /* 0x000fe400000e0000 */
[----:B------:R-:W-:Y:S01]  /*8940*/  FFMA.FTZ R107, R110, UR5, -R107 ;  /* 0x000000056e6b7c23 */ /* 0x000fe2000801086b */
[----:B------:R-:W-:-:S04]  /*8950*/  FSEL R110, R164, -INF , P2 ;  /* 0xff800000a46e7808 */ /* 0x000fc80001000000 */
[----:B------:R1:W-:Y:S01]  /*8960*/  MUFU.TANH R141, R125 ;  /* 0x0000007d008d7308 */ /* 0x0003e20000002400 */
[----:B---3--:R-:W-:Y:S04]  /*8970*/  SHFL.IDX PT, R111, R13, R227, 0x1f ;  /* 0x00001fe30d6f7589 */ /* 0x008fe800000e0000 */
[----:B------:R-:W3:Y:S03]  /*8980*/  SHFL.IDX PT, R13, R13, R129, 0x1f ;  /* 0x00001f810d0d7589 */ /* 0x000ee600000e0000 */
[----:B------:R2:W-:Y:S01]  /*8990*/  MUFU.TANH R142, R126 ;  /* 0x0000007e008e7308 */ /* 0x0005e20000002400 */
[----:B-1----:R-:W-:Y:S01]  /*89a0*/  FSEL R125, R163, -INF , P1 ;  /* 0xff800000a37d7808 */ /* 0x002fe20000800000 */
[----:B------:R-:W-:Y:S01]  /*89b0*/  FFMA.FTZ R109, R109, UR5, -R212 ;  /* 0x000000056d6d7c23 */ /* 0x000fe200080108d4 */
[----:B------:R-:W-:Y:S01]  /*89c0*/  FFMA.FTZ R110, R110, UR5, -R124 ;  /* 0x000000056e6e7c23 */ /* 0x000fe2000801087c */
[----:B------:R-:W-:-:S04]  /*89d0*/  FSEL R210, R93, -INF , P2 ;  /* 0xff8000005dd27808 */ /* 0x000fc80001000000 */
[----:B------:R-:W1:Y:S01]  /*89e0*/  MUFU.TANH R231, R231 ;  /* 0x000000e700e77308 */ /* 0x000e620000002400 */
[----:B--2---:R-:W-:Y:S01]  /*89f0*/  FSEL R126, R92, -INF , P1 ;  /* 0xff8000005c7e7808 */ /* 0x004fe20000800000 */
[----:B------:R-:W-:Y:S01]  /*8a00*/  FFMA.FTZ R212, R125, UR5, -R212 ;  /* 0x000000057dd47c23 */ /* 0x000fe200080108d4 */
[----:B------:R-:W-:-:S05]  /*8a10*/  FSEL R234, R237, -INF , P2 ;  /* 0xff800000edea7808 */ /* 0x000fca0001000000 */
[----:B------:R2:W-:Y:S01]  /*8a20*/  MUFU.TANH R5, R130 ;  /* 0x0000008200057308 */ /* 0x0005e20000002400 */
[----:B------:R-:W-:Y:S01]  /*8a30*/  FFMA.FTZ R124, R126, UR5, -R124 ;  /* 0x000000057e7c7c23 */ /* 0x000fe2000801087c */
[----:B------:R-:W-:Y:S02]  /*8a40*/  FSEL R125, R162, -INF , P1 ;  /* 0xff800000a27d7808 */ /* 0x000fe40000800000 */
[----:B------:R-:W-:Y:S02]  /*8a50*/  FSEL R216, R161, -INF , P2 ;  /* 0xff800000a1d87808 */ /* 0x000fe40001000000 */
[----:B------:R-:W-:Y:S02]  /*8a60*/  FSEL R133, R153, -INF , P2 ;  /* 0xff80000099857808 */ /* 0x000fe40001000000 */
[----:B------:R4:W-:Y:S01]  /*8a70*/  MUFU.TANH R6, R128 ;  /* 0x0000008000067308 */ /* 0x0009e20000002400 */
[----:B--2---:R-:W2:Y:S01]  /*8a80*/  SHFL.IDX PT, R130, R15, R213, 0x1f ;  /* 0x00001fd50f827589 */ /* 0x004ea200000e0000 */
[----:B------:R-:W-:Y:S01]  /*8a90*/  FSEL R126, R94, -INF , P1 ;  /* 0xff8000005e7e7808 */ /* 0x000fe20000800000 */
[----:B------:R-:W-:Y:S01]  /*8aa0*/  FFMA.FTZ R210, R210, UR5, -R217 ;  /* 0x00000005d2d27c23 */ /* 0x000fe200080108d9 */
[----:B------:R-:W-:Y:S01]  /*8ab0*/  FFMA.FTZ R234, R234, UR5, -R211 ;  /* 0x00000005eaea7c23 */ /* 0x000fe200080108d3 */
[----:B------:R-:W-:Y:S01]  /*8ac0*/  FFMA.FTZ R217, R125, UR5, -R217 ;  /* 0x000000057dd97c23 */ /* 0x000fe200080108d9 */
[----:B------:R-:W-:Y:S01]  /*8ad0*/  FSEL R12, R160, -INF , P1 ;  /* 0xff800000a00c7808 */ /* 0x000fe20000800000 */
[----:B------:R-:W-:Y:S01]  /*8ae0*/  FFMA.FTZ R211, R126, UR5, -R211 ;  /* 0x000000057ed37c23 */ /* 0x000fe200080108d3 */
[----:B------:R-:W-:Y:S01]  /*8af0*/  SHFL.IDX PT, R125, R15, R222, 0x1f ;  /* 0x00001fde0f7d7589 */ /* 0x000fe200000e0000 */
[----:B------:R-:W-:Y:S01]  /*8b00*/  FSEL R126, R152, -INF , P1 ;  /* 0xff800000987e7808 */ /* 0x000fe20000800000 */
[----:B------:R-:W2:Y:S02]  /*8b10*/  MUFU.TANH R236, R236 ;  /* 0x000000ec00ec7308 */ /* 0x000ea40000002400 */
[----:B----4-:R-:W4:Y:S01]  /*8b20*/  SHFL.IDX PT, R128, R15, R220, 0x1f ;  /* 0x00001fdc0f807589 */ /* 0x010f2200000e0000 */
[----:B------:R-:W-:Y:S01]  /*8b30*/  FFMA.FTZ R216, R216, UR5, -R209 ;  /* 0x00000005d8d87c23 */ /* 0x000fe200080108d1 */
[----:B------:R-:W-:-:S02]  /*8b40*/  FFMA.FTZ R133, R133, UR5, -R132 ;  /* 0x0000000585857c23 */ /* 0x000fc40008010884 */
[----:B------:R-:W-:Y:S02]  /*8b50*/  SHFL.IDX PT, R215, R15, R214, 0x1f ;  /* 0x00001fd60fd77589 */ /* 0x000fe400000e0000 */
[----:B------:R-:W4:Y:S02]  /*8b60*/  MUFU.TANH R112, R112 ;  /* 0x0000007000707308 */ /* 0x000f240000002400 */
[----:B------:R-:W4:Y:S01]  /*8b70*/  SHFL.IDX PT, R218, R224, R7, 0x1f ;  /* 0x00001f07e0da7589 */ /* 0x000f2200000e0000 */
[----:B------:R-:W-:Y:S01]  /*8b80*/  FFMA.FTZ R209, R12, UR5, -R209 ;  /* 0x000000050cd17c23 */ /* 0x000fe200080108d1 */
[----:B------:R-:W-:Y:S02]  /*8b90*/  FSEL R139, R159, -INF , P2 ;  /* 0xff8000009f8b7808 */ /* 0x000fe40001000000 */
[----:B------:R-:W-:Y:S01]  /*8ba0*/  SHFL.IDX PT, R221, R224, R227, 0x1f ;  /* 0x00001fe3e0dd7589 */ /* 0x000fe200000e0000 */
[----:B------:R-:W-:Y:S01]  /*8bb0*/  FSEL R138, R158, -INF , P1 ;  /* 0xff8000009e8a7808 */ /* 0x000fe20000800000 */
[----:B------:R-:W-:Y:S01]  /*8bc0*/  FFMA.FTZ R132, R126, UR5, -R132 ;  /* 0x000000057e847c23 */ /* 0x000fe20008010884 */
[----:B------:R-:W-:Y:S01]  /*8bd0*/  FSEL R137, R157, -INF , P2 ;  /* 0xff8000009d897808 */ /* 0x000fe20001000000 */
[----:B------:R2:W4:Y:S01]  /*8be0*/  SHFL.IDX PT, R126, R15, R129, 0x1f ;  /* 0x00001f810f7e7589 */ /* 0x00052200000e0000 */
[----:B------:R-:W-:Y:S01]  /*8bf0*/  FSEL R12, R156, -INF , P1 ;  /* 0xff8000009c0c7808 */ /* 0x000fe20000800000 */
[----:B------:R1:W4:Y:S02]  /*8c00*/  MUFU.TANH R144, R123 ;  /* 0x0000007b00907308 */ /* 0x0003240000002400 */
[----:B------:R4:W4:Y:S01]  /*8c10*/  SHFL.IDX PT, R223, R224, R213, 0x1f ;  /* 0x00001fd5e0df7589 */ /* 0x00092200000e0000 */
[--C-:B---3--:R-:W-:Y:S01]  /*8c20*/  FFMA.FTZ R139, R139, UR5, -R13.reuse ;  /* 0x000000058b8b7c23 */ /* 0x108fe2000801080d */
[----:B------:R-:W-:Y:S01]  /*8c30*/  FFMA.FTZ R138, R138, UR5, -R13 ;  /* 0x000000058a8a7c23 */ /* 0x000fe2000801080d */
[----:B------:R-:W-:Y:S01]  /*8c40*/  FSEL R135, R155, -INF , P2 ;  /* 0xff8000009b877808 */ /* 0x000fe20001000000 */
[----:B------:R-:W-:-:S02]  /*8c50*/  FFMA.FTZ R137, R137, UR5, -R136 ;  /* 0x0000000589897c23 */ /* 0x000fc40008010888 */
[----:B------:R3:W-:Y:S01]  /*8c60*/  MUFU.TANH R3, R131 ;  /* 0x0000008300037308 */ /* 0x0007e20000002400 */
[----:B-1----:R-:W-:Y:S01]  /*8c70*/  FSEL R123, R231, -INF , P2 ;  /* 0xff800000e77b7808 */ /* 0x002fe20001000000 */
[----:B------:R-:W-:Y:S01]  /*8c80*/  FFMA.FTZ R136, R12, UR5, -R136 ;  /* 0x000000050c887c23 */ /* 0x000fe20008010888 */
[----:B------:R-:W-:Y:S01]  /*8c90*/  FSEL R13, R154, -INF , P1 ;  /* 0xff8000009a0d7808 */ /* 0x000fe20000800000 */
[--C-:B------:R-:W-:Y:S01]  /*8ca0*/  FFMA.FTZ R135, R135, UR5, -R134.reuse ;  /* 0x0000000587877c23 */ /* 0x100fe20008010886 */
[----:B------:R-:W-:Y:S01]  /*8cb0*/  FSEL R219, R146, -INF , P1 ;  /* 0xff80000092db7808 */ /* 0x000fe20000800000 */
[----:B------:R-:W-:Y:S01]  /*8cc0*/  FFMA.FTZ R123, R123, UR5, -R111 ;  /* 0x000000057b7b7c23 */ /* 0x000fe2000801086f */
[----:B------:R-:W-:Y:S01]  /*8cd0*/  SHFL.IDX PT, R232, R14, R227, 0x1f ;  /* 0x00001fe30ee87589 */ /* 0x000fe200000e0000 */
[----:B------:R1:W-:Y:S01]  /*8ce0*/  MUFU.EX2 R12, R122 ;  /* 0x0000007a000c7308 */ /* 0x0003e20000000800 */
[----:B---3--:R-:W-:Y:S01]  /*8cf0*/  FSEL R131, R151, -INF , P2 ;  /* 0xff80000097837808 */ /* 0x008fe20001000000 */
[----:B------:R-:W-:Y:S01]  /*8d00*/  FFMA.FTZ R134, R13, UR5, -R134 ;  /* 0x000000050d867c23 */ /* 0x000fe20008010886 */
[----:B------:R-:W3:Y:S01]  /*8d10*/  SHFL.IDX PT, R222, R224, R222, 0x1f ;  /* 0x00001fdee0de7589 */ /* 0x000ee200000e0000 */
[----:B--2---:R-:W-:-:S04]  /*8d20*/  FSEL R129, R236, -INF , P2 ;  /* 0xff800000ec817808 */ /* 0x004fc80001000000 */
[----:B------:R-:W2:Y:S01]  /*8d30*/  MUFU.TANH R90, R90 ;  /* 0x0000005a005a7308 */ /* 0x000ea20000002400 */
[----:B-1----:R-:W-:Y:S01]  /*8d40*/  FSEL R122, R150, -INF , P1 ;  /* 0xff800000967a7808 */ /* 0x002fe20000800000 */
[--C-:B------:R-:W-:Y:S01]  /*8d50*/  FFMA.FTZ R131, R131, UR5, -R130.reuse ;  /* 0x0000000583837c23 */ /* 0x100fe20008010882 */
[----:B------:R-:W-:Y:S01]  /*8d60*/  FSEL R15, R148, -INF , P1 ;  /* 0xff800000940f7808 */ /* 0x000fe20000800000 */
[----:B------:R-:W-:Y:S02]  /*8d70*/  SHFL.IDX PT, R233, R14, R7, 0x1f ;  /* 0x00001f070ee97589 */ /* 0x000fe400000e0000 */
[----:B------:R-:W-:Y:S02]  /*8d80*/  FFMA.FTZ R130, R122, UR5, -R130 ;  /* 0x000000057a827c23 */ /* 0x000fe40008010882 */
[----:B------:R1:W-:Y:S01]  /*8d90*/  MUFU.EX2 R13, R123 ;  /* 0x0000007b000d7308 */ /* 0x0003e20000000800 */
[----:B----4-:R-:W-:Y:S01]  /*8da0*/  FSEL R122, R112, -INF , P1 ;  /* 0xff800000707a7808 */ /* 0x010fe20000800000 */
[--C-:B------:R-:W-:Y:S01]  /*8db0*/  FFMA.FTZ R129, R129, UR5, -R128.reuse ;  /* 0x0000000581817c23 */ /* 0x100fe20008010880 */
[----:B------:R4:W2:Y:S05]  /*8dc0*/  SHFL.IDX PT, R227, R224, R220, 0x1f ;  /* 0x00001fdce0e37589 */ /* 0x0008aa00000e0000 */
[----:B------:R-:W2:Y:S01]  /*8dd0*/  MUFU.TANH R140, R127 ;  /* 0x0000007f008c7308 */ /* 0x000ea20000002400 */
[----:B-1----:R-:W-:Y:S01]  /*8de0*/  FSEL R123, R149, -INF , P2 ;  /* 0xff800000957b7808 */ /* 0x002fe20001000000 */
[----:B------:R-:W-:Y:S01]  /*8df0*/  FFMA.FTZ R128, R122, UR5, -R128 ;  /* 0x000000057a807c23 */ /* 0x000fe20008010880 */
[----:B------:R-:W-:-:S05]  /*8e00*/  FSEL R122, R145, -INF , P2 ;  /* 0xff800000917a7808 */ /* 0x000fca0001000000 */
[----:B------:R-:W-:Y:S01]  /*8e10*/  MUFU.EX2 R98, R98 ;  /* 0x0000006200627308 */ /* 0x000fe20000000800 */
[--C-:B------:R-:W-:Y:S01]  /*8e20*/  FFMA.FTZ R123, R123, UR5, -R125.reuse ;  /* 0x000000057b7b7c23 */ /* 0x100fe2000801087d */
[----:B------:R-:W-:Y:S01]  /*8e30*/  FFMA.FTZ R125, R15, UR5, -R125 ;  /* 0x000000050f7d7c23 */ /* 0x000fe2000801087d */
[----:B------:R-:W-:Y:S01]  /*8e40*/  FSEL R213, R144, -INF , P1 ;  /* 0xff80000090d57808 */ /* 0x000fe20000800000 */
[--C-:B----4-:R-:W-:Y:S01]  /*8e50*/  FADD.FTZ R220, R24, -R218.reuse ;  /* 0x800000da18dc7221 */ /* 0x110fe20000010000 */
[----:B------:R-:W-:-:S03]  /*8e60*/  FADD.FTZ R218, R26, -R218 ;  /* 0x800000da1ada7221 */ /* 0x000fc60000010000 */
[----:B------:R-:W1:Y:S01]  /*8e70*/  MUFU.EX2 R119, R119 ;  /* 0x0000007700777308 */ /* 0x000e620000000800 */
[----:B------:R-:W-:Y:S01]  /*8e80*/  SHFL.IDX PT, R214, R224, R229, 0x1f ;  /* 0x00001fe5e0d67589 */ /* 0x000fe200000e0000 */
[----:B------:R-:W-:Y:S01]  /*8e90*/  IADD3 R26, R7, 0x1c, RZ ;  /* 0x0000001c071a7810 */ /* 0x000fe20007ffe0ff */
[----:B------:R-:W-:-:S05]  /*8ea0*/  FFMA.FTZ R122, R122, UR5, -R126 ;  /* 0x000000057a7a7c23 */ /* 0x000fca000801087e */
[----:B------:R-:W-:Y:S01]  /*8eb0*/  MUFU.TANH R114, R114 ;  /* 0x0000007200727308 */ /* 0x000fe20000002400 */
[----:B------:R-:W4:Y:S01]  /*8ec0*/  SHFL.IDX PT, R229, R14, R229, 0x1f ;  /* 0x00001fe50ee57589 */ /* 0x000f2200000e0000 */
[----:B------:R-:W-:-:S06]  /*8ed0*/  FFMA.FTZ R126, R213, UR5, -R126 ;  /* 0x00000005d57e7c23 */ /* 0x000fcc000801087e */
[----:B------:R-:W1:Y:S01]  /*8ee0*/  MUFU.EX2 R99, R99 ;  /* 0x0000006300637308 */ /* 0x000e620000000800 */
[----:B------:R-:W-:-:S07]  /*8ef0*/  FADD.FTZ R213, R29, -R223 ;  /* 0x800000df1dd57221 */ /* 0x000fce0000010000 */
[----:B------:R-:W1:Y:S08]  /*8f00*/  MUFU.TANH R113, R113 ;  /* 0x0000007100717308 */ /* 0x000e700000002400 */
[----:B------:R-:W1:Y:S08]  /*8f10*/  MUFU.TANH R115, R115 ;  /* 0x0000007300737308 */ /* 0x000e700000002400 */
[----:B------:R-:W1:Y:S01]  /*8f20*/  MUFU.EX2 R96, R96 ;  /* 0x0000006000607308 */ /* 0x000e620000000800 */
[----:B------:R-:W-:-:S07]  /*8f30*/  FFMA.FTZ R21, -R21, R21, 1 ;  /* 0x3f80000015157423 */ /* 0x000fce0000010115 */
[----:B------:R-:W-:Y:S08]  /*8f40*/  MUFU.TANH R116, R116 ;  /* 0x0000007400747308 */ /* 0x000ff00000002400 */
[----:B------:R-:W1:Y:S08]  /*8f50*/  MUFU.TANH R118, R118 ;  /* 0x0000007600767308 */ /* 0x000e700000002400 */
[----:B------:R-:W1:Y:S01]  /*8f60*/  MUFU.EX2 R95, R95 ;  /* 0x0000005f005f7308 */ /* 0x000e620000000800 */
[----:B------:R-:W-:-:S07]  /*8f70*/  FFMA.FTZ R22, -R22, R22, 1 ;  /* 0x3f80000016167423 */ /* 0x000fce0000010116 */
[----:B------:R-:W-:Y:S08]  /*8f80*/  MUFU.TANH R117, R117 ;  /* 0x0000007500757308 */ /* 0x000ff00000002400 */
[----:B------:R-:W1:Y:S08]  /*8f90*/  MUFU.TANH R121, R121 ;  /* 0x0000007900797308 */ /* 0x000e700000002400 */
[----:B------:R-:W1:Y:S08]  /*8fa0*/  MUFU.EX2 R97, R97 ;  /* 0x0000006100617308 */ /* 0x000e700000000800 */
[----:B------:R-:W1:Y:S01]  /*8fb0*/  MUFU.EX2 R104, R104 ;  /* 0x0000006800687308 */ /* 0x000e620000000800 */
[----:B------:R-:W-:Y:S01]  /*8fc0*/  FFMA.FTZ R205, -R205, R205, 1 ;  /* 0x3f800000cdcd7423 */ /* 0x000fe200000101cd */
[----:B------:R-:W-:Y:S01]  /*8fd0*/  FFMA.FTZ R23, -R23, R23, 1 ;  /* 0x3f80000017177423 */ /* 0x000fe20000010117 */
[----:B------:R-:W-:Y:S01]  /*8fe0*/  FFMA.FTZ R208, -R208, R208, 1 ;  /* 0x3f800000d0d07423 */ /* 0x000fe200000101d0 */
[----:B------:R-:W-:Y:S04]  /*8ff0*/  LDS R10, [R10+0x400] ;  /* 0x000400000a0a7984 */ /* 0x000fe80000000800 */
[----:B------:R3:W-:Y:S02]  /*9000*/  MUFU.EX2 R15, R124 ;  /* 0x0000007c000f7308 */ /* 0x0007e40000000800 */
[----:B---3--:R-:W-:Y:S01]  /*9010*/  FFMA.FTZ R124, R219, UR5, -R215 ;  /* 0x00000005db7c7c23 */ /* 0x008fe200080108d7 */
[----:B------:R-:W-:Y:S01]  /*9020*/  FADD.FTZ R219, R25, -R221 ;  /* 0x800000dd19db7221 */ /* 0x000fe20000010000 */
[----:B------:R-:W-:-:S04]  /*9030*/  VIADD R25, R7, 0x18 ;  /* 0x0000001807197836 */ /* 0x000fc80000000000 */
[----:B------:R3:W-:Y:S01]  /*9040*/  MUFU.EX2 R24, R212 ;  /* 0x000000d400187308 */ /* 0x0007e20000000800 */
[----:B------:R-:W-:Y:S01]  /*9050*/  FADD.FTZ R221, R27, -R221 ;  /* 0x800000dd1bdd7221 */ /* 0x000fe20000010000 */
[----:B------:R-:W-:Y:S02]  /*9060*/  VIADD R27, R7, 0xc ;  /* 0x0000000c071b7836 */ /* 0x000fe40000000000 */
[----:B---3--:R-:W-:Y:S02]  /*9070*/  FADD.FTZ R212, R31, -R223 ;  /* 0x800000df1fd47221 */ /* 0x008fe40000010000 */
[----:B------:R-:W-:Y:S04]  /*9080*/  SHFL.IDX PT, R223, R224, R25, 0x1f ;  /* 0x00001f19e0df7589 */ /* 0x000fe800000e0000 */
[----:B------:R3:W1:Y:S01]  /*9090*/  SHFL.IDX PT, R224, R224, R26, 0x1f ;  /* 0x00001f1ae0e07589 */ /* 0x00066200000e0000 */
[--C-:B------:R-:W-:Y:S01]  /*90a0*/  FADD.FTZ R33, R33, -R222.reuse ;  /* 0x800000de21217221 */ /* 0x100fe20000010000 */
[----:B------:R-:W-:-:S02]  /*90b0*/  FADD.FTZ R35, R35, -R222 ;  /* 0x800000de23237221 */ /* 0x000fc40000010000 */
[----:B------:R4:W1:Y:S01]  /*90c0*/  SHFL.IDX PT, R222, R14, R27, 0x1f ;  /* 0x00001f1b0ede7589 */ /* 0x00086200000e0000 */
[----:B--2---:R-:W-:Y:S01]  /*90d0*/  FSEL R127, R90, -INF , P1 ;  /* 0xff8000005a7f7808 */ /* 0x004fe20000800000 */
[--C-:B------:R-:W-:Y:S01]  /*90e0*/  FADD.FTZ R32, R32, -R227.reuse ;  /* 0x800000e320207221 */ /* 0x100fe20000010000 */
[----:B------:R-:W-:Y:S01]  /*90f0*/  FADD.FTZ R34, R34, -R227 ;  /* 0x800000e322227221 */ /* 0x000fe20000010000 */
[----:B------:R-:W-:Y:S01]  /*9100*/  FSEL R227, R5, -INF , P1 ;  /* 0xff80000005e37808 */ /* 0x000fe20000800000 */
[----:B---3--:R2:W-:Y:S01]  /*9110*/  MUFU.EX2 R26, R211 ;  /* 0x000000d3001a7308 */ /* 0x0085e20000000800 */
[----:B------:R-:W-:Y:S01]  /*9120*/  FFMA.FTZ R111, R127, UR5, -R111 ;  /* 0x000000057f6f7c23 */ /* 0x000fe2000801086f */
[----:B------:R-:W-:Y:S02]  /*9130*/  FSEL R127, R147, -INF , P2 ;  /* 0xff800000937f7808 */ /* 0x000fe40001000000 */
[----:B--2---:R-:W-:-:S04]  /*9140*/  FSEL R211, R6, -INF , P2 ;  /* 0xff80000006d37808 */ /* 0x004fc80001000000 */
[----:B----4-:R2:W-:Y:S01]  /*9150*/  MUFU.EX2 R27, R210 ;  /* 0x000000d2001b7308 */ /* 0x0105e20000000800 */
[----:B------:R-:W-:Y:S01]  /*9160*/  FFMA.FTZ R127, R127, UR5, -R215 ;  /* 0x000000057f7f7c23 */ /* 0x000fe200080108d7 */
[----:B------:R-:W-:Y:S01]  /*9170*/  FFMA.FTZ R211, R211, UR5, -R229 ;  /* 0x00000005d3d37c23 */ /* 0x000fe200080108e5 */
[----:B------:R-:W-:-:S05]  /*9180*/  FADD.FTZ R215, R28, -R214 ;  /* 0x800000d61cd77221 */ /* 0x000fca0000010000 */
[----:B------:R3:W-:Y:S01]  /*9190*/  MUFU.EX2 R25, R234 ;  /* 0x000000ea00197308 */ /* 0x0007e20000000800 */
[----:B--2---:R-:W-:Y:S01]  /*91a0*/  FFMA.FTZ R210, R227, UR5, -R229 ;  /* 0x00000005e3d27c23 */ /* 0x004fe200080108e5 */
[----:B------:R-:W-:Y:S01]  /*91b0*/  FFMA.FTZ R227, -R18, R18, 1 ;  /* 0x3f80000012e37423 */ /* 0x000fe20000010112 */
[----:B------:R-:W-:Y:S01]  /*91c0*/  FMUL.FTZ R229, R120, R220 ;  /* 0x000000dc78e57220 */ /* 0x000fe20000410000 */
[----:B------:R-:W-:Y:S01]  /*91d0*/  FSEL R28, R141, -INF , P2 ;  /* 0xff8000008d1c7808 */ /* 0x000fe20001000000 */
[----:B-1----:R-:W-:Y:S01]  /*91e0*/  FADD.FTZ R220, R39, -R224 ;  /* 0x800000e027dc7221 */ /* 0x002fe20000010000 */
[----:B------:R-:W-:Y:S02]  /*91f0*/  FSEL R31, R140, -INF , P1 ;  /* 0xff8000008c1f7808 */ /* 0x000fe40000800000 */
[----:B------:R1:W-:Y:S01]  /*9200*/  MUFU.EX2 R18, R217 ;  /* 0x000000d900127308 */ /* 0x0003e20000000800 */
[----:B---3--:R-:W-:Y:S02]  /*9210*/  VIADD R234, R7, 0x10 ;  /* 0x0000001007ea7836 */ /* 0x008fe40000000000 */
[--C-:B------:R-:W-:Y:S01]  /*9220*/  FADD.FTZ R36, R36, -R223.reuse ;  /* 0x800000df24247221 */ /* 0x100fe20000010000 */
[----:B------:R-:W-:Y:S01]  /*9230*/  FADD.FTZ R38, R38, -R223 ;  /* 0x800000df26267221 */ /* 0x000fe20000010000 */
[----:B------:R-:W-:Y:S01]  /*9240*/  FADD.FTZ R214, R30, -R214 ;  /* 0x800000d61ed67221 */ /* 0x000fe20000010000 */
[----:B------:R-:W-:Y:S01]  /*9250*/  FFMA.FTZ R39, -R20, R20, 1 ;  /* 0x3f80000014277423 */ /* 0x000fe20000010114 */
[----:B------:R2:W3:Y:S01]  /*9260*/  SHFL.IDX PT, R223, R14, R234, 0x1f ;  /* 0x00001fea0edf7589 */ /* 0x0004e200000e0000 */
[----:B-1----:R-:W-:Y:S01]  /*9270*/  FADD.FTZ R217, R37, -R224 ;  /* 0x800000e025d97221 */ /* 0x002fe20000010000 */
[----:B------:R-:W-:Y:S01]  /*9280*/  FMUL.FTZ R37, R227, R229 ;  /* 0x000000e5e3257220 */ /* 0x000fe20000410000 */
[----:B------:R-:W-:-:S02]  /*9290*/  FSEL R227, R4, -INF , P2 ;  /* 0xff80000004e37808 */ /* 0x000fc40001000000 */
[----:B------:R-:W-:Y:S01]  /*92a0*/  FSEL R224, R3, -INF , P1 ;  /* 0xff80000003e07808 */ /* 0x000fe20000800000 */
[----:B------:R-:W-:Y:S01]  /*92b0*/  FFMA.FTZ R20, -R19, R19, 1 ;  /* 0x3f80000013147423 */ /* 0x000fe20000010113 */
[----:B------:R-:W-:Y:S01]  /*92c0*/  FSEL R29, R143, -INF , P2 ;  /* 0xff8000008f1d7808 */ /* 0x000fe20001000000 */
[--C-:B------:R-:W-:Y:S01]  /*92d0*/  FFMA.FTZ R28, R28, UR5, -R232.reuse ;  /* 0x000000051c1c7c23 */ /* 0x100fe200080108e8 */
[----:B------:R-:W-:Y:S01]  /*92e0*/  FSEL R30, R142, -INF , P1 ;  /* 0xff8000008e1e7808 */ /* 0x000fe20000800000 */
[----:B------:R-:W-:Y:S01]  /*92f0*/  FFMA.FTZ R31, R31, UR5, -R232 ;  /* 0x000000051f1f7c23 */ /* 0x000fe200080108e8 */
[----:B--2---:R-:W-:Y:S01]  /*9300*/  IADD3 R234, R7, 0x14, RZ ;  /* 0x0000001407ea7810 */ /* 0x004fe20007ffe0ff */
[----:B------:R1:W-:Y:S01]  /*9310*/  MUFU.EX2 R19, R216 ;  /* 0x000000d800137308 */ /* 0x0003e20000000800 */
[----:B------:R-:W-:Y:S01]  /*9320*/  FMUL.FTZ R232, R119, R219 ;  /* 0x000000db77e87220 */ /* 0x000fe20000410000 */
[--C-:B------:R-:W-:Y:S01]  /*9330*/  FFMA.FTZ R219, R227, UR5, -R222.reuse ;  /* 0x00000005e3db7c23 */ /* 0x100fe200080108de */
[--C-:B------:R-:W-:Y:S01]  /*9340*/  FFMA.FTZ R29, R29, UR5, -R233.reuse ;  /* 0x000000051d1d7c23 */ /* 0x100fe200080108e9 */
[----:B------:R-:W-:Y:S01]  /*9350*/  FFMA.FTZ R30, R30, UR5, -R233 ;  /* 0x000000051e1e7c23 */ /* 0x000fe200080108e9 */
[----:B------:R2:W4:Y:S01]  /*9360*/  SHFL.IDX PT, R229, R14, R234, 0x1f ;  /* 0x00001fea0ee57589 */ /* 0x00052200000e0000 */
[----:B-1----:R-:W-:Y:S01]  /*9370*/  FMUL.FTZ R216, R98, R218 ;  /* 0x000000da62d87220 */ /* 0x002fe20000410000 */
[----:B------:R-:W-:-:S02]  /*9380*/  FFMA.FTZ R218, R224, UR5, -R222 ;  /* 0x00000005e0da7c23 */ /* 0x000fc400080108de */
[----:B------:R-:W-:Y:S01]  /*9390*/  LDS R222, [R9+0x400] ;  /* 0x0004000009de7984 */ /* 0x000fe20000000800 */
[C---:B------:R-:W-:Y:S02]  /*93a0*/  VIADD R233, R7.reuse, 0x18 ;  /* 0x0000001807e97836 */ /* 0x040fe40000000000 */
[----:B--2---:R-:W-:-:S03]  /*93b0*/  VIADD R234, R7, 0x1c ;  /* 0x0000001c07ea7836 */ /* 0x004fc60000000000 */
[----:B------:R-:W1:Y:S01]  /*93c0*/  SHFL.IDX PT, R224, R14, R233, 0x1f ;  /* 0x00001fe90ee07589 */ /* 0x000e6200000e0000 */
[----:B------:R-:W-:Y:S01]  /*93d0*/  FMUL.FTZ R39, R39, R216 ;  /* 0x000000d827277220 */ /* 0x000fe20000410000 */
[----:B------:R-:W-:Y:S02]  /*93e0*/  FMUL.FTZ R216, R20, R232 ;  /* 0x000000e814d87220 */ /* 0x000fe40000410000 */
[----:B------:R2:W-:Y:S01]  /*93f0*/  MUFU.EX2 R20, R209 ;  /* 0x000000d100147308 */ /* 0x0005e20000000800 */
[----:B------:R3:W1:Y:S01]  /*9400*/  SHFL.IDX PT, R227, R14, R234, 0x1f ;  /* 0x00001fea0ee37589 */ /* 0x00066200000e0000 */
[----:B------:R-:W-:Y:S01]  /*9410*/  FMUL.FTZ R232, R99, R221 ;  /* 0x000000dd63e87220 */ /* 0x000fe20000410000 */
[----:B--2---:R-:W-:Y:S02]  /*9420*/  FSEL R209, R114, -INF , P1 ;  /* 0xff80000072d17808 */ /* 0x004fe40000800000 */
[----:B---3--:R-:W-:-:S03]  /*9430*/  FSEL R14, R2, -INF , P2 ;  /* 0xff800000020e7808 */ /* 0x008fc60001000000 */
        /* <DEDUP_REMOVED lines=8> */
[--C-:B----4-:R-:W-:Y:S01]  /*94c0*/  FFMA.FTZ R223, R223, UR5, -R229.reuse ;  /* 0x00000005dfdf7c23 */ /* 0x110fe200080108e5 */
[----:B------:R-:W-:Y:S01]  /*94d0*/  FFMA.FTZ R215, R21, UR5, -R229 ;  /* 0x0000000515d77c23 */ /* 0x000fe200080108e5 */
[----:B------:R-:W-:-:S05]  /*94e0*/  FSEL R229, R118, -INF , P1 ;  /* 0xff80000076e57808 */ /* 0x000fca0000800000 */
[----:B------:R3:W-:Y:S01]  /*94f0*/  MUFU.EX2 R14, R138 ;  /* 0x0000008a000e7308 */ /* 0x0007e20000000800 */
[----:B------:R-:W-:Y:S01]  /*9500*/  FMUL.FTZ R233, R95, R214 ;  /* 0x000000d65fe97220 */ /* 0x000fe20000410000 */
[----:B---3--:R-:W-:Y:S01]  /*9510*/  FMUL.FTZ R138, R22, R232 ;  /* 0x000000e8168a7220 */ /* 0x008fe20000410000 */
[----:B------:R-:W-:-:S05]  /*9520*/  FSEL R232, R116, -INF , P2 ;  /* 0xff80000074e87808 */ /* 0x000fca0001000000 */
[----:B------:R-:W3:Y:S01]  /*9530*/  MUFU.EX2 R100, R100 ;  /* 0x0000006400647308 */ /* 0x000ee20000000800 */
[----:B------:R-:W-:Y:S01]  /*9540*/  FFMA.FTZ R22, -R204, R204, 1 ;  /* 0x3f800000cc167423 */ /* 0x000fe200000101cc */
[--C-:B-1----:R-:W-:Y:S01]  /*9550*/  FFMA.FTZ R204, R229, UR5, -R224.reuse ;  /* 0x00000005e5cc7c23 */ /* 0x102fe200080108e0 */
[----:B------:R-:W-:Y:S01]  /*9560*/  FSEL R229, R121, -INF , P1 ;  /* 0xff80000079e57808 */ /* 0x000fe20000800000 */
[----:B------:R-:W-:Y:S01]  /*9570*/  FFMA.FTZ R214, R232, UR5, -R224 ;  /* 0x00000005e8d67c23 */ /* 0x000fe200080108e0 */
[----:B------:R-:W-:-:S03]  /*9580*/  FSEL R224, R117, -INF , P2 ;  /* 0xff80000075e07808 */ /* 0x000fc60001000000 */
[----:B------:R-:W1:Y:S01]  /*9590*/  MUFU.EX2 R101, R101 ;  /* 0x0000006500657308 */ /* 0x000e620000000800 */
[----:B------:R-:W-:Y:S01]  /*95a0*/  FMUL.FTZ R232, R97, R213 ;  /* 0x000000d561e87220 */ /* 0x000fe20000410000 */
[--C-:B------:R-:W-:Y:S01]  /*95b0*/  FFMA.FTZ R224, R224, UR5, -R227.reuse ;  /* 0x00000005e0e07c23 */ /* 0x100fe200080108e3 */
[----:B------:R-:W-:-:S05]  /*95c0*/  FFMA.FTZ R213, R229, UR5, -R227 ;  /* 0x00000005e5d57c23 */ /* 0x000fca00080108e3 */
[----:B------:R4:W-:Y:S01]  /*95d0*/  MUFU.EX2 R21, R137 ;  /* 0x0000008900157308 */ /* 0x0009e20000000800 */
[----:B------:R-:W-:Y:S01]  /*95e0*/  FFMA.FTZ R227, -R207, R207, 1 ;  /* 0x3f800000cfe37423 */ /* 0x000fe200000101cf */
[----:B------:R-:W-:Y:S01]  /*95f0*/  FMUL.FTZ R207, R104, R212 ;  /* 0x000000d468cf7220 */ /* 0x000fe20000410000 */
[----:B----4-:R-:W-:Y:S01]  /*9600*/  FMUL.FTZ R137, R22, R233 ;  /* 0x000000e916897220 */ /* 0x010fe20000410000 */
[----:B------:R-:W-:-:S04]  /*9610*/  VIADD R233, R7, 0x8 ;  /* 0x0000000807e97836 */ /* 0x000fc80000000000 */
[----:B------:R-:W4:Y:S01]  /*9620*/  MUFU.EX2 R102, R102 ;  /* 0x0000006600667308 */ /* 0x000f220000000800 */
[----:B--2---:R-:W-:Y:S01]  /*9630*/  FMUL.FTZ R33, R103, R33 ;  /* 0x0000002167217220 */ /* 0x004fe20000410000 */
[----:B------:R2:W4:Y:S01]  /*9640*/  SHFL.IDX PT, R212, R222, R233, 0x1f ;  /* 0x00001fe9ded47589 */ /* 0x00052200000e0000 */
[----:B---3--:R-:W-:Y:S01]  /*9650*/  FMUL.FTZ R34, R100, R34 ;  /* 0x0000002264227220 */ /* 0x008fe20000410000 */
[----:B------:R-:W-:Y:S01]  /*9660*/  FMUL.FTZ R207, R205, R207 ;  /* 0x000000cfcdcf7220 */ /* 0x000fe20000410000 */
[----:B------:R-:W-:-:S03]  /*9670*/  FMUL.FTZ R205, R227, R33 ;  /* 0x00000021e3cd7220 */ /* 0x000fc60000410000 */
[----:B------:R3:W-:Y:S01]  /*9680*/  MUFU.EX2 R22, R136 ;  /* 0x0000008800167308 */ /* 0x0007e20000000800 */
[----:B------:R-:W-:Y:S01]  /*9690*/  FFMA.FTZ R228, -R228, R228, 1 ;  /* 0x3f800000e4e47423 */ /* 0x000fe200000101e4 */
[----:B--2---:R-:W-:Y:S02]  /*96a0*/  VIADD R233, R7, 0xc ;  /* 0x0000000c07e97836 */ /* 0x004fe40000000000 */
[----:B-1----:R-:W-:Y:S01]  /*96b0*/  FMUL.FTZ R35, R101, R35 ;  /* 0x0000002365237220 */ /* 0x002fe20000410000 */
[----:B------:R-:W-:Y:S01]  /*96c0*/  IADD3 R227, R7, 0x10, RZ ;  /* 0x0000001007e37810 */ /* 0x000fe20007ffe0ff */
[----:B---3--:R-:W-:Y:S02]  /*96d0*/  FMUL.FTZ R136, R23, R232 ;  /* 0x000000e817887220 */ /* 0x008fe40000410000 */
[----:B------:R1:W-:Y:S01]  /*96e0*/  SHFL.IDX PT, R232, R222, R233, 0x1f ;  /* 0x00001fe9dee87589 */ /* 0x0003e200000e0000 */
[----:B------:R2:W-:Y:S01]  /*96f0*/  MUFU.EX2 R23, R135 ;  /* 0x0000008700177308 */ /* 0x0005e20000000800 */
[----:B-1----:R-:W-:-:S02]  /*9700*/  VIADD R233, R7, 0x18 ;  /* 0x0000001807e97836 */ /* 0x002fc40000000000 */
[----:B--2---:R-:W-:Y:S01]  /*9710*/  FMUL.FTZ R135, R208, R34 ;  /* 0x00000022d0877220 */ /* 0x004fe20000410000 */
[----:B------:R-:W-:Y:S01]  /*9720*/  FFMA.FTZ R34, -R88, R88, 1 ;  /* 0x3f80000058227423 */ /* 0x000fe20000010158 */
[----:B------:R-:W-:-:S03]  /*9730*/  FMUL.FTZ R88, R228, R35 ;  /* 0x00000023e4587220 */ /* 0x000fc60000410000 */
[----:B------:R-:W1:Y:S01]  /*9740*/  MUFU.EX2 R17, R17 ;  /* 0x0000001100117308 */ /* 0x000e620000000800 */
[----:B------:R-:W2:Y:S04]  /*9750*/  SHFL.IDX PT, R208, R222, R7, 0x1f ;  /* 0x00001f07ded07589 */ /* 0x000ea800000e0000 */
[----:B------:R-:W-:Y:S04]  /*9760*/  SHFL.IDX PT, R228, R222, R227, 0x1f ;  /* 0x00001fe3dee47589 */ /* 0x000fe800000e0000 */
[----:B------:R-:W3:Y:S01]  /*9770*/  SHFL.IDX PT, R227, R222, R233, 0x1f ;  /* 0x00001fe9dee37589 */ /* 0x000ee200000e0000 */
[----:B------:R-:W2:Y:S01]  /*9780*/  MUFU.EX2 R107, R107 ;  /* 0x0000006b006b7308 */ /* 0x000ea20000000800 */
[----:B----4-:R-:W-:Y:S01]  /*9790*/  FMUL.FTZ R32, R102, R32 ;  /* 0x0000002066207220 */ /* 0x010fe20000410000 */
[----:B------:R-:W-:Y:S01]  /*97a0*/  FFMA.FTZ R206, -R206, R206, 1 ;  /* 0x3f800000cece7423 */ /* 0x000fe200000101ce */
[----:B------:R-:W-:-:S03]  /*97b0*/  IADD3 R229, R7, 0x4, RZ ;  /* 0x0000000407e57810 */ /* 0x000fc60007ffe0ff */
[----:B------:R-:W-:Y:S02]  /*97c0*/  FMUL.FTZ R206, R206, R32 ;  /* 0x00000020cece7220 */ /* 0x000fe40000410000 */
[----:B------:R-:W4:Y:S01]  /*97d0*/  MUFU.EX2 R110, R110 ;  /* 0x0000006e006e7308 */ /* 0x000f220000000800 */
[----:B-1----:R-:W-:-:S07]  /*97e0*/  FMUL.FTZ R36, R17, R36 ;  /* 0x0000002411247220 */ /* 0x002fce0000410000 */
[----:B------:R-:W1:Y:S08]  /*97f0*/  MUFU.EX2 R109, R109 ;  /* 0x0000006d006d7308 */ /* 0x000e700000000800 */
[----:B------:R2:W-:Y:S02]  /*9800*/  MUFU.EX2 R32, R134 ;  /* 0x0000008600207308 */ /* 0x0005e40000000800 */
[----:B--2---:R2:W1:Y:S06]  /*9810*/  SHFL.IDX PT, R134, R222, R229, 0x1f ;  /* 0x00001fe5de867589 */ /* 0x00446c00000e0000 */
[----:B------:R3:W-:Y:S01]  /*9820*/  MUFU.EX2 R33, R133 ;  /* 0x0000008500217308 */ /* 0x0007e20000000800 */
[----:B------:R-:W-:Y:S01]  /*9830*/  FADD.FTZ R44, R44, -R212 ;  /* 0x800000d42c2c7221 */ /* 0x000fe20000010000 */
[----:B--2---:R-:W-:-:S02]  /*9840*/  VIADD R229, R7, 0x14 ;  /* 0x0000001407e57836 */ /* 0x004fc40000000000 */
[----:B---3--:R-:W-:Y:S01]  /*9850*/  FMUL.FTZ R133, R34, R36 ;  /* 0x0000002422857220 */ /* 0x008fe20000410000 */
[----:B------:R-:W-:Y:S01]  /*9860*/  FFMA.FTZ R225, -R225, R225, 1 ;  /* 0x3f800000e1e17423 */ /* 0x000fe200000101e1 */
[----:B------:R-:W-:Y:S02]  /*9870*/  FMUL.FTZ R220, R107, R220 ;  /* 0x000000dc6bdc7220 */ /* 0x000fe40000410000 */
[----:B------:R-:W2:Y:S01]  /*9880*/  SHFL.IDX PT, R229, R222, R229, 0x1f ;  /* 0x00001fe5dee57589 */ /* 0x000ea200000e0000 */
[----:B------:R-:W-:Y:S01]  /*9890*/  FADD.FTZ R46, R46, -R212 ;  /* 0x800000d42e2e7221 */ /* 0x000fe20000010000 */
[----:B------:R3:W-:Y:S01]  /*98a0*/  MUFU.EX2 R36, R130 ;  /* 0x0000008200247308 */ /* 0x0007e20000000800 */
[--C-:B------:R-:W-:Y:S01]  /*98b0*/  FADD.FTZ R40, R40, -R208.reuse ;  /* 0x800000d028287221 */ /* 0x100fe20000010000 */
[----:B------:R-:W-:Y:S01]  /*98c0*/  FADD.FTZ R42, R42, -R208 ;  /* 0x800000d02a2a7221 */ /* 0x000fe20000010000 */
[----:B------:R-:W-:Y:S01]  /*98d0*/  FADD.FTZ R208, R52, -R227 ;  /* 0x800000e334d07221 */ /* 0x000fe20000010000 */
[----:B------:R-:W-:Y:S01]  /*98e0*/  FFMA.FTZ R52, -R164, R164, 1 ;  /* 0x3f800000a4347423 */ /* 0x000fe200000101a4 */
[----:B----4-:R-:W-:Y:S01]  /*98f0*/  FMUL.FTZ R44, R110, R44 ;  /* 0x0000002c6e2c7220 */ /* 0x010fe20000410000 */
[----:B------:R-:W-:Y:S01]  /*9900*/  FFMA.FTZ R92, -R92, R92, 1 ;  /* 0x3f8000005c5c7423 */ /* 0x000fe2000001015c */
[----:B---3--:R-:W-:Y:S01]  /*9910*/  FADD.FTZ R130, R45, -R232 ;  /* 0x800000e82d827221 */ /* 0x008fe20000010000 */
[----:B------:R3:W-:Y:S01]  /*9920*/  MUFU.EX2 R35, R131 ;  /* 0x0000008300237308 */ /* 0x0007e20000000800 */
[----:B------:R-:W-:Y:S01]  /*9930*/  FFMA.FTZ R91, -R91, R91, 1 ;  /* 0x3f8000005b5b7423 */ /* 0x000fe2000001015b */
[----:B------:R-:W-:Y:S01]  /*9940*/  FMUL.FTZ R46, R15, R46 ;  /* 0x0000002e0f2e7220 */ /* 0x000fe20000410000 */
[----:B-1----:R-:W-:Y:S01]  /*9950*/  FMUL.FTZ R130, R109, R130 ;  /* 0x000000826d827220 */ /* 0x002fe20000410000 */
[----:B------:R-:W1:Y:S01]  /*9960*/  SHFL.IDX PT, R222, R222, R234, 0x1f ;  /* 0x00001feadede7589 */ /* 0x000e6200000e0000 */
[----:B------:R-:W-:-:S03]  /*9970*/  FMUL.FTZ R52, R52, R44 ;  /* 0x0000002c34347220 */ /* 0x000fc60000410000 */
[----:B------:R-:W4:Y:S01]  /*9980*/  MUFU.EX2 R105, R105 ;  /* 0x0000006900697308 */ /* 0x000f220000000800 */
[----:B---3--:R-:W-:Y:S01]  /*9990*/  FMUL.FTZ R131, R225, R220 ;  /* 0x000000dce1837220 */ /* 0x008fe20000410000 */
[----:B------:R-:W-:Y:S02]  /*99a0*/  VIADD R220, R7, 0x8 ;  /* 0x0000000807dc7836 */ /* 0x000fe40000000000 */
[----:B------:R-:W-:Y:S01]  /*99b0*/  FMUL.FTZ R44, R92, R46 ;  /* 0x0000002e5c2c7220 */ /* 0x000fe20000410000 */
[----:B------:R-:W-:-:S03]  /*99c0*/  FMUL.FTZ R46, R91, R130 ;  /* 0x000000825b2e7220 */ /* 0x000fc60000410000 */
[----:B------:R-:W3:Y:S01]  /*99d0*/  MUFU.EX2 R106, R106 ;  /* 0x0000006a006a7308 */ /* 0x000ee20000000800 */
[----:B------:R-:W1:Y:S01]  /*99e0*/  SHFL.IDX PT, R91, R10, R220, 0x1f ;  /* 0x00001fdc0a5b7589 */ /* 0x000e6200000e0000 */
[--C-:B------:R-:W-:Y:S01]  /*99f0*/  FADD.FTZ R41, R41, -R134.reuse ;  /* 0x8000008629297221 */ /* 0x100fe20000010000 */
[----:B------:R-:W-:-:S05]  /*9a00*/  FADD.FTZ R43, R43, -R134 ;  /* 0x800000862b2b7221 */ /* 0x000fca0000010000 */
[----:B------:R-:W1:Y:S01]  /*9a10*/  MUFU.EX2 R108, R108 ;  /* 0x0000006c006c7308 */ /* 0x000e620000000800 */
[----:B--2---:R-:W-:Y:S01]  /*9a20*/  FADD.FTZ R134, R49, -R229 ;  /* 0x800000e531867221 */ /* 0x004fe20000010000 */
[----:B------:R-:W-:-:S06]  /*9a30*/  FFMA.FTZ R45, -R230, R230, 1 ;  /* 0x3f800000e62d7423 */ /* 0x000fcc00000101e6 */
[----:B------:R-:W2:Y:S01]  /*9a40*/  MUFU.EX2 R111, R111 ;  /* 0x0000006f006f7308 */ /* 0x000ea20000000800 */
[----:B----4-:R-:W-:Y:S01]  /*9a50*/  FMUL.FTZ R49, R105, R40 ;  /* 0x0000002869317220 */ /* 0x010fe20000410000 */
[----:B------:R-:W-:Y:S01]  /*9a60*/  FMUL.FTZ R41, R13, R41 ;  /* 0x000000290d297220 */ /* 0x000fe20000410000 */
[----:B------:R-:W-:Y:S01]  /*9a70*/  FFMA.FTZ R226, -R226, R226, 1 ;  /* 0x3f800000e2e27423 */ /* 0x000fe200000101e2 */
[----:B------:R-:W-:Y:S01]  /*9a80*/  FADD.FTZ R47, R47, -R232 ;  /* 0x800000e82f2f7221 */ /* 0x000fe20000010000 */
[----:B------:R-:W-:Y:S01]  /*9a90*/  FMUL.FTZ R45, R45, R49 ;  /* 0x000000312d2d7220 */ /* 0x000fe20000410000 */
[----:B------:R-:W-:Y:S01]  /*9aa0*/  FFMA.FTZ R49, -R231, R231, 1 ;  /* 0x3f800000e7317423 */ /* 0x000fe200000101e7 */
[----:B---3--:R-:W-:Y:S01]  /*9ab0*/  FMUL.FTZ R38, R106, R38 ;  /* 0x000000266a267220 */ /* 0x008fe20000410000 */
[--C-:B------:R-:W-:Y:S01]  /*9ac0*/  FADD.FTZ R48, R48, -R228.reuse ;  /* 0x800000e430307221 */ /* 0x100fe20000010000 */
[----:B------:R-:W-:Y:S01]  /*9ad0*/  FADD.FTZ R50, R50, -R228 ;  /* 0x800000e432327221 */ /* 0x000fe20000010000 */
[----:B------:R3:W4:Y:S01]  /*9ae0*/  MUFU.EX2 R34, R132 ;  /* 0x0000008400227308 */ /* 0x0007220000000800 */
[--C-:B-1----:R-:W-:Y:S01]  /*9af0*/  FADD.FTZ R40, R53, -R222.reuse ;  /* 0x800000de35287221 */ /* 0x102fe20000010000 */
[----:B------:R-:W-:Y:S01]  /*9b00*/  FMUL.FTZ R49, R49, R41 ;  /* 0x0000002931317220 */ /* 0x000fe20000410000 */
[----:B------:R-:W-:Y:S01]  /*9b10*/  FMUL.FTZ R217, R108, R217 ;  /* 0x000000d96cd97220 */ /* 0x000fe20000410000 */
[----:B------:R-:W-:Y:S01]  /*9b20*/  FMUL.FTZ R38, R226, R38 ;  /* 0x00000026e2267220 */ /* 0x000fe20000410000 */
[----:B------:R-:W-:Y:S01]  /*9b30*/  FFMA.FTZ R90, -R90, R90, 1 ;  /* 0x3f8000005a5a7423 */ /* 0x000fe2000001015a */
[----:B------:R-:W-:Y:S01]  /*9b40*/  FFMA.FTZ R53, -R163, R163, 1 ;  /* 0x3f800000a3357423 */ /* 0x000fe200000101a3 */
[----:B------:R-:W-:Y:S01]  /*9b50*/  FFMA.FTZ R237, -R237, R237, 1 ;  /* 0x3f800000eded7423 */ /* 0x000fe200000101ed */
[----:B------:R-:W-:Y:S01]  /*9b60*/  FFMA.FTZ R93, -R93, R93, 1 ;  /* 0x3f8000005d5d7423 */ /* 0x000fe2000001015d */
[----:B---3--:R-:W-:Y:S01]  /*9b70*/  FFMA.FTZ R132, -R235, R235, 1 ;  /* 0x3f800000eb847423 */ /* 0x008fe200000101eb */
[----:B------:R-:W-:Y:S01]  /*9b80*/  FMUL.FTZ R47, R24, R47 ;  /* 0x0000002f182f7220 */ /* 0x000fe20000410000 */
[----:B------:R-:W-:Y:S01]  /*9b90*/  FMUL.FTZ R48, R25, R48 ;  /* 0x0000003019307220 */ /* 0x000fe20000410000 */
[----:B------:R-:W-:Y:S01]  /*9ba0*/  FMUL.FTZ R41, R26, R50 ;  /* 0x000000321a297220 */ /* 0x000fe20000410000 */
[----:B--2---:R-:W-:Y:S01]  /*9bb0*/  FMUL.FTZ R43, R111, R43 ;  /* 0x0000002b6f2b7220 */ /* 0x004fe20000410000 */
[----:B------:R-:W-:Y:S01]  /*9bc0*/  FFMA.FTZ R94, -R94, R94, 1 ;  /* 0x3f8000005e5e7423 */ /* 0x000fe2000001015e */
[----:B------:R-:W-:Y:S01]  /*9bd0*/  FMUL.FTZ R134, R27, R134 ;  /* 0x000000861b867220 */ /* 0x000fe20000410000 */
[C---:B------:R-:W-:Y:S01]  /*9be0*/  IADD3 R225, R7.reuse, 0x4, RZ ;  /* 0x0000000407e17810 */ /* 0x040fe20007ffe0ff */
[--C-:B------:R-:W-:Y:S01]  /*9bf0*/  FADD.FTZ R60, R60, -R91.reuse ;  /* 0x8000005b3c3c7221 */ /* 0x100fe20000010000 */
[C---:B------:R-:W-:Y:S01]  /*9c00*/  IADD3 R226, R7.reuse, 0x10, RZ ;  /* 0x0000001007e27810 */ /* 0x040fe20007ffe0ff */
        /* <DEDUP_REMOVED lines=8> */
[----:B------:R-:W-:Y:S01]  /*9c90*/  FMUL.FTZ R48, R93, R134 ;  /* 0x000000865d307220 */ /* 0x000fe20000410000 */
[----:B------:R-:W-:Y:S01]  /*9ca0*/  VIADD R217, R7, 0xc ;  /* 0x0000000c07d97836 */ /* 0x000fe20000000000 */
        /* <DEDUP_REMOVED lines=398> */
.L_x_1529:
        /* <DEDUP_REMOVED lines=13> */
[C---:B--2---:R-:W-:Y:S02]  /*b660*/  VIADD R5, R9.reuse, 0x9 ;  /* 0x0000000909057836 */ /* 0x044fe40000000000 */
        /* <DEDUP_REMOVED lines=54> */
.L_x_1530:
        /* <DEDUP_REMOVED lines=12> */
.L_x_1520:
[----:B------:R-:W-:-:S06]  /*ba90*/  UISETP.GE.AND UP0, UPT, UR40, UR37, UPT ;  /* 0x000000252800728c */ /* 0x000fcc000bf06270 */
[----:B------:R-:W-:-:S13]  /*baa0*/  PLOP3.LUT P0, PT, PT, PT, UP0, 0x80, 0x0 ;  /* 0x000000000000781c */ /* 0x000fda0003f0f008 */
[----:B------:R-:W-:Y:S05]  /*bab0*/  @P0 BRA `(.L_x_1532) ;  /* 0x0000005800080947 */ /* 0x000fea0003800000 */
[----:B------:R-:W2:Y:S01]  /*bac0*/  LDL.LU R21, [R1+0x48] ;  /* 0x0000480001157983 */ /* 0x000ea20000300800 */
[----:B------:R-:W3:Y:S01]  /*bad0*/  LDC R22, c[0x0][0x290] ;  /* 0x0000a400ff167b82 */ /* 0x000ee20000000800 */
[----:B------:R-:W-:Y:S01]  /*bae0*/  MOV R19, 0x40000040 ;  /* 0x4000004000137802 */ /* 0x000fe20000000f00 */
[----:B------:R-:W4:Y:S01]  /*baf0*/  S2R R5, SR_TID.X ;  /* 0x0000000000057919 */ /* 0x000f220000002100 */
[----:B------:R-:W5:Y:S01]  /*bb00*/  S2R R6, SR_TID.X ;  /* 0x0000000000067919 */ /* 0x000f620000002100 */
[----:B----4-:R-:W-:Y:S01]  /*bb10*/  IADD3 R5, R5, -0x80, RZ ;  /* 0xffffff8005057810 */ /* 0x010fe20007ffe0ff */
[----:B-----5:R-:W-:-:S03]  /*bb20*/  VIADD R9, R6, 0xffffff80 ;  /* 0xffffff8006097836 */ /* 0x020fc60000000000 */
[----:B------:R-:W-:Y:S02]  /*bb30*/  SHF.R.S32.HI R6, RZ, 0x1f, R5 ;  /* 0x0000001fff067819 */ /* 0x000fe40000011405 */
[----:B------:R-:W-:Y:S02]  /*bb40*/  SHF.R.S32.HI R8, RZ, 0x1f, R9 ;  /* 0x0000001fff087819 */ /* 0x000fe40000011409 */
[----:B------:R-:W-:Y:S02]  /*bb50*/  LEA.HI R7, R6, R5, RZ, 0x5 ;  /* 0x0000000506077211 */ /* 0x000fe400078f28ff */
[----:B------:R-:W-:Y:S02]  /*bb60*/  LEA.HI R11, R8, R9, RZ, 0x7 ;  /* 0x00000009080b7211 */ /* 0x000fe400078f38ff */
[----:B------:R-:W-:Y:S02]  /*bb70*/  LOP3.LUT R8, R7, 0xffffffe0, RZ, 0xc0, !PT ;  /* 0xffffffe007087812 */ /* 0x000fe400078ec0ff */
[----:B------:R-:W-:-:S02]  /*bb80*/  LEA.HI R6, R6, R5, RZ, 0x2 ;  /* 0x0000000506067211 */ /* 0x000fc400078f10ff */
[----:B------:R-:W-:Y:S01]  /*bb90*/  LOP3.LUT R10, R11, 0xffffff80, RZ, 0xc0, !PT ;  /* 0xffffff800b0a7812 */ /* 0x000fe200078ec0ff */
[----:B------:R-:W-:Y:S01]  /*bba0*/  IMAD.IADD R8, R5, 0x1, -R8 ;  /* 0x0000000105087824 */ /* 0x000fe200078e0a08 */
[----:B------:R-:W-:Y:S02]  /*bbb0*/  LOP3.LUT R6, R6, 0xfffffffc, RZ, 0xc0, !PT ;  /* 0xfffffffc06067812 */ /* 0x000fe400078ec0ff */
[----:B------:R-:W-:Y:S01]  /*bbc0*/  SHF.R.S32.HI R20, RZ, 0x7, R11 ;  /* 0x00000007ff147819 */ /* 0x000fe2000001140b */
[----:B------:R-:W-:Y:S01]  /*bbd0*/  IMAD.IADD R9, R9, 0x1, -R10 ;  /* 0x0000000109097824 */ /* 0x000fe200078e0a0a */
[----:B------:R-:W-:Y:S02]  /*bbe0*/  SHF.R.S32.HI R7, RZ, 0x1f, R8 ;  /* 0x0000001fff077819 */ /* 0x000fe40000011408 */
[----:B------:R-:W-:Y:S02]  /*bbf0*/  IADD3 R10, R5, -R6, RZ ;  /* 0x80000006050a7210 */ /* 0x000fe40007ffe0ff */
        /* <DEDUP_REMOVED lines=9> */
[--C-:B------:R-:W-:Y:S01]  /*bc90*/  SHF.R.S32.HI R9, RZ, 0x2, R12.reuse ;  /* 0x00000002ff097819 */ /* 0x100fe2000001140c */
[----:B------:R-:W-:Y:S01]  /*bca0*/  VIADD R13, R8, 0x10 ;  /* 0x00000010080d7836 */ /* 0x000fe20000000000 */
[----:B------:R-:W-:Y:S02]  /*bcb0*/  SHF.R.S32.HI R12, RZ, 0x1f, R12 ;  /* 0x0000001fff0c7819 */ /* 0x000fe4000001140c */
[----:B------:R-:W-:Y:S02]  /*bcc0*/  LEA.HI R11, R20, R20, RZ, 0x1 ;  /* 0x00000014140b7211 */ /* 0x000fe400078f08ff */
[----:B------:R-:W-:-:S02]  /*bcd0*/  LOP3.LUT R5, R5, 0x1ffffff0, RZ, 0xc0, !PT ;  /* 0x1ffffff005057812 */ /* 0x000fc400078ec0ff */
[----:B------:R-:W-:Y:S02]  /*bce0*/  LEA.HI R7, R7, R8, RZ, 0x1 ;  /* 0x0000000807077211 */ /* 0x000fe400078f08ff */
[----:B------:R-:W-:Y:S01]  /*bcf0*/  LEA.HI R12, R12, R9, RZ, 0x3 ;  /* 0x000000090c0c7211 */ /* 0x000fe200078f18ff */
[----:B------:R-:W-:Y:S01]  /*bd00*/  IMAD.IADD R6, R6, 0x1, -R5 ;  /* 0x0000000106067824 */ /* 0x000fe200078e0a05 */
[----:B------:R-:W-:Y:S02]  /*bd10*/  LOP3.LUT R11, R11, 0x3fffffe, RZ, 0xc0, !PT ;  /* 0x03fffffe0b0b7812 */ /* 0x000fe400078ec0ff */
[----:B------:R-:W-:Y:S02]  /*bd20*/  LOP3.LUT R7, R7, 0xfffffffe, RZ, 0xc0, !PT ;  /* 0xfffffffe07077812 */ /* 0x000fe400078ec0ff */
[----:B------:R-:W-:Y:S01]  /*bd30*/  IADD3 R5, R8, 0x8, RZ ;  /* 0x0000000808057810 */ /* 0x000fe20007ffe0ff */
[----:B------:R-:W-:Y:S01]  /*bd40*/  IMAD.IADD R20, R20, 0x1, -R11 ;  /* 0x0000000114147824 */ /* 0x000fe200078e0a0b */
[----:B------:R-:W-:-:S02]  /*bd50*/  LOP3.LUT R12, R12, 0xfffffff8, RZ, 0xc0, !PT ;  /* 0xfffffff80c0c7812 */ /* 0x000fc400078ec0ff */
[----:B-1----:R-:W-:Y:S02]  /*bd60*/  SHF.R.S32.HI R18, RZ, 0x5, R14 ;  /* 0x00000005ff127819 */ /* 0x002fe4000001140e */
[----:B------:R-:W-:Y:S02]  /*bd70*/  IADD3 R7, R8, -R7, RZ ;  /* 0x8000000708077210 */ /* 0x000fe40007ffe0ff */
[----:B------:R-:W-:Y:S02]  /*bd80*/  LEA.HI R11, R5, R5, RZ, 0x1 ;  /* 0x00000005050b7211 */ /* 0x000fe400078f08ff */
[----:B------:R-:W-:Y:S02]  /*bd90*/  LEA.HI R14, R13, R13, RZ, 0x1 ;  /* 0x0000000d0d0e7211 */ /* 0x000fe400078f08ff */
[----:B------:R-:W-:Y:S02]  /*bda0*/  IADD3 R15, R9, -R12, RZ ;  /* 0x8000000c090f7210 */ /* 0x000fe40007ffe0ff */
[----:B------:R-:W3:Y:S01]  /*bdb0*/  S2R R9, SR_CTAID.X ;  /* 0x0000000000097919 */ /* 0x000ee20000002500 */
[----:B------:R-:W-:-:S02]  /*bdc0*/  LEA R7, R6, R7, 0x3 ;  /* 0x0000000706077211 */ /* 0x000fc400078e18ff */
[----:B------:R-:W-:Y:S01]  /*bdd0*/  LOP3.LUT R12, R11, 0xfffffffe, RZ, 0xc0, !PT ;  /* 0xfffffffe0b0c7812 */ /* 0x000fe200078ec0ff */
[----:B------:R-:W-:Y:S01]  /*bde0*/  IMAD R17, R18, 0x10, R15 ;  /* 0x0000001012117824 */ /* 0x000fe200078e020f */
[----:B------:R-:W-:Y:S01]  /*bdf0*/  LOP3.LUT R6, R14, 0xfffffffe, RZ, 0xc0, !PT ;  /* 0xfffffffe0e067812 */ /* 0x000fe200078ec0ff */
[----:B------:R1:W-:Y:S01]  /*be00*/  STL [R1+0x64], R7 ;  /* 0x0000640701007387 */ /* 0x0003e20000100800 */
[----:B------:R-:W-:Y:S01]  /*be10*/  IADD3 R8, R8, 0x18, RZ ;  /* 0x0000001808087810 */ /* 0x000fe20007ffe0ff */
[----:B------:R-:W-:Y:S01]  /*be20*/  IMAD.IADD R12, R5, 0x1, -R12 ;  /* 0x00000001050c7824 */ /* 0x000fe200078e0a0c */
[--C-:B------:R-:W-:Y:S01]  /*be30*/  SHF.R.S32.HI R5, RZ, 0x1, R11.reuse ;  /* 0x00000001ff057819 */ /* 0x100fe2000001140b */
[----:B------:R-:W-:Y:S01]  /*be40*/  IMAD.IADD R13, R13, 0x1, -R6 ;  /* 0x000000010d0d7824 */ /* 0x000fe200078e0a06 */
[----:B------:R-:W-:Y:S02]  /*be50*/  SHF.R.S32.HI R6, RZ, 0x1f, R11 ;  /* 0x0000001fff067819 */ /* 0x000fe4000001140b */
[----:B------:R-:W-:-:S02]  /*be60*/  LEA.HI R11, R8, R8, RZ, 0x1 ;  /* 0x00000008080b7211 */ /* 0x000fc400078f08ff */
[----:B------:R-:W-:Y:S02]  /*be70*/  LEA.HI R6, R6, R5, RZ, 0x4 ;  /* 0x0000000506067211 */ /* 0x000fe400078f20ff */
[--C-:B-1----:R-:W-:Y:S02]  /*be80*/  SHF.R.S32.HI R7, RZ, 0x1, R14.reuse ;  /* 0x00000001ff077819 */ /* 0x102fe4000001140e */
[----:B------:R-:W-:Y:S02]  /*be90*/  SHF.R.S32.HI R14, RZ, 0x1f, R14 ;  /* 0x0000001fff0e7819 */ /* 0x000fe4000001140e */
[--C-:B------:R-:W-:Y:S02]  /*bea0*/  SHF.R.S32.HI R15, RZ, 0x1, R11.reuse ;  /* 0x00000001ff0f7819 */ /* 0x100fe4000001140b */
[----:B------:R-:W-:Y:S02]  /*beb0*/  SHF.R.S32.HI R18, RZ, 0x1f, R11 ;  /* 0x0000001fff127819 */ /* 0x000fe4000001140b */
[----:B------:R-:W-:-:S02]  /*bec0*/  LEA.HI R14, R14, R7, RZ, 0x4 ;  /* 0x000000070e0e7211 */ /* 0x000fc400078f20ff */
[----:B------:R-:W-:Y:S02]  /*bed0*/  LOP3.LUT R6, R6, 0x1ffffff0, RZ, 0xc0, !PT ;  /* 0x1ffffff006067812 */ /* 0x000fe400078ec0ff */
[----:B------:R-:W-:Y:S02]  /*bee0*/  LEA.HI R18, R18, R15, RZ, 0x4 ;  /* 0x0000000f12127211 */ /* 0x000fe400078f20ff */
        /* <DEDUP_REMOVED lines=8> */
[----:B---3--:R-:W-:Y:S01]  /*bf70*/  IMAD R7, R9, -0x80, R22 ;  /* 0xffffff8009077824 */ /* 0x008fe200078e0216 */
[----:B------:R-:W-:Y:S01]  /*bf80*/  LEA R8, R14, R13, 0x3 ;  /* 0x0000000d0e087211 */ /* 0x000fe200078e18ff */
[----:B------:R-:W-:Y:S01]  /*bf90*/  IMAD.MOV.U32 R15, RZ, RZ, 0x40000040 ;  /* 0x40000040ff0f7424 */ /* 0x000fe200078e00ff */
[----:B------:R-:W-:Y:S01]  /*bfa0*/  STL [R1+0x60], R5 ;  /* 0x0000600501007387 */ /* 0x000fe20000100800 */
[----:B------:R-:W-:-:S02]  /*bfb0*/  LEA R6, R18, R11, 0x3 ;  /* 0x0000000b12067211 */ /* 0x000fc400078e18ff */
[----:B------:R-:W-:Y:S01]  /*bfc0*/  LEA R20, R20, R17, 0x6 ;  /* 0x0000001114147211 */ /* 0x000fe200078e30ff */
[----:B------:R1:W-:Y:S01]  /*bfd0*/  STL [R1+0x5c], R8 ;  /* 0x00005c0801007387 */ /* 0x0003e20000100800 */
[----:B------:R-:W-:-:S03]  /*bfe0*/  MOV R13, 0x40000040 ;  /* 0x40000040000d7802 */ /* 0x000fc60000000f00 */
[----:B------:R3:W-:Y:S01]  /*bff0*/  STL [R1+0x58], R6 ;  /* 0x0000580601007387 */ /* 0x0007e20000100800 */
[--C-:B------:R-:W-:Y:S02]  /*c000*/  IMAD R9, R9, -0x80, -R20.reuse ;  /* 0xffffff8009097824 */ /* 0x100fe400078e0a14 */
[----:B-1----:R-:W-:Y:S02]  /*c010*/  IMAD.IADD R8, R7, 0x1, -R20 ;  /* 0x0000000107087824 */ /* 0x002fe400078e0a14 */
[----:B--2---:R-:W-:-:S04]  /*c020*/  IMAD R5, R21, 0x2000, R16 ;  /* 0x0000200015057824 */ /* 0x004fc800078e0210 */
[C---:B------:R-:W-:Y:S01]  /*c030*/  VIADD R7, R5.reuse, 0x20c00 ;  /* 0x00020c0005077836 */ /* 0x040fe20000000000 */
[----:B---3--:R-:W-:Y:S02]  /*c040*/  IADD3 R6, R5, 0x4000, RZ ;  /* 0x0000400005067810 */ /* 0x008fe40007ffe0ff */
        /* <DEDUP_REMOVED lines=11> */
[----:B------:R1:W-:Y:S01]  /*c100*/  STL [R1+0x34], R6 ;  /* 0x0000340601007387 */ /* 0x0003e20000100800 */
[----:B------:R-:W-:-:S02]  /*c110*/  IADD3 R18, R6, 0x2, RZ ;  /* 0x0000000206127810 */ /* 0x000fc40007ffe0ff */
[C---:B------:R-:W-:Y:S01]  /*c120*/  IADD3 R11, R10.reuse, 0x8, RZ ;  /* 0x000000080a0b7810 */ /* 0x040fe20007ffe0ff */
[----:B------:R2:W-:Y:S01]  /*c130*/  STL [R1+0x50], R5 ;  /* 0x0000500501007387 */ /* 0x0005e20000100800 */
[----:B------:R-:W-:-:S03]  /*c140*/  VIADD R11, R10, 0x14 ;  /* 0x000000140a0b7836 */ /* 0x000fc60000000000 */
[----:B------:R3:W-:Y:S01]  /*c150*/  STL.64 [R1+0x38], R12 ;  /* 0x0000380c01007387 */ /* 0x0007e20000100a00 */
[C---:B-1----:R-:W-:Y:S01]  /*c160*/  VIADD R6, R10.reuse, 0xc ;  /* 0x0000000c0a067836 */ /* 0x042fe20000000000 */
[C---:B------:R-:W-:Y:S02]  /*c170*/  IADD3 R6, R10.reuse, 0x18, RZ ;  /* 0x000000180a067810 */ /* 0x040fe40007ffe0ff */
[----:B------:R3:W-:Y:S01]  /*c180*/  STL.64 [R1+0x48], R18 ;  /* 0x0000481201007387 */ /* 0x0007e20000100a00 */
[C---:B--2---:R-:W-:Y:S01]  /*c190*/  VIADD R5, R10.reuse, 0x4 ;  /* 0x000000040a057836 */ /* 0x044fe20000000000 */
[C---:B------:R-:W-:Y:S02]  /*c1a0*/  IADD3 R5, R10.reuse, 0x10, RZ ;  /* 0x000000100a057810 */ /* 0x040fe40007ffe0ff */
[----:B------:R3:W-:Y:S01]  /*c1b0*/  STL.64 [R1+0x40], R14 ;  /* 0x0000400e01007387 */ /* 0x0007e20000100a00 */
[----:B------:R-:W-:-:S07]  /*c1c0*/  VIADD R5, R10, 0x1c ;  /* 0x0000001c0a057836 */ /* 0x000fce0000000000 */
.L_x_1543:
[----:B------:R-:W-:-:S05]  /*c1d0*/  IMAD.U32 R5, RZ, RZ, UR36 ;  /* 0x00000024ff057e24 */ /* 0x000fca000f8e00ff */
[----:B------:R-:W-:-:S04]  /*c1e0*/  LOP3.LUT R5, R5, 0x1, RZ, 0xfc, !PT ;  /* 0x0000000105057812 */ /* 0x000fc800078efcff */
[----:B------:R-:W-:-:S13]  /*c1f0*/  ISETP.NE.AND P6, PT, R5, 0x3, PT ;  /* 0x000000030500780c */ /* 0x000fda0003fc5270 */
[----:B------:R-:W-:Y:S05]  /*c200*/  @!P6 BRA `(.L_x_1533) ;  /* 0x000000000004e947 */ /* 0x000fea0003800000 */
[----:B------:R-:W-:Y:S01]  /*c210*/  BPT.TRAP 0x1 ;  /* 0x000000040000795c */ /* 0x000fe20000300000 */
.L_x_1533:
[----:B------:R-:W-:Y:S02]  /*c220*/  LEA R6, R0, R16, 0x3 ;  /* 0x0000001000067211 */ /* 0x000fe400078e18ff */
[----:B---3--:R-:W-:-:S04]  /*c230*/  SHF.L.U32 R19, R4, 0x1f, RZ ;  /* 0x0000001f04137819 */ /* 0x008fc800000006ff */
[----:B------:R1:W2:Y:S01]  /*c240*/  SYNCS.PHASECHK.TRANS64.TRYWAIT P0, [R6+URZ+0x30c10], R19 ;  /* 0x030c1013060075a7 */ /* 0x0002a2000800017f */
[----:B------:R-:W-:Y:S05]  /*c250*/  @!P6 BRA `(.L_x_1534) ;  /* 0x000000000004e947 */ /* 0x000fea0003800000 */
[----:B------:R-:W-:Y:S01]  /*c260*/  BPT.TRAP 0x1 ;  /* 0x000000040000795c */ /* 0x000fe20000300000 */
.L_x_1534:
[----:B------:R-:W-:-:S05]  /*c270*/  VIADD R5, R16, 0x10000 ;  /* 0x0001000010057836 */ /* 0x000fca0000000000 */
[----:B------:R-:W-:-:S04]  /*c280*/  SHF.R.U32.HI R5, RZ, 0x4, R5 ;  /* 0x00000004ff057819 */ /* 0x000fc80000011605 */
[----:B------:R-:W-:-:S04]  /*c290*/  LOP3.LUT R5, R5, 0x3fff, RZ, 0xc0, !PT ;  /* 0x00003fff05057812 */ /* 0x000fc800078ec0ff */
[----:B------:R-:W-:Y:S01]  /*c2a0*/  LOP3.LUT R11, R5, 0x10000, RZ, 0xfc, !PT ;  /* 0x00010000050b7812 */ /* 0x000fe200078efcff */
[----:B--2---:R-:W-:Y:S06]  /*c2b0*/  @P0 BRA `(.L_x_1535) ;  /* 0x0000000000080947 */ /* 0x004fec0003800000 */
[----:B------:R-:W2:Y:S02]  /*c2c0*/  SYNCS.PHASECHK.TRANS64.TRYWAIT P0, [R6+URZ+0x30c10], R19 ;  /* 0x030c1013060075a7 */ /* 0x000ea4000800017f */
[----:B--2---:R-:W-:Y:S05]  /*c2d0*/  @!P0 BRA `(.L_x_1536) ;  /* 0x0000009800448947 */ /* 0x004fea0003800000 */
.L_x_1535:
[----:B------:R-:W-:Y:S01]  /*c2e0*/  LEA R11, R0, R11, 0xa ;  /* 0x0000000b000b7211 */ /* 0x000fe200078e50ff */
        /* <DEDUP_REMOVED lines=11> */
[----:B------:R-:W-:Y:S01]  /*c3a0*/  VIADD R12, R7, 0x2 ;  /* 0x00000002070c7836 */ /* 0x000fe20000000000 */
[----:B------:R-:W-:Y:S01]  /*c3b0*/  MOV R13, 0x40000040 ;  /* 0x40000040000d7802 */ /* 0x000fe20000000f00 */
        /* <DEDUP_REMOVED lines=17> */
[----:B------:R-:W-:Y:S01]  /*c4d0*/  VIADD R12, R7, 0x6 ;  /* 0x00000006070c7836 */ /* 0x000fe20000000000 */
[----:B------:R-:W-:-:S04]  /*c4e0*/  MOV R13, 0x40000040 ;  /* 0x40000040000d7802 */ /* 0x000fc80000000f00 */
[----:B------:R-:W-:Y:S02]  /*c4f0*/  R2UR UR4, R12 ;  /* 0x000000000c0472ca */ /* 0x000fe400000e0000 */
[----:B------:R-:W-:Y:S01]  /*c500*/  R2UR UR5, R13 ;  /* 0x000000000d0572ca */ /* 0x000fe200000e0000 */
[----:B------:R-:W-:Y:S02]  /*c510*/  WARPGROUP.DEPBAR.LE gsb0, 0x0 ;  /* 0x00008000000079c5 */ /* 0x000fe40000010000 */
[----:B------:R-:W-:-:S06]  /*c520*/  WARPGROUP.ARRIVE ;  /* 0x00000000000079c5 */ /* 0x000fcc0000000000 */
[----:B------:R-:W-:Y:S01]  /*c530*/  HGMMA.64x128x16.F32 R72, gdesc[UR8], R72, gsb0 ;  /* 0x01e00000084879f0 */ /* 0x000fe20008000848 */
[----:B---3--:R-:W-:-:S04]  /*c540*/  IMAD R12, R0, 0x80, R18 ;  /* 0x00000080000c7824 */ /* 0x008fc800078e0212 */
[----:B------:R-:W-:Y:S01]  /*c550*/  IMAD R227, R3, 0x2, R12 ;  /* 0x0000000203e37824 */ /* 0x000fe200078e020c */
[C---:B----4-:R-:W-:Y:S01]  /*c560*/  LEA R14, R0.reuse, R14, 0x7 ;  /* 0x0000000e000e7211 */ /* 0x050fe200078e38ff */
[----:B-----5:R-:W-:-:S03]  /*c570*/  IMAD R18, R0, 0x80, R17 ;  /* 0x0000008000127824 */ /* 0x020fc600078e0211 */
[C---:B------:R-:W-:Y:S02]  /*c580*/  LEA R17, R3.reuse, R14, 0x1 ;  /* 0x0000000e03117211 */ /* 0x040fe400078e08ff */
[----:B--2---:R-:W-:Y:S01]  /*c590*/  LEA R20, R0, R15, 0x7 ;  /* 0x0000000f00147211 */ /* 0x004fe200078e38ff */
[----:B------:R-:W-:Y:S01]  /*c5a0*/  IMAD R13, R3, 0x2, R18 ;  /* 0x00000002030d7824 */ /* 0x000fe200078e0212 */
[----:B------:R-:W-:Y:S01]  /*c5b0*/  LEA R12, R17, R16, 0x2 ;  /* 0x00000010110c7211 */ /* 0x000fe200078e10ff */
[--C-:B------:R-:W-:Y:S01]  /*c5c0*/  IMAD R18, R227, 0x4, R16.reuse ;  /* 0x00000004e3127824 */ /* 0x100fe200078e0210 */
        /* <DEDUP_REMOVED lines=18> */
.L_x_1537:
[----:B------:R1:W1:Y:S01]  /*c6f0*/  SYNCS.PHASECHK.TRANS64.TRYWAIT P0, [R6+URZ+0x30c30], R19 ;  /* 0x030c3013060075a7 */ /* 0x000262000800017f */
[----:B------:R-:W-:Y:S05]  /*c700*/  @!P6 BRA `(.L_x_1538) ;  /* 0x000000000004e947 */ /* 0x000fea0003800000 */
[----:B------:R-:W-:Y:S01]  /*c710*/  BPT.TRAP 0x1 ;  /* 0x000000040000795c */ /* 0x000fe20000300000 */
.L_x_1538:
[----:B-1----:R-:W-:Y:S05]  /*c720*/  @P0 BRA `(.L_x_1539) ;  /* 0x0000000000080947 */ /* 0x002fea0003800000 */
[----:B------:R-:W1:Y:S02]  /*c730*/  SYNCS.PHASECHK.TRANS64.TRYWAIT P0, [R6+URZ+0x30c30], R19 ;  /* 0x030c3013060075a7 */ /* 0x000e64000800017f */
[----:B-1----:R-:W-:Y:S05]  /*c740*/  @!P0 BRA `(.L_x_1540) ;  /* 0x00000094003c8947 */ /* 0x002fea0003800000 */
.L_x_1539:
        /* <DEDUP_REMOVED lines=16> */
[----:B-1----:R-:W-:Y:S01]  /*c850*/  MUFU.TANH R200, R75 ;  /* 0x0000004b00c87308 */ /* 0x002fe20000002400 */
        /* <DEDUP_REMOVED lines=80> */
[----:B--2---:R-:W1:Y:S01]  /*cd60*/  LDC R2, c[0x0][0x74c] ;  /* 0x0001d300ff027b82 */ /* 0x004e620000000800 */
[----:B------:R-:W-:Y:S01]  /*cd70*/  FMUL.FTZ R138, R90, UR9 ;  /* 0x000000095a8a7c20 */ /* 0x000fe20008410000 */
[----:B------:R-:W-:Y:S01]  /*cd80*/  FMUL.FTZ R89, R94, UR9 ;  /* 0x000000095e597c20 */ /* 0x000fe20008410000 */
[----:B------:R-:W-:Y:S01]  /*cd90*/  FMUL.FTZ R90, R95, UR9 ;  /* 0x000000095f5a7c20 */ /* 0x000fe20008410000 */
[----:B------:R-:W-:Y:S01]  /*cda0*/  HGMMA.64x128x16.F32 R24, gdesc[UR4], RZ, !UPT, gsb0 ;  /* 0x01e00000041879f0 */ /* 0x000fe2000c0008ff */
[----:B------:R-:W-:Y:S01]  /*cdb0*/  UIADD3 UR4, UR6, 0x2, URZ ;  /* 0x0000000206047890 */ /* 0x000fe2000fffe03f */
[----:B------:R-:W2:Y:S01]  /*cdc0*/  MUFU.TANH R136, R136 ;  /* 0x0000008800887308 */ /* 0x000ea20000002400 */
[----:B------:R-:W-:Y:S01]  /*cdd0*/  FMUL.FTZ R205, R92, UR9 ;  /* 0x000000095ccd7c20 */ /* 0x000fe20008410000 */
[----:B------:R-:W2:Y:S01]  /*cde0*/  LDC.64 R94, c[0x0][0x748] ;  /* 0x0001d200ff5e7b82 */ /* 0x000ea20000000a00 */
[----:B------:R-:W-:Y:S01]  /*cdf0*/  FMUL.FTZ R92, R97, UR9 ;  /* 0x00000009615c7c20 */ /* 0x000fe20008410000 */
[----:B------:R-:W-:Y:S01]  /*ce00*/  FMUL.FTZ R100, R100, UR9 ;  /* 0x0000000964647c20 */ /* 0x000fe20008410000 */
[----:B------:R-:W-:Y:S01]  /*ce10*/  FMUL.FTZ R101, R101, UR9 ;  /* 0x0000000965657c20 */ /* 0x000fe20008410000 */
        /* <DEDUP_REMOVED lines=29> */
[----:B---3--:R-:W-:Y:S01]  /*cff0*/  R2UR UR12, R4 ;  /* 0x00000000040c72ca */ /* 0x008fe200000e0000 */
[----:B------:R-:W-:-:S02]  /*d000*/  WARPGROUP.DEPBAR.LE gsb0, 0x0 ;  /* 0x00008000000079c5 */ /* 0x000fc40000010000 */
[----:B------:R-:W-:Y:S01]  /*d010*/  R2UR UR13, R5 ;  /* 0x00000000050d72ca */ /* 0x000fe200000e0000 */
[----:B------:R-:W-:Y:S01]  /*d020*/  IMAD.IADD R96, R8, 0x1, R96 ;  /* 0x0000000108607824 */ /* 0x000fe200078e0260 */
[----:B------:R-:W3:Y:S01]  /*d030*/  LDL.64 R4, [R1+0x38] ;  /* 0x0000380001047983 */ /* 0x000ee20000100a00 */
[----:B------:R-:W-:Y:S01]  /*d040*/  WARPGROUP.ARRIVE ;  /* 0x00000000000079c5 */ /* 0x000fe20000000000 */
[----:B------:R-:W-:Y:S01]  /*d050*/  IADD3 R2, -R2, 0x8, RZ ;  /* 0x0000000802027810 */ /* 0x000fe20007ffe1ff */
[----:B------:R-:W-:Y:S01]  /*d060*/  UIADD3 UR6, UR6, 0x6, URZ ;  /* 0x0000000606067890 */ /* 0x000fe2000fffe03f */
[----:B------:R-:W1:Y:S01]  /*d070*/  MUFU.TANH R167, R205 ;  /* 0x000000cd00a77308 */ /* 0x000e620000002400 */
[----:B------:R-:W-:Y:S01]  /*d080*/  UMOV UR7, 0x40000040 ;  /* 0x4000004000077882 */ /* 0x000fe20000000000 */
[----:B------:R-:W-:-:S05]  /*d090*/  FMUL.FTZ R93, R98, UR9 ;  /* 0x00000009625d7c20 */ /* 0x000fca0008410000 */
[----:B------:R-:W-:Y:S01]  /*d0a0*/  HGMMA.64x128x16.F32 R24, gdesc[UR12], R24, gsb0 ;  /* 0x01e000000c1879f0 */ /* 0x000fe20008000818 */
[----:B----4-:R-:W-:Y:S01]  /*d0b0*/  R2UR UR12, R6 ;  /* 0x00000000060c72ca */ /* 0x010fe200000e0000 */
[----:B------:R-:W-:Y:S01]  /*d0c0*/  IMAD.IADD R221, R2, 0x1, -R96 ;  /* 0x0000000102dd7824 */ /* 0x000fe200078e0a60 */
[----:B------:R-:W-:Y:S01]  /*d0d0*/  R2UR UR13, R7 ;  /* 0x00000000070d72ca */ /* 0x000fe200000e0000 */
[----:B------:R-:W-:Y:S01]  /*d0e0*/  UMOV UR14, UR4 ;  /* 0x00000004000e7c82 */ /* 0x000fe20008000000 */
[----:B------:R-:W-:Y:S01]  /*d0f0*/  UMOV UR15, 0x40000040 ;  /* 0x40000040000f7882 */ /* 0x000fe20000000000 */
[----:B------:R4:W-:Y:S01]  /*d100*/  MUFU.TANH R7, R126 ;  /* 0x0000007e00077308 */ /* 0x0009e20000002400 */
[----:B--2---:R-:W-:-:S07]  /*d110*/  IADD3 R95, RZ, -R96, -R95 ;  /* 0x80000060ff5f7210 */ /* 0x004fce0007ffe85f */
[----:B------:R-:W2:Y:S01]  /*d120*/  MUFU.TANH R88, R88 ;  /* 0x0000005800587308 */ /* 0x000ea20000002400 */
[----:B----4-:R-:W-:Y:S02]  /*d130*/  IADD3 R126, -R96, R94, RZ ;  /* 0x0000005e607e7210 */ /* 0x010fe40007ffe1ff */
[----:B------:R-:W-:Y:S02]  /*d140*/  IADD3 R94, R94, 0x8, -R96 ;  /* 0x000000085e5e7810 */ /* 0x000fe40007ffe860 */
[----:B------:R-:W-:Y:S02]  /*d150*/  SEL R126, R126, 0x80, !P2 ;  /* 0x000000807e7e7807 */ /* 0x000fe40005000000 */
[----:B------:R-:W-:Y:S01]  /*d160*/  SEL R221, R221, 0x80, P3 ;  /* 0x00000080dddd7807 */ /* 0x000fe20001800000 */
[----:B------:R-:W4:Y:S01]  /*d170*/  MUFU.TANH R91, R91 ;  /* 0x0000005b005b7308 */ /* 0x000f220000002400 */
[----:B------:R-:W-:Y:S02]  /*d180*/  SEL R218, R95, 0x80, P1 ;  /* 0x000000805fda7807 */ /* 0x000fe40000800000 */
[----:B------:R-:W-:-:S02]  /*d190*/  ISETP.GE.AND P3, PT, R126, RZ, PT ;  /* 0x000000ff7e00720c */ /* 0x000fc40003f66270 */
[----:B------:R-:W-:-:S03]  /*d1a0*/  ISETP.GE.AND P4, PT, R126, 0x1, PT ;  /* 0x000000017e00780c */ /* 0x000fc60003f86270 */
[----:B------:R-:W4:Y:S08]  /*d1b0*/  MUFU.TANH R92, R92 ;  /* 0x0000005c005c7308 */ /* 0x000f300000002400 */
[----:B------:R-:W-:Y:S08]  /*d1c0*/  MUFU.TANH R169, R138 ;  /* 0x0000008a00a97308 */ /* 0x000ff00000002400 */
[----:B------:R-:W4:Y:S08]  /*d1d0*/  MUFU.TANH R165, R100 ;  /* 0x0000006400a57308 */ /* 0x000f300000002400 */
[----:B------:R-:W4:Y:S08]  /*d1e0*/  MUFU.TANH R164, R101 ;  /* 0x0000006500a47308 */ /* 0x000f300000002400 */
[----:B------:R-:W4:Y:S08]  /*d1f0*/  MUFU.TANH R89, R89 ;  /* 0x0000005900597308 */ /* 0x000f300000002400 */
[----:B------:R-:W4:Y:S08]  /*d200*/  MUFU.TANH R90, R90 ;  /* 0x0000005a005a7308 */ /* 0x000f300000002400 */
[----:B------:R-:W-:Y:S08]  /*d210*/  MUFU.TANH R145, R120 ;  /* 0x0000007800917308 */ /* 0x000ff00000002400 */
[----:B------:R-:W-:Y:S08]  /*d220*/  MUFU.TANH R143, R122 ;  /* 0x0000007a008f7308 */ /* 0x000ff00000002400 */
[----:B------:R-:W-:Y:S08]  /*d230*/  MUFU.TANH R142, R123 ;  /* 0x0000007b008e7308 */ /* 0x000ff00000002400 */
[----:B------:R-:W4:Y:S08]  /*d240*/  MUFU.TANH R93, R93 ;  /* 0x0000005d005d7308 */ /* 0x000f300000002400 */
[----:B------:R-:W4:Y:S08]  /*d250*/  MUFU.TANH R166, R99 ;  /* 0x0000006300a67308 */ /* 0x000f300000002400 */
[----:B------:R-:W4:Y:S08]  /*d260*/  MUFU.TANH R163, R102 ;  /* 0x0000006600a37308 */ /* 0x000f300000002400 */
[----:B------:R-:W4:Y:S01]  /*d270*/  MUFU.TANH R162, R103 ;  /* 0x0000006700a27308 */ /* 0x000f220000002400 */
[----:B------:R-:W-:-:S02]  /*d280*/  WARPGROUP.DEPBAR.LE gsb0, 0x0 ;  /* 0x00008000000079c5 */ /* 0x000fc40000010000 */
[----:B------:R-:W-:-:S05]  /*d290*/  WARPGROUP.ARRIVE ;  /* 0x00000000000079c5 */ /* 0x000fca0000000000 */
[----:B------:R-:W-:Y:S01]  /*d2a0*/  MUFU.TANH R156, R109 ;  /* 0x0000006d009c7308 */ /* 0x000fe20000002400 */
[----:B------:R-:W-:Y:S01]  /*d2b0*/  HGMMA.64x128x16.F32 R24, gdesc[UR12], R24, gsb0 ;  /* 0x01e000000c1879f0 */ /* 0x000fe20008000818 */
[----:B------:R-:W-:Y:S02]  /*d2c0*/  ISETP.GE.AND P1, PT, R126, 0x9, PT ;  /* 0x000000097e00780c */ /* 0x000fe40003f26270 */
[----:B------:R-:W-:-:S04]  /*d2d0*/  ISETP.GT.OR P3, PT, R218, RZ, !P3 ;  /* 0x000000ffda00720c */ /* 0x000fc80005f64670 */
[----:B------:R-:W4:Y:S01]  /*d2e0*/  MUFU.TANH R161, R104 ;  /* 0x0000006800a17308 */ /* 0x000f220000002400 */
[C---:B------:R-:W-:Y:S02]  /*d2f0*/  ISETP.GT.OR P4, PT, R218.reuse, 0x1, !P4 ;  /* 0x00000001da00780c */ /* 0x040fe40006784670 */
[----:B------:R-:W-:Y:S02]  /*d300*/  ISETP.GT.OR P1, PT, R218, 0x9, !P1 ;  /* 0x00000009da00780c */ /* 0x000fe40004f24670 */
[----:B------:R-:W-:Y:S02]  /*d310*/  FSEL R216, R19, -INF , !P3 ;  /* 0xff80000013d87808 */ /* 0x000fe40005800000 */
[----:B------:R-:W-:Y:S01]  /*d320*/  FSEL R219, R230, -INF , !P4 ;  /* 0xff800000e6db7808 */ /* 0x000fe20006000000 */
[----:B------:R-:W4:Y:S01]  /*d330*/  MUFU.TANH R160, R105 ;  /* 0x0000006900a07308 */ /* 0x000f220000002400 */
[C---:B------:R-:W-:Y:S02]  /*d340*/  ISETP.GE.AND P2, PT, R126.reuse, 0x10, PT ;  /* 0x000000107e00780c */ /* 0x040fe40003f46270 */
[----:B------:R-:W-:-:S02]  /*d350*/  ISETP.GE.AND P3, PT, R126, 0x11, PT ;  /* 0x000000117e00780c */ /* 0x000fc40003f66270 */
[C---:B------:R-:W-:Y:S02]  /*d360*/  ISETP.GE.AND P5, PT, R126.reuse, 0x18, PT ;  /* 0x000000187e00780c */ /* 0x040fe40003fa6270 */
[----:B------:R-:W-:Y:S01]  /*d370*/  ISETP.GE.AND P4, PT, R126, 0x19, PT ;  /* 0x000000197e00780c */ /* 0x000fe20003f86270 */
[----:B------:R-:W-:Y:S01]  /*d380*/  MUFU.TANH R153, R112 ;  /* 0x0000007000997308 */ /* 0x000fe20000002400 */
[----:B------:R-:W-:Y:S02]  /*d390*/  FSEL R220, R236, -INF , !P1 ;  /* 0xff800000ecdc7808 */ /* 0x000fe40004800000 */
[C---:B------:R-:W-:Y:S02]  /*d3a0*/  ISETP.GT.OR P2, PT, R218.reuse, 0x10, !P2 ;  /* 0x00000010da00780c */ /* 0x040fe40005744670 */
[C---:B------:R-:W-:Y:S02]  /*d3b0*/  ISETP.GT.OR P3, PT, R218.reuse, 0x11, !P3 ;  /* 0x00000011da00780c */ /* 0x040fe40005f64670 */
[C---:B------:R-:W-:Y:S01]  /*d3c0*/  ISETP.GT.OR P5, PT, R218.reuse, 0x18, !P5 ;  /* 0x00000018da00780c */ /* 0x040fe20006fa4670 */
[----:B------:R-:W-:Y:S01]  /*d3d0*/  MUFU.TANH R141, R124 ;  /* 0x0000007c008d7308 */ /* 0x000fe20000002400 */
[----:B------:R-:W-:-:S02]  /*d3e0*/  ISETP.GT.OR P4, PT, R218, 0x19, !P4 ;  /* 0x00000019da00780c */ /* 0x000fc40006784670 */
[----:B------:R-:W-:Y:S02]  /*d3f0*/  FSEL R215, R233, -INF , !P2 ;  /* 0xff800000e9d77808 */ /* 0x000fe40005000000 */
[----:B------:R-:W-:Y:S02]  /*d400*/  FSEL R211, R21, -INF , !P3 ;  /* 0xff80000015d37808 */ /* 0x000fe40005800000 */
[----:B------:R-:W-:Y:S01]  /*d410*/  FSEL R208, R23, -INF , !P5 ;  /* 0xff80000017d07808 */ /* 0x000fe20006800000 */
[----:B------:R-:W4:Y:S01]  /*d420*/  MUFU.TANH R157, R108 ;  /* 0x0000006c009d7308 */ /* 0x000f220000002400 */
[----:B------:R-:W-:Y:S01]  /*d430*/  FSEL R206, R202, -INF , !P4 ;  /* 0xff800000cace7808 */ /* 0x000fe20006000000 */
[----:B------:R-:W-:Y:S01]  /*d440*/  FMUL.FTZ R110, R110, UR9 ;  /* 0x000000096e6e7c20 */ /* 0x000fe20008410000 */
[----:B------:R-:W-:-:S05]  /*d450*/  FMUL.FTZ R111, R111, UR9 ;  /* 0x000000096f6f7c20 */ /* 0x000fca0008410000 */
[----:B------:R-:W4:Y:S01]  /*d460*/  MUFU.TANH R152, R113 ;  /* 0x0000007100987308 */ /* 0x000f220000002400 */
[----:B------:R-:W-:-:S07]  /*d470*/  FMUL.FTZ R119, R119, UR9 ;  /* 0x0000000977777c20 */ /* 0x000fce0008410000 */
[----:B------:R-:W-:Y:S01]  /*d480*/  MUFU.TANH R144, R121 ;  /* 0x0000007900907308 */ /* 0x000fe20000002400 */
[----:B------:R-:W-:-:S07]  /*d490*/  FMUL.FTZ R115, R115, UR9 ;  /* 0x0000000973737c20 */ /* 0x000fce0008410000 */
[----:B------:R-:W-:Y:S08]  /*d4a0*/  MUFU.TANH R140, R125 ;  /* 0x0000007d008c7308 */ /* 0x000ff00000002400 */
[----:B------:R-:W4:Y:S08]  /*d4b0*/  MUFU.TANH R150, R116 ;  /* 0x0000007400967308 */ /* 0x000f300000002400 */
[----:B------:R-:W4:Y:S01]  /*d4c0*/  MUFU.TANH R148, R117 ;  /* 0x0000007500947308 */ /* 0x000f220000002400 */
[----:B------:R-:W-:-:S07]  /*d4d0*/  FMUL.FTZ R118, R118, UR9 ;  /* 0x0000000976767c20 */ /* 0x000fce0008410000 */
[----:B------:R-:W-:Y:S08]  /*d4e0*/  MUFU.TANH R158, R107 ;  /* 0x0000006b009e7308 */ /* 0x000ff00000002400 */
[----:B------:R-:W-:Y:S08]  /*d4f0*/  MUFU.TANH R151, R114 ;  /* 0x0000007200977308 */ /* 0x000ff00000002400 */
[----:B------:R-:W4:Y:S01]  /*d500*/  MUFU.TANH R159, R106 ;  /* 0x0000006a009f7308 */ /* 0x000f220000002400 */
[----:B------:R-:W-:-:S02]  /*d510*/  WARPGROUP.DEPBAR.LE gsb0, 0x0 ;  /* 0x00008000000079c5 */ /* 0x000fc40000010000 */
[----:B------:R-:W1:Y:S01]  /*d520*/  LDS R227, [R227+0x400] ;  /* 0x00040000e3e37984 */ /* 0x000e620000000800 */
        /* <DEDUP_REMOVED lines=9> */
[C---:B------:R-:W-:Y:S01]  /*d5c0*/  ISETP.GE.AND P0, PT, R128.reuse, RZ, PT ;  /* 0x000000ff8000720c */ /* 0x040fe20003f06270 */
[----:B------:R-:W-:Y:S01]  /*d5d0*/  HGMMA.64x128x16.F32 R24, gdesc[UR4], R24, gsb0 ;  /* 0x01e00000041879f0 */ /* 0x000fe20008000818 */
[C---:B------:R-:W-:Y:S01]  /*d5e0*/  ISETP.GT.OR P1, PT, R221.reuse, 0x1, !P1 ;  /* 0x00000001dd00780c */ /* 0x040fe20004f24670 */
[----:B------:R-:W3:Y:S01]  /*d5f0*/  MUFU.TANH R155, R110 ;  /* 0x0000006e009b7308 */ /* 0x000ee20000002400 */
[----:B------:R-:W-:Y:S01]  /*d600*/  ISETP.GT.OR P0, PT, R221, RZ, !P0 ;  /* 0x000000ffdd00720c */ /* 0x000fe20004704670 */
[----:B------:R-:W-:Y:S01]  /*d610*/  FMUL.FTZ R127, R127, UR9 ;  /* 0x000000097f7f7c20 */ /* 0x000fe20008410000 */
[----:B------:R-:W-:-:S05]  /*d620*/  ISETP.GE.AND P2, PT, R128, 0x8, PT ;  /* 0x000000088000780c */ /* 0x000fca0003f46270 */
[----:B------:R-:W3:Y:S01]  /*d630*/  MUFU.TANH R154, R111 ;  /* 0x0000006f009a7308 */ /* 0x000ee20000002400 */
[----:B------:R-:W-:-:S07]  /*d640*/  ISETP.GE.AND P3, PT, R128, 0x9, PT ;  /* 0x000000098000780c */ /* 0x000fce0003f66270 */
[----:B------:R3:W-:Y:S01]  /*d650*/  MUFU.TANH R146, R119 ;  /* 0x0000007700927308 */ /* 0x0007e20000002400 */
[----:B------:R-:W-:-:S07]  /*d660*/  ISETP.GE.AND P5, PT, R128, 0x10, PT ;  /* 0x000000108000780c */ /* 0x000fce0003fa6270 */
[----:B------:R-:W3:Y:S01]  /*d670*/  MUFU.TANH R149, R115 ;  /* 0x0000007300957308 */ /* 0x000ee20000002400 */
[----:B------:R-:W-:-:S07]  /*d680*/  ISETP.GE.AND P4, PT, R128, 0x11, PT ;  /* 0x000000118000780c */ /* 0x000fce0003f86270 */
[----:B------:R-:W3:Y:S01]  /*d690*/  MUFU.TANH R147, R118 ;  /* 0x0000007600937308 */ /* 0x000ee20000002400 */
[----:B------:R-:W-:Y:S01]  /*d6a0*/  FSEL R214, R20, -INF , !P0 ;  /* 0xff80000014d67808 */ /* 0x000fe20004000000 */
[----:B------:R-:W-:Y:S01]  /*d6b0*/  FMUL.FTZ R130, R130, UR9 ;  /* 0x0000000982827c20 */ /* 0x000fe20008410000 */
[----:B------:R-:W-:Y:S01]  /*d6c0*/  FSEL R228, R200, -INF , !P1 ;  /* 0xff800000c8e47808 */ /* 0x000fe20004800000 */
[----:B------:R-:W-:Y:S01]  /*d6d0*/  FMUL.FTZ R212, R131, UR9 ;  /* 0x0000000983d47c20 */ /* 0x000fe20008410000 */
[C---:B------:R-:W-:Y:S01]  /*d6e0*/  ISETP.GE.AND P0, PT, R128.reuse, 0x18, PT ;  /* 0x000000188000780c */ /* 0x040fe20003f06270 */
[----:B------:R-:W-:Y:S01]  /*d6f0*/  FMUL.FTZ R129, R129, UR9 ;  /* 0x0000000981817c20 */ /* 0x000fe20008410000 */
[----:B------:R-:W-:Y:S02]  /*d700*/  ISETP.GE.AND P1, PT, R128, 0x19, PT ;  /* 0x000000198000780c */ /* 0x000fe40003f26270 */
[----:B------:R-:W-:Y:S02]  /*d710*/  LEA R137, R0, R137, 0xa ;  /* 0x0000008900897211 */ /* 0x000fe400078e50ff */
[C---:B------:R-:W-:Y:S01]  /*d720*/  IADD3 R223, R10.reuse, 0x4, RZ ;  /* 0x000000040adf7810 */ /* 0x040fe20007ffe0ff */
[----:B-1----:R-:W1:Y:S01]  /*d730*/  SHFL.IDX PT, R225, R227, R10, 0x1f ;  /* 0x00001f0ae3e17589 */ /* 0x002e6200000e0000 */
[C---:B------:R-:W-:Y:S01]  /*d740*/  ISETP.GT.OR P2, PT, R221.reuse, 0x8, !P2 ;  /* 0x00000008dd00780c */ /* 0x040fe20005744670 */
[----:B------:R-:W-:Y:S01]  /*d750*/  VIADD R231, R10, 0x8 ;  /* 0x000000080ae77836 */ /* 0x000fe20000000000 */
[C---:B------:R-:W-:Y:S01]  /*d760*/  ISETP.GT.OR P3, PT, R221.reuse, 0x9, !P3 ;  /* 0x00000009dd00780c */ /* 0x040fe20005f64670 */
[----:B------:R-:W-:Y:S01]  /*d770*/  ULDC UR4, c[0x0][0x744] ;  /* 0x0001d10000047ab9 */ /* 0x000fe20000000800 */
[----:B------:R-:W-:-:S02]  /*d780*/  ISETP.GT.OR P5, PT, R221, 0x10, !P5 ;  /* 0x00000010dd00780c */ /* 0x000fc40006fa4670 */
[C---:B------:R-:W-:Y:S02]  /*d790*/  ISETP.GT.OR P4, PT, R221.reuse, 0x11, !P4 ;  /* 0x00000011dd00780c */ /* 0x040fe40006784670 */
[C---:B------:R-:W-:Y:S02]  /*d7a0*/  ISETP.GT.OR P0, PT, R221.reuse, 0x18, !P0 ;  /* 0x00000018dd00780c */ /* 0x040fe40004704670 */
[----:B------:R-:W-:Y:S02]  /*d7b0*/  ISETP.GT.OR P1, PT, R221, 0x19, !P1 ;  /* 0x00000019dd00780c */ /* 0x000fe40004f24670 */
        /* <DEDUP_REMOVED lines=12> */
[C---:B------:R-:W-:Y:S02]  /*d880*/  ISETP.GT.OR P2, PT, R218.reuse, 0x20, !P2 ;  /* 0x00000020da00780c */ /* 0x040fe40005744670 */
[C---:B------:R-:W-:Y:S02]  /*d890*/  ISETP.GT.OR P3, PT, R218.reuse, 0x21, !P3 ;  /* 0x00000021da00780c */ /* 0x040fe40005f64670 */
[----:B------:R-:W-:-:S02]  /*d8a0*/  ISETP.GT.OR P5, PT, R218, 0x28, !P5 ;  /* 0x00000028da00780c */ /* 0x000fc40006fa4670 */
[C---:B------:R-:W-:Y:S02]  /*d8b0*/  ISETP.GT.OR P4, PT, R218.reuse, 0x29, !P4 ;  /* 0x00000029da00780c */ /* 0x040fe40006784670 */
[C---:B------:R-:W-:Y:S02]  /*d8c0*/  ISETP.GT.OR P0, PT, R218.reuse, 0x30, !P0 ;  /* 0x00000030da00780c */ /* 0x040fe40004704670 */
[----:B------:R-:W-:Y:S02]  /*d8d0*/  ISETP.GT.OR P1, PT, R218, 0x31, !P1 ;  /* 0x00000031da00780c */ /* 0x000fe40004f24670 */
[----:B------:R-:W-:Y:S02]  /*d8e0*/  FSEL R204, R171, -INF , !P2 ;  /* 0xff800000abcc7808 */ /* 0x000fe40005000000 */
[----:B------:R-:W-:Y:S02]  /*d8f0*/  FSEL R122, R170, -INF , !P3 ;  /* 0xff800000aa7a7808 */ /* 0x000fe40005800000 */
[----:B------:R-:W-:-:S02]  /*d900*/  FSEL R123, R167, -INF , !P5 ;  /* 0xff800000a77b7808 */ /* 0x000fc40006800000 */
[----:B--2---:R-:W-:Y:S02]  /*d910*/  FSEL R120, R88, -INF , !P4 ;  /* 0xff80000058787808 */ /* 0x004fe40006000000 */
[C---:B------:R-:W-:Y:S02]  /*d920*/  ISETP.GE.AND P2, PT, R126.reuse, 0x38, PT ;  /* 0x000000387e00780c */ /* 0x040fe40003f46270 */
[----:B------:R-:W-:Y:S02]  /*d930*/  ISETP.GE.AND P3, PT, R126, 0x39, PT ;  /* 0x000000397e00780c */ /* 0x000fe40003f66270 */
[C---:B------:R-:W-:Y:S02]  /*d940*/  ISETP.GE.AND P5, PT, R128.reuse, 0x20, PT ;  /* 0x000000208000780c */ /* 0x040fe40003fa6270 */
[----:B------:R-:W-:Y:S02]  /*d950*/  ISETP.GE.AND P4, PT, R128, 0x21, PT ;  /* 0x000000218000780c */ /* 0x000fe40003f86270 */
[----:B----4-:R-:W-:-:S02]  /*d960*/  FSEL R103, R91, -INF , !P0 ;  /* 0xff8000005b677808 */ /* 0x010fc40004000000 */
[----:B------:R-:W-:Y:S02]  /*d970*/  FSEL R109, R92, -INF , !P1 ;  /* 0xff8000005c6d7808 */ /* 0x000fe40004800000 */
[C---:B------:R-:W-:Y:S02]  /*d980*/  ISETP.GE.AND P0, PT, R128.reuse, 0x28, PT ;  /* 0x000000288000780c */ /* 0x040fe40003f06270 */
[----:B------:R-:W-:Y:S02]  /*d990*/  ISETP.GE.AND P1, PT, R128, 0x29, PT ;  /* 0x000000298000780c */ /* 0x000fe40003f26270 */
[C---:B------:R-:W-:Y:S02]  /*d9a0*/  ISETP.GT.OR P2, PT, R218.reuse, 0x38, !P2 ;  /* 0x00000038da00780c */ /* 0x040fe40005744670 */
[----:B------:R-:W-:Y:S02]  /*d9b0*/  ISETP.GT.OR P3, PT, R218, 0x39, !P3 ;  /* 0x00000039da00780c */ /* 0x000fe40005f64670 */
        /* <DEDUP_REMOVED lines=19> */
[----:B------:R-:W-:Y:S02]  /*daf0*/  ISETP.GT.OR P4, PT, R221, 0x39, !P4 ;  /* 0x00000039dd00780c */ /* 0x000fe40006784670 */
        /* <DEDUP_REMOVED lines=11> */
[----:B---3--:R-:W-:Y:S02]  /*dbb0*/  FSEL R119, R160, -INF , !P1 ;  /* 0xff800000a0777808 */ /* 0x008fe40004800000 */
        /* <DEDUP_REMOVED lines=31> */
[----:B------:R-:W-:Y:S02]  /*ddb0*/  ISETP.GE.AND P3, PT, R128, 0x59, PT ;  /* 0x000000598000780c */ /* 0x000fe40003f66270 */
[C---:B------:R-:W-:Y:S02]  /*ddc0*/  ISETP.GE.AND P5, PT, R126.reuse, 0x60, PT ;  /* 0x000000607e00780c */ /* 0x040fe40003fa6270 */
[----:B------:R-:W-:Y:S02]  /*ddd0*/  ISETP.GE.AND P4, PT, R126, 0x61, PT ;  /* 0x000000617e00780c */ /* 0x000fe40003f86270 */
[----:B------:R-:W-:-:S02]  /*dde0*/  FSEL R100, R151, -INF , !P0 ;  /* 0xff80000097647808 */ /* 0x000fc40004000000 */
        /* <DEDUP_REMOVED lines=8> */
[----:B------:R-:W-:Y:S01]  /*de70*/  ISETP.GT.OR P1, PT, R218, 0x69, !P1 ;  /* 0x00000069da00780c */ /* 0x000fe20004f24670 */
[----:B------:R2:W3:Y:S01]  /*de80*/  MUFU.TANH R6, R127 ;  /* 0x0000007f00067308 */ /* 0x0004e20000002400 */
[----:B------:R-:W-:Y:S02]  /*de90*/  FSEL R98, R147, -INF , !P2 ;  /* 0xff80000093627808 */ /* 0x000fe40005000000 */
[----:B------:R-:W-:Y:S02]  /*dea0*/  FSEL R118, R146, -INF , !P3 ;  /* 0xff80000092767808 */ /* 0x000fe40005800000 */
[----:B------:R-:W-:-:S02]  /*deb0*/  FSEL R113, R145, -INF , !P5 ;  /* 0xff80000091717808 */ /* 0x000fc40006800000 */
[----:B------:R-:W-:Y:S02]  /*dec0*/  FSEL R108, R144, -INF , !P4 ;  /* 0xff800000906c7808 */ /* 0x000fe40006000000 */
[C---:B------:R-:W-:Y:S02]  /*ded0*/  ISETP.GE.AND P2, PT, R126.reuse, 0x70, PT ;  /* 0x000000707e00780c */ /* 0x040fe40003f46270 */
[C---:B------:R-:W-:Y:S02]  /*dee0*/  ISETP.GE.AND P3, PT, R126.reuse, 0x71, PT ;  /* 0x000000717e00780c */ /* 0x040fe40003f66270 */
[C---:B------:R-:W-:Y:S02]  /*def0*/  ISETP.GE.AND P5, PT, R126.reuse, 0x78, PT ;  /* 0x000000787e00780c */ /* 0x040fe40003fa6270 */
[----:B------:R-:W-:Y:S01]  /*df00*/  ISETP.GE.AND P4, PT, R126, 0x79, PT ;  /* 0x000000797e00780c */ /* 0x000fe20003f86270 */
[----:B------:R4:W1:Y:S01]  /*df10*/  MUFU.TANH R2, R130 ;  /* 0x0000008200027308 */ /* 0x0008620000002400 */
[----:B------:R-:W-:-:S02]  /*df20*/  FSEL R126, R141, -INF , !P0 ;  /* 0xff8000008d7e7808 */ /* 0x000fc40004000000 */
[----:B--2---:R-:W-:Y:S02]  /*df30*/  FSEL R127, R140, -INF , !P1 ;  /* 0xff8000008c7f7808 */ /* 0x004fe40004800000 */
[C---:B------:R-:W-:Y:S02]  /*df40*/  ISETP.GE.AND P0, PT, R128.reuse, 0x60, PT ;  /* 0x000000608000780c */ /* 0x040fe40003f06270 */
[----:B------:R-:W-:Y:S02]  /*df50*/  ISETP.GE.AND P1, PT, R128, 0x61, PT ;  /* 0x000000618000780c */ /* 0x000fe40003f26270 */
[----:B------:R-:W-:Y:S02]  /*df60*/  ISETP.GT.OR P2, PT, R218, 0x70, !P2 ;  /* 0x00000070da00780c */ /* 0x000fe40005744670 */
[C---:B------:R-:W-:Y:S02]  /*df70*/  ISETP.GT.OR P0, PT, R221.reuse, 0x60, !P0 ;  /* 0x00000060dd00780c */ /* 0x040fe40004704670 */
[----:B------:R-:W-:-:S02]  /*df80*/  ISETP.GT.OR P1, PT, R221, 0x61, !P1 ;  /* 0x00000061dd00780c */ /* 0x000fc40004f24670 */
[----:B----4-:R-:W-:Y:S02]  /*df90*/  FSEL R130, R5, -INF , !P2 ;  /* 0xff80000005827808 */ /* 0x010fe40005000000 */
[----:B------:R-:W-:Y:S02]  /*dfa0*/  FSEL R131, R143, -INF , !P0 ;  /* 0xff8000008f837808 */ /* 0x000fe40004000000 */
[----:B------:R-:W-:Y:S02]  /*dfb0*/  FSEL R138, R142, -INF , !P1 ;  /* 0xff8000008e8a7808 */ /* 0x000fe40004800000 */
[C---:B------:R-:W-:Y:S02]  /*dfc0*/  ISETP.GE.AND P2, PT, R128.reuse, 0x68, PT ;  /* 0x000000688000780c */ /* 0x040fe40003f46270 */
[C---:B------:R-:W-:Y:S02]  /*dfd0*/  ISETP.GE.AND P0, PT, R128.reuse, 0x69, PT ;  /* 0x000000698000780c */ /* 0x040fe40003f06270 */
[----:B------:R-:W-:-:S02]  /*dfe0*/  ISETP.GE.AND P1, PT, R128, 0x70, PT ;  /* 0x000000708000780c */ /* 0x000fc40003f26270 */
[C---:B------:R-:W-:Y:S02]  /*dff0*/  ISETP.GT.OR P2, PT, R221.reuse, 0x68, !P2 ;  /* 0x00000068dd00780c */ /* 0x040fe40005744670 */
[C---:B------:R-:W-:Y:S02]  /*e000*/  ISETP.GT.OR P0, PT, R221.reuse, 0x69, !P0 ;  /* 0x00000069dd00780c */ /* 0x040fe40004704670 */
[----:B------:R-:W-:Y:S01]  /*e010*/  ISETP.GT.OR P1, PT, R221, 0x70, !P1 ;  /* 0x00000070dd00780c */ /* 0x000fe20004f24670 */
[----:B------:R2:W-:Y:S01]  /*e020*/  MUFU.TANH R4, R129 ;  /* 0x0000008100047308 */ /* 0x0005e20000002400 */
[----:B------:R-:W-:Y:S02]  /*e030*/  R2UR UR8, R137 ;  /* 0x00000000890872ca */ /* 0x000fe400000e0000 */
[----:B---3--:R-:W-:Y:S02]  /*e040*/  FSEL R139, R6, -INF , !P0 ;  /* 0xff800000068b7808 */ /* 0x008fe40004000000 */
[----:B-1----:R-:W-:-:S02]  /*e050*/  FSEL R137, R2, -INF , !P1 ;  /* 0xff80000002897808 */ /* 0x002fc40004800000 */
[C---:B------:R-:W-:Y:S02]  /*e060*/  ISETP.GE.AND P0, PT, R128.reuse, 0x78, PT ;  /* 0x000000788000780c */ /* 0x040fe40003f06270 */
[----:B--2---:R-:W-:Y:S02]  /*e070*/  FSEL R129, R7, -INF , !P2 ;  /* 0xff80000007817808 */ /* 0x004fe40005000000 */
[C---:B------:R-:W-:Y:S02]  /*e080*/  ISETP.GE.AND P2, PT, R128.reuse, 0x71, PT ;  /* 0x000000718000780c */ /* 0x040fe40003f46270 */
[----:B------:R-:W-:Y:S02]  /*e090*/  ISETP.GE.AND P1, PT, R128, 0x79, PT ;  /* 0x000000798000780c */ /* 0x000fe40003f26270 */
[----:B------:R1:W-:Y:S02]  /*e0a0*/  MUFU.TANH R128, R212 ;  /* 0x000000d400807308 */ /* 0x0003e40000002400 */
[----:B-1----:R-:W1:Y:S01]  /*e0b0*/  SHFL.IDX PT, R212, R227, R223, 0x1f ;  /* 0x00001fdfe3d47589 */ /* 0x002e6200000e0000 */
[----:B------:R-:W-:-:S02]  /*e0c0*/  ISETP.GT.OR P3, PT, R218, 0x71, !P3 ;  /* 0x00000071da00780c */ /* 0x000fc40005f64670 */
[C---:B------:R-:W-:Y:S02]  /*e0d0*/  ISETP.GT.OR P5, PT, R218.reuse, 0x78, !P5 ;  /* 0x00000078da00780c */ /* 0x040fe40006fa4670 */
[----:B------:R-:W-:Y:S02]  /*e0e0*/  ISETP.GT.OR P4, PT, R218, 0x79, !P4 ;  /* 0x00000079da00780c */ /* 0x000fe40006784670 */
[----:B------:R-:W2:Y:S01]  /*e0f0*/  SHFL.IDX PT, R218, R18, R10, 0x1f ;  /* 0x00001f0a12da7589 */ /* 0x000ea200000e0000 */
[----:B------:R-:W-:Y:S01]  /*e100*/  IADD3 R232, R10, 0xc, RZ ;  /* 0x0000000c0ae87810 */ /* 0x000fe20007ffe0ff */
[----:B------:R-:W-:Y:S02]  /*e110*/  WARPGROUP.DEPBAR.LE gsb0, 0x0 ;  /* 0x00008000000079c5 */ /* 0x000fe40000010000 */
[----:B------:R-:W-:Y:S01]  /*e120*/  FADD.FTZ R229, R24, -R225 ;  /* 0x800000e118e57221 */ /* 0x000fe20000010000 */
[C---:B------:R-:W-:Y:S01]  /*e130*/  ISETP.GT.OR P2, PT, R221.reuse, 0x71, !P2 ;  /* 0x00000071dd00780c */ /* 0x040fe20005744670 */
[----:B------:R-:W3:Y:S01]  /*e140*/  SHFL.IDX PT, R24, R227, R231, 0x1f ;  /* 0x00001fe7e3187589 */ /* 0x000ee200000e0000 */
[----:B------:R-:W-:-:S02]  /*e150*/  ISETP.GT.OR P0, PT, R221, 0x78, !P0 ;  /* 0x00000078dd00780c */ /* 0x000fc40004704670 */
[----:B------:R-:W-:Y:S01]  /*e160*/  ISETP.GT.OR P1, PT, R221, 0x79, !P1 ;  /* 0x00000079dd00780c */ /* 0x000fe20004f24670 */
[----:B------:R-:W-:Y:S01]  /*e170*/  LDS R17, [R17+0x400] ;  /* 0x0004000011117984 */ /* 0x000fe20000000800 */
[----:B------:R-:W-:Y:S01]  /*e180*/  FMUL.FTZ R132, R132, UR9 ;  /* 0x0000000984847c20 */ /* 0x000fe20008410000 */
[----:B------:R-:W-:Y:S01]  /*e190*/  FMUL.FTZ R134, R134, UR9 ;  /* 0x0000000986867c20 */ /* 0x000fe20008410000 */
[----:B------:R-:W-:Y:S01]  /*e1a0*/  FMUL.FTZ R133, R133, UR9 ;  /* 0x0000000985857c20 */ /* 0x000fe20008410000 */
[----:B------:R-:W-:Y:S01]  /*e1b0*/  FMUL.FTZ R135, R135, UR9 ;  /* 0x0000000987877c20 */ /* 0x000fe20008410000 */
[----:B------:R-:W-:Y:S01]  /*e1c0*/  FFMA.FTZ R235, -R235, R235, 1 ;  /* 0x3f800000ebeb7423 */ /* 0x000fe200000101eb */
[----:B------:R-:W-:Y:S01]  /*e1d0*/  FFMA.FTZ R236, -R236, R236, 1 ;  /* 0x3f800000ecec7423 */ /* 0x000fe200000101ec */
[--C-:B-1----:R-:W-:Y:S01]  /*e1e0*/  FADD.FTZ R226, R25, -R212.reuse ;  /* 0x800000d419e27221 */ /* 0x102fe20000010000 */
[----:B------:R-:W-:Y:S01]  /*e1f0*/  FFMA.FTZ R90, -R90, R90, 1 ;  /* 0x3f8000005a5a7423 */ /* 0x000fe2000001015a */
[----:B------:R-:W-:Y:S04]  /*e200*/  SHFL.IDX PT, R25, R18, R223, 0x1f ;  /* 0x00001fdf12197589 */ /* 0x000fe800000e0000 */
[----:B------:R-:W1:Y:S01]  /*e210*/  SHFL.IDX PT, R223, R227, R232, 0x1f ;  /* 0x00001fe8e3df7589 */ /* 0x000e6200000e0000 */
[----:B------:R-:W-:Y:S01]  /*e220*/  FADD.FTZ R212, R27, -R212 ;  /* 0x800000d41bd47221 */ /* 0x000fe20000010000 */
[----:B--2---:R-:W-:Y:S01]  /*e230*/  FFMA.FTZ R216, R216, UR4, -R218 ;  /* 0x00000004d8d87c23 */ /* 0x004fe200080108da */
[----:B------:R-:W-:-:S02]  /*e240*/  VIADD R27, R10, 0x10 ;  /* 0x000000100a1b7836 */ /* 0x000fc40000000000 */
[----:B------:R-:W-:Y:S01]  /*e250*/  FADD.FTZ R225, R26, -R225 ;  /* 0x800000e11ae17221 */ /* 0x000fe20000010000 */
[----:B------:R-:W-:Y:S01]  /*e260*/  IADD3 R221, R10, 0x14, RZ ;  /* 0x000000140add7810 */ /* 0x000fe20007ffe0ff */
[----:B------:R-:W-:Y:S01]  /*e270*/  FFMA.FTZ R26, R214, UR4, -R218 ;  /* 0x00000004d61a7c23 */ /* 0x000fe200080108da */
[----:B------:R-:W-:Y:S01]  /*e280*/  FFMA.FTZ R91, -R91, R91, 1 ;  /* 0x3f8000005b5b7423 */ /* 0x000fe2000001015b */
[----:B------:R2:W4:Y:S01]  /*e290*/  MUFU.EX2 R214, R216 ;  /* 0x000000d800d67308 */ /* 0x0005220000000800 */
[----:B------:R-:W4:Y:S01]  /*e2a0*/  SHFL.IDX PT, R231, R18, R231, 0x1f ;  /* 0x00001fe712e77589 */ /* 0x000f2200000e0000 */
[--C-:B---3--:R-:W-:Y:S01]  /*e2b0*/  FADD.FTZ R218, R30, -R24.reuse ;  /* 0x800000181eda7221 */ /* 0x108fe20000010000 */
[----:B------:R-:W-:Y:S01]  /*e2c0*/  FFMA.FTZ R93, -R93, R93, 1 ;  /* 0x3f8000005d5d7423 */ /* 0x000fe2000001015d */
[----:B------:R-:W-:Y:S01]  /*e2d0*/  FFMA.FTZ R89, -R89, R89, 1 ;  /* 0x3f80000059597423 */ /* 0x000fe20000010159 */
[----:B------:R-:W-:Y:S01]  /*e2e0*/  FFMA.FTZ R88, -R88, R88, 1 ;  /* 0x3f80000058587423 */ /* 0x000fe20000010158 */
[----:B------:R-:W-:Y:S01]  /*e2f0*/  FFMA.FTZ R92, -R92, R92, 1 ;  /* 0x3f8000005c5c7423 */ /* 0x000fe2000001015c */
[----:B------:R-:W-:Y:S01]  /*e300*/  LDS R15, [R15+0x400] ;  /* 0x000400000f0f7984 */ /* 0x000fe20000000800 */
[----:B--2---:R-:W-:-:S03]  /*e310*/  FADD.FTZ R216, R28, -R24 ;  /* 0x800000181cd87221 */ /* 0x004fc60000010000 */
[----:B------:R-:W2:Y:S04]  /*e320*/  SHFL.IDX PT, R28, R227, R27, 0x1f ;  /* 0x00001f1be31c7589 */ /* 0x000ea800000e0000 */
[----:B------:R1:W-:Y:S04]  /*e330*/  SHFL.IDX PT, R27, R227, R221, 0x1f ;  /* 0x00001fdde31b7589 */ /* 0x0003e800000e0000 */
[----:B------:R-:W3:Y:S01]  /*e340*/  SHFL.IDX PT, R30, R18, R232, 0x1f ;  /* 0x00001fe8121e7589 */ /* 0x000ee200000e0000 */
[----:B-1----:R-:W-:Y:S01]  /*e350*/  FADD.FTZ R221, R29, -R223 ;  /* 0x800000df1ddd7221 */ /* 0x002fe20000010000 */
[----:B------:R-:W-:-:S02]  /*e360*/  VIADD R29, R10, 0x18 ;  /* 0x000000180a1d7836 */ /* 0x000fc40000000000 */
[----:B------:R-:W-:Y:S01]  /*e370*/  FADD.FTZ R223, R31, -R223 ;  /* 0x800000df1fdf7221 */ /* 0x000fe20000010000 */
[----:B------:R-:W-:-:S03]  /*e380*/  VIADD R31, R10, 0x10 ;  /* 0x000000100a1f7836 */ /* 0x000fc60000000000 */
[----:B------:R-:W1:Y:S04]  /*e390*/  SHFL.IDX PT, R29, R227, R29, 0x1f ;  /* 0x00001f1de31d7589 */ /* 0x000e6800000e0000 */
[----:B------:R-:W1:Y:S01]  /*e3a0*/  SHFL.IDX PT, R31, R18, R31, 0x1f ;  /* 0x00001f1f121f7589 */ /* 0x000e6200000e0000 */
[----:B------:R4:W-:Y:S01]  /*e3b0*/  MUFU.EX2 R24, R26 ;  /* 0x0000001a00187308 */ /* 0x0009e20000000800 */
        /* <DEDUP_REMOVED lines=8> */
[----:B------:R-:W-:Y:S01]  /*e440*/  IADD3 R32, R10, 0x14, RZ ;  /* 0x000000140a207810 */ /* 0x000fe20007ffe0ff */
[--C-:B-1----:R-:W-:Y:S01]  /*e450*/  FADD.FTZ R217, R36, -R29.reuse ;  /* 0x8000001d24d97221 */ /* 0x102fe20000010000 */
[----:B------:R-:W-:Y:S01]  /*e460*/  FADD.FTZ R220, R38, -R29 ;  /* 0x8000001d26dc7221 */ /* 0x000fe20000010000 */
[----:B------:R-:W-:Y:S01]  /*e470*/  FMUL.FTZ R229, R214, R229 ;  /* 0x000000e5d6e57220 */ /* 0x000fe20000410000 */
[--C-:B------:R-:W-:Y:S01]  /*e480*/  FFMA.FTZ R29, R215, UR4, -R31.reuse ;  /* 0x00000004d71d7c23 */ /* 0x100fe2000801081f */
[----:B------:R-:W-:Y:S01]  /*e490*/  FFMA.FTZ R31, R213, UR4, -R31 ;  /* 0x00000004d51f7c23 */ /* 0x000fe2000801081f */
[----:B------:R-:W-:Y:S01]  /*e4a0*/  FFMA.FTZ R213, -R19, R19, 1 ;  /* 0x3f80000013d57423 */ /* 0x000fe20000010113 */
[C---:B------:R-:W-:Y:S01]  /*e4b0*/  IADD3 R232, R10.reuse, 0x1c, RZ ;  /* 0x0000001c0ae87810 */ /* 0x040fe20007ffe0ff */
[----:B------:R-:W1:Y:S01]  /*e4c0*/  SHFL.IDX PT, R32, R18, R32, 0x1f ;  /* 0x00001f2012207589 */ /* 0x000e6200000e0000 */
[----:B------:R-:W-:-:S02]  /*e4d0*/  VIADD R34, R10, 0x18 ;  /* 0x000000180a227836 */ /* 0x000fc40000000000 */
[----:B------:R-:W-:Y:S01]  /*e4e0*/  FMUL.FTZ R213, R213, R229 ;  /* 0x000000e5d5d57220 */ /* 0x000fe20000410000 */
[----:B------:R-:W-:Y:S01]  /*e4f0*/  IADD3 R229, R10, 0x1c, RZ ;  /* 0x0000001c0ae57810 */ /* 0x000fe20007ffe0ff */
[----:B------:R2:W-:Y:S01]  /*e500*/  SHFL.IDX PT, R232, R227, R232, 0x1f ;  /* 0x00001fe8e3e87589 */ /* 0x0005e200000e0000 */
[----:B------:R-:W3:Y:S01]  /*e510*/  MUFU.EX2 R219, R219 ;  /* 0x000000db00db7308 */ /* 0x000ee20000000800 */
[--C-:B--2---:R-:W-:Y:S02]  /*e520*/  FADD.FTZ R227, R33, -R27.reuse ;  /* 0x8000001b21e37221 */ /* 0x104fe40000010000 */
[----:B------:R-:W2:Y:S04]  /*e530*/  SHFL.IDX PT, R33, R18, R34, 0x1f ;  /* 0x00001f2212217589 */ /* 0x000ea800000e0000 */
[----:B------:R-:W4:Y:S01]  /*e540*/  SHFL.IDX PT, R34, R18, R229, 0x1f ;  /* 0x00001fe512227589 */ /* 0x000f2200000e0000 */
[----:B------:R-:W-:Y:S01]  /*e550*/  FADD.FTZ R228, R35, -R27 ;  /* 0x8000001b23e47221 */ /* 0x000fe20000010000 */
[--C-:B-1----:R-:W-:Y:S01]  /*e560*/  FFMA.FTZ R211, R211, UR4, -R32.reuse ;  /* 0x00000004d3d37c23 */ /* 0x102fe20008010820 */
[----:B------:R-:W-:Y:S01]  /*e570*/  FFMA.FTZ R32, R210, UR4, -R32 ;  /* 0x00000004d2207c23 */ /* 0x000fe20008010820 */
[----:B------:R-:W1:Y:S01]  /*e580*/  SHFL.IDX PT, R35, R12, R10, 0x1f ;  /* 0x00001f0a0c237589 */ /* 0x000e6200000e0000 */
[----:B------:R-:W-:-:S02]  /*e590*/  VIADD R215, R10, 0x4 ;  /* 0x000000040ad77836 */ /* 0x000fc40000000000 */
[----:B------:R-:W-:Y:S01]  /*e5a0*/  FFMA.FTZ R210, -R20, R20, 1 ;  /* 0x3f80000014d27423 */ /* 0x000fe20000010114 */
[----:B------:R2:W-:Y:S01]  /*e5b0*/  MUFU.EX2 R19, R31 ;  /* 0x0000001f00137308 */ /* 0x0005e20000000800 */
[----:B---3--:R-:W-:-:S07]  /*e5c0*/  FMUL.FTZ R226, R219, R226 ;  /* 0x000000e2dbe27220 */ /* 0x008fce0000410000 */
[----:B------:R3:W-:Y:S01]  /*e5d0*/  MUFU.EX2 R20, R32 ;  /* 0x0000002000147308 */ /* 0x0007e20000000800 */
[--C-:B--2---:R-:W-:Y:S01]  /*e5e0*/  FFMA.FTZ R31, R208, UR4, -R33.reuse ;  /* 0x00000004d01f7c23 */ /* 0x104fe20008010821 */
[----:B------:R-:W-:Y:S01]  /*e5f0*/  FFMA.FTZ R208, -R230, R230, 1 ;  /* 0x3f800000e6d07423 */ /* 0x000fe200000101e6 */
[----:B---3--:R-:W-:Y:S01]  /*e600*/  FFMA.FTZ R32, R209, UR4, -R33 ;  /* 0x00000004d1207c23 */ /* 0x008fe20008010821 */
[--C-:B----4-:R-:W-:Y:S02]  /*e610*/  FFMA.FTZ R33, R206, UR4, -R34.reuse ;  /* 0x00000004ce217c23 */ /* 0x110fe40008010822 */
[----:B------:R-:W2:Y:S01]  /*e620*/  SHFL.IDX PT, R206, R12, R215, 0x1f ;  /* 0x00001fd70cce7589 */ /* 0x000ea200000e0000 */
[----:B------:R-:W-:Y:S01]  /*e630*/  FMUL.FTZ R208, R208, R226 ;  /* 0x000000e2d0d07220 */ /* 0x000fe20000410000 */
[C---:B------:R-:W-:Y:S01]  /*e640*/  IADD3 R226, R10.reuse, 0x8, RZ ;  /* 0x000000080ae27810 */ /* 0x040fe20007ffe0ff */
[----:B------:R-:W-:Y:S01]  /*e650*/  VIADD R209, R10, 0xc ;  /* 0x0000000c0ad17836 */ /* 0x000fe20000000000 */
[----:B------:R3:W-:Y:S01]  /*e660*/  MUFU.EX2 R18, R211 ;  /* 0x000000d300127308 */ /* 0x0007e20000000800 */
[----:B------:R-:W-:-:S02]  /*e670*/  FFMA.FTZ R34, R207, UR4, -R34 ;  /* 0x00000004cf227c23 */ /* 0x000fc40008010822 */
[----:B------:R-:W4:Y:S05]  /*e680*/  SHFL.IDX PT, R207, R12, R226, 0x1f ;  /* 0x00001fe20ccf7589 */ /* 0x000f2a00000e0000 */
[----:B------:R1:W-:Y:S01]  /*e690*/  MUFU.EX2 R27, R231 ;  /* 0x000000e7001b7308 */ /* 0x0003e20000000800 */
[----:B---3--:R-:W-:-:S05]  /*e6a0*/  VIADD R211, R10, 0x14 ;  /* 0x000000140ad37836 */ /* 0x008fca0000000000 */
[----:B------:R-:W-:Y:S01]  /*e6b0*/  SHFL.IDX PT, R38, R12, R211, 0x1f ;  /* 0x00001fd30c267589 */ /* 0x000fe200000e0000 */
[----:B-1----:R-:W-:-:S03]  /*e6c0*/  FADD.FTZ R231, R37, -R232 ;  /* 0x800000e825e77221 */ /* 0x002fc60000010000 */
[----:B------:R-:W1:Y:S01]  /*e6d0*/  SHFL.IDX PT, R37, R12, R209, 0x1f ;  /* 0x00001fd10c257589 */ /* 0x000e6200000e0000 */
[----:B------:R-:W-:Y:S01]  /*e6e0*/  FMUL.FTZ R225, R24, R225 ;  /* 0x000000e118e17220 */ /* 0x000fe20000410000 */
[--C-:B------:R-:W-:Y:S01]  /*e6f0*/  FFMA.FTZ R204, R204, UR4, -R35.reuse ;  /* 0x00000004cccc7c23 */ /* 0x100fe20008010823 */
[----:B------:R-:W-:Y:S01]  /*e700*/  IADD3 R230, R10, 0x18, RZ ;  /* 0x000000180ae67810 */ /* 0x000fe20007ffe0ff */
[----:B------:R-:W-:Y:S01]  /*e710*/  FFMA.FTZ R36, R205, UR4, -R35 ;  /* 0x00000004cd247c23 */ /* 0x000fe20008010823 */
[----:B------:R-:W-:Y:S01]  /*e720*/  FMUL.FTZ R210, R210, R225 ;  /* 0x000000e1d2d27220 */ /* 0x000fe20000410000 */
[----:B------:R2:W-:Y:S01]  /*e730*/  MUFU.EX2 R35, R204 ;  /* 0x000000cc00237308 */ /* 0x0005e20000000800 */
[----:B------:R-:W-:Y:S01]  /*e740*/  IADD3 R225, R10, 0x10, RZ ;  /* 0x000000100ae17810 */ /* 0x000fe20007ffe0ff */
[----:B------:R-:W-:Y:S01]  /*e750*/  FADD.FTZ R232, R39, -R232 ;  /* 0x800000e827e87221 */ /* 0x000fe20000010000 */
[--C-:B--2---:R-:W-:Y:S01]  /*e760*/  FFMA.FTZ R204, R122, UR4, -R206.reuse ;  /* 0x000000047acc7c23 */ /* 0x104fe200080108ce */
[----:B------:R-:W-:Y:S01]  /*e770*/  FFMA.FTZ R206, R124, UR4, -R206 ;  /* 0x000000047cce7c23 */ /* 0x000fe200080108ce */
[----:B------:R-:W2:Y:S04]  /*e780*/  SHFL.IDX PT, R122, R12, R230, 0x1f ;  /* 0x00001fe60c7a7589 */ /* 0x000ea800000e0000 */
[----:B------:R-:W3:Y:S04]  /*e790*/  SHFL.IDX PT, R124, R12, R229, 0x1f ;  /* 0x00001fe50c7c7589 */ /* 0x000ee800000e0000 */
[----:B------:R2:W3:Y:S01]  /*e7a0*/  SHFL.IDX PT, R39, R12, R225, 0x1f ;  /* 0x00001fe10c277589 */ /* 0x0004e200000e0000 */
[--C-:B----4-:R-:W-:Y:S01]  /*e7b0*/  FFMA.FTZ R123, R123, UR4, -R207.reuse ;  /* 0x000000047b7b7c23 */ /* 0x110fe200080108cf */
[----:B------:R-:W-:Y:S01]  /*e7c0*/  FFMA.FTZ R125, R125, UR4, -R207 ;  /* 0x000000047d7d7c23 */ /* 0x000fe200080108cf */
[--C-:B-1----:R-:W-:Y:S01]  /*e7d0*/  FFMA.FTZ R120, R120, UR4, -R37.reuse ;  /* 0x0000000478787c23 */ /* 0x102fe20008010825 */
[----:B------:R-:W-:Y:S01]  /*e7e0*/  FFMA.FTZ R121, R121, UR4, -R37 ;  /* 0x0000000479797c23 */ /* 0x000fe20008010825 */
[----:B------:R-:W-:Y:S01]  /*e7f0*/  SHFL.IDX PT, R207, R11, R226, 0x1f ;  /* 0x00001fe20bcf7589 */ /* 0x000fe200000e0000 */
[----:B------:R1:W-:Y:S08]  /*e800*/  MUFU.EX2 R37, R206 ;  /* 0x000000ce00257308 */ /* 0x0003f00000000800 */
[----:B--2---:R2:W-:Y:S01]  /*e810*/  MUFU.EX2 R12, R204 ;  /* 0x000000cc000c7308 */ /* 0x0045e20000000800 */
[----:B-1----:R-:W-:-:S02]  /*e820*/  FFMA.FTZ R206, R97, UR4, -R38 ;  /* 0x0000000461ce7c23 */ /* 0x002fc40008010826 */
[----:B------:R-:W1:Y:S04]  /*e830*/  SHFL.IDX PT, R97, R11, R209, 0x1f ;  /* 0x00001fd10b617589 */ /* 0x000e6800000e0000 */
[----:B--2---:R-:W2:Y:S04]  /*e840*/  SHFL.IDX PT, R204, R11, R215, 0x1f ;  /* 0x00001fd70bcc7589 */ /* 0x004ea800000e0000 */
[----:B------:R-:W4:Y:S01]  /*e850*/  SHFL.IDX PT, R205, R11, R10, 0x1f ;  /* 0x00001f0a0bcd7589 */ /* 0x000f2200000e0000 */
[--C-:B------:R-:W-:Y:S01]  /*e860*/  FFMA.FTZ R112, R112, UR4, -R122.reuse ;  /* 0x0000000470707c23 */ /* 0x100fe2000801087a */
[----:B------:R-:W-:Y:S01]  /*e870*/  FFMA.FTZ R107, R107, UR4, -R122 ;  /* 0x000000046b6b7c23 */ /* 0x000fe2000801087a */
[--C-:B---3--:R-:W-:Y:S01]  /*e880*/  FFMA.FTZ R122, R95, UR4, -R124.reuse ;  /* 0x000000045f7a7c23 */ /* 0x108fe2000801087c */
[----:B------:R-:W-:-:S02]  /*e890*/  FFMA.FTZ R124, R96, UR4, -R124 ;  /* 0x00000004607c7c23 */ /* 0x000fc4000801087c */
[----:B------:R-:W3:Y:S01]  /*e8a0*/  SHFL.IDX PT, R96, R11, R225, 0x1f ;  /* 0x00001fe10b607589 */ /* 0x000ee200000e0000 */
[----:B------:R-:W-:Y:S01]  /*e8b0*/  FFMA.FTZ R109, R109, UR4, -R38 ;  /* 0x000000046d6d7c23 */ /* 0x000fe20008010826 */
[----:B------:R-:W-:Y:S01]  /*e8c0*/  FFMA.FTZ R103, R103, UR4, -R39 ;  /* 0x0000000467677c23 */ /* 0x000fe20008010827 */
[--C-:B-1----:R-:W-:Y:S01]  /*e8d0*/  FFMA.FTZ R105, R105, UR4, -R97.reuse ;  /* 0x0000000469697c23 */ /* 0x102fe20008010861 */
[----:B------:R-:W-:Y:S01]  /*e8e0*/  FFMA.FTZ R104, R104, UR4, -R97 ;  /* 0x0000000468687c23 */ /* 0x000fe20008010861 */
[--C-:B--2---:R-:W-:Y:S01]  /*e8f0*/  FFMA.FTZ R119, R119, UR4, -R204.reuse ;  /* 0x0000000477777c23 */ /* 0x104fe200080108cc */
[----:B------:R-:W-:Y:S02]  /*e900*/  FFMA.FTZ R204, R94, UR4, -R204 ;  /* 0x000000045ecc7c23 */ /* 0x000fe400080108cc */
[----:B------:R1:W-:Y:S02]  /*e910*/  MUFU.EX2 R94, R120 ;  /* 0x00000078005e7308 */ /* 0x0003e40000000800 */
[----:B-1----:R-:W-:-:S02]  /*e920*/  FFMA.FTZ R120, R99, UR4, -R207 ;  /* 0x0000000463787c23 */ /* 0x002fc400080108cf */
[----:B------:R-:W1:Y:S04]  /*e930*/  SHFL.IDX PT, R99, R14, R10, 0x1f ;  /* 0x00001f0a0e637589 */ /* 0x000e6800000e0000 */
[----:B------:R2:W-:Y:S01]  /*e940*/  MUFU.EX2 R97, R109 ;  /* 0x0000006d00617308 */ /* 0x0005e20000000800 */
[----:B------:R-:W-:Y:S01]  /*e950*/  FFMA.FTZ R114, R114, UR4, -R39 ;  /* 0x0000000472727c23 */ /* 0x000fe20008010827 */
[--C-:B----4-:R-:W-:Y:S01]  /*e960*/  FFMA.FTZ R117, R117, UR4, -R205.reuse ;  /* 0x0000000475757c23 */ /* 0x110fe200080108cd */
[----:B--2---:R-:W2:Y:S05]  /*e970*/  SHFL.IDX PT, R109, R14, R225, 0x1f ;  /* 0x00001fe10e6d7589 */ /* 0x004eaa00000e0000 */
[----:B------:R4:W-:Y:S01]  /*e980*/  MUFU.EX2 R95, R103 ;  /* 0x00000067005f7308 */ /* 0x0009e20000000800 */
[----:B------:R-:W-:-:S02]  /*e990*/  FFMA.FTZ R106, R106, UR4, -R205 ;  /* 0x000000046a6a7c23 */ /* 0x000fc400080108cd */
[----:B------:R-:W-:Y:S04]  /*e9a0*/  SHFL.IDX PT, R205, R11, R229, 0x1f ;  /* 0x00001fe50bcd7589 */ /* 0x000fe800000e0000 */
[----:B----4-:R-:W4:Y:S01]  /*e9b0*/  SHFL.IDX PT, R103, R14, R209, 0x1f ;  /* 0x00001fd10e677589 */ /* 0x010f2200000e0000 */
[----:B------:R-:W2:Y:S01]  /*e9c0*/  MUFU.EX2 R25, R25 ;  /* 0x0000001900197308 */ /* 0x000ea20000000800 */
[----:B---3--:R-:W-:-:S07]  /*e9d0*/  FFMA.FTZ R101, R101, UR4, -R96 ;  /* 0x0000000465657c23 */ /* 0x008fce0008010860 */
[----:B------:R3:W-:Y:S01]  /*e9e0*/  MUFU.EX2 R38, R123 ;  /* 0x0000007b00267308 */ /* 0x0007e20000000800 */
[----:B------:R-:W-:-:S07]  /*e9f0*/  FFMA.FTZ R100, R100, UR4, -R96 ;  /* 0x0000000464647c23 */ /* 0x000fce0008010860 */
[----:B------:R1:W-:Y:S01]  /*ea00*/  MUFU.EX2 R39, R125 ;  /* 0x0000007d00277308 */ /* 0x0003e20000000800 */
[----:B---3--:R-:W-:Y:S04]  /*ea10*/  SHFL.IDX PT, R123, R11, R230, 0x1f ;  /* 0x00001fe60b7b7589 */ /* 0x008fe800000e0000 */
[----:B-1----:R1:W-:Y:S03]  /*ea20*/  SHFL.IDX PT, R125, R11, R211, 0x1f ;  /* 0x00001fd30b7d7589 */ /* 0x0023e600000e0000 */
[----:B------:R3:W-:Y:S08]  /*ea30*/  MUFU.EX2 R96, R114 ;  /* 0x0000007200607308 */ /* 0x0007f00000000800 */
[----:B-1----:R1:W-:Y:S01]  /*ea40*/  MUFU.EX2 R11, R121 ;  /* 0x00000079000b7308 */ /* 0x0023e20000000800 */
[----:B---3--:R-:W-:Y:S04]  /*ea50*/  SHFL.IDX PT, R114, R14, R211, 0x1f ;  /* 0x00001fd30e727589 */ /* 0x008fe800000e0000 */
[----:B-1----:R-:W1:Y:S01]  /*ea60*/  SHFL.IDX PT, R121, R14, R215, 0x1f ;  /* 0x00001fd70e797589 */ /* 0x002e6200000e0000 */
[----:B------:R-:W-:Y:S01]  /*ea70*/  FFMA.FTZ R111, R111, UR4, -R207 ;  /* 0x000000046f6f7c23 */ /* 0x000fe200080108cf */
[--C-:B------:R-:W-:Y:S01]  /*ea80*/  FFMA.FTZ R113, R113, UR4, -R99.reuse ;  /* 0x0000000471717c23 */ /* 0x100fe20008010863 */
[----:B------:R-:W-:Y:S01]  /*ea90*/  FFMA.FTZ R131, R131, UR4, -R99 ;  /* 0x0000000483837c23 */ /* 0x000fe20008010863 */
[----:B------:R-:W3:Y:S01]  /*eaa0*/  SHFL.IDX PT, R207, R14, R226, 0x1f ;  /* 0x00001fe20ecf7589 */ /* 0x000ee200000e0000 */
[----:B------:R4:W-:Y:S01]  /*eab0*/  MUFU.EX2 R99, R112 ;  /* 0x0000007000637308 */ /* 0x0009e20000000800 */
[--C-:B--2---:R-:W-:Y:S01]  /*eac0*/  FFMA.FTZ R130, R130, UR4, -R109.reuse ;  /* 0x0000000482827c23 */ /* 0x104fe2000801086d */
[----:B------:R-:W-:Y:S01]  /*ead0*/  FFMA.FTZ R137, R137, UR4, -R109 ;  /* 0x0000000489897c23 */ /* 0x000fe2000801086d */
[----:B------:R-:W-:Y:S01]  /*eae0*/  FMUL.FTZ R216, R25, R216 ;  /* 0x000000d819d87220 */ /* 0x000fe20000410000 */
[----:B------:R-:W-:Y:S01]  /*eaf0*/  FFMA.FTZ R109, -R237, R237, 1 ;  /* 0x3f800000ed6d7423 */ /* 0x000fe200000101ed */
[----:B----4-:R-:W-:-:S03]  /*eb00*/  FFMA.FTZ R127, R127, UR4, -R103 ;  /* 0x000000047f7f7c23 */ /* 0x010fc60008010867 */
[----:B------:R-:W2:Y:S01]  /*eb10*/  MUFU.EX2 R26, R26 ;  /* 0x0000001a001a7308 */ /* 0x000ea20000000800 */
[----:B------:R-:W4:Y:S01]  /*eb20*/  SHFL.IDX PT, R112, R14, R230, 0x1f ;  /* 0x00001fe60e707589 */ /* 0x000f2200000e0000 */
[----:B------:R-:W-:Y:S01]  /*eb30*/  FFMA.FTZ R139, R139, UR4, -R103 ;  /* 0x000000048b8b7c23 */ /* 0x000fe20008010867 */
[----:B------:R-:W-:Y:S02]  /*eb40*/  FMUL.FTZ R109, R109, R216 ;  /* 0x000000d86d6d7220 */ /* 0x000fe40000410000 */
[----:B------:R3:W4:Y:S03]  /*eb50*/  SHFL.IDX PT, R103, R14, R229, 0x1f ;  /* 0x00001fe50e677589 */ /* 0x00072600000e0000 */
[----:B------:R-:W2:Y:S01]  /*eb60*/  MUFU.TANH R132, R132 ;  /* 0x0000008400847308 */ /* 0x000ea20000002400 */
[----:B------:R-:W4:Y:S07]  /*eb70*/  SHFL.IDX PT, R216, R17, R10, 0x1f ;  /* 0x00001f0a11d87589 */ /* 0x000f2e00000e0000 */
[----:B------:R-:W4:Y:S01]  /*eb80*/  MUFU.TANH R134, R134 ;  /* 0x0000008600867308 */ /* 0x000f220000002400 */
[--C-:B-1----:R-:W-:Y:S01]  /*eb90*/  FFMA.FTZ R108, R108, UR4, -R121.reuse ;  /* 0x000000046c6c7c23 */ /* 0x102fe20008010879 */
[----:B------:R-:W-:Y:S01]  /*eba0*/  FFMA.FTZ R138, R138, UR4, -R121 ;  /* 0x000000048a8a7c23 */ /* 0x000fe20008010879 */
[----:B------:R-:W-:-:S05]  /*ebb0*/  FFMA.FTZ R102, R102, UR4, -R125 ;  /* 0x0000000466667c23 */ /* 0x000fca000801087d */
[----:B------:R-:W-:Y:S01]  /*ebc0*/  MUFU.TANH R133, R133 ;  /* 0x0000008500857308 */ /* 0x000fe20000002400 */
[----:B------:R-:W-:Y:S01]  /*ebd0*/  FFMA.FTZ R115, R115, UR4, -R125 ;  /* 0x0000000473737c23 */ /* 0x000fe2000801087d */
[----:B------:R-:W-:-:S06]  /*ebe0*/  FSEL R121, R4, -INF , !P3 ;  /* 0xff80000004797808 */ /* 0x000fcc0005800000 */
[----:B------:R-:W1:Y:S01]  /*ebf0*/  MUFU.TANH R135, R135 ;  /* 0x0000008700877308 */ /* 0x000e620000002400 */
[----:B------:R-:W-:-:S07]  /*ec00*/  FSEL R125, R128, -INF , !P2 ;  /* 0xff800000807d7808 */ /* 0x000fce0005000000 */
[----:B------:R-:W1:Y:S08]  /*ec10*/  MUFU.EX2 R28, R28 ;  /* 0x0000001c001c7308 */ /* 0x000e700000000800 */
[----:B------:R-:W1:Y:S01]  /*ec20*/  MUFU.EX2 R29, R29 ;  /* 0x0000001d001d7308 */ /* 0x000e620000000800 */
[----:B------:R-:W-:-:S07]  /*ec30*/  FFMA.FTZ R121, R121, UR4, -R114 ;  /* 0x0000000479797c23 */ /* 0x000fce0008010872 */
[----:B------:R-:W1:Y:S01]  /*ec40*/  MUFU.EX2 R32, R32 ;  /* 0x0000002000207308 */ /* 0x000e620000000800 */
[--C-:B------:R-:W-:Y:S01]  /*ec50*/  FFMA.FTZ R110, R110, UR4, -R205.reuse ;  /* 0x000000046e6e7c23 */ /* 0x100fe200080108cd */
[----:B------:R-:W-:Y:S01]  /*ec60*/  FFMA.FTZ R118, R118, UR4, -R205 ;  /* 0x0000000476767c23 */ /* 0x000fe200080108cd */
[----:B---3--:R-:W-:-:S05]  /*ec70*/  FFMA.FTZ R14, -R200, R200, 1 ;  /* 0x3f800000c80e7423 */ /* 0x008fca00000101c8 */
[----:B------:R-:W3:Y:S01]  /*ec80*/  MUFU.EX2 R30, R30 ;  /* 0x0000001e001e7308 */ /* 0x000ee20000000800 */
[----:B--2---:R-:W-:Y:S01]  /*ec90*/  FMUL.FTZ R212, R26, R212 ;  /* 0x000000d41ad47220 */ /* 0x004fe20000410000 */
[----:B------:R-:W-:Y:S01]  /*eca0*/  FFMA.FTZ R114, R125, UR4, -R114 ;  /* 0x000000047d727c23 */ /* 0x000fe20008010872 */
[----:B------:R-:W-:-:S05]  /*ecb0*/  FSEL R125, R132, -INF , !P5 ;  /* 0xff800000847d7808 */ /* 0x000fca0006800000 */
[----:B------:R-:W2:Y:S01]  /*ecc0*/  MUFU.EX2 R31, R31 ;  /* 0x0000001f001f7308 */ /* 0x000ea20000000800 */
[----:B----4-:R-:W-:Y:S01]  /*ecd0*/  FSEL R205, R134, -INF , !P0 ;  /* 0xff80000086cd7808 */ /* 0x010fe20004000000 */
[----:B------:R-:W-:Y:S01]  /*ece0*/  FMUL.FTZ R218, R27, R218 ;  /* 0x000000da1bda7220 */ /* 0x000fe20000410000 */
[--C-:B------:R-:W-:Y:S01]  /*ecf0*/  FFMA.FTZ R116, R116, UR4, -R123.reuse ;  /* 0x0000000474747c23 */ /* 0x100fe2000801087b */
[----:B------:R-:W-:Y:S01]  /*ed00*/  FFMA.FTZ R123, R98, UR4, -R123 ;  /* 0x00000004627b7c23 */ /* 0x000fe2000801087b */
[----:B------:R-:W-:Y:S01]  /*ed10*/  FMUL.FTZ R14, R14, R212 ;  /* 0x000000d40e0e7220 */ /* 0x000fe20000410000 */
[--C-:B------:R-:W-:Y:S01]  /*ed20*/  FFMA.FTZ R126, R126, UR4, -R207.reuse ;  /* 0x000000047e7e7c23 */ /* 0x100fe200080108cf */
[----:B------:R-:W-:Y:S01]  /*ed30*/  FFMA.FTZ R129, R129, UR4, -R207 ;  /* 0x0000000481817c23 */ /* 0x000fe200080108cf */
[----:B------:R4:W-:Y:S01]  /*ed40*/  MUFU.EX2 R98, R206 ;  /* 0x000000ce00627308 */ /* 0x0009e20000000800 */
[----:B------:R-:W-:Y:S01]  /*ed50*/  FFMA.FTZ R212, -R21, R21, 1 ;  /* 0x3f80000015d47423 */ /* 0x000fe20000010115 */
[--C-:B------:R-:W-:Y:S01]  /*ed60*/  FFMA.FTZ R125, R125, UR4, -R112.reuse ;  /* 0x000000047d7d7c23 */ /* 0x100fe20008010870 */
[----:B------:R-:W-:Y:S01]  /*ed70*/  FFMA.FTZ R205, R205, UR4, -R112 ;  /* 0x00000004cdcd7c23 */ /* 0x000fe20008010870 */
[----:B-1----:R-:W-:Y:S01]  /*ed80*/  FSEL R207, R135, -INF , !P1 ;  /* 0xff80000087cf7808 */ /* 0x002fe20004800000 */
[----:B------:R-:W-:Y:S01]  /*ed90*/  FFMA.FTZ R21, -R22, R22, 1 ;  /* 0x3f80000016157423 */ /* 0x000fe20000010116 */
[----:B------:R-:W-:Y:S01]  /*eda0*/  FMUL.FTZ R112, R235, R218 ;  /* 0x000000daeb707220 */ /* 0x000fe20000410000 */
[----:B------:R-:W-:Y:S01]  /*edb0*/  FMUL.FTZ R221, R28, R221 ;  /* 0x000000dd1cdd7220 */ /* 0x000fe20000410000 */
[----:B------:R-:W-:Y:S01]  /*edc0*/  FMUL.FTZ R22, R18, R227 ;  /* 0x000000e312167220 */ /* 0x000fe20000410000 */
[----:B----4-:R-:W-:Y:S01]  /*edd0*/  FSEL R206, R133, -INF , !P4 ;  /* 0xff80000085ce7808 */ /* 0x010fe20006000000 */
[----:B------:R-:W-:Y:S01]  /*ede0*/  FFMA.FTZ R209, -R233, R233, 1 ;  /* 0x3f800000e9d17423 */ /* 0x000fe200000101e9 */
[----:B------:R-:W-:Y:S01]  /*edf0*/  FFMA.FTZ R211, -R234, R234, 1 ;  /* 0x3f800000ead37423 */ /* 0x000fe200000101ea */
[----:B------:R-:W-:Y:S01]  /*ee00*/  FMUL.FTZ R222, R29, R222 ;  /* 0x000000de1dde7220 */ /* 0x000fe20000410000 */
[----:B------:R-:W1:Y:S01]  /*ee10*/  SHFL.IDX PT, R218, R17, R215, 0x1f ;  /* 0x00001fd711da7589 */ /* 0x000e6200000e0000 */
[C---:B------:R-:W-:Y:S01]  /*ee20*/  VIADD R227, R10.reuse, 0x8 ;  /* 0x000000080ae37836 */ /* 0x040fe20000000000 */
[----:B------:R-:W-:Y:S01]  /*ee30*/  IADD3 R234, R10, 0xc, RZ ;  /* 0x0000000c0aea7810 */ /* 0x000fe20007ffe0ff */
[----:B------:R-:W-:Y:S01]  /*ee40*/  FMUL.FTZ R226, R32, R220 ;  /* 0x000000dc20e27220 */ /* 0x000fe20000410000 */
[--C-:B------:R-:W-:Y:S01]  /*ee50*/  FFMA.FTZ R206, R206, UR4, -R103.reuse ;  /* 0x00000004cece7c23 */ /* 0x100fe20008010867 */
[----:B------:R-:W-:Y:S01]  /*ee60*/  FFMA.FTZ R207, R207, UR4, -R103 ;  /* 0x00000004cfcf7c23 */ /* 0x000fe20008010867 */
[----:B------:R-:W4:Y:S01]  /*ee70*/  SHFL.IDX PT, R220, R17, R229, 0x1f ;  /* 0x00001fe511dc7589 */ /* 0x000f2200000e0000 */
[----:B------:R-:W-:Y:S01]  /*ee80*/  FMUL.FTZ R103, R236, R221 ;  /* 0x000000ddec677220 */ /* 0x000fe20000410000 */
[----:B---3--:R-:W-:Y:S01]  /*ee90*/  FMUL.FTZ R223, R30, R223 ;  /* 0x000000df1edf7220 */ /* 0x008fe20000410000 */
[----:B------:R-:W-:Y:S01]  /*eea0*/  FMUL.FTZ R209, R209, R222 ;  /* 0x000000ded1d17220 */ /* 0x000fe20000410000 */
[----:B------:R-:W3:Y:S01]  /*eeb0*/  SHFL.IDX PT, R221, R17, R227, 0x1f ;  /* 0x00001fe311dd7589 */ /* 0x000ee200000e0000 */
[----:B--2---:R-:W-:Y:S01]  /*eec0*/  FMUL.FTZ R222, R31, R217 ;  /* 0x000000d91fde7220 */ /* 0x004fe20000410000 */
[----:B------:R-:W-:-:S02]  /*eed0*/  VIADD R233, R10, 0x10 ;  /* 0x000000100ae97836 */ /* 0x000fc40000000000 */
[--C-:B------:R-:W-:Y:S01]  /*eee0*/  FADD.FTZ R40, R40, -R216.reuse ;  /* 0x800000d828287221 */ /* 0x100fe20000010000 */
[----:B------:R-:W-:Y:S01]  /*eef0*/  FADD.FTZ R42, R42, -R216 ;  /* 0x800000d82a2a7221 */ /* 0x000fe20000010000 */
[----:B------:R-:W2:Y:S01]  /*ef00*/  SHFL.IDX PT, R217, R17, R234, 0x1f ;  /* 0x00001fea11d97589 */ /* 0x000ea200000e0000 */
[----:B------:R-:W-:-:S03]  /*ef10*/  FMUL.FTZ R224, R19, R224 ;  /* 0x000000e013e07220 */ /* 0x000fc60000410000 */
[----:B------:R1:W-:Y:S01]  /*ef20*/  LDS R216, [R13+0x400] ;  /* 0x000400000dd87984 */ /* 0x0003e20000000800 */
[----:B------:R-:W-:Y:S01]  /*ef30*/  FMUL.FTZ R211, R211, R223 ;  /* 0x000000dfd3d37220 */ /* 0x000fe20000410000 */
[----:B------:R-:W-:Y:S01]  /*ef40*/  FMUL.FTZ R22, R212, R22 ;  /* 0x00000016d4167220 */ /* 0x000fe20000410000 */
[----:B------:R-:W-:Y:S01]  /*ef50*/  FFMA.FTZ R212, -R23, R23, 1 ;  /* 0x3f80000017d47423 */ /* 0x000fe20000010117 */
[----:B------:R-:W-:Y:S01]  /*ef60*/  IADD3 R235, R10, 0x14, RZ ;  /* 0x000000140aeb7810 */ /* 0x000fe20007ffe0ff */
[----:B------:R-:W2:Y:S01]  /*ef70*/  SHFL.IDX PT, R223, R17, R233, 0x1f ;  /* 0x00001fe911df7589 */ /* 0x000ea200000e0000 */
[----:B------:R-:W2:Y:S01]  /*ef80*/  MUFU.EX2 R36, R36 ;  /* 0x0000002400247308 */ /* 0x000ea20000000800 */
[----:B------:R-:W-:Y:S01]  /*ef90*/  FMUL.FTZ R21, R21, R224 ;  /* 0x000000e015157220 */ /* 0x000fe20000410000 */
[----:B------:R-:W-:Y:S01]  /*efa0*/  FMUL.FTZ R212, R212, R222 ;  /* 0x000000ded4d47220 */ /* 0x000fe20000410000 */
[----:B------:R-:W2:Y:S04]  /*efb0*/  SHFL.IDX PT, R224, R17, R235, 0x1f ;  /* 0x00001feb11e07589 */ /* 0x000ea800000e0000 */
[----:B------:R-:W2:Y:S01]  /*efc0*/  SHFL.IDX PT, R222, R17, R230, 0x1f ;  /* 0x00001fe611de7589 */ /* 0x000ea200000e0000 */
[----:B-1----:R-:W-:Y:S01]  /*efd0*/  FFMA.FTZ R13, -R171, R171, 1 ;  /* 0x3f800000ab0d7423 */ /* 0x002fe200000101ab */
[----:B------:R-:W-:Y:S01]  /*efe0*/  FMUL.FTZ R40, R35, R40 ;  /* 0x0000002823287220 */ /* 0x000fe20000410000 */
[--C-:B------:R-:W-:Y:S01]  /*eff0*/  FADD.FTZ R41, R41, -R218.reuse ;  /* 0x800000da29297221 */ /* 0x100fe20000010000 */
[----:B------:R-:W-:Y:S01]  /*f000*/  FADD.FTZ R43, R43, -R218 ;  /* 0x800000da2b2b7221 */ /* 0x000fe20000010000 */
[--C-:B----4-:R-:W-:Y:S01]  /*f010*/  FADD.FTZ R53, R53, -R220.reuse ;  /* 0x800000dc35357221 */ /* 0x110fe20000010000 */
[----:B------:R-:W-:Y:S01]  /*f020*/  FADD.FTZ R55, R55, -R220 ;  /* 0x800000dc37377221 */ /* 0x000fe20000010000 */
[----:B------:R-:W-:Y:S01]  /*f030*/  FMUL.FTZ R13, R13, R40 ;  /* 0x000000280d0d7220 */ /* 0x000fe20000410000 */
[----:B------:R-:W-:Y:S01]  /*f040*/  FFMA.FTZ R40, -R170, R170, 1 ;  /* 0x3f800000aa287423 */ /* 0x000fe200000101aa */
[----:B------:R-:W-:Y:S01]  /*f050*/  FMUL.FTZ R220, R12, R41 ;  /* 0x000000290cdc7220 */ /* 0x000fe20000410000 */
[--C-:B---3--:R-:W-:Y:S01]  /*f060*/  FADD.FTZ R44, R44, -R221.reuse ;  /* 0x800000dd2c2c7221 */ /* 0x108fe20000010000 */
[----:B------:R-:W-:Y:S01]  /*f070*/  FADD.FTZ R46, R46, -R221 ;  /* 0x800000dd2e2e7221 */ /* 0x000fe20000010000 */
[--C-:B--2---:R-:W-:Y:S01]  /*f080*/  FADD.FTZ R45, R45, -R217.reuse ;  /* 0x800000d92d2d7221 */ /* 0x104fe20000010000 */
[----:B------:R-:W-:Y:S01]  /*f090*/  FADD.FTZ R47, R47, -R217 ;  /* 0x800000d92f2f7221 */ /* 0x000fe20000010000 */
[----:B------:R-:W-:Y:S01]  /*f0a0*/  FFMA.FTZ R217, -R169, R169, 1 ;  /* 0x3f800000a9d97423 */ /* 0x000fe200000101a9 */
[----:B------:R-:W-:Y:S01]  /*f0b0*/  FMUL.FTZ R218, R36, R42 ;  /* 0x0000002a24da7220 */ /* 0x000fe20000410000 */
[----:B------:R-:W-:Y:S01]  /*f0c0*/  FMUL.FTZ R221, R37, R43 ;  /* 0x0000002b25dd7220 */ /* 0x000fe20000410000 */
[----:B------:R-:W-:Y:S01]  /*f0d0*/  FMUL.FTZ R43, R40, R220 ;  /* 0x000000dc282b7220 */ /* 0x000fe20000410000 */
[----:B------:R-:W-:Y:S01]  /*f0e0*/  FFMA.FTZ R40, -R167, R167, 1 ;  /* 0x3f800000a7287423 */ /* 0x000fe200000101a7 */
[----:B------:R-:W-:Y:S01]  /*f0f0*/  FMUL.FTZ R44, R38, R44 ;  /* 0x0000002c262c7220 */ /* 0x000fe20000410000 */
[--C-:B------:R-:W-:Y:S01]  /*f100*/  FADD.FTZ R48, R48, -R223.reuse ;  /* 0x800000df30307221 */ /* 0x100fe20000010000 */
[----:B------:R-:W-:Y:S01]  /*f110*/  FADD.FTZ R50, R50, -R223 ;  /* 0x800000df32327221 */ /* 0x000fe20000010000 */
        /* <DEDUP_REMOVED lines=8> */
[----:B------:R-:W-:Y:S01]  /*f1a0*/  FADD.FTZ R51, R51, -R224 ;  /* 0x800000e033337221 */ /* 0x000fe20000010000 */
[----:B------:R-:W-:Y:S01]  /*f1b0*/  FADD.FTZ R52, R52, -R222 ;  /* 0x800000de34347221 */ /* 0x000fe20000010000 */
[----:B------:R-:W-:Y:S01]  /*f1c0*/  FADD.FTZ R49, R49, -R224 ;  /* 0x800000e031317221 */ /* 0x000fe20000010000 */
        /* <DEDUP_REMOVED lines=9> */
[----:B------:R-:W-:-:S02]  /*f260*/  VIADD R228, R10, 0x4 ;  /* 0x000000040ae47836 */ /* 0x000fc40000000000 */
[----:B------:R-:W-:Y:S01]  /*f270*/  FFMA.FTZ R51, -R165, R165, 1 ;  /* 0x3f800000a5337423 */ /* 0x000fe200000101a5 */
[----:B------:R-:W-:Y:S01]  /*f280*/  FMUL.FTZ R44, R89, R46 ;  /* 0x0000002e592c7220 */ /* 0x000fe20000410000 */
[----:B------:R-:W-:Y:S01]  /*f290*/  SHFL.IDX PT, R40, R216, R227, 0x1f ;  /* 0x00001fe3d8287589 */ /* 0x000fe200000e0000 */
[----:B------:R-:W1:Y:S01]  /*f2a0*/  MUFU.EX2 R122, R122 ;  /* 0x0000007a007a7308 */ /* 0x000e620000000800 */
[----:B------:R-:W-:Y:S02]  /*f2b0*/  FMUL.FTZ R46, R88, R217 ;  /* 0x000000d9582e7220 */ /* 0x000fe40000410000 */
[----:B------:R-:W2:Y:S01]  /*f2c0*/  SHFL.IDX PT, R89, R216, R10, 0x1f ;  /* 0x00001f0ad8597589 */ /* 0x000ea200000e0000 */
[----:B------:R-:W-:Y:S01]  /*f2d0*/  FMUL.FTZ R49, R92, R49 ;  /* 0x000000315c317220 */ /* 0x000fe20000410000 */
[----:B------:R-:W-:Y:S01]  /*f2e0*/  FMUL.FTZ R52, R90, R91 ;  /* 0x0000005b5a347220 */ /* 0x000fe20000410000 */
[----:B------:R-:W-:Y:S01]  /*f2f0*/  FMUL.FTZ R51, R51, R93 ;  /* 0x0000005d33337220 */ /* 0x000fe20000410000 */
[----:B------:R-:W3:Y:S01]  /*f300*/  SHFL.IDX PT, R88, R216, R228, 0x1f ;  /* 0x00001fe4d8587589 */ /* 0x000ee200000e0000 */
[----:B------:R-:W4:Y:S03]  /*f310*/  MUFU.EX2 R124, R124 ;  /* 0x0000007c007c7308 */ /* 0x000f260000000800 */
[----:B------:R-:W-:Y:S04]  /*f320*/  SHFL.IDX PT, R92, R216, R234, 0x1f ;  /* 0x00001fead85c7589 */ /* 0x000fe800000e0000 */
[----:B------:R-:W-:Y:S04]  /*f330*/  SHFL.IDX PT, R93, R216, R233, 0x1f ;  /* 0x00001fe9d85d7589 */ /* 0x000fe800000e0000 */
[----:B------:R-:W-:Y:S04]  /*f340*/  SHFL.IDX PT, R91, R216, R235, 0x1f ;  /* 0x00001febd85b7589 */ /* 0x000fe800000e0000 */
[----:B------:R-:W-:Y:S04]  /*f350*/  SHFL.IDX PT, R90, R216, R230, 0x1f ;  /* 0x00001fe6d85a7589 */ /* 0x000fe800000e0000 */
[----:B------:R-:W3:Y:S01]  /*f360*/  SHFL.IDX PT, R216, R216, R229, 0x1f ;  /* 0x00001fe5d8d87589 */ /* 0x000ee200000e0000 */
[----:B------:R-:W3:Y:S01]  /*f370*/  MUFU.EX2 R111, R111 ;  /* 0x0000006f006f7308 */ /* 0x000ee20000000800 */
[----:B------:R-:W-:Y:S01]  /*f380*/  FFMA.FTZ R42, -R168, R168, 1 ;  /* 0x3f800000a82a7423 */ /* 0x000fe200000101a8 */
[----:B------:R-:W-:Y:S01]  /*f390*/  FFMA.FTZ R217, -R164, R164, 1 ;  /* 0x3f800000a4d97423 */ /* 0x000fe200000101a4 */
[----:B------:R-:W3:Y:S02]  /*f3a0*/  LDL.LU R200, [R1+0x110] ;  /* 0x0001100001c87983 */ /* 0x000ee40000300800 */
[----:B------:R-:W-:Y:S01]  /*f3b0*/  FMUL.FTZ R42, R42, R221 ;  /* 0x000000dd2a2a7220 */ /* 0x000fe20000410000 */
[----:B-1----:R-:W-:-:S02]  /*f3c0*/  FMUL.FTZ R221, R122, R53 ;  /* 0x000000357add7220 */ /* 0x002fc40000410000 */
[----:B------:R-:W1:Y:S01]  /*f3d0*/  MUFU.EX2 R204, R204 ;  /* 0x000000cc00cc7308 */ /* 0x000e620000000800 */
[----:B------:R-:W-:Y:S01]  /*f3e0*/  FADD.FTZ R54, R54, -R222 ;  /* 0x800000de36367221 */ /* 0x000fe20000010000 */
[----:B----4-:R-:W-:Y:S01]  /*f3f0*/  FMUL.FTZ R222, R124, R55 ;  /* 0x000000377cde7220 */ /* 0x010fe20000410000 */
[----:B------:R-:W-:-:S05]  /*f400*/  FMUL.FTZ R55, R217, R221 ;  /* 0x000000ddd9377220 */ /* 0x000fca0000410000 */
[----:B------:R-:W4:Y:S01]  /*f410*/  MUFU.EX2 R119, R119 ;  /* 0x0000007700777308 */ /* 0x000f220000000800 */
[----:B--2---:R-:W-:Y:S01]  /*f420*/  FADD.FTZ R217, R56, -R89 ;  /* 0x8000005938d97221 */ /* 0x004fe20000010000 */
[----:B------:R-:W-:-:S06]  /*f430*/  FADD.FTZ R56, R60, -R40 ;  /* 0x800000283c387221 */ /* 0x000fcc0000010000 */
[----:B------:R-:W2:Y:S01]  /*f440*/  MUFU.EX2 R101, R101 ;  /* 0x0000006500657308 */ /* 0x000ea20000000800 */
[----:B------:R-:W-:Y:S01]  /*f450*/  FADD.FTZ R40, R62, -R40 ;  /* 0x800000283e287221 */ /* 0x000fe20000010000 */
[--C-:B---3--:R-:W-:Y:S01]  /*f460*/  FADD.FTZ R57, R57, -R88.reuse ;  /* 0x8000005839397221 */ /* 0x108fe20000010000 */
[----:B------:R-:W-:-:S05]  /*f470*/  FADD.FTZ R59, R59, -R88 ;  /* 0x800000583b3b7221 */ /* 0x000fca0000010000 */
[----:B------:R-:W3:Y:S01]  /*f480*/  MUFU.EX2 R120, R120 ;  /* 0x0000007800787308 */ /* 0x000ee20000000800 */
[--C-:B------:R-:W-:Y:S01]  /*f490*/  FADD.FTZ R88, R69, -R216.reuse ;  /* 0x800000d845587221 */ /* 0x100fe20000010000 */
[----:B------:R-:W-:-:S06]  /*f4a0*/  FADD.FTZ R216, R71, -R216 ;  /* 0x800000d847d87221 */ /* 0x000fcc0000010000 */
[----:B------:R-:W3:Y:S01]  /*f4b0*/  MUFU.EX2 R104, R104 ;  /* 0x0000006800687308 */ /* 0x000ee20000000800 */
[----:B------:R-:W-:Y:S01]  /*f4c0*/  FFMA.FTZ R71, -R155, R155, 1 ;  /* 0x3f8000009b477423 */ /* 0x000fe2000001019b */
[----:B------:R-:W-:-:S06]  /*f4d0*/  FMUL.FTZ R40, R111, R40 ;  /* 0x000000286f287220 */ /* 0x000fcc0000410000 */
[----:B------:R-:W3:Y:S01]  /*f4e0*/  MUFU.EX2 R107, R107 ;  /* 0x0000006b006b7308 */ /* 0x000ee20000000800 */
[----:B------:R-:W-:Y:S01]  /*f4f0*/  FADD.FTZ R64, R64, -R93 ;  /* 0x8000005d40407221 */ /* 0x000fe20000010000 */
[----:B------:R-:W-:Y:S01]  /*f500*/  FMUL.FTZ R71, R71, R40 ;  /* 0x0000002847477220 */ /* 0x000fe20000410000 */
[----:B------:R-:W-:Y:S01]  /*f510*/  FADD.FTZ R61, R61, -R92 ;  /* 0x8000005c3d3d7221 */ /* 0x000fe20000010000 */
[----:B------:R-:W-:-:S04]  /*f520*/  FFMA.FTZ R69, -R158, R158, 1 ;  /* 0x3f8000009e457423 */ /* 0x000fc8000001019e */
[----:B------:R-:W3:Y:S01]  /*f530*/  MUFU.EX2 R105, R105 ;  /* 0x0000006900697308 */ /* 0x000ee20000000800 */
[----:B-1----:R-:W-:Y:S01]  /*f540*/  FMUL.FTZ R59, R204, R59 ;  /* 0x0000003bcc3b7220 */ /* 0x002fe20000410000 */
[----:B------:R-:W-:Y:S01]  /*f550*/  FFMA.FTZ R40, -R153, R153, 1 ;  /* 0x3f80000099287423 */ /* 0x000fe20000010199 */
[----:B------:R-:W-:Y:S01]  /*f560*/  FADD.FTZ R92, R63, -R92 ;  /* 0x8000005c3f5c7221 */ /* 0x000fe20000010000 */
[----:B------:R-:W-:Y:S01]  /*f570*/  FFMA.FTZ R62, -R160, R160, 1 ;  /* 0x3f800000a03e7423 */ /* 0x000fe200000101a0 */
[----:B----4-:R-:W-:-:S03]  /*f580*/  FMUL.FTZ R57, R119, R57 ;  /* 0x0000003977397220 */ /* 0x010fc60000410000 */
[----:B------:R-:W1:Y:S01]  /*f590*/  MUFU.EX2 R100, R100 ;  /* 0x0000006400647308 */ /* 0x000e620000000800 */
[----:B--2---:R-:W-:Y:S01]  /*f5a0*/  FMUL.FTZ R64, R101, R64 ;  /* 0x0000004065407220 */ /* 0x004fe20000410000 */
[----:B------:R-:W2:Y:S01]  /*f5b0*/  LDL.LU R201, [R1+0x10c] ;  /* 0x00010c0001c97983 */ /* 0x000ea20000300800 */
[----:B------:R-:W-:Y:S01]  /*f5c0*/  FFMA.FTZ R215, -R202, R202, 1 ;  /* 0x3f800000cad77423 */ /* 0x000fe200000101ca */
[----:B------:R-:W-:Y:S01]  /*f5d0*/  FFMA.FTZ R225, -R203, R203, 1 ;  /* 0x3f800000cbe17423 */ /* 0x000fe200000101cb */
[----:B------:R-:W-:Y:S01]  /*f5e0*/  FMUL.FTZ R69, R69, R59 ;  /* 0x0000003b45457220 */ /* 0x000fe20000410000 */
[----:B------:R-:W2:Y:S02]  /*f5f0*/  LDL.LU R202, [R1+0x108] ;  /* 0x0001080001ca7983 */ /* 0x000ea40000300800 */
[----:B------:R-:W4:Y:S01]  /*f600*/  MUFU.EX2 R106, R106 ;  /* 0x0000006a006a7308 */ /* 0x000f220000000800 */
[--C-:B------:R-:W-:Y:S01]  /*f610*/  FADD.FTZ R65, R65, -R91.reuse ;  /* 0x8000005b41417221 */ /* 0x100fe20000010000 */
[----:B------:R-:W2:Y:S01]  /*f620*/  LDL.LU R203, [R1+0x104] ;  /* 0x0001040001cb7983 */ /* 0x000ea20000300800 */
[----:B------:R-:W-:Y:S01]  /*f630*/  FADD.FTZ R67, R67, -R91 ;  /* 0x8000005b43437221 */ /* 0x000fe20000010000 */
[----:B------:R-:W-:-:S04]  /*f640*/  FMUL.FTZ R62, R62, R57 ;  /* 0x000000393e3e7220 */ /* 0x000fc80000410000 */
[----:B------:R-:W4:Y:S01]  /*f650*/  MUFU.EX2 R102, R102 ;  /* 0x0000006600667308 */ /* 0x000f220000000800 */
[----:B------:R1:W5:Y:S01]  /*f660*/  LDL.LU R171, [R1+0x100] ;  /* 0x0001000001ab7983 */ /* 0x0003620000300800 */
[----:B------:R-:W-:Y:S01]  /*f670*/  FFMA.FTZ R59, -R157, R157, 1 ;  /* 0x3f8000009d3b7423 */ /* 0x000fe2000001019d */
[----:B---3--:R-:W-:Y:S01]  /*f680*/  FMUL.FTZ R56, R120, R56 ;  /* 0x0000003878387220 */ /* 0x008fe20000410000 */
[----:B------:R-:W-:Y:S01]  /*f690*/  FMUL.FTZ R92, R104, R92 ;  /* 0x0000005c685c7220 */ /* 0x000fe20000410000 */
[----:B------:R-:W-:Y:S01]  /*f6a0*/  FMUL.FTZ R64, R40, R64 ;  /* 0x0000004028407220 */ /* 0x000fe20000410000 */
[----:B------:R3:W5:Y:S02]  /*f6b0*/  LDL.LU R170, [R1+0xfc] ;  /* 0x0000fc0001aa7983 */ /* 0x0007640000300800 */
[----:B------:R-:W4:Y:S01]  /*f6c0*/  MUFU.EX2 R116, R116 ;  /* 0x0000007400747308 */ /* 0x000f220000000800 */
[----:B------:R-:W-:Y:S01]  /*f6d0*/  FADD.FTZ R58, R58, -R89 ;  /* 0x800000593a3a7221 */ /* 0x000fe20000010000 */
[----:B------:R-:W-:Y:S01]  /*f6e0*/  FFMA.FTZ R57, -R154, R154, 1 ;  /* 0x3f8000009a397423 */ /* 0x000fe2000001019a */
[----:B------:R-:W4:Y:S01]  /*f6f0*/  SHFL.IDX PT, R40, R15, R228, 0x1f ;  /* 0x00001fe40f287589 */ /* 0x000f2200000e0000 */
[----:B------:R-:W-:Y:S01]  /*f700*/  FMUL.FTZ R220, R107, R54 ;  /* 0x000000366bdc7220 */ /* 0x000fe20000410000 */
[----:B------:R-:W-:-:S02]  /*f710*/  FFMA.FTZ R218, -R163, R163, 1 ;  /* 0x3f800000a3da7423 */ /* 0x000fc400000101a3 */
[----:B------:R-:W4:Y:S01]  /*f720*/  SHFL.IDX PT, R91, R15, R235, 0x1f ;  /* 0x00001feb0f5b7589 */ /* 0x000f2200000e0000 */
[----:B------:R-:W4:Y:S01]  /*f730*/  MUFU.EX2 R115, R115 ;  /* 0x0000007300737308 */ /* 0x000f220000000800 */
[----:B------:R-:W-:Y:S02]  /*f740*/  FMUL.FTZ R59, R59, R56 ;  /* 0x000000383b3b7220 */ /* 0x000fe40000410000 */
[----:B------:R3:W5:Y:S01]  /*f750*/  LDL.LU R169, [R1+0xf8] ;  /* 0x0000f80001a97983 */ /* 0x0007620000300800 */
[----:B------:R-:W-:-:S03]  /*f760*/  FMUL.FTZ R56, R57, R92 ;  /* 0x0000005c39387220 */ /* 0x000fc60000410000 */
[----:B------:R-:W4:Y:S01]  /*f770*/  SHFL.IDX PT, R89, R15, R10, 0x1f ;  /* 0x00001f0a0f597589 */ /* 0x000f2200000e0000 */
[----:B------:R-:W4:Y:S03]  /*f780*/  MUFU.EX2 R110, R110 ;  /* 0x0000006e006e7308 */ /* 0x000f260000000800 */
[----:B------:R3:W5:Y:S01]  /*f790*/  LDL.LU R168, [R1+0xf4] ;  /* 0x0000f40001a87983 */ /* 0x0007620000300800 */
[----:B------:R-:W-:Y:S01]  /*f7a0*/  FADD.FTZ R66, R66, -R93 ;  /* 0x8000005d42427221 */ /* 0x000fe20000010000 */
[----:B------:R-:W-:Y:S02]  /*f7b0*/  FADD.FTZ R63, R68, -R90 ;  /* 0x8000005a443f7221 */ /* 0x000fe40000010000 */
[----:B------:R3:W5:Y:S01]  /*f7c0*/  LDL.LU R167, [R1+0xf0] ;  /* 0x0000f00001a77983 */ /* 0x0007620000300800 */
[----:B------:R-:W4:Y:S01]  /*f7d0*/  MUFU.EX2 R117, R117 ;  /* 0x0000007500757308 */ /* 0x000f220000000800 */
[----:B------:R-:W-:-:S02]  /*f7e0*/  FMUL.FTZ R53, R218, R220 ;  /* 0x000000dcda357220 */ /* 0x000fc40000410000 */
[----:B------:R3:W5:Y:S01]  /*f7f0*/  LDL.LU R166, [R1+0xec] ;  /* 0x0000ec0001a67983 */ /* 0x0007620000300800 */
[----:B------:R-:W-:Y:S01]  /*f800*/  FADD.FTZ R90, R70, -R90 ;  /* 0x8000005a465a7221 */ /* 0x000fe20000010000 */
[----:B------:R-:W-:Y:S02]  /*f810*/  FFMA.FTZ R54, -R162, R162, 1 ;  /* 0x3f800000a2367423 */ /* 0x000fe400000101a2 */
[----:B------:R3:W5:Y:S01]  /*f820*/  LDL.LU R165, [R1+0xe8] ;  /* 0x0000e80001a57983 */ /* 0x0007620000300800 */
[----:B------:R-:W4:Y:S01]  /*f830*/  MUFU.EX2 R123, R123 ;  /* 0x0000007b007b7308 */ /* 0x000f220000000800 */
[----:B------:R-:W-:Y:S02]  /*f840*/  FFMA.FTZ R70, -R156, R156, 1 ;  /* 0x3f8000009c467423 */ /* 0x000fe4000001019c */
[----:B------:R-:W4:Y:S01]  /*f850*/  SHFL.IDX PT, R92, R15, R230, 0x1f ;  /* 0x00001fe60f5c7589 */ /* 0x000f2200000e0000 */
[----:B------:R-:W-:Y:S01]  /*f860*/  FMUL.FTZ R61, R105, R61 ;  /* 0x0000003d693d7220 */ /* 0x000fe20000410000 */
[----:B------:R-:W-:-:S02]  /*f870*/  FFMA.FTZ R68, -R161, R161, 1 ;  /* 0x3f800000a1447423 */ /* 0x000fc400000101a1 */
[----:B------:R3:W5:Y:S01]  /*f880*/  LDL.LU R164, [R1+0xe4] ;  /* 0x0000e40001a47983 */ /* 0x0007620000300800 */
[----:B------:R-:W4:Y:S03]  /*f890*/  MUFU.EX2 R118, R118 ;  /* 0x0000007600767308 */ /* 0x000f260000000800 */
[----:B------:R-:W4:Y:S01]  /*f8a0*/  SHFL.IDX PT, R93, R15, R227, 0x1f ;  /* 0x00001fe30f5d7589 */ /* 0x000f2200000e0000 */
[----:B------:R-:W-:Y:S01]  /*f8b0*/  FFMA.FTZ R57, -R151, R151, 1 ;  /* 0x3f80000097397423 */ /* 0x000fe20000010197 */
[----:B-1----:R-:W-:Y:S02]  /*f8c0*/  FMUL.FTZ R66, R100, R66 ;  /* 0x0000004264427220 */ /* 0x002fe40000410000 */
[----:B------:R3:W5:Y:S01]  /*f8d0*/  LDL.LU R163, [R1+0xe0] ;  /* 0x0000e00001a37983 */ /* 0x0007620000300800 */
[----:B------:R-:W-:-:S03]  /*f8e0*/  FFMA.FTZ R60, -R159, R159, 1 ;  /* 0x3f8000009f3c7423 */ /* 0x000fc6000001019f */
[----:B------:R-:W1:Y:S01]  /*f8f0*/  SHFL.IDX PT, R220, R15, R229, 0x1f ;  /* 0x00001fe50fdc7589 */ /* 0x000e6200000e0000 */
[----:B------:R-:W-:-:S03]  /*f900*/  FMUL.FTZ R70, R70, R61 ;  /* 0x0000003d46467220 */ /* 0x000fc60000410000 */
[----:B------:R3:W5:Y:S04]  /*f910*/  LDL.LU R162, [R1+0xdc] ;  /* 0x0000dc0001a27983 */ /* 0x0007680000300800 */
[----:B------:R-:W1:Y:S01]  /*f920*/  SHFL.IDX PT, R218, R15, R233, 0x1f ;  /* 0x00001fe90fda7589 */ /* 0x000e6200000e0000 */
[----:B----4-:R-:W-:-:S03]  /*f930*/  FMUL.FTZ R58, R106, R58 ;  /* 0x0000003a6a3a7220 */ /* 0x010fc60000410000 */
[----:B------:R3:W5:Y:S01]  /*f940*/  LDL.LU R161, [R1+0xd8] ;  /* 0x0000d80001a17983 */ /* 0x0007620000300800 */
[----:B------:R-:W4:Y:S01]  /*f950*/  MUFU.EX2 R138, R138 ;  /* 0x0000008a008a7308 */ /* 0x000f220000000800 */
[----:B------:R-:W-:Y:S02]  /*f960*/  FMUL.FTZ R61, R102, R65 ;  /* 0x00000041663d7220 */ /* 0x000fe40000410000 */
[----:B------:R3:W5:Y:S01]  /*f970*/  LDL.LU R160, [R1+0xd4] ;  /* 0x0000d40001a07983 */ /* 0x0007620000300800 */
[----:B------:R-:W-:-:S03]  /*f980*/  FMUL.FTZ R65, R57, R66 ;  /* 0x0000004239417220 */ /* 0x000fc60000410000 */
[----:B------:R3:W5:Y:S01]  /*f990*/  LDL.LU R159, [R1+0xd0] ;  /* 0x0000d000019f7983 */ /* 0x0007620000300800 */
[----:B------:R-:W-:Y:S01]  /*f9a0*/  FFMA.FTZ R66, -R150, R150, 1 ;  /* 0x3f80000096427423 */ /* 0x000fe20000010196 */
[----:B------:R-:W-:Y:S02]  /*f9b0*/  FMUL.FTZ R63, R116, R63 ;  /* 0x0000003f743f7220 */ /* 0x000fe40000410000 */
[----:B------:R3:W5:Y:S01]  /*f9c0*/  LDL.LU R158, [R1+0xcc] ;  /* 0x0000cc00019e7983 */ /* 0x0007620000300800 */
[----:B------:R-:W-:-:S03]  /*f9d0*/  FMUL.FTZ R60, R60, R58 ;  /* 0x0000003a3c3c7220 */ /* 0x000fc60000410000 */
[----:B------:R3:W5:Y:S01]  /*f9e0*/  LDL.LU R157, [R1+0xc8] ;  /* 0x0000c800019d7983 */ /* 0x0007620000300800 */
[----:B------:R-:W-:-:S03]  /*f9f0*/  FFMA.FTZ R58, -R152, R152, 1 ;  /* 0x3f800000983a7423 */ /* 0x000fc60000010198 */
[----:B------:R3:W5:Y:S01]  /*fa00*/  LDL.LU R156, [R1+0xc4] ;  /* 0x0000c400019c7983 */ /* 0x0007620000300800 */
[----:B------:R-:W-:Y:S01]  /*fa10*/  FFMA.FTZ R57, -R149, R149, 1 ;  /* 0x3f80000095397423 */ /* 0x000fe20000010195 */
        /* <DEDUP_REMOVED lines=18> */
[----:B------:R-:W-:-:S02]  /*fb40*/  FMUL.FTZ R216, R118, R216 ;  /* 0x000000d876d87220 */ /* 0x000fc40000410000 */
[----:B------:R3:W5:Y:S01]  /*fb50*/  LDL.LU R148, [R1+0xa4] ;  /* 0x0000a40001947983 */ /* 0x0007620000300800 */
[--C-:B------:R-:W-:Y:S01]  /*fb60*/  FADD.FTZ R73, R73, -R40.reuse ;  /* 0x8000002849497221 */ /* 0x100fe20000010000 */
[--C-:B------:R-:W-:Y:S01]  /*fb70*/  FADD.FTZ R81, R81, -R91.reuse ;  /* 0x8000005b51517221 */ /* 0x100fe20000010000 */
[----:B------:R-:W-:Y:S01]  /*fb80*/  FADD.FTZ R83, R83, -R91 ;  /* 0x8000005b53537221 */ /* 0x000fe20000010000 */
[----:B------:R3:W5:Y:S01]  /*fb90*/  LDL.LU R147, [R1+0xa0] ;  /* 0x0000a00001937983 */ /* 0x0007620000300800 */
[----:B------:R-:W-:Y:S01]  /*fba0*/  FFMA.FTZ R88, -R145, R145, 1 ;  /* 0x3f80000091587423 */ /* 0x000fe20000010191 */
[----:B------:R-:W-:Y:S01]  /*fbb0*/  FMUL.FTZ R68, R68, R217 ;  /* 0x000000d944447220 */ /* 0x000fe20000410000 */
[--C-:B------:R-:W-:Y:S01]  /*fbc0*/  FADD.FTZ R72, R72, -R89.reuse ;  /* 0x8000005948487221 */ /* 0x100fe20000010000 */
[----:B------:R3:W5:Y:S01]  /*fbd0*/  LDL.LU R146, [R1+0x9c] ;  /* 0x00009c0001927983 */ /* 0x0007620000300800 */
[----:B------:R-:W-:Y:S01]  /*fbe0*/  FADD.FTZ R74, R74, -R89 ;  /* 0x800000594a4a7221 */ /* 0x000fe20000010000 */
[----:B------:R-:W-:Y:S01]  /*fbf0*/  FADD.FTZ R40, R75, -R40 ;  /* 0x800000284b287221 */ /* 0x000fe20000010000 */
[----:B------:R-:W-:Y:S01]  /*fc00*/  FFMA.FTZ R91, -R144, R144, 1 ;  /* 0x3f800000905b7423 */ /* 0x000fe20000010190 */
[----:B------:R3:W5:Y:S01]  /*fc10*/  LDL.LU R145, [R1+0x98] ;  /* 0x0000980001917983 */ /* 0x0007620000300800 */
[----:B------:R-:W-:Y:S01]  /*fc20*/  FMUL.FTZ R67, R67, R90 ;  /* 0x0000005a43437220 */ /* 0x000fe20000410000 */
[----:B------:R-:W-:Y:S01]  /*fc30*/  FFMA.FTZ R89, -R143, R143, 1 ;  /* 0x3f8000008f597423 */ /* 0x000fe2000001018f */
[----:B------:R-:W-:Y:S01]  /*fc40*/  FFMA.FTZ R90, -R142, R142, 1 ;  /* 0x3f8000008e5a7423 */ /* 0x000fe2000001018e */
[----:B------:R4:W3:Y:S01]  /*fc50*/  SHFL.IDX PT, R217, R15, R234, 0x1f ;  /* 0x00001fea0fd97589 */ /* 0x0008e200000e0000 */
[----:B------:R-:W-:-:S03]  /*fc60*/  FMUL.FTZ R61, R61, R216 ;  /* 0x000000d83d3d7220 */ /* 0x000fc60000410000 */
[----:B------:R1:W5:Y:S01]  /*fc70*/  LDL.LU R144, [R1+0x94] ;  /* 0x0000940001907983 */ /* 0x0003620000300800 */
[--C-:B------:R-:W-:Y:S01]  /*fc80*/  FADD.FTZ R84, R84, -R92.reuse ;  /* 0x8000005c54547221 */ /* 0x100fe20000010000 */
[----:B------:R-:W-:Y:S02]  /*fc90*/  FADD.FTZ R86, R86, -R92 ;  /* 0x8000005c56567221 */ /* 0x000fe40000010000 */
[----:B------:R1:W5:Y:S01]  /*fca0*/  LDL.LU R143, [R1+0x90] ;  /* 0x00009000018f7983 */ /* 0x0003620000300800 */
[----:B----4-:R4:W-:Y:S01]  /*fcb0*/  MUFU.EX2 R15, R121 ;  /* 0x00000079000f7308 */ /* 0x0109e20000000800 */
[----:B------:R-:W-:Y:S02]  /*fcc0*/  FMUL.FTZ R40, R138, R40 ;  /* 0x000000288a287220 */ /* 0x000fe40000410000 */
[----:B------:R1:W5:Y:S01]  /*fcd0*/  LDL.LU R142, [R1+0x8c] ;  /* 0x00008c00018e7983 */ /* 0x0003620000300800 */
[----:B------:R-:W-:Y:S01]  /*fce0*/  FFMA.FTZ R216, -R140, R140, 1 ;  /* 0x3f8000008cd87423 */ /* 0x000fe2000001018c */
[--C-:B------:R-:W-:Y:S01]  /*fcf0*/  FADD.FTZ R76, R76, -R93.reuse ;  /* 0x8000005d4c4c7221 */ /* 0x100fe20000010000 */
[----:B------:R-:W-:Y:S01]  /*fd00*/  FADD.FTZ R78, R78, -R93 ;  /* 0x8000005d4e4e7221 */ /* 0x000fe20000010000 */
[----:B------:R-:W-:Y:S01]  /*fd10*/  FFMA.FTZ R92, -R7, R7, 1 ;  /* 0x3f800000075c7423 */ /* 0x000fe20000010107 */
[----:B----4-:R-:W-:-:S02]  /*fd20*/  FFMA.FTZ R121, -R141, R141, 1 ;  /* 0x3f8000008d797423 */ /* 0x010fc4000001018d */
        /* <DEDUP_REMOVED lines=12> */
[----:B------:R-:W-:-:S03]  /*fdf0*/  FFMA.FTZ R40, -R2, R2, 1 ;  /* 0x3f80000002287423 */ /* 0x000fc60000010102 */
[----:B------:R4:W5:Y:S04]  /*fe00*/  LDL.LU R5, [R1+0x78] ;  /* 0x0000780001057983 */ /* 0x0009680000300800 */
[----:B------:R4:W5:Y:S04]  /*fe10*/  LDL.LU R4, [R1+0x74] ;  /* 0x0000740001047983 */ /* 0x0009680000300800 */
[----:B------:R4:W5:Y:S04]  /*fe20*/  LDL.LU R2, [R1+0x70] ;  /* 0x0000700001027983 */ /* 0x0009680000300800 */
[----:B------:R-:W4:Y:S01]  /*fe30*/  LDL R221, [R1+0x54] ;  /* 0x0000540001dd7983 */ /* 0x000f220000100800 */
[----:B------:R-:W1:Y:S08]  /*fe40*/  MUFU.EX2 R131, R131 ;  /* 0x0000008300837308 */ /* 0x000e700000000800 */
        /* <DEDUP_REMOVED lines=16> */
[----:B------:R-:W-:Y:S01]  /*ff50*/  FMUL.FTZ R76, R126, R76 ;  /* 0x0000004c7e4c7220 */ /* 0x000fe20000410000 */
[----:B---3--:R-:W-:Y:S01]  /*ff60*/  FMUL.FTZ R82, R137, R82 ;  /* 0x0000005289527220 */ /* 0x008fe20000410000 */
        /* <DEDUP_REMOVED lines=229> */
.L_x_1541:
        /* <DEDUP_REMOVED lines=70> */
.L_x_1542:
        /* <DEDUP_REMOVED lines=12> */
.L_x_1532:
        /* <DEDUP_REMOVED lines=34> */
.L_x_1500:
[----:B------:R-:W-:Y:S05]  /*11500*/  @P0 BRA `(.L_x_1498) ;  /* 0x00000044002c0947 */ /* 0x000fea0003800000 */
[----:B------:R-:W2:Y:S01]  /*11510*/  LDC R17, c[0x0][0x850] ;  /* 0x00021400ff117b82 */ /* 0x000ea20000000800 */
[----:B------:R-:W3:Y:S01]  /*11520*/  S2R R14, SR_TID.X ;  /* 0x00000000000e7919 */ /* 0x000ee20000002100 */
[----:B------:R-:W-:Y:S01]  /*11530*/  MOV R4, 0x400 ;  /* 0x0000040000047802 */ /* 0x000fe20000000f00 */
[----:B------:R-:W-:Y:S01]  /*11540*/  ULDC.64 UR4, c[0x0][0x818] ;  /* 0x0002060000047ab9 */ /* 0x000fe20000000a00 */
[----:B------:R-:W-:Y:S01]  /*11550*/  ULDC.64 UR6, c[0x0][0x840] ;  /* 0x0002100000067ab9 */ /* 0x000fe20000000a00 */
[----:B------:R-:W4:Y:S01]  /*11560*/  S2R R10, SR_CTAID.Y ;  /* 0x00000000000a7919 */ /* 0x000f220000002600 */
[----:B------:R-:W5:Y:S01]  /*11570*/  S2R R9, SR_CgaCtaId ;  /* 0x0000000000097919 */ /* 0x000f620000008800 */
[----:B------:R-:W1:Y:S01]  /*11580*/  S2R R12, SR_CTAID.X ;  /* 0x00000000000c7919 */ /* 0x000e620000002500 */
[----:B------:R-:W1:Y:S01]  /*11590*/  S2R R21, SR_CTAID.Z ;  /* 0x0000000000157919 */ /* 0x000e620000002700 */
[----:B--2---:R-:W-:Y:S01]  /*115a0*/  ISETP.NE.AND P0, PT, R17, 0x1, PT ;  /* 0x000000011100780c */ /* 0x004fe20003f05270 */
[----:B---3--:R-:W-:-:S12]  /*115b0*/  VIADD R19, R14, 0xffffff80 ;  /* 0xffffff800e137836 */ /* 0x008fd80000000000 */
[----:B------:R-:W2:Y:S01]  /*115c0*/  @P0 LDC R3, c[0x0][0x854] ;  /* 0x00021500ff030b82 */ /* 0x000ea20000000800 */
[----:B------:R-:W-:Y:S02]  /*115d0*/  SHF.R.S32.HI R2, RZ, 0x1f, R19 ;  /* 0x0000001fff027819 */ /* 0x000fe40000011413 */
[----:B----4-:R-:W-:Y:S02]  /*115e0*/  MOV R7, R10 ;  /* 0x0000000a00077202 */ /* 0x010fe40000000f00 */
[----:B-----5:R-:W-:Y:S02]  /*115f0*/  LEA R23, R9, R4, 0x18 ;  /* 0x0000000409177211 */ /* 0x020fe400078ec0ff */
[----:B------:R-:W-:Y:S01]  /*11600*/  LEA.HI R2, R2, R19, RZ, 0x7 ;  /* 0x0000001302027211 */ /* 0x000fe200078f38ff */
[----:B------:R-:W3:Y:S01]  /*11610*/  @P0 LDC R5, c[0x0][0x858] ;  /* 0x00021600ff050b82 */ /* 0x000ee20000000800 */
[----:B-1----:R-:W-:Y:S02]  /*11620*/  IMAD.SHL.U32 R4, R12, 0x2000, RZ ;  /* 0x000020000c047824 */ /* 0x002fe400078e00ff */
[----:B--2---:R-:W-:-:S05]  /*11630*/  @P0 IMAD.HI.U32 R0, R10, R3, RZ ;  /* 0x000000030a000227 */ /* 0x004fca00078e00ff */
[----:B---3--:R-:W-:Y:S02]  /*11640*/  @P0 SHF.R.U32.HI R7, RZ, R5, R0 ;  /* 0x00000005ff070219 */ /* 0x008fe40000011600 */
[C---:B------:R-:W-:Y:S02]  /*11650*/  LOP3.LUT R0, R2.reuse, 0xfffff80, RZ, 0xc0, !PT ;  /* 0x0fffff8002007812 */ /* 0x040fe400078ec0ff */
[----:B------:R-:W-:Y:S02]  /*11660*/  SHF.R.S32.HI R11, RZ, 0x1f, R7 ;  /* 0x0000001fff0b7819 */ /* 0x000fe40000011407 */
[----:B------:R-:W-:Y:S01]  /*11670*/  SHF.R.S32.HI R5, RZ, 0x1f, R4 ;  /* 0x0000001fff057819 */ /* 0x000fe20000011404 */
[----:B------:R-:W-:Y:S01]  /*11680*/  IMAD.IADD R0, R19, 0x1, -R0 ;  /* 0x0000000113007824 */ /* 0x000fe200078e0a00 */
[----:B------:R-:W-:Y:S01]  /*11690*/  SHF.L.U32 R2, R2, 0x5, RZ ;  /* 0x0000000502027819 */ /* 0x000fe200000006ff */
[C---:B------:R-:W-:Y:S02]  /*116a0*/  IMAD R6, R11.reuse, UR4, RZ ;  /* 0x000000040b067c24 */ /* 0x040fe4000f8e02ff */
[----:B------:R-:W-:Y:S01]  /*116b0*/  IMAD R8, R11, UR6, RZ ;  /* 0x000000060b087c24 */ /* 0x000fe2000f8e02ff */
[----:B------:R-:W-:Y:S01]  /*116c0*/  LOP3.LUT R9, R2, 0x3ffff000, RZ, 0xc0, !PT ;  /* 0x3ffff00002097812 */ /* 0x000fe200078ec0ff */
[----:B------:R-:W-:-:S03]  /*116d0*/  IMAD.WIDE.U32 R2, R7, UR4, R4 ;  /* 0x0000000407027c25 */ /* 0x000fc6000f8e0004 */
[----:B------:R-:W-:Y:S01]  /*116e0*/  LEA R0, R0, R9, 0x2 ;  /* 0x0000000900007211 */ /* 0x000fe200078e10ff */
[C---:B------:R-:W-:Y:S01]  /*116f0*/  IMAD R13, R7.reuse, UR5, R6 ;  /* 0x00000005070d7c24 */ /* 0x040fe2000f8e0206 */
[----:B------:R-:W-:Y:S01]  /*11700*/  SHF.R.S32.HI R6, RZ, 0x1f, R21 ;  /* 0x0000001fff067819 */ /* 0x000fe20000011415 */
        /* <DEDUP_REMOVED lines=8> */
[C---:B------:R-:W-:Y:S02]  /*11790*/  IMAD R13, R21.reuse, UR5, R8 ;  /* 0x00000005150d7c24 */ /* 0x040fe4000f8e0208 */
[----:B------:R-:W-:-:S04]  /*117a0*/  IMAD.WIDE.U32 R2, R21, UR4, R2 ;  /* 0x0000000415027c25 */ /* 0x000fc8000f8e0002 */
[----:B------:R-:W-:Y:S01]  /*117b0*/  IMAD R9, R21, UR7, R6 ;  /* 0x0000000715097c24 */ /* 0x000fe2000f8e0206 */
[----:B------:R-:W-:Y:S01]  /*117c0*/  IADD3 R13, R3, R13, RZ ;  /* 0x0000000d030d7210 */ /* 0x000fe20007ffe0ff */
[----:B------:R-:W-:Y:S01]  /*117d0*/  IMAD.WIDE.U32 R4, R21, UR6, R4 ;  /* 0x0000000615047c25 */ /* 0x000fe2000f8e0004 */
[----:B------:R-:W-:Y:S05]  /*117e0*/  WARPSYNC.ALL ;  /* 0x0000000000007948 */ /* 0x000fea0003800000 */
[----:B------:R-:W-:Y:S02]  /*117f0*/  IMAD R0, R0, 0x4, R23 ;  /* 0x0000000400007824 */ /* 0x000fe400078e0217 */
[----:B------:R-:W-:Y:S01]  /*11800*/  IMAD.IADD R9, R5, 0x1, R9 ;  /* 0x0000000105097824 */ /* 0x000fe200078e0209 */
[----:B------:R-:W-:Y:S01]  /*11810*/  BAR.SYNC.DEFER_BLOCKING 0x1, 0x100 ;  /* 0x0044000000007b1d */ /* 0x000fe20000010000 */
[----:B------:R-:W-:-:S02]  /*11820*/  ISETP.NE.AND P0, PT, R19, RZ, PT ;  /* 0x000000ff1300720c */ /* 0x000fc40003f05270 */
[----:B------:R-:W-:-:S03]  /*11830*/  ISETP.NE.AND P1, PT, R14, 0x80, PT ;  /* 0x000000800e00780c */ /* 0x000fc60003f25270 */
        /* <DEDUP_REMOVED lines=10> */
[----:B------:R-:W-:Y:S02]  /*118e0*/  IADD3 R6, P2, P3, R8, R6, R7 ;  /* 0x0000000608067210 */ /* 0x000fe40007b5e007 */
[----:B------:R-:W-:Y:S01]  /*118f0*/  SHF.R.S32.HI R8, RZ, 0x1f, R8 ;  /* 0x0000001fff087819 */ /* 0x000fe20000011408 */
[----:B------:R3:W-:Y:S03]  /*11900*/  STS.128 [R0], R172 ;  /* 0x000000ac00007388 */ /* 0x0007e60000000c00 */
[----:B------:R-:W-:Y:S01]  /*11910*/  IADD3.X R11, R8, R12, R11, P2, P3 ;  /* 0x0000000c080b7210 */ /* 0x000fe200017e640b */
[----:B------:R-:W-:Y:S01]  /*11920*/  IMAD.MOV R8, RZ, RZ, -R7 ;  /* 0x000000ffff087224 */ /* 0x000fe200078e0a07 */
[C---:B------:R-:W-:Y:S01]  /*11930*/  SHF.L.U32 R12, R6.reuse, 0x2, RZ ;  /* 0x00000002060c7819 */ /* 0x040fe200000006ff */
[----:B------:R3:W-:Y:S01]  /*11940*/  STS.128 [R0+0x800], R176 ;  /* 0x000800b000007388 */ /* 0x0007e20000000c00 */
[----:B------:R-:W-:Y:S01]  /*11950*/  SHF.L.U64.HI R11, R6, 0x2, R11 ;  /* 0x00000002060b7819 */ /* 0x000fe2000001020b */
[----:B------:R-:W-:Y:S01]  /*11960*/  IMAD R17, R17, R8, R10 ;  /* 0x0000000811117224 */ /* 0x000fe200078e020a */
        /* <DEDUP_REMOVED lines=11> */
.L_x_1546:
[----:B------:R-:W2:Y:S04]  /*11a20*/  LDG.E.STRONG.GPU R8, desc[UR38][R6.64] ;  /* 0x0000002606087981 */ /* 0x000ea8000c1ef900 */
[----:B--2---:R-:W-:Y:S01]  /*11a30*/  CCTL.IVALL ;  /* 0x00000000ff00798f */ /* 0x004fe20002000000 */
[----:B------:R-:W-:Y:S05]  /*11a40*/  YIELD ;  /* 0x0000000000007946 */ /* 0x000fea0003800000 */
[----:B------:R-:W-:-:S13]  /*11a50*/  ISETP.NE.AND P0, PT, R8, R17, PT ;  /* 0x000000110800720c */ /* 0x000fda0003f05270 */
[----:B------:R-:W-:Y:S05]  /*11a60*/  @P0 BRA `(.L_x_1546) ;  /* 0xfffffffc00ec0947 */ /* 0x000fea000383ffff */
.L_x_1545:
[----:B------:R-:W-:Y:S05]  /*11a70*/  BSYNC B0 ;  /* 0x0000000000007941 */ /* 0x000fea0003800000 */
.L_x_1544:
[----:B------:R-:W-:Y:S01]  /*11a80*/  UMOV UR4, 0xffffffff ;  /* 0xffffffff00047882 */ /* 0x000fe20000000000 */
[----:B------:R-:W-:Y:S02]  /*11a90*/  LEA.HI.X R13, R2, R15, R13, 0x2, P2 ;  /* 0x0000000f020d7211 */ /* 0x000fe400010f140d */
[----:B------:R-:W-:Y:S01]  /*11aa0*/  LEA.HI.X R9, R4, R19, R9, 0x2, P3 ;  /* 0x0000001304097211 */ /* 0x000fe200018f1409 */
[----:B------:R-:W-:Y:S06]  /*11ab0*/  BRA.DIV UR4, `(.L_x_1547) ;  /* 0x0000004204747947 */ /* 0x000fec000b800000 */
[----:B------:R-:W-:Y:S01]  /*11ac0*/  NOP ;  /* 0x0000000000007918 */ /* 0x000fe20000000000 */
.L_x_1645:
        /* <DEDUP_REMOVED lines=17> */
.L_x_1550:
[----:B------:R-:W-:Y:S01]  /*11be0*/  @P0 ELECT P2, URZ, PT ;  /* 0x00000000003f082f */ /* 0x000fe20003840000 */
[----:B------:R1:W-:-:S12]  /*11bf0*/  UBLKRED.G.S.ADD.F32.RN [UR4], [UR6], UR7, desc[UR8] ;  /* 0x00000804060073bb */ /* 0x0003d800080a1407 */
[----:B------:R-:W-:Y:S02]  /*11c00*/  @P2 PLOP3.LUT P0, PT, P2, PT, PT, 0x8, 0x0 ;  /* 0x000000000000281c */ /* 0x000fe4000170e170 */
[----:B------:R-:W-:-:S11]  /*11c10*/  PLOP3.LUT P2, PT, PT, PT, PT, 0x8, 0x0 ;  /* 0x000000000000781c */ /* 0x000fd60003f4e170 */
[----:B-1----:R-:W-:Y:S05]  /*11c20*/  @P0 BRA.U.ANY `(.L_x_1550) ;  /* 0xfffffffd00ec0947 */ /* 0x002fea000393ffff */
[----:B------:R0:W-:Y:S01]  /*11c30*/  UTMACMDFLUSH ;  /* 0x00000000000079b7 */ /* 0x0001e20000000000 */
[----:B------:R-:W-:-:S04]  /*11c40*/  DEPBAR.LE SB0, 0x0 ;  /* 0x000080000000791a */ /* 0x000fc80000000000 */
.L_x_1549:
[----:B------:R-:W-:Y:S05]  /*11c50*/  BSYNC B0 ;  /* 0x0000000000007941 */ /* 0x000fea0003800000 */
.L_x_1548:
        /* <DEDUP_REMOVED lines=12> */
[----:B------:R-:W-:-:S05]  /*11d20*/  MOV R3, 0x1 ;  /* 0x0000000100037802 */ /* 0x000fca0000000f00 */
[----:B------:R1:W-:Y:S02]  /*11d30*/  REDG.E.ADD.S32.STRONG.GPU desc[UR38][R6.64], R3 ;  /* 0x000000030600798e */ /* 0x0003e4000c10e3a6 */
.L_x_1552:
[----:B------:R-:W-:Y:S05]  /*11d40*/  BSYNC B0 ;  /* 0x0000000000007941 */ /* 0x000fea0003800000 */
.L_x_1551:
[----:B------:R-:W-:Y:S06]  /*11d50*/  BAR.SYNC.DEFER_BLOCKING 0x1, 0x100 ;  /* 0x0044000000007b1d */ /* 0x000fec0000010000 */
[----:B------:R-:W-:Y:S01]  /*11d60*/  ULDC.64 UR4, c[0x0][0x860] ;  /* 0x0002180000047ab9 */ /* 0x000fe20000000a00 */
[----:B------:R-:W-:Y:S01]  /*11d70*/  BSSY B0, `(.L_x_1553) ;  /* 0x0000011000007945 */ /* 0x000fe20003800000 */
[----:B------:R-:W-:-:S04]  /*11d80*/  IADD3 R2, P0, R12, UR4, RZ ;  /* 0x000000040c027c10 */ /* 0x000fc8000ff1e0ff */
[----:B-1----:R-:W-:Y:S01]  /*11d90*/  IADD3.X R3, R11, UR5, RZ, P0, !PT ;  /* 0x000000050b037c10 */ /* 0x002fe200087fe4ff */
        /* <DEDUP_REMOVED lines=9> */
.L_x_1555:
[----:B-1-3--:R-:W2:Y:S04]  /*11e30*/  LDG.E.STRONG.GPU R0, desc[UR38][R2.64] ;  /* 0x0000002602007981 */ /* 0x00aea8000c1ef900 */
[----:B--2---:R-:W-:Y:S01]  /*11e40*/  CCTL.IVALL ;  /* 0x00000000ff00798f */ /* 0x004fe20002000000 */
[----:B------:R-:W-:Y:S05]  /*11e50*/  YIELD ;  /* 0x0000000000007946 */ /* 0x000fea0003800000 */
[----:B------:R-:W-:-:S13]  /*11e60*/  ISETP.NE.AND P0, PT, R0, R17, PT ;  /* 0x000000110000720c */ /* 0x000fda0003f05270 */
[----:B------:R-:W-:Y:S05]  /*11e70*/  @P0 BRA `(.L_x_1555) ;  /* 0xfffffffc00ec0947 */ /* 0x000fea000383ffff */
.L_x_1554:
[----:B------:R-:W-:Y:S05]  /*11e80*/  BSYNC B0 ;  /* 0x0000000000007941 */ /* 0x000fea0003800000 */
.L_x_1553:
[----:B------:R-:W-:-:S03]  /*11e90*/  UMOV UR4, 0xffffffff ;  /* 0xffffffff00047882 */ /* 0x000fc60000000000 */
[----:B------:R-:W-:Y:S05]  /*11ea0*/  BRA.DIV UR4, `(.L_x_1556) ;  /* 0x0000003e04947947 */ /* 0x000fea000b800000 */
[----:B------:R-:W-:Y:S01]  /*11eb0*/  NOP ;  /* 0x0000000000007918 */ /* 0x000fe20000000000 */
.L_x_1648:
        /* <DEDUP_REMOVED lines=17> */
.L_x_1559:
[----:B------:R-:W-:Y:S01]  /*11fd0*/  @P0 ELECT P2, URZ, PT ;  /* 0x00000000003f082f */ /* 0x000fe20003840000 */
[----:B------:R2:W-:-:S12]  /*11fe0*/  UBLKRED.G.S.ADD.F32.RN [UR4], [UR6], UR7, desc[UR8] ;  /* 0x00000804060073bb */ /* 0x0005d800080a1407 */
[----:B------:R-:W-:Y:S02]  /*11ff0*/  @P2 PLOP3.LUT P0, PT, P2, PT, PT, 0x8, 0x0 ;  /* 0x000000000000281c */ /* 0x000fe4000170e170 */
[----:B------:R-:W-:-:S11]  /*12000*/  PLOP3.LUT P2, PT, PT, PT, PT, 0x8, 0x0 ;  /* 0x000000000000781c */ /* 0x000fd60003f4e170 */
[----:B--2---:R-:W-:Y:S05]  /*12010*/  @P0 BRA.U.ANY `(.L_x_1559) ;  /* 0xfffffffd00ec0947 */ /* 0x004fea000393ffff */
[----:B------:R0:W-:Y:S01]  /*12020*/  UTMACMDFLUSH ;  /* 0x00000000000079b7 */ /* 0x0001e20000000000 */
[----:B------:R-:W-:-:S04]  /*12030*/  DEPBAR.LE SB0, 0x0 ;  /* 0x000080000000791a */ /* 0x000fc80000000000 */
.L_x_1558:
[----:B------:R-:W-:Y:S05]  /*12040*/  BSYNC B0 ;  /* 0x0000000000007941 */ /* 0x000fea0003800000 */
.L_x_1557:
        /* <DEDUP_REMOVED lines=11> */
[----:B012345:R-:W-:Y:S04]  /*12100*/  CCTL.IVALL ;  /* 0x00000000ff00798f */ /* 0x03ffe80002000000 */
[----:B------:R2:W-:Y:S01]  /*12110*/  REDG.E.ADD.S32.STRONG.GPU desc[UR38][R2.64], R5 ;  /* 0x000000050200798e */ /* 0x0005e2000c10e3a6 */
[----:B------:R-:W-:Y:S05]  /*12120*/  BRA `(.L_x_1498) ;  /* 0x0000003800247947 */ /* 0x000fea0003800000 */
.L_x_1496:
        /* <DEDUP_REMOVED lines=34> */
.L_x_1561:
[----:B------:R-:W-:-:S07]  /*12350*/  MOV R9, UR5 ;  /* 0x0000000500097c02 */ /* 0x000fce0008000f00 */
.L_x_1562:
[----:B------:R-:W-:Y:S01]  /*12360*/  ULEA UR6, UR22, UR6, 0x7 ;  /* 0x0000000616067291 */ /* 0x000fe2000f8e383f */
[----:B------:R-:W-:Y:S01]  /*12370*/  ULDC UR4, c[0x0][0x290] ;  /* 0x0000a40000047ab9 */ /* 0x000fe20000000800 */
[----:B------:R-:W-:Y:S01]  /*12380*/  ULDC UR7, c[0x0][0x74c] ;  /* 0x0001d30000077ab9 */ /* 0x000fe20000000800 */
[----:B------:R-:W-:Y:S01]  /*12390*/  ULDC UR14, c[0x0][0x288] ;  /* 0x0000a200000e7ab9 */ /* 0x000fe20000000800 */
[----:B------:R-:W-:Y:S01]  /*123a0*/  UIADD3 UR10, -UR7, UR6, -UR4 ;  /* 0x00000006070a7290 */ /* 0x000fe2000fffe904 */
[----:B------:R-:W-:-:S03]  /*123b0*/  ELECT P0, URZ, PT ;  /* 0x00000000003f782f */ /* 0x000fc60003800000 */
[----:B------:R-:W-:Y:S01]  /*123c0*/  USHF.R.S32.HI UR12, URZ, 0x1f, UR10 ;  /* 0x0000001f3f0c7899 */ /* 0x000fe2000801140a */
[----:B------:R-:W-:Y:S02]  /*123d0*/  ULDC.64 UR6, c[0x0][0x2d8] ;  /* 0x0000b60000067ab9 */ /* 0x000fe40000000a00 */
[----:B------:R-:W-:Y:S02]  /*123e0*/  UIMAD UR4, UR11, UR6, URZ ;  /* 0x000000060b0472a4 */ /* 0x000fe4000f8e023f */
[----:B------:R-:W-:Y:S02]  /*123f0*/  ULEA.HI UR10, UR12, UR10, URZ, 0x7 ;  /* 0x0000000a0c0a7291 */ /* 0x000fe4000f8f383f */
[----:B------:R-:W-:Y:S02]  /*12400*/  UIMAD.WIDE.U32 UR8, UR16, UR6, URZ ;  /* 0x00000006100872a5 */ /* 0x000fe4000f8e003f */
[----:B------:R-:W-:Y:S02]  /*12410*/  UIMAD UR4, UR16, UR7, UR4 ;  /* 0x00000007100472a4 */ /* 0x000fe4000f8e0204 */
[----:B------:R-:W-:-:S02]  /*12420*/  USHF.R.S32.HI UR6, URZ, 0x1f, UR15 ;  /* 0x0000001f3f067899 */ /* 0x000fc4000801140f */
[----:B------:R-:W-:Y:S01]  /*12430*/  USHF.R.S32.HI UR7, URZ, 0x7, UR10 ;  /* 0x000000073f077899 */ /* 0x000fe2000801140a */
[----:B------:R-:W-:Y:S01]  /*12440*/  ULDC.64 UR12, c[0x0][0x2e0] ;  /* 0x0000b800000c7ab9 */ /* 0x000fe20000000a00 */
[----:B------:R-:W-:Y:S02]  /*12450*/  UIADD3 UR9, UR9, UR4, URZ ;  /* 0x0000000409097290 */ /* 0x000fe4000fffe03f */
[----:B------:R-:W-:Y:S02]  /*12460*/  UIMAD UR6, UR6, UR12, URZ ;  /* 0x0000000c060672a4 */ /* 0x000fe4000f8e023f */
[----:B------:R-:W-:Y:S02]  /*12470*/  UISETP.LT.AND UP0, UPT, URZ, UR7, UPT ;  /* 0x000000073f00728c */ /* 0x000fe4000bf01270 */
[----:B------:R-:W-:Y:S02]  /*12480*/  UIMAD UR4, UR15, UR13, UR6 ;  /* 0x0000000d0f0472a4 */ /* 0x000fe4000f8e0206 */
[----:B------:R-:W-:-:S02]  /*12490*/  USEL UR6, URZ, UR7, !UP0 ;  /* 0x000000073f067287 */ /* 0x000fc4000c000000 */
[----:B------:R-:W-:Y:S02]  /*124a0*/  UIMAD UR10, UR15, UR14, URZ ;  /* 0x0000000e0f0a72a4 */ /* 0x000fe4000f8e023f */
[----:B------:R-:W-:Y:S02]  /*124b0*/  UIMAD.WIDE.U32 UR8, UR15, UR12, UR8 ;  /* 0x0000000c0f0872a5 */ /* 0x000fe4000f8e0008 */
[----:B------:R-:W-:Y:S01]  /*124c0*/  ISETP.GT.AND P1, PT, R9, UR6, PT ;  /* 0x0000000609007c0c */ /* 0x000fe2000bf24270 */
[----:B------:R-:W-:-:S04]  /*124d0*/  UIADD3 UR7, UP0, UR10, UR16, URZ ;  /* 0x000000100a077290 */ /* 0x000fc8000ff1e03f */
        /* <DEDUP_REMOVED lines=22> */
.L_x_1567:
[----:B------:R-:W2:Y:S04]  /*12640*/  LDG.E.STRONG.GPU R0, desc[UR38][R2.64] ;  /* 0x0000002602007981 */ /* 0x000ea8000c1ef900 */
[----:B--2---:R-:W-:Y:S01]  /*12650*/  CCTL.IVALL ;  /* 0x00000000ff00798f */ /* 0x004fe20002000000 */
[----:B------:R-:W-:Y:S05]  /*12660*/  YIELD ;  /* 0x0000000000007946 */ /* 0x000fea0003800000 */
[----:B------:R-:W-:-:S13]  /*12670*/  ISETP.NE.AND P1, PT, R0, UR22, PT ;  /* 0x0000001600007c0c */ /* 0x000fda000bf25270 */
[----:B------:R-:W-:Y:S05]  /*12680*/  @P1 BRA `(.L_x_1567) ;  /* 0xfffffffc00ec1947 */ /* 0x000fea000383ffff */
.L_x_1566:
[----:B------:R-:W-:Y:S05]  /*12690*/  BSYNC B0 ;  /* 0x0000000000007941 */ /* 0x000fea0003800000 */
.L_x_1565:
[----:B------:R-:W-:-:S03]  /*126a0*/  UMOV UR4, 0xffffffff ;  /* 0xffffffff00047882 */ /* 0x000fc60000000000 */
[----:B------:R-:W-:Y:S05]  /*126b0*/  BRA.DIV UR4, `(.L_x_1568) ;  /* 0x0000003604ac7947 */ /* 0x000fea000b800000 */
[----:B------:R-:W-:Y:S01]  /*126c0*/  NOP ;  /* 0x0000000000007918 */ /* 0x000fe20000000000 */
.L_x_1651:
        /* <DEDUP_REMOVED lines=22> */
.L_x_1570:
[----:B------:R-:W-:Y:S05]  /*12830*/  BSYNC B0 ;  /* 0x0000000000007941 */ /* 0x000fea0003800000 */
.L_x_1569:
        /* <DEDUP_REMOVED lines=20> */
.L_x_1572:
[----:B------:R-:W-:Y:S05]  /*12980*/  BSYNC B0 ;  /* 0x0000000000007941 */ /* 0x000fea0003800000 */
.L_x_1571:
[----:B------:R-:W-:Y:S06]  /*12990*/  BAR.ARV 0xa, 0xa0 ;  /* 0x0282800000007b1d */ /* 0x000fec0000002000 */
[----:B------:R-:W-:Y:S04]  /*129a0*/  BSSY B0, `(.L_x_1573) ;  /* 0x0000003000007945 */ /* 0x000fe80003800000 */
[----:B------:R-:W-:Y:S05]  /*129b0*/  @!P0 BRA `(.L_x_1574) ;  /* 0x0000000000048947 */ /* 0x000fea0003800000 */
[----:B------:R-:W-:-:S04]  /*129c0*/  DEPBAR.LE SB0, 0x0 ;  /* 0x000080000000791a */ /* 0x000fc80000000000 */
.L_x_1574:
[----:B------:R-:W-:Y:S05]  /*129d0*/  BSYNC B0 ;  /* 0x0000000000007941 */ /* 0x000fea0003800000 */
.L_x_1573:
        /* <DEDUP_REMOVED lines=19> */
.L_x_1576:
[----:B------:R-:W-:Y:S05]  /*12b10*/  BSYNC B0 ;  /* 0x0000000000007941 */ /* 0x000fea0003800000 */
.L_x_1575:
[----:B------:R-:W-:Y:S01]  /*12b20*/  UIADD3 UR13, UR6, 0x1, URZ ;  /* 0x00000001060d7890 */ /* 0x000fe2000fffe03f */
[----:B------:R-:W-:Y:S11]  /*12b30*/  BRA `(.L_x_1577) ;  /* 0x0000000000047947 */ /* 0x000ff60003800000 */
.L_x_1564:
[----:B------:R-:W-:-:S05]  /*12b40*/  UMOV UR13, UR6 ;  /* 0x00000006000d7c82 */ /* 0x000fca0008000000 */
.L_x_1577:
        /* <DEDUP_REMOVED lines=11> */
.L_x_1602:
        /* <DEDUP_REMOVED lines=11> */
.L_x_1580:
[----:B------:R-:W2:Y:S04]  /*12cb0*/  LDG.E.STRONG.GPU R0, desc[UR38][R2.64] ;  /* 0x0000002602007981 */ /* 0x000ea8000c1ef900 */
[----:B--2---:R-:W-:Y:S01]  /*12cc0*/  CCTL.IVALL ;  /* 0x00000000ff00798f */ /* 0x004fe20002000000 */
[----:B------:R-:W-:Y:S05]  /*12cd0*/  YIELD ;  /* 0x0000000000007946 */ /* 0x000fea0003800000 */
[----:B------:R-:W-:-:S13]  /*12ce0*/  ISETP.NE.AND P1, PT, R0, UR22, PT ;  /* 0x0000001600007c0c */ /* 0x000fda000bf25270 */
[----:B------:R-:W-:Y:S05]  /*12cf0*/  @P1 BRA `(.L_x_1580) ;  /* 0xfffffffc00ec1947 */ /* 0x000fea000383ffff */
.L_x_1579:
[----:B------:R-:W-:Y:S05]  /*12d00*/  BSYNC B0 ;  /* 0x0000000000007941 */ /* 0x000fea0003800000 */
.L_x_1578:
[----:B------:R-:W-:-:S03]  /*12d10*/  UMOV UR16, 0xffffffff ;  /* 0xffffffff00107882 */ /* 0x000fc60000000000 */
[----:B------:R-:W-:Y:S05]  /*12d20*/  BRA.DIV UR16, `(.L_x_1581) ;  /* 0x00000032102c7947 */ /* 0x000fea000b800000 */
[----:B------:R-:W-:Y:S01]  /*12d30*/  NOP ;  /* 0x0000000000007918 */ /* 0x000fe20000000000 */
.L_x_1654:
        /* <DEDUP_REMOVED lines=19> */
.L_x_1583:
[----:B------:R-:W-:Y:S05]  /*12e70*/  BSYNC B0 ;  /* 0x0000000000007941 */ /* 0x000fea0003800000 */
.L_x_1582:
        /* <DEDUP_REMOVED lines=15> */
.L_x_1585:
[----:B------:R-:W-:Y:S05]  /*12f70*/  BSYNC B0 ;  /* 0x0000000000007941 */ /* 0x000fea0003800000 */
.L_x_1584:
[----:B------:R-:W-:Y:S06]  /*12f80*/  BAR.ARV 0xa, 0xa0 ;  /* 0x0282800000007b1d */ /* 0x000fec0000002000 */
[----:B------:R-:W-:Y:S04]  /*12f90*/  BSSY B0, `(.L_x_1586) ;  /* 0x0000003000007945 */ /* 0x000fe80003800000 */
[----:B------:R-:W-:Y:S05]  /*12fa0*/  @!P0 BRA `(.L_x_1587) ;  /* 0x0000000000048947 */ /* 0x000fea0003800000 */
[----:B------:R-:W-:-:S04]  /*12fb0*/  DEPBAR.LE SB0, 0x0 ;  /* 0x000080000000791a */ /* 0x000fc80000000000 */
.L_x_1587:
[----:B------:R-:W-:Y:S05]  /*12fc0*/  BSYNC B0 ;  /* 0x0000000000007941 */ /* 0x000fea0003800000 */
.L_x_1586:
        /* <DEDUP_REMOVED lines=19> */
.L_x_1589:
[----:B------:R-:W-:Y:S05]  /*13100*/  BSYNC B0 ;  /* 0x0000000000007941 */ /* 0x000fea0003800000 */
.L_x_1588:
        /* <DEDUP_REMOVED lines=9> */
.L_x_1592:
[----:B------:R-:W2:Y:S04]  /*131a0*/  LDG.E.STRONG.GPU R0, desc[UR38][R2.64] ;  /* 0x0000002602007981 */ /* 0x000ea8000c1ef900 */
[----:B--2---:R-:W-:Y:S01]  /*131b0*/  CCTL.IVALL ;  /* 0x00000000ff00798f */ /* 0x004fe20002000000 */
[----:B------:R-:W-:Y:S05]  /*131c0*/  YIELD ;  /* 0x0000000000007946 */ /* 0x000fea0003800000 */
[----:B------:R-:W-:-:S13]  /*131d0*/  ISETP.NE.AND P1, PT, R0, UR22, PT ;  /* 0x0000001600007c0c */ /* 0x000fda000bf25270 */
[----:B------:R-:W-:Y:S05]  /*131e0*/  @P1 BRA `(.L_x_1592) ;  /* 0xfffffffc00ec1947 */ /* 0x000fea000383ffff */
.L_x_1591:
[----:B------:R-:W-:Y:S05]  /*131f0*/  BSYNC B0 ;  /* 0x0000000000007941 */ /* 0x000fea0003800000 */
.L_x_1590:
[----:B------:R-:W-:-:S03]  /*13200*/  UMOV UR14, 0xffffffff ;  /* 0xffffffff000e7882 */ /* 0x000fc60000000000 */
[----:B------:R-:W-:Y:S05]  /*13210*/  BRA.DIV UR14, `(.L_x_1593) ;  /* 0x0000002e0e0c7947 */ /* 0x000fea000b800000 */
[----:B------:R-:W-:Y:S01]  /*13220*/  NOP ;  /* 0x0000000000007918 */ /* 0x000fe20000000000 */
.L_x_1657:
        /* <DEDUP_REMOVED lines=15> */
.L_x_1595:
[----:B------:R-:W-:Y:S05]  /*13320*/  BSYNC B0 ;  /* 0x0000000000007941 */ /* 0x000fea0003800000 */
.L_x_1594:
        /* <DEDUP_REMOVED lines=15> */
.L_x_1597:
[----:B------:R-:W-:Y:S05]  /*13420*/  BSYNC B0 ;  /* 0x0000000000007941 */ /* 0x000fea0003800000 */
.L_x_1596:
[----:B------:R-:W-:Y:S06]  /*13430*/  BAR.ARV 0xa, 0xa0 ;  /* 0x0282800000007b1d */ /* 0x000fec0000002000 */
[----:B------:R-:W-:Y:S04]  /*13440*/  BSSY B0, `(.L_x_1598) ;  /* 0x0000003000007945 */ /* 0x000fe80003800000 */
[----:B------:R-:W-:Y:S05]  /*13450*/  @!P0 BRA `(.L_x_1599) ;  /* 0x0000000000048947 */ /* 0x000fea0003800000 */
[----:B------:R-:W-:-:S04]  /*13460*/  DEPBAR.LE SB0, 0x0 ;  /* 0x000080000000791a */ /* 0x000fc80000000000 */
.L_x_1599:
[----:B------:R-:W-:Y:S05]  /*13470*/  BSYNC B0 ;  /* 0x0000000000007941 */ /* 0x000fea0003800000 */
.L_x_1598:
        /* <DEDUP_REMOVED lines=19> */
.L_x_1601:
[----:B------:R-:W-:Y:S05]  /*135b0*/  BSYNC B0 ;  /* 0x0000000000007941 */ /* 0x000fea0003800000 */
.L_x_1600:
[----:B------:R-:W-:Y:S02]  /*135c0*/  UIADD3 UR6, UR6, 0x2, URZ ;  /* 0x0000000206067890 */ /* 0x000fe4000fffe03f */
[----:B------:R-:W-:-:S04]  /*135d0*/  UIADD3 UR4, UR4, 0x4000, URZ ;  /* 0x0000400004047890 */ /* 0x000fc8000fffe03f */
[----:B------:R-:W-:-:S13]  /*135e0*/  ISETP.LE.AND P1, PT, R9, UR6, PT ;  /* 0x0000000609007c0c */ /* 0x000fda000bf23270 */
[----:B------:R-:W-:Y:S05]  /*135f0*/  @!P1 BRA `(.L_x_1602) ;  /* 0xfffffff400809947 */ /* 0x000fea000383ffff */
.L_x_1563:
        /* <DEDUP_REMOVED lines=41> */
.L_x_1605:
[----:B------:R-:W-:Y:S05]  /*13890*/  BSYNC B0 ;  /* 0x0000000000007941 */ /* 0x000fea0003800000 */
.L_x_1604:
[----:B------:R-:W-:Y:S05]  /*138a0*/  BRA `(.L_x_1606) ;  /* 0x0000000000047947 */ /* 0x000fea0003800000 */
.L_x_1603:
[----:B------:R-:W-:-:S05]  /*138b0*/  UMOV UR4, UR6 ;  /* 0x0000000600047c82 */ /* 0x000fca0008000000 */
.L_x_1606:
        /* <DEDUP_REMOVED lines=11> */
.L_x_1611:
        /* <DEDUP_REMOVED lines=24> */
.L_x_1608:
[----:B------:R-:W-:Y:S05]  /*13af0*/  BSYNC B0 ;  /* 0x0000000000007941 */ /* 0x000fea0003800000 */
.L_x_1607:
        /* <DEDUP_REMOVED lines=24> */
.L_x_1610:
[----:B------:R-:W-:Y:S05]  /*13c80*/  BSYNC B0 ;  /* 0x0000000000007941 */ /* 0x000fea0003800000 */
.L_x_1609:
[----:B------:R-:W-:Y:S02]  /*13c90*/  UIADD3 UR11, UR11, 0x2, URZ ;  /* 0x000000020b0b7890 */ /* 0x000fe4000fffe03f */
[----:B------:R-:W-:Y:S02]  /*13ca0*/  ULEA UR8, UR18, UR8, 0x1 ;  /* 0x0000000812087291 */ /* 0x000fe4000f8e083f */
[----:B------:R-:W-:Y:S02]  /*13cb0*/  ULEA UR9, UR18, UR9, 0x1 ;  /* 0x0000000912097291 */ /* 0x000fe4000f8e083f */
[----:B------:R-:W-:-:S13]  /*13cc0*/  ISETP.NE.AND P0, PT, RZ, UR11, PT ;  /* 0x0000000bff007c0c */ /* 0x000fda000bf05270 */
[----:B------:R-:W-:Y:S05]  /*13cd0*/  @!P0 BRA `(.L_x_1498) ;  /* 0x0000001c00388947 */ /* 0x000fea0003800000 */
[----:B------:R-:W-:Y:S05]  /*13ce0*/  BRA `(.L_x_1611) ;  /* 0xfffffffc00207947 */ /* 0x000fea000383ffff */
.L_x_1560:
        /* <DEDUP_REMOVED lines=33> */
.L_x_1613:
        /* <DEDUP_REMOVED lines=42> */
.L_x_1658:
        /* <DEDUP_REMOVED lines=15> */
.L_x_1616:
        /* <DEDUP_REMOVED lines=75> */
.L_x_1627:
[----:B--234-:R-:W-:-:S04]  /*14740*/  SHF.L.U32 R21, R11, 0x1f, RZ ;  /* 0x0000001f0b157819 */ /* 0x01cfc800000006ff */
[----:B------:R-:W1:Y:S02]  /*14750*/  SYNCS.PHASECHK.TRANS64.TRYWAIT P1, [R16+URZ+0x30c40], R21 ;  /* 0x030c4015100075a7 */ /* 0x000e64000802017f */
[----:B-1----:R-:W-:Y:S05]  /*14760*/  @!P1 BRA `(.L_x_1619) ;  /* 0x0000001400e89947 */ /* 0x002fea0003800000 */
.L_x_1659:
[----:B------:R-:W-:Y:S05]  /*14770*/  @P0 BRA `(.L_x_1620) ;  /* 0x0000000000140947 */ /* 0x000fea0003800000 */
[----:B------:R-:W-:Y:S02]  /*14780*/  ISETP.NE.AND P1, PT, R6, RZ, PT ;  /* 0x000000ff0600720c */ /* 0x000fe40003f25270 */
[----:B------:R-:W-:-:S04]  /*14790*/  MOV R3, 0x4200 ;  /* 0x0000420000037802 */ /* 0x000fc80000000f00 */
[----:B------:R2:W-:Y:S07]  /*147a0*/  SYNCS.ARRIVE.TRANS64 RZ, [R16+URZ+0x30c30], R3 ;  /* 0x030c300310ff79a7 */ /* 0x0005ee000800003f */
[----:B------:R-:W-:Y:S05]  /*147b0*/  @!P1 BRA `(.L_x_1620) ;  /* 0x0000000000049947 */ /* 0x000fea0003800000 */
[----:B------:R-:W-:Y:S01]  /*147c0*/  BPT.TRAP 0x1 ;  /* 0x000000040000795c */ /* 0x000fe20000300000 */
.L_x_1620:
        /* <DEDUP_REMOVED lines=29> */
.L_x_1660:
[----:B------:R-:W-:Y:S05]  /*149a0*/  @P0 BRA `(.L_x_1622) ;  /* 0x0000000000140947 */ /* 0x000fea0003800000 */
[----:B------:R-:W-:Y:S01]  /*149b0*/  ISETP.NE.AND P1, PT, R6, RZ, PT ;  /* 0x000000ff0600720c */ /* 0x000fe20003f25270 */
[----:B------:R-:W-:-:S04]  /*149c0*/  IMAD.MOV.U32 R2, RZ, RZ, 0x4200 ;  /* 0x00004200ff027424 */ /* 0x000fc800078e00ff */
[----:B------:R3:W-:Y:S08]  /*149d0*/  SYNCS.ARRIVE.TRANS64 RZ, [R16+URZ+0x30c18], R2 ;  /* 0x030c180210ff79a7 */ /* 0x0007f0000800003f */
[----:B------:R-:W-:Y:S05]  /*149e0*/  @!P1 BRA `(.L_x_1622) ;  /* 0x0000000000049947 */ /* 0x000fea0003800000 */
[----:B------:R-:W-:Y:S01]  /*149f0*/  BPT.TRAP 0x1 ;  /* 0x000000040000795c */ /* 0x000fe20000300000 */
.L_x_1622:
        /* <DEDUP_REMOVED lines=29> */
.L_x_1661:
[----:B------:R-:W-:Y:S05]  /*14bd0*/  @P0 BRA `(.L_x_1624) ;  /* 0x0000000000140947 */ /* 0x000fea0003800000 */
[----:B------:R-:W-:Y:S01]  /*14be0*/  ISETP.NE.AND P1, PT, R6, RZ, PT ;  /* 0x000000ff0600720c */ /* 0x000fe20003f25270 */
[----:B-123--:R-:W-:-:S04]  /*14bf0*/  IMAD.MOV.U32 R21, RZ, RZ, 0x4200 ;  /* 0x00004200ff157424 */ /* 0x00efc800078e00ff */
[----:B------:R4:W-:Y:S08]  /*14c00*/  SYNCS.ARRIVE.TRANS64 RZ, [R16+URZ+0x30c38], R21 ;  /* 0x030c381510ff79a7 */ /* 0x0009f0000800003f */
[----:B------:R-:W-:Y:S05]  /*14c10*/  @!P1 BRA `(.L_x_1624) ;  /* 0x0000000000049947 */ /* 0x000fea0003800000 */
[----:B------:R-:W-:Y:S01]  /*14c20*/  BPT.TRAP 0x1 ;  /* 0x000000040000795c */ /* 0x000fe20000300000 */
.L_x_1624:
        /* <DEDUP_REMOVED lines=24> */
.L_x_1663:
[----:B------:R-:W-:Y:S05]  /*14db0*/  @P0 BRA `(.L_x_1626) ;  /* 0x0000000000140947 */ /* 0x000fea0003800000 */
[----:B------:R-:W-:Y:S01]  /*14dc0*/  ISETP.NE.AND P1, PT, R6, RZ, PT ;  /* 0x000000ff0600720c */ /* 0x000fe20003f25270 */
[----:B------:R-:W-:-:S04]  /*14dd0*/  IMAD.MOV.U32 R5, RZ, RZ, 0x4200 ;  /* 0x00004200ff057424 */ /* 0x000fc800078e00ff */
[----:B------:R1:W-:Y:S08]  /*14de0*/  SYNCS.ARRIVE.TRANS64 RZ, [R16+URZ+0x30c10], R5 ;  /* 0x030c100510ff79a7 */ /* 0x0003f0000800003f */
[----:B------:R-:W-:Y:S05]  /*14df0*/  @!P1 BRA `(.L_x_1626) ;  /* 0x0000000000049947 */ /* 0x000fea0003800000 */
[----:B------:R-:W-:Y:S01]  /*14e00*/  BPT.TRAP 0x1 ;  /* 0x000000040000795c */ /* 0x000fe20000300000 */
.L_x_1626:
        /* <DEDUP_REMOVED lines=30> */
.L_x_1618:
[----:B------:R-:W2:Y:S02]  /*14ff0*/  LDL.LU R4, [R1+0x4] ;  /* 0x0000040001047983 */ /* 0x000ea40000300800 */
[----:B--2---:R-:W-:Y:S02]  /*15000*/  ISETP.NE.AND P1, PT, R4, RZ, PT ;  /* 0x000000ff0400720c */ /* 0x004fe40003f25270 */
[----:B------:R2:W5:Y:S11]  /*15010*/  LDL R4, [R1] ;  /* 0x0000000001047983 */ /* 0x0005760000100800 */
[----:B--2---:R-:W-:Y:S05]  /*15020*/  @!P1 BRA `(.L_x_1617) ;  /* 0x0000000400109947 */ /* 0x004fea0003800000 */
[----:B------:R-:W-:-:S04]  /*15030*/  SHF.L.U32 R13, R11, 0x1f, RZ ;  /* 0x0000001f0b0d7819 */ /* 0x000fc800000006ff */
[----:B------:R-:W1:Y:S02]  /*15040*/  SYNCS.PHASECHK.TRANS64.TRYWAIT P1, [R16+URZ+0x30c40], R13 ;  /* 0x030c400d100075a7 */ /* 0x000e64000802017f */
[----:B-1----:R-:W-:Y:S05]  /*15050*/  @!P1 BRA `(.L_x_1628) ;  /* 0x0000001000009947 */ /* 0x002fea0003800000 */
.L_x_1664:
[----:B------:R-:W-:Y:S05]  /*15060*/  @P0 BRA `(.L_x_1629) ;  /* 0x0000000000140947 */ /* 0x000fea0003800000 */
[----:B------:R-:W-:Y:S01]  /*15070*/  ISETP.NE.AND P1, PT, R6, RZ, PT ;  /* 0x000000ff0600720c */ /* 0x000fe20003f25270 */
[----:B------:R-:W-:-:S04]  /*15080*/  IMAD.MOV.U32 R5, RZ, RZ, 0x4200 ;  /* 0x00004200ff057424 */ /* 0x000fc800078e00ff */
[----:B------:R2:W-:Y:S08]  /*15090*/  SYNCS.ARRIVE.TRANS64 RZ, [R16+URZ+0x30c30], R5 ;  /* 0x030c300510ff79a7 */ /* 0x0005f0000800003f */
[----:B------:R-:W-:Y:S05]  /*150a0*/  @!P1 BRA `(.L_x_1629) ;  /* 0x0000000000049947 */ /* 0x000fea0003800000 */
[----:B------:R-:W-:Y:S01]  /*150b0*/  BPT.TRAP 0x1 ;  /* 0x000000040000795c */ /* 0x000fe20000300000 */
.L_x_1629:
        /* <DEDUP_REMOVED lines=26> */
.L_x_1665:
[----:B------:R-:W-:Y:S05]  /*15260*/  @P0 BRA `(.L_x_1631) ;  /* 0x0000000000140947 */ /* 0x000fea0003800000 */
[----:B------:R-:W-:Y:S02]  /*15270*/  ISETP.NE.AND P0, PT, R6, RZ, PT ;  /* 0x000000ff0600720c */ /* 0x000fe40003f05270 */
[----:B------:R-:W-:-:S04]  /*15280*/  MOV R5, 0x4200 ;  /* 0x0000420000057802 */ /* 0x000fc80000000f00 */
[----:B------:R2:W-:Y:S07]  /*15290*/  SYNCS.ARRIVE.TRANS64 RZ, [R16+URZ+0x30c18], R5 ;  /* 0x030c180510ff79a7 */ /* 0x0005ee000800003f */
[----:B------:R-:W-:Y:S05]  /*152a0*/  @!P0 BRA `(.L_x_1631) ;  /* 0x0000000000048947 */ /* 0x000fea0003800000 */
[----:B------:R-:W-:Y:S01]  /*152b0*/  BPT.TRAP 0x1 ;  /* 0x000000040000795c */ /* 0x000fe20000300000 */
.L_x_1631:
        /* <DEDUP_REMOVED lines=27> */
.L_x_1617:
[----:B------:R-:W2:Y:S01]  /*15470*/  S2R R0, SR_TID.X ;  /* 0x0000000000007919 */ /* 0x000ea20000002100 */
[----:B------:R-:W-:Y:S01]  /*15480*/  IMAD R3, R19, 0x8, R16 ;  /* 0x0000000813037824 */ /* 0x000fe200078e0210 */
[----:B--2---:R-:W-:Y:S02]  /*15490*/  LOP3.LUT R2, R0, 0x7f, RZ, 0xc0, !PT ;  /* 0x0000007f00027812 */ /* 0x004fe400078ec0ff */
[----:B------:R-:W-:Y:S02]  /*154a0*/  SHF.L.U32 R0, R11, 0x1f, RZ ;  /* 0x0000001f0b007819 */ /* 0x000fe400000006ff */
[----:B------:R-:W-:Y:S02]  /*154b0*/  ISETP.NE.AND P1, PT, R2, RZ, PT ;  /* 0x000000ff0200720c */ /* 0x000fe40003f25270 */
[----:B------:R-:W2:Y:S02]  /*154c0*/  SYNCS.PHASECHK.TRANS64.TRYWAIT P0, [R3+URZ+0x30c40], R0 ;  /* 0x030c4000030075a7 */ /* 0x000ea4000800017f */
[----:B--2---:R-:W-:Y:S09]  /*154d0*/  @!P0 BRA `(.L_x_1632) ;  /* 0x0000000c00088947 */ /* 0x004ff20003800000 */
.L_x_1666:
[----:B------:R-:W-:Y:S05]  /*154e0*/  @P1 BRA `(.L_x_1633) ;  /* 0x0000000000181947 */ /* 0x000fea0003800000 */
[----:B------:R-:W1:Y:S01]  /*154f0*/  S2R R2, SR_TID.X ;  /* 0x0000000000027919 */ /* 0x000e620000002100 */
[----:B--2---:R-:W-:-:S04]  /*15500*/  MOV R0, 0x4200 ;  /* 0x0000420000007802 */ /* 0x004fc80000000f00 */
[----:B------:R2:W-:Y:S01]  /*15510*/  SYNCS.ARRIVE.TRANS64 RZ, [R3+URZ+0x30c30], R0 ;  /* 0x030c300003ff79a7 */ /* 0x0005e2000800003f */
[----:B-1----:R-:W-:-:S13]  /*15520*/  LOP3.LUT P0, RZ, R2, 0x1f, RZ, 0xc0, !PT ;  /* 0x0000001f02ff7812 */ /* 0x002fda000780c0ff */
[----:B--2---:R-:W-:Y:S05]  /*15530*/  @!P0 BRA `(.L_x_1633) ;  /* 0x0000000000048947 */ /* 0x004fea0003800000 */
[----:B------:R-:W-:Y:S01]  /*15540*/  BPT.TRAP 0x1 ;  /* 0x000000040000795c */ /* 0x000fe20000300000 */
.L_x_1633:
        /* <DEDUP_REMOVED lines=33> */
.L_x_1614:
[----:B------:R-:W-:Y:S05]  /*15760*/  BSYNC B0 ;  /* 0x0000000000007941 */ /* 0x000fea0003800000 */
.L_x_1612:
[----:B------:R-:W-:-:S03]  /*15770*/  UMOV UR8, 0xffffffff ;  /* 0xffffffff00087882 */ /* 0x000fc60000000000 */
[----:B------:R-:W-:Y:S05]  /*15780*/  BRA.DIV UR8, `(.L_x_1634) ;  /* 0x0000000a08707947 */ /* 0x000fea000b800000 */
[----:B------:R-:W-:-:S13]  /*15790*/  ELECT P6, URZ, PT ;  /* 0x00000000003f782f */ /* 0x000fda00038c0000 */
.L_x_1669:
[----:B------:R-:W-:Y:S05]  /*157a0*/  @!P6 BRA `(.L_x_1498) ;  /* 0x000000000084e947 */ /* 0x000fea0003800000 */
[----:B------:R-:W-:-:S06]  /*157b0*/  ULOP3.LUT UR8, UR36, 0x2, URZ, 0xfc, !UPT ;  /* 0x0000000224087892 */ /* 0x000fcc000f8efc3f */
[----:B------:R-:W-:-:S05]  /*157c0*/  IMAD.U32 R0, RZ, RZ, UR8 ;  /* 0x00000008ff007e24 */ /* 0x000fca000f8e00ff */
[----:B------:R-:W-:-:S13]  /*157d0*/  ISETP.NE.AND P2, PT, R0, 0x3, PT ;  /* 0x000000030000780c */ /* 0x000fda0003f45270 */
[----:B------:R-:W-:Y:S05]  /*157e0*/  @!P2 BRA `(.L_x_1635) ;  /* 0x000000000004a947 */ /* 0x000fea0003800000 */
[----:B------:R-:W-:Y:S01]  /*157f0*/  BPT.TRAP 0x1 ;  /* 0x000000040000795c */ /* 0x000fe20000300000 */
.L_x_1635:
        /* <DEDUP_REMOVED lines=15> */
.L_x_1670:
[----:B------:R-:W2:Y:S02]  /*158f0*/  SYNCS.PHASECHK.TRANS64.TRYWAIT P0, [R3+URZ], R0 ;  /* 0x00000000030075a7 */ /* 0x000ea4000800017f */
[----:B--2---:R-:W-:Y:S05]  /*15900*/  @!P0 BRA `(.L_x_1637) ;  /* 0x0000000800448947 */ /* 0x004fea0003800000 */
.L_x_1671:
[----:B------:R-:W-:Y:S05]  /*15910*/  @!P2 BRA `(.L_x_1638) ;  /* 0x000000000004a947 */ /* 0x000fea0003800000 */
[----:B------:R-:W-:Y:S01]  /*15920*/  BPT.TRAP 0x1 ;  /* 0x000000040000795c */ /* 0x000fe20000300000 */
.L_x_1638:
[----:B--2---:R-:W-:-:S05]  /*15930*/  IADD3 R3, R7, 0x30c40, RZ ;  /* 0x00030c4007037810 */ /* 0x004fca0007ffe0ff */
[----:B------:R-:W-:-:S04]  /*15940*/  IMAD R2, R2, 0x8, R3 ;  /* 0x0000000802027824 */ /* 0x000fc800078e0203 */
[----:B------:R-:W2:Y:S02]  /*15950*/  SYNCS.PHASECHK.TRANS64.TRYWAIT P0, [R2+URZ], R5 ;  /* 0x00000005020075a7 */ /* 0x000ea4000800017f */
[----:B--2---:R-:W-:Y:S05]  /*15960*/  @!P0 BRA `(.L_x_1639) ;  /* 0x0000000800408947 */ /* 0x004fea0003800000 */
.L_x_1672:
[----:B------:R-:W-:-:S07]  /*15970*/  LEA R3, R4, R3, 0x3 ;  /* 0x0000000304037211 */ /* 0x000fce00078e18ff */
.L_x_1640:
[----:B---3--:R3:W4:Y:S02]  /*15980*/  SYNCS.PHASECHK.TRANS64.TRYWAIT P0, [R3+URZ], R0 ;  /* 0x00000000030075a7 */ /* 0x008724000800017f */
[----:B----4-:R-:W-:Y:S05]  /*15990*/  @!P0 NANOSLEEP.SYNCS 0x989680 ;  /* 0x009896800000895d */ /* 0x010fea0003900000 */
[----:B------:R-:W4:Y:S02]  /*159a0*/  @!P0 SYNCS.PHASECHK.TRANS64 P0, [R3+URZ], R0 ;  /* 0x00000000030085a7 */ /* 0x000f24000800007f */
[----:B----4-:R-:W-:Y:S05]  /*159b0*/  @!P0 BRA `(.L_x_1640) ;  /* 0xfffffffc00f08947 */ /* 0x010fea000383ffff */
.L_x_1498:
[----:B------:R-:W-:Y:S05]  /*159c0*/  BSYNC B6 ;  /* 0x0000000000067941 */ /* 0x000fea0003800000 */
.L_x_1495:
[----:B------:R-:W-:Y:S05]  /*159d0*/  EXIT ;  /* 0x000000000000794d */ /* 0x000fea0003800000 */
.L_x_1505:
[----:B------:R-:W-:Y:S01]  /*159e0*/  IMAD.MOV.U32 R13, RZ, RZ, R18 ;  /* 0x000000ffff0d7224 */ /* 0x000fe200078e0012 */
[----:B------:R-:W-:Y:S01]  /*159f0*/  MOV R12, RZ ;  /* 0x000000ff000c7202 */ /* 0x000fe20000000f00 */
[----:B------:R-:W-:Y:S01]  /*15a00*/  IMAD.MOV.U32 R11, RZ, RZ, 0x1f ;  /* 0x0000001fff0b7424 */ /* 0x000fe200078e00ff */
[----:B------:R-:W-:-:S07]  /*15a10*/  MOV R15, 0xffffffff ;  /* 0xffffffff000f7802 */ /* 0x000fce0000000f00 */
[----:B------:R-:W-:Y:S05]  /*15a20*/  WARPSYNC.COLLECTIVE R15, `(.L_x_1641) ;  /* 0x000000000f087348 */ /* 0x000fea0003c00000 */
[----:B------:R1:W2:Y:S02]  /*15a30*/  SHFL.IDX P6, R14, R13, R12, R11 ;  /* 0x0000000c0d0e7389 */ /* 0x0002a400000c000b */
[----:B-12---:R-:W-:Y:S01]  /*15a40*/  ENDCOLLECTIVE ;  /* 0x000000000000791b */ /* 0x006fe20003800000 */
.L_x_1641:
[----:B------:R-:W-:Y:S05]  /*15a50*/  BRA `(.L_x_1642) ;  /* 0xfffffeb400447947 */ /* 0x000fea000383ffff */
.L_x_1507:
[----:B--2---:R2:W3:Y:S02]  /*15a60*/  SYNCS.PHASECHK.TRANS64.TRYWAIT P0, [R16+URZ+0x30c00], R11 ;  /* 0x030c000b100075a7 */ /* 0x0044e4000800017f */
[----:B---3--:R-:W-:Y:S05]  /*15a70*/  @!P0 NANOSLEEP.SYNCS 0x989680 ;  /* 0x009896800000895d */ /* 0x008fea0003900000 */
[----:B------:R-:W3:Y:S02]  /*15a80*/  @!P0 SYNCS.PHASECHK.TRANS64 P0, [R16+URZ+0x30c00], R11 ;  /* 0x030c000b100085a7 */ /* 0x000ee4000800007f */
[----:B---3--:R-:W-:Y:S05]  /*15a90*/  @!P0 BRA `(.L_x_1507) ;  /* 0xfffffffc00f08947 */ /* 0x008fea000383ffff */
[----:B------:R-:W-:Y:S05]  /*15aa0*/  BRA `(.L_x_1506) ;  /* 0xfffffeb400907947 */ /* 0x000fea000383ffff */
.L_x_1512:
[----:B--2---:R2:W3:Y:S02]  /*15ab0*/  SYNCS.PHASECHK.TRANS64.TRYWAIT P0, [R6+URZ+0x30c10], R23 ;  /* 0x030c1017060075a7 */ /* 0x0044e4000800017f */
[----:B---3--:R-:W-:Y:S05]  /*15ac0*/  @!P0 NANOSLEEP.SYNCS 0x989680 ;  /* 0x009896800000895d */ /* 0x008fea0003900000 */
[----:B------:R-:W3:Y:S02]  /*15ad0*/  @!P0 SYNCS.PHASECHK.TRANS64 P0, [R6+URZ+0x30c10], R23 ;  /* 0x030c1017060085a7 */ /* 0x000ee4000800007f */
[----:B---3--:R-:W-:Y:S05]  /*15ae0*/  @!P0 BRA `(.L_x_1512) ;  /* 0xfffffffc00f08947 */ /* 0x008fea000383ffff */
[----:B------:R-:W-:Y:S05]  /*15af0*/  BRA `(.L_x_1511) ;  /* 0xfffffec000507947 */ /* 0x000fea000383ffff */
.L_x_1516:
[----:B------:R1:W1:Y:S02]  /*15b00*/  SYNCS.PHASECHK.TRANS64.TRYWAIT P0, [R6+URZ+0x30c30], R23 ;  /* 0x030c3017060075a7 */ /* 0x000264000800017f */
[----:B-1----:R-:W-:Y:S05]  /*15b10*/  @!P0 NANOSLEEP.SYNCS 0x989680 ;  /* 0x009896800000895d */ /* 0x002fea0003900000 */
[----:B------:R-:W1:Y:S02]  /*15b20*/  @!P0 SYNCS.PHASECHK.TRANS64 P0, [R6+URZ+0x30c30], R23 ;  /* 0x030c3017060085a7 */ /* 0x000e64000800007f */
[----:B-1----:R-:W-:Y:S05]  /*15b30*/  @!P0 BRA `(.L_x_1516) ;  /* 0xfffffffc00f08947 */ /* 0x002fea000383ffff */
[----:B------:R-:W-:Y:S05]  /*15b40*/  BRA `(.L_x_1515) ;  /* 0xfffffec400587947 */ /* 0x000fea000383ffff */
.L_x_1524:
[----:B--2---:R2:W3:Y:S02]  /*15b50*/  SYNCS.PHASECHK.TRANS64.TRYWAIT P1, [R6+URZ+0x30c10], R23 ;  /* 0x030c1017060075a7 */ /* 0x0044e4000802017f */
[----:B---3--:R-:W-:Y:S05]  /*15b60*/  @!P1 NANOSLEEP.SYNCS 0x989680 ;  /* 0x009896800000995d */ /* 0x008fea0003900000 */
[----:B------:R-:W3:Y:S02]  /*15b70*/  @!P1 SYNCS.PHASECHK.TRANS64 P1, [R6+URZ+0x30c10], R23 ;  /* 0x030c1017060095a7 */ /* 0x000ee4000802007f */
[----:B---3--:R-:W-:Y:S05]  /*15b80*/  @!P1 BRA `(.L_x_1524) ;  /* 0xfffffffc00f09947 */ /* 0x008fea000383ffff */
[----:B------:R-:W-:Y:S05]  /*15b90*/  BRA `(.L_x_1523) ;  /* 0xffffff1800747947 */ /* 0x000fea000383ffff */
.L_x_1528:
[----:B------:R1:W1:Y:S02]  /*15ba0*/  SYNCS.PHASECHK.TRANS64.TRYWAIT P1, [R6+URZ+0x30c30], R23 ;  /* 0x030c3017060075a7 */ /* 0x000264000802017f */
[----:B-1----:R-:W-:Y:S05]  /*15bb0*/  @!P1 NANOSLEEP.SYNCS 0x989680 ;  /* 0x009896800000995d */ /* 0x002fea0003900000 */
[----:B------:R-:W1:Y:S02]  /*15bc0*/  @!P1 SYNCS.PHASECHK.TRANS64 P1, [R6+URZ+0x30c30], R23 ;  /* 0x030c3017060095a7 */ /* 0x000e64000802007f */
[----:B-1----:R-:W-:Y:S05]  /*15bd0*/  @!P1 BRA `(.L_x_1528) ;  /* 0xfffffffc00f09947 */ /* 0x002fea000383ffff */
[----:B------:R-:W-:Y:S05]  /*15be0*/  BRA `(.L_x_1527) ;  /* 0xffffff1c00747947 */ /* 0x000fea000383ffff */
.L_x_1536:
[----:B--2---:R2:W3:Y:S02]  /*15bf0*/  SYNCS.PHASECHK.TRANS64.TRYWAIT P0, [R6+URZ+0x30c10], R19 ;  /* 0x030c1013060075a7 */ /* 0x0044e4000800017f */
[----:B---3--:R-:W-:Y:S05]  /*15c00*/  @!P0 NANOSLEEP.SYNCS 0x989680 ;  /* 0x009896800000895d */ /* 0x008fea0003900000 */
[----:B------:R-:W3:Y:S02]  /*15c10*/  @!P0 SYNCS.PHASECHK.TRANS64 P0, [R6+URZ+0x30c10], R19 ;  /* 0x030c1013060085a7 */ /* 0x000ee4000800007f */
[----:B---3--:R-:W-:Y:S05]  /*15c20*/  @!P0 BRA `(.L_x_1536) ;  /* 0xfffffffc00f08947 */ /* 0x008fea000383ffff */
[----:B------:R-:W-:Y:S05]  /*15c30*/  BRA `(.L_x_1535) ;  /* 0xffffff6400a87947 */ /* 0x000fea000383ffff */
.L_x_1540:
[----:B------:R1:W1:Y:S02]  /*15c40*/  SYNCS.PHASECHK.TRANS64.TRYWAIT P0, [R6+URZ+0x30c30], R19 ;  /* 0x030c3013060075a7 */ /* 0x000264000800017f */
[----:B-1----:R-:W-:Y:S05]  /*15c50*/  @!P0 NANOSLEEP.SYNCS 0x989680 ;  /* 0x009896800000895d */ /* 0x002fea0003900000 */
[----:B------:R-:W1:Y:S02]  /*15c60*/  @!P0 SYNCS.PHASECHK.TRANS64 P0, [R6+URZ+0x30c30], R19 ;  /* 0x030c3013060085a7 */ /* 0x000e64000800007f */
[----:B-1----:R-:W-:Y:S05]  /*15c70*/  @!P0 BRA `(.L_x_1540) ;  /* 0xfffffffc00f08947 */ /* 0x002fea000383ffff */
[----:B------:R-:W-:Y:S05]  /*15c80*/  BRA `(.L_x_1539) ;  /* 0xffffff6800b07947 */ /* 0x000fea000383ffff */
.L_x_1547:
[----:B------:R-:W-:Y:S01]  /*15c90*/  BSSY B0, `(.L_x_1643) ;  /* 0x0000005000007945 */ /* 0x000fe20003800000 */
[----:B------:R-:W-:-:S07]  /*15ca0*/  IMAD.MOV.U32 R15, RZ, RZ, -0x1 ;  /* 0xffffffffff0f7424 */ /* 0x000fce00078e00ff */
[----:B---3--:R-:W-:Y:S05]  /*15cb0*/  WARPSYNC.COLLECTIVE R15, `(.L_x_1644) ;  /* 0x000000000f087348 */ /* 0x008fea0003c00000 */
[----:B------:R-:W-:Y:S01]  /*15cc0*/  NOP ;  /* 0x0000000000007918 */ /* 0x000fe20000000000 */
[----:B---3--:R-:W-:Y:S01]  /*15cd0*/  ENDCOLLECTIVE ;  /* 0x000000000000791b */ /* 0x008fe20003800000 */
.L_x_1644:
[----:B------:R-:W-:Y:S05]  /*15ce0*/  BSYNC B0 ;  /* 0x0000000000007941 */ /* 0x000fea0003800000 */
.L_x_1643:
[----:B------:R-:W-:Y:S05]  /*15cf0*/  BRA `(.L_x_1645) ;  /* 0xffffffbc00747947 */ /* 0x000fea000383ffff */
.L_x_1556:
[----:B------:R-:W-:Y:S01]  /*15d00*/  BSSY B0, `(.L_x_1646) ;  /* 0x0000005000007945 */ /* 0x000fe20003800000 */
[----:B------:R-:W-:-:S07]  /*15d10*/  MOV R15, 0xffffffff ;  /* 0xffffffff000f7802 */ /* 0x000fce0000000f00 */
[----:B-1-3--:R-:W-:Y:S05]  /*15d20*/  WARPSYNC.COLLECTIVE R15, `(.L_x_1647) ;  /* 0x000000000f087348 */ /* 0x00afea0003c00000 */
[----:B------:R-:W-:Y:S01]  /*15d30*/  NOP ;  /* 0x0000000000007918 */ /* 0x000fe20000000000 */
[----:B-1-3--:R-:W-:Y:S01]  /*15d40*/  ENDCOLLECTIVE ;  /* 0x000000000000791b */ /* 0x00afe20003800000 */
.L_x_1647:
[----:B------:R-:W-:Y:S05]  /*15d50*/  BSYNC B0 ;  /* 0x0000000000007941 */ /* 0x000fea0003800000 */
.L_x_1646:
[----:B------:R-:W-:Y:S05]  /*15d60*/  BRA `(.L_x_1648) ;  /* 0xffffffc000547947 */ /* 0x000fea000383ffff */
.L_x_1568:
[----:B------:R-:W-:Y:S01]  /*15d70*/  BSSY B0, `(.L_x_1649) ;  /* 0x0000005000007945 */ /* 0x000fe20003800000 */
[----:B------:R-:W-:-:S07]  /*15d80*/  IMAD.MOV.U32 R15, RZ, RZ, -0x1 ;  /* 0xffffffffff0f7424 */ /* 0x000fce00078e00ff */
[----:B------:R-:W-:Y:S05]  /*15d90*/  WARPSYNC.COLLECTIVE R15, `(.L_x_1650) ;  /* 0x000000000f087348 */ /* 0x000fea0003c00000 */
[----:B------:R-:W-:Y:S01]  /*15da0*/  NOP ;  /* 0x0000000000007918 */ /* 0x000fe20000000000 */
[----:B------:R-:W-:Y:S01]  /*15db0*/  ENDCOLLECTIVE ;  /* 0x000000000000791b */ /* 0x000fe20003800000 */
.L_x_1650:
[----:B------:R-:W-:Y:S05]  /*15dc0*/  BSYNC B0 ;  /* 0x0000000000007941 */ /* 0x000fea0003800000 */
.L_x_1649:
[----:B------:R-:W-:Y:S05]  /*15dd0*/  BRA `(.L_x_1651) ;  /* 0xffffffc8003c7947 */ /* 0x000fea000383ffff */
.L_x_1581:
[----:B------:R-:W-:Y:S01]  /*15de0*/  BSSY B0, `(.L_x_1652) ;  /* 0x0000005000007945 */ /* 0x000fe20003800000 */
[----:B------:R-:W-:-:S07]  /*15df0*/  MOV R15, 0xffffffff ;  /* 0xffffffff000f7802 */ /* 0x000fce0000000f00 */
[----:B------:R-:W-:Y:S05]  /*15e00*/  WARPSYNC.COLLECTIVE R15, `(.L_x_1653) ;  /* 0x000000000f087348 */ /* 0x000fea0003c00000 */
[----:B------:R-:W-:Y:S01]  /*15e10*/  NOP ;  /* 0x0000000000007918 */ /* 0x000fe20000000000 */
[----:B------:R-:W-:Y:S01]  /*15e20*/  ENDCOLLECTIVE ;  /* 0x000000000000791b */ /* 0x000fe20003800000 */
.L_x_1653:
[----:B------:R-:W-:Y:S05]  /*15e30*/  BSYNC B0 ;  /* 0x0000000000007941 */ /* 0x000fea0003800000 */
.L_x_1652:
[----:B------:R-:W-:Y:S05]  /*15e40*/  BRA `(.L_x_1654) ;  /* 0xffffffcc00bc7947 */ /* 0x000fea000383ffff */
.L_x_1593:
[----:B------:R-:W-:Y:S01]  /*15e50*/  BSSY B0, `(.L_x_1655) ;  /* 0x0000005000007945 */ /* 0x000fe20003800000 */
[----:B------:R-:W-:-:S07]  /*15e60*/  IMAD.MOV.U32 R15, RZ, RZ, -0x1 ;  /* 0xffffffffff0f7424 */ /* 0x000fce00078e00ff */
[----:B------:R-:W-:Y:S05]  /*15e70*/  WARPSYNC.COLLECTIVE R15, `(.L_x_1656) ;  /* 0x000000000f087348 */ /* 0x000fea0003c00000 */
[----:B------:R-:W-:Y:S01]  /*15e80*/  NOP ;  /* 0x0000000000007918 */ /* 0x000fe20000000000 */
[----:B------:R-:W-:Y:S01]  /*15e90*/  ENDCOLLECTIVE ;  /* 0x000000000000791b */ /* 0x000fe20003800000 */
.L_x_1656:
[----:B------:R-:W-:Y:S05]  /*15ea0*/  BSYNC B0 ;  /* 0x0000000000007941 */ /* 0x000fea0003800000 */
.L_x_1655:
[----:B------:R-:W-:Y:S05]  /*15eb0*/  BRA `(.L_x_1657) ;  /* 0xffffffd000dc7947 */ /* 0x000fea000383ffff */
.L_x_1615:
[----:B-1----:R1:W2:Y:S02]  /*15ec0*/  SYNCS.PHASECHK.TRANS64.TRYWAIT P0, [R16+URZ+0x30c20], R3 ;  /* 0x030c2003100075a7 */ /* 0x0022a4000800017f */
[----:B--2---:R-:W-:Y:S05]  /*15ed0*/  @!P0 NANOSLEEP.SYNCS 0x989680 ;  /* 0x009896800000895d */ /* 0x004fea0003900000 */
[----:B------:R-:W2:Y:S02]  /*15ee0*/  @!P0 SYNCS.PHASECHK.TRANS64 P0, [R16+URZ+0x30c20], R3 ;  /* 0x030c2003100085a7 */ /* 0x000ea4000800007f */
[----:B--2---:R-:W-:Y:S05]  /*15ef0*/  @!P0 BRA `(.L_x_1615) ;  /* 0xfffffffc00f08947 */ /* 0x004fea000383ffff */
[----:B------:R-:W-:Y:S05]  /*15f00*/  BRA `(.L_x_1658) ;  /* 0xffffffe000a47947 */ /* 0x000fea000383ffff */
.L_x_1619:
[----:B-1----:R1:W2:Y:S02]  /*15f10*/  SYNCS.PHASECHK.TRANS64.TRYWAIT P1, [R16+URZ+0x30c40], R21 ;  /* 0x030c4015100075a7 */ /* 0x0022a4000802017f */
[----:B--2---:R-:W-:Y:S05]  /*15f20*/  @!P1 NANOSLEEP.SYNCS 0x989680 ;  /* 0x009896800000995d */ /* 0x004fea0003900000 */
[----:B------:R-:W2:Y:S02]  /*15f30*/  @!P1 SYNCS.PHASECHK.TRANS64 P1, [R16+URZ+0x30c40], R21 ;  /* 0x030c4015100095a7 */ /* 0x000ea4000802007f */
[----:B--2---:R-:W-:Y:S05]  /*15f40*/  @!P1 BRA `(.L_x_1619) ;  /* 0xfffffffc00f09947 */ /* 0x004fea000383ffff */
[----:B------:R-:W-:Y:S05]  /*15f50*/  BRA `(.L_x_1659) ;  /* 0xffffffe800047947 */ /* 0x000fea000383ffff */
.L_x_1621:
[----:B--2---:R2:W3:Y:S02]  /*15f60*/  SYNCS.PHASECHK.TRANS64.TRYWAIT P1, [R16+URZ+0x30c28], R21 ;  /* 0x030c2815100075a7 */ /* 0x0044e4000802017f */
[----:B---3--:R-:W-:Y:S05]  /*15f70*/  @!P1 NANOSLEEP.SYNCS 0x989680 ;  /* 0x009896800000995d */ /* 0x008fea0003900000 */
[----:B------:R-:W3:Y:S02]  /*15f80*/  @!P1 SYNCS.PHASECHK.TRANS64 P1, [R16+URZ+0x30c28], R21 ;  /* 0x030c2815100095a7 */ /* 0x000ee4000802007f */
[----:B---3--:R-:W-:Y:S05]  /*15f90*/  @!P1 BRA `(.L_x_1621) ;  /* 0xfffffffc00f09947 */ /* 0x008fea000383ffff */
[----:B------:R-:W-:Y:S05]  /*15fa0*/  BRA `(.L_x_1660) ;  /* 0xffffffe8007c7947 */ /* 0x000fea000383ffff */
.L_x_1623:
[----:B---3--:R3:W4:Y:S02]  /*15fb0*/  SYNCS.PHASECHK.TRANS64.TRYWAIT P1, [R16+URZ+0x30c48], R21 ;  /* 0x030c4815100075a7 */ /* 0x008724000802017f */
[----:B----4-:R-:W-:Y:S05]  /*15fc0*/  @!P1 NANOSLEEP.SYNCS 0x989680 ;  /* 0x009896800000995d */ /* 0x010fea0003900000 */
[----:B------:R-:W4:Y:S02]  /*15fd0*/  @!P1 SYNCS.PHASECHK.TRANS64 P1, [R16+URZ+0x30c48], R21 ;  /* 0x030c4815100095a7 */ /* 0x000f24000802007f */
[----:B----4-:R-:W-:Y:S05]  /*15fe0*/  @!P1 BRA `(.L_x_1623) ;  /* 0xfffffffc00f09947 */ /* 0x010fea000383ffff */
[----:B------:R-:W-:Y:S05]  /*15ff0*/  BRA `(.L_x_1661) ;  /* 0xffffffe800f47947 */ /* 0x000fea000383ffff */
.L_x_1625:
[----:B------:R-:W-:-:S07]  /*16000*/  SHF.L.U32 R5, R11, 0x1f, RZ ;  /* 0x0000001f0b057819 */ /* 0x000fce00000006ff */
.L_x_1662:
[----:B------:R1:W1:Y:S02]  /*16010*/  SYNCS.PHASECHK.TRANS64.TRYWAIT P1, [R16+URZ+0x30c20], R5 ;  /* 0x030c2005100075a7 */ /* 0x000264000802017f */
[----:B-1----:R-:W-:Y:S05]  /*16020*/  @!P1 NANOSLEEP.SYNCS 0x989680 ;  /* 0x009896800000995d */ /* 0x002fea0003900000 */
[----:B------:R-:W1:Y:S02]  /*16030*/  @!P1 SYNCS.PHASECHK.TRANS64 P1, [R16+URZ+0x30c20], R5 ;  /* 0x030c2005100095a7 */ /* 0x000e64000802007f */
[----:B-1----:R-:W-:Y:S05]  /*16040*/  @!P1 BRA `(.L_x_1662) ;  /* 0xfffffffc00f09947 */ /* 0x002fea000383ffff */
[----:B------:R-:W-:Y:S05]  /*16050*/  BRA `(.L_x_1663) ;  /* 0xffffffec00547947 */ /* 0x000fea000383ffff */
.L_x_1628:
[----:B-1----:R1:W2:Y:S02]  /*16060*/  SYNCS.PHASECHK.TRANS64.TRYWAIT P1, [R16+URZ+0x30c40], R13 ;  /* 0x030c400d100075a7 */ /* 0x0022a4000802017f */
[----:B--2---:R-:W-:Y:S05]  /*16070*/  @!P1 NANOSLEEP.SYNCS 0x989680 ;  /* 0x009896800000995d */ /* 0x004fea0003900000 */
[----:B------:R-:W2:Y:S02]  /*16080*/  @!P1 SYNCS.PHASECHK.TRANS64 P1, [R16+URZ+0x30c40], R13 ;  /* 0x030c400d100095a7 */ /* 0x000ea4000802007f */
[----:B--2---:R-:W-:Y:S05]  /*16090*/  @!P1 BRA `(.L_x_1628) ;  /* 0xfffffffc00f09947 */ /* 0x004fea000383ffff */
[----:B------:R-:W-:Y:S05]  /*160a0*/  BRA `(.L_x_1664) ;  /* 0xffffffec00ec7947 */ /* 0x000fea000383ffff */
.L_x_1630:
[----:B-1----:R1:W2:Y:S02]  /*160b0*/  SYNCS.PHASECHK.TRANS64.TRYWAIT P1, [R16+URZ+0x30c28], R13 ;  /* 0x030c280d100075a7 */ /* 0x0022a4000802017f */
[----:B--2---:R-:W-:Y:S05]  /*160c0*/  @!P1 NANOSLEEP.SYNCS 0x989680 ;  /* 0x009896800000995d */ /* 0x004fea0003900000 */
[----:B------:R-:W2:Y:S02]  /*160d0*/  @!P1 SYNCS.PHASECHK.TRANS64 P1, [R16+URZ+0x30c28], R13 ;  /* 0x030c280d100095a7 */ /* 0x000ea4000802007f */
[----:B--2---:R-:W-:Y:S05]  /*160e0*/  @!P1 BRA `(.L_x_1630) ;  /* 0xfffffffc00f09947 */ /* 0x004fea000383ffff */
[----:B------:R-:W-:Y:S05]  /*160f0*/  BRA `(.L_x_1665) ;  /* 0xfffffff000587947 */ /* 0x000fea000383ffff */
.L_x_1632:
[----:B--2---:R2:W1:Y:S02]  /*16100*/  SYNCS.PHASECHK.TRANS64.TRYWAIT P0, [R3+URZ+0x30c40], R0 ;  /* 0x030c4000030075a7 */ /* 0x004464000800017f */
[----:B-1----:R-:W-:Y:S05]  /*16110*/  @!P0 NANOSLEEP.SYNCS 0x989680 ;  /* 0x009896800000895d */ /* 0x002fea0003900000 */
[----:B------:R-:W1:Y:S02]  /*16120*/  @!P0 SYNCS.PHASECHK.TRANS64 P0, [R3+URZ+0x30c40], R0 ;  /* 0x030c4000030085a7 */ /* 0x000e64000800007f */
[----:B-1----:R-:W-:Y:S05]  /*16130*/  @!P0 BRA `(.L_x_1632) ;  /* 0xfffffffc00f08947 */ /* 0x002fea000383ffff */
[----:B------:R-:W-:Y:S05]  /*16140*/  BRA `(.L_x_1666) ;  /* 0xfffffff000e47947 */ /* 0x000fea000383ffff */
.L_x_1634:
[----:B------:R-:W-:Y:S01]  /*16150*/  BSSY B0, `(.L_x_1667) ;  /* 0x0000006000007945 */ /* 0x000fe20003800000 */
[----:B------:R-:W-:-:S07]  /*16160*/  MOV R15, 0xffffffff ;  /* 0xffffffff000f7802 */ /* 0x000fce0000000f00 */
[----:B------:R-:W-:Y:S05]  /*16170*/  WARPSYNC.COLLECTIVE R15, `(.L_x_1668) ;  /* 0x000000000f0c7348 */ /* 0x000fea0003c00000 */
[----:B------:R-:W-:Y:S02]  /*16180*/  ELECT P6, UR62, PT ;  /* 0x00000000003e782f */ /* 0x000fe400038c0000 */
[----:B------:R-:W-:Y:S01]  /*16190*/  MOV R14, UR62 ;  /* 0x0000003e000e7c02 */ /* 0x000fe20008000f00 */
[----:B------:R-:W-:Y:S10]  /*161a0*/  ENDCOLLECTIVE ;  /* 0x000000000000791b */ /* 0x000ff40003800000 */
.L_x_1668:
[----:B------:R-:W-:Y:S05]  /*161b0*/  BSYNC B0 ;  /* 0x0000000000007941 */ /* 0x000fea0003800000 */
.L_x_1667:
[----:B------:R-:W-:Y:S05]  /*161c0*/  BRA `(.L_x_1669) ;  /* 0xfffffff400747947 */ /* 0x000fea000383ffff */
.L_x_1636:
[----:B-1----:R1:W2:Y:S02]  /*161d0*/  SYNCS.PHASECHK.TRANS64.TRYWAIT P0, [R6+URZ], R5 ;  /* 0x00000005060075a7 */ /* 0x0022a4000800017f */
[----:B--2---:R-:W-:Y:S05]  /*161e0*/  @!P0 NANOSLEEP.SYNCS 0x989680 ;  /* 0x009896800000895d */ /* 0x004fea0003900000 */
[----:B------:R-:W2:Y:S02]  /*161f0*/  @!P0 SYNCS.PHASECHK.TRANS64 P0, [R6+URZ], R5 ;  /* 0x00000005060085a7 */ /* 0x000ea4000800007f */
[----:B--2---:R-:W-:Y:S05]  /*16200*/  @!P0 BRA `(.L_x_1636) ;  /* 0xfffffffc00f08947 */ /* 0x004fea000383ffff */
[----:B------:R-:W-:Y:S05]  /*16210*/  BRA `(.L_x_1670) ;  /* 0xfffffff400b47947 */ /* 0x000fea000383ffff */
.L_x_1637:
[----:B--2---:R2:W3:Y:S02]  /*16220*/  SYNCS.PHASECHK.TRANS64.TRYWAIT P0, [R3+URZ], R0 ;  /* 0x00000000030075a7 */ /* 0x0044e4000800017f */
[----:B---3--:R-:W-:Y:S05]  /*16230*/  @!P0 NANOSLEEP.SYNCS 0x989680 ;  /* 0x009896800000895d */ /* 0x008fea0003900000 */
[----:B------:R-:W3:Y:S02]  /*16240*/  @!P0 SYNCS.PHASECHK.TRANS64 P0, [R3+URZ], R0 ;  /* 0x00000000030085a7 */ /* 0x000ee4000800007f */
[----:B---3--:R-:W-:Y:S05]  /*16250*/  @!P0 BRA `(.L_x_1637) ;  /* 0xfffffffc00f08947 */ /* 0x008fea000383ffff */
[----:B------:R-:W-:Y:S05]  /*16260*/  BRA `(.L_x_1671) ;  /* 0xfffffff400a87947 */ /* 0x000fea000383ffff */
.L_x_1639:
[----:B--2---:R2:W3:Y:S02]  /*16270*/  SYNCS.PHASECHK.TRANS64.TRYWAIT P0, [R2+URZ], R5 ;  /* 0x00000005020075a7 */ /* 0x0044e4000800017f */
[----:B---3--:R-:W-:Y:S05]  /*16280*/  @!P0 NANOSLEEP.SYNCS 0x989680 ;  /* 0x009896800000895d */ /* 0x008fea0003900000 */
[----:B------:R-:W3:Y:S02]  /*16290*/  @!P0 SYNCS.PHASECHK.TRANS64 P0, [R2+URZ], R5 ;  /* 0x00000005020085a7 */ /* 0x000ee4000800007f */
[----:B---3--:R-:W-:Y:S05]  /*162a0*/  @!P0 BRA `(.L_x_1639) ;  /* 0xfffffffc00f08947 */ /* 0x008fea000383ffff */
[----:B------:R-:W-:Y:S05]  /*162b0*/  BRA `(.L_x_1672) ;  /* 0xfffffff400ac7947 */ /* 0x000fea000383ffff */
.L_x_1673:
        /* <DEDUP_REMOVED lines=12> */
.L_x_3729:


//--------------------- .text._ZN7cutlass13device_kernelIN5flash22FlashAttnBwdPreprocessIN4cute5tupleIJNS3_1CILi128EEENS5_ILi64EEEEEENS_6half_tEfNS_4arch4Sm90ELb1ELb0EEEEEvNT_6ParamsE --------------------------
	.section	.text._ZN7cutlass13device_kernelIN5flash22FlashAttnBwdPreprocessIN4cute5tupleIJNS3_1CILi128EEENS5_ILi64EEEEEENS_6half_tEfNS_4arch4Sm90ELb1ELb0EEEEEvNT_6ParamsE,"ax",@progbits
	.align	128
.text._ZN7cutlass13device_kernelIN5flash22FlashAttnBwdPreprocessIN4cute5tupleIJNS3_1CILi128EEENS5_ILi64EEEEEENS_6half_tEfNS_4arch4Sm90ELb1ELb0EEEEEvNT_6ParamsE:
        .type           _ZN7cutlass13device_kernelIN5flash22FlashAttnBwdPreprocessIN4cute5tupleIJNS3_1CILi128EEENS5_ILi64EEEEEENS_6half_tEfNS_4arch4Sm90ELb1ELb0EEEEEvNT_6ParamsE,@function
        .size           _ZN7cutlass13device_kernelIN5flash22FlashAttnBwdPreprocessIN4cute5tupleIJNS3_1CILi128EEENS5_ILi64EEEEEENS_6half_tEfNS_4arch4Sm90ELb1ELb0EEEEEvNT_6ParamsE,(.L_x_3730 - _ZN7cutlass13device_kernelIN5flash22FlashAttnBwdPreprocessIN4cute5tupleIJNS3_1CILi128EEENS5_ILi64EEEEEENS_6half_tEfNS_4arch4Sm90ELb1ELb0EEEEEvNT_6ParamsE)
        .other          _ZN7cutlass13device_kernelIN5flash22FlashAttnBwdPreprocessIN4cute5tupleIJNS3_1CILi128EEENS5_ILi64EEEEEENS_6half_tEfNS_4arch4Sm90ELb1ELb0EEEEEvNT_6ParamsE,@"STO_CUDA_ENTRY STV_DEFAULT"
_ZN7cutlass13device_kernelIN5flash22FlashAttnBwdPreprocessIN4cute5tupleIJNS3_1CILi128EEENS5_ILi64EEEEEENS_6half_tEfNS_4arch4Sm90ELb1ELb0EEEEEvNT_6ParamsE:
[----:B------:R-:W-:Y:S01]  /*0000*/  LDC R1, c[0x0][0x28] ;  /* 0x00000a00ff017b82 */ /* 0x000fe20000000800 */
[----:B------:R-:W0:Y:S07]  /*0010*/  S2R R0, SR_TID.X ;  /* 0x0000000000007919 */ /* 0x000e2e0000002100 */
[----:B------:R-:W1:Y:S01]  /*0020*/  S2UR UR8, SR_CTAID.Y ;  /* 0x00000000000879c3 */ /* 0x000e620000002600 */
[----:B------:R-:W-:Y:S01]  /*0030*/  ULDC UR4, c[0x0][0x218] ;  /* 0x0000860000047ab9 */ /* 0x000fe20000000800 */
[----:B------:R-:W-:Y:S01]  /*0040*/  ULDC UR5, c[0x0][0x21c] ;  /* 0x0000870000057ab9 */ /* 0x000fe20000000800 */
[----:B------:R-:W2:Y:S01]  /*0050*/  S2R R2, SR_CTAID.X ;  /* 0x0000000000027919 */ /* 0x000ea20000002500 */
[----:B------:R-:W-:-:S04]  /*0060*/  ULDC.64 UR6, c[0x0][0x208] ;  /* 0x0000820000067ab9 */ /* 0x000fc80000000a00 */
[----:B------:R-:W3:Y:S08]  /*0070*/  LDC.64 R12, c[0x0][0x230] ;  /* 0x00008c00ff0c7b82 */ /* 0x000ef00000000a00 */
[----:B------:R-:W4:Y:S08]  /*0080*/  S2UR UR9, SR_CTAID.Z ;  /* 0x00000000000979c3 */ /* 0x000f300000002700 */
[----:B------:R-:W4:Y:S01]  /*0090*/  LDC.64 R14, c[0x0][0x238] ;  /* 0x00008e00ff0e7b82 */ /* 0x000f220000000a00 */
[----:B-1----:R-:W-:Y:S01]  /*00a0*/  USHF.R.S32.HI UR10, URZ, 0x1f, UR8 ;  /* 0x0000001f3f0a7899 */ /* 0x002fe20008011408 */
[----:B0-----:R-:W-:-:S05]  /*00b0*/  SHF.R.S32.HI R3, RZ, 0x1f, R0 ;  /* 0x0000001fff037819 */ /* 0x001fca0000011400 */
[----:B---3--:R-:W-:Y:S01]  /*00c0*/  IMAD R4, R12, UR10, RZ ;  /* 0x0000000a0c047c24 */ /* 0x008fe2000f8e02ff */
[----:B------:R-:W0:Y:S01]  /*00d0*/  LDC.64 R20, c[0x0][0x250] ;  /* 0x00009400ff147b82 */ /* 0x000e220000000a00 */
[----:B------:R-:W-:Y:S02]  /*00e0*/  LEA.HI R44, R3, R0, RZ, 0x3 ;  /* 0x00000000032c7211 */ /* 0x000fe400078f18ff */
[----:B------:R-:W-:Y:S01]  /*00f0*/  IMAD R13, R13, UR8, R4 ;  /* 0x000000080d0d7c24 */ /* 0x000fe2000f8e0204 */
[----:B--2---:R-:W-:Y:S02]  /*0100*/  SHF.L.U32 R10, R2, 0x7, RZ ;  /* 0x00000007020a7819 */ /* 0x004fe400000006ff */
[----:B------:R-:W-:Y:S01]  /*0110*/  LOP3.LUT R5, R44, 0xfffffff8, RZ, 0xc0, !PT ;  /* 0xfffffff82c057812 */ /* 0x000fe200078ec0ff */
[----:B----4-:R-:W-:Y:S01]  /*0120*/  USHF.R.S32.HI UR11, URZ, 0x1f, UR9 ;  /* 0x0000001f3f0b7899 */ /* 0x010fe20008011409 */
[----:B------:R-:W-:Y:S01]  /*0130*/  IADD3 R3, -R10, UR4, RZ ;  /* 0x000000040a037c10 */ /* 0x000fe2000fffe1ff */
[----:B------:R-:W1:Y:S01]  /*0140*/  LDC.64 R42, c[0x0][0x258] ;  /* 0x00009600ff2a7b82 */ /* 0x000e620000000a00 */
[----:B------:R-:W-:-:S02]  /*0150*/  SHF.R.S32.HI R44, RZ, 0x3, R44 ;  /* 0x00000003ff2c7819 */ /* 0x000fc4000001142c */
[----:B------:R-:W-:Y:S02]  /*0160*/  IADD3 R5, -R5, R0, RZ ;  /* 0x0000000005057210 */ /* 0x000fe40007ffe1ff */
[----:B------:R-:W-:Y:S01]  /*0170*/  ISETP.GE.AND P1, PT, R44, R3, PT ;  /* 0x000000032c00720c */ /* 0x000fe20003f26270 */
[----:B------:R-:W-:Y:S01]  /*0180*/  IMAD R4, R14, UR11, RZ ;  /* 0x0000000b0e047c24 */ /* 0x000fe2000f8e02ff */
[----:B------:R-:W-:Y:S02]  /*0190*/  SHF.L.U32 R8, R5, 0x3, RZ ;  /* 0x0000000305087819 */ /* 0x000fe400000006ff */
[----:B------:R-:W-:Y:S01]  /*01a0*/  SHF.R.S32.HI R45, RZ, 0x1f, R44 ;  /* 0x0000001fff2d7819 */ /* 0x000fe2000001142c */
[----:B------:R-:W-:Y:S01]  /*01b0*/  IMAD R15, R15, UR9, R4 ;  /* 0x000000090f0f7c24 */ /* 0x000fe2000f8e0204 */
[----:B------:R-:W-:Y:S02]  /*01c0*/  ISETP.LT.AND P4, PT, R8, UR5, !P1 ;  /* 0x0000000508007c0c */ /* 0x000fe4000cf81270 */
[----:B------:R-:W-:-:S02]  /*01d0*/  SHF.R.S32.HI R9, RZ, 0x1f, R8 ;  /* 0x0000001fff097819 */ /* 0x000fc40000011408 */
[----:B------:R-:W-:Y:S01]  /*01e0*/  ISETP.GE.AND P0, PT, R8, UR5, PT ;  /* 0x0000000508007c0c */ /* 0x000fe2000bf06270 */
[----:B0-----:R-:W-:Y:S02]  /*01f0*/  IMAD R16, R20, UR10, RZ ;  /* 0x0000000a14107c24 */ /* 0x001fe4000f8e02ff */
[----:B------:R-:W-:-:S04]  /*0200*/  IMAD.WIDE.U32 R6, R12, UR8, R8 ;  /* 0x000000080c067c25 */ /* 0x000fc8000f8e0008 */
[----:B------:R-:W-:Y:S01]  /*0210*/  IMAD.WIDE.U32 R8, R20, UR8, R8 ;  /* 0x0000000814087c25 */ /* 0x000fe2000f8e0008 */
[----:B------:R-:W-:Y:S01]  /*0220*/  IADD3 R7, R7, R13, RZ ;  /* 0x0000000d07077210 */ /* 0x000fe20007ffe0ff */
[----:B------:R-:W0:Y:S02]  /*0230*/  @P4 LDC.64 R18, c[0x0][0x228] ;  /* 0x00008a00ff124b82 */ /* 0x000e240000000a00 */
[----:B------:R-:W-:-:S04]  /*0240*/  IMAD.WIDE R12, R2, 0x80, R44 ;  /* 0x00000080020c7825 */ /* 0x000fc800078e022c */
[----:B------:R-:W-:Y:S02]  /*0250*/  IMAD.WIDE.U32 R30, R14, UR9, R6 ;  /* 0x000000090e1e7c25 */ /* 0x000fe4000f8e0006 */
[----:B------:R-:W2:Y:S03]  /*0260*/  @P4 LDC.64 R32, c[0x0][0x210] ;  /* 0x00008400ff204b82 */ /* 0x000ea60000000a00 */
[----:B------:R-:W-:-:S05]  /*0270*/  IADD3 R31, R31, R15, RZ ;  /* 0x0000000f1f1f7210 */ /* 0x000fca0007ffe0ff */
[----:B------:R-:W3:Y:S01]  /*0280*/  @P4 LDC.64 R14, c[0x0][0x248] ;  /* 0x00009200ff0e4b82 */ /* 0x000ee20000000a00 */
[----:B0-----:R-:W-:-:S07]  /*0290*/  @P4 IMAD R4, R13, R18, RZ ;  /* 0x000000120d044224 */ /* 0x001fce00078e02ff */
[----:B------:R-:W0:Y:S01]  /*02a0*/  @P4 LDC.64 R26, c[0x0][0x240] ;  /* 0x00009000ff1a4b82 */ /* 0x000e220000000a00 */
[----:B------:R-:W-:-:S04]  /*02b0*/  @P4 IMAD.WIDE.U32 R6, R12, R18, R30 ;  /* 0x000000120c064225 */ /* 0x000fc800078e001e */
[----:B------:R-:W-:Y:S01]  /*02c0*/  @P4 IMAD R17, R12, R19, R4 ;  /* 0x000000130c114224 */ /* 0x000fe200078e0204 */
[----:B------:R-:W-:Y:S01]  /*02d0*/  IADD3 R4, R44, 0x20, RZ ;  /* 0x000000202c047810 */ /* 0x000fe20007ffe0ff */
[----:B------:R-:W-:Y:S01]  /*02e0*/  IMAD R19, R21, UR8, R16 ;  /* 0x0000000815137c24 */ /* 0x000fe2000f8e0210 */
[----:B--2---:R-:W-:Y:S01]  /*02f0*/  @P4 LEA R32, P2, R6, R32, 0x1 ;  /* 0x0000002006204211 */ /* 0x004fe200078408ff */
[----:B-1----:R-:W-:Y:S01]  /*0300*/  IMAD R18, R42, UR11, RZ ;  /* 0x0000000b2a127c24 */ /* 0x002fe2000f8e02ff */
[----:B------:R-:W-:Y:S02]  /*0310*/  ISETP.LT.AND P3, PT, R4, R3, !P0 ;  /* 0x000000030400720c */ /* 0x000fe40004761270 */
[----:B------:R-:W-:Y:S02]  /*0320*/  @P4 IADD3 R7, R7, R17, RZ ;  /* 0x0000001107074210 */ /* 0x000fe40007ffe0ff */
[----:B------:R-:W-:Y:S02]  /*0330*/  MOV R16, R8 ;  /* 0x0000000800107202 */ /* 0x000fe40000000f00 */
[----:B------:R-:W-:Y:S01]  /*0340*/  @P4 LEA.HI.X R33, R6, R33, R7, 0x1, P2 ;  /* 0x0000002106214211 */ /* 0x000fe200010f0c07 */
[----:B------:R-:W-:Y:S01]  /*0350*/  IMAD R7, R43, UR9, R18 ;  /* 0x000000092b077c24 */ /* 0x000fe2000f8e0212 */
[----:B------:R-:W-:-:S02]  /*0360*/  IADD3 R6, R44, 0x40, RZ ;  /* 0x000000402c067810 */ /* 0x000fc40007ffe0ff */
[----:B------:R-:W-:Y:S01]  /*0370*/  IADD3 R17, R9, R19, RZ ;  /* 0x0000001309117210 */ /* 0x000fe20007ffe0ff */
[----:B---3--:R-:W-:Y:S01]  /*0380*/  @P4 IMAD R9, R13, R14, RZ ;  /* 0x0000000e0d094224 */ /* 0x008fe200078e02ff */
[-C--:B------:R-:W-:Y:S01]  /*0390*/  ISETP.LT.AND P2, PT, R6, R3.reuse, !P0 ;  /* 0x000000030600720c */ /* 0x080fe20004741270 */
[----:B------:R-:W1:Y:S01]  /*03a0*/  @P3 LDC.64 R24, c[0x0][0x228] ;  /* 0x00008a00ff183b82 */ /* 0x000e620000000a00 */
[----:B------:R-:W-:Y:S01]  /*03b0*/  IADD3 R8, R44, 0x60, RZ ;  /* 0x000000602c087810 */ /* 0x000fe20007ffe0ff */
[----:B------:R-:W-:Y:S01]  /*03c0*/  IMAD.WIDE.U32 R42, R42, UR9, R16 ;  /* 0x000000092a2a7c25 */ /* 0x000fe2000f8e0010 */
[----:B------:R-:W-:Y:S02]  /*03d0*/  @P3 IADD3 R17, P6, R12, 0x20, RZ ;  /* 0x000000200c113810 */ /* 0x000fe40007fde0ff */
[----:B------:R-:W-:Y:S01]  /*03e0*/  ISETP.LT.AND P0, PT, R8, R3, !P0 ;  /* 0x000000030800720c */ /* 0x000fe20004701270 */
[C---:B------:R-:W-:Y:S01]  /*03f0*/  @P4 IMAD R19, R12.reuse, R15, R9 ;  /* 0x0000000f0c134224 */ /* 0x040fe200078e0209 */
[----:B------:R-:W-:Y:S01]  /*0400*/  IADD3 R43, R43, R7, RZ ;  /* 0x000000072b2b7210 */ /* 0x000fe20007ffe0ff */
[----:B------:R-:W2:Y:S01]  /*0410*/  @P3 LDC.64 R22, c[0x0][0x248] ;  /* 0x00009200ff163b82 */ /* 0x000ea20000000a00 */
[----:B------:R-:W-:-:S02]  /*0420*/  @P3 IADD3 R16, P5, R12, 0x20, RZ ;  /* 0x000000200c103810 */ /* 0x000fc40007fbe0ff */
[-C--:B------:R-:W-:Y:S01]  /*0430*/  @P3 IADD3.X R7, RZ, R13.reuse, RZ, P6, !PT ;  /* 0x0000000dff073210 */ /* 0x080fe200037fe4ff */
[C---:B------:R-:W-:Y:S01]  /*0440*/  @P4 IMAD.WIDE.U32 R14, R12.reuse, R14, R42 ;  /* 0x0000000e0c0e4225 */ /* 0x040fe200078e002a */
[C---:B------:R-:W-:Y:S02]  /*0450*/  @P2 IADD3 R59, P6, R12.reuse, 0x40, RZ ;  /* 0x000000400c3b2810 */ /* 0x040fe40007fde0ff */
[-C--:B------:R-:W-:Y:S01]  /*0460*/  @P3 IADD3.X R41, RZ, R13.reuse, RZ, P5, !PT ;  /* 0x0000000dff293210 */ /* 0x080fe20002ffe4ff */
[----:B------:R-:W3:Y:S01]  /*0470*/  @P3 LDC.64 R48, c[0x0][0x240] ;  /* 0x00009000ff303b82 */ /* 0x000ee20000000a00 */
[C---:B------:R-:W-:Y:S02]  /*0480*/  @P2 IADD3 R54, P5, R12.reuse, 0x40, RZ ;  /* 0x000000400c362810 */ /* 0x040fe40007fbe0ff */
[----:B------:R-:W-:Y:S02]  /*0490*/  @P2 IADD3.X R35, RZ, R13, RZ, P6, !PT ;  /* 0x0000000dff232210 */ /* 0x000fe400037fe4ff */
[----:B------:R-:W-:-:S02]  /*04a0*/  @P0 IADD3 R9, P6, R12, 0x60, RZ ;  /* 0x000000600c090810 */ /* 0x000fc40007fde0ff */
[-C--:B------:R-:W-:Y:S01]  /*04b0*/  @P2 IADD3.X R57, RZ, R13.reuse, RZ, P5, !PT ;  /* 0x0000000dff392210 */ /* 0x080fe20002ffe4ff */
[----:B------:R-:W4:Y:S01]  /*04c0*/  @P2 LDC.64 R36, c[0x0][0x228] ;  /* 0x00008a00ff242b82 */ /* 0x000f220000000a00 */
[----:B------:R-:W-:Y:S01]  /*04d0*/  @P0 IADD3 R52, P5, R12, 0x60, RZ ;  /* 0x000000600c340810 */ /* 0x000fe20007fbe0ff */
[----:B-1----:R-:W-:Y:S01]  /*04e0*/  @P3 IMAD R18, R7, R24, RZ ;  /* 0x0000001807123224 */ /* 0x002fe200078e02ff */
[----:B------:R-:W-:Y:S02]  /*04f0*/  @P0 IADD3.X R55, RZ, R13, RZ, P6, !PT ;  /* 0x0000000dff370210 */ /* 0x000fe400037fe4ff */
[----:B------:R-:W-:Y:S01]  /*0500*/  @P4 IADD3 R12, R15, R19, RZ ;  /* 0x000000130f0c4210 */ /* 0x000fe20007ffe0ff */
[----:B------:R-:W-:Y:S01]  /*0510*/  @P3 IMAD R39, R17, R25, R18 ;  /* 0x0000001911273224 */ /* 0x000fe200078e0212 */
[C---:B0-----:R-:W-:Y:S01]  /*0520*/  @P4 LEA R26, P6, R14.reuse, R26, 0x1 ;  /* 0x0000001a0e1a4211 */ /* 0x041fe200078c08ff */
[----:B------:R-:W0:Y:S01]  /*0530*/  @P3 LDC.64 R20, c[0x0][0x210] ;  /* 0x00008400ff143b82 */ /* 0x000e220000000a00 */
[----:B------:R-:W-:Y:S01]  /*0540*/  @P0 IADD3.X R7, RZ, R13, RZ, P5, !PT ;  /* 0x0000000dff070210 */ /* 0x000fe20002ffe4ff */
[----:B--2---:R-:W-:Y:S01]  /*0550*/  @P3 IMAD R41, R41, R22, RZ ;  /* 0x0000001629293224 */ /* 0x004fe200078e02ff */
[----:B------:R-:W-:-:S02]  /*0560*/  @P4 LEA.HI.X R27, R14, R27, R12, 0x1, P6 ;  /* 0x0000001b0e1b4211 */ /* 0x000fc400030f0c0c */
[----:B------:R-:W-:Y:S02]  /*0570*/  CS2R R14, SRZ ;  /* 0x00000000000e7805 */ /* 0x000fe4000001ff00 */
[----:B------:R-:W-:Y:S01]  /*0580*/  @P3 MOV R12, R30 ;  /* 0x0000001e000c3202 */ /* 0x000fe20000000f00 */
[----:B------:R-:W-:Y:S01]  /*0590*/  @P3 IMAD R41, R16, R23, R41 ;  /* 0x0000001710293224 */ /* 0x000fe200078e0229 */
[----:B------:R-:W-:Y:S01]  /*05a0*/  @P3 MOV R13, R31 ;  /* 0x0000001f000d3202 */ /* 0x000fe20000000f00 */
[----:B------:R-:W1:Y:S01]  /*05b0*/  @P2 LDC.64 R46, c[0x0][0x248] ;  /* 0x00009200ff2e2b82 */ /* 0x000e620000000a00 */
[----:B------:R-:W-:Y:S01]  /*05c0*/  CS2R R18, SRZ ;  /* 0x0000000000127805 */ /* 0x000fe2000001ff00 */
[----:B------:R-:W-:Y:S01]  /*05d0*/  @P3 IMAD.WIDE.U32 R24, R17, R24, R12 ;  /* 0x0000001811183225 */ /* 0x000fe200078e000c */
[----:B------:R-:W-:Y:S02]  /*05e0*/  @P3 MOV R12, R42 ;  /* 0x0000002a000c3202 */ /* 0x000fe40000000f00 */
[----:B------:R-:W-:-:S03]  /*05f0*/  @P3 MOV R13, R43 ;  /* 0x0000002b000d3202 */ /* 0x000fc60000000f00 */
[----:B------:R-:W2:Y:S01]  /*0600*/  @P0 LDC.64 R28, c[0x0][0x228] ;  /* 0x00008a00ff1c0b82 */ /* 0x000ea20000000a00 */
[----:B------:R-:W-:Y:S01]  /*0610*/  @P3 IMAD.WIDE.U32 R22, R16, R22, R12 ;  /* 0x0000001610163225 */ /* 0x000fe200078e000c */
[----:B------:R-:W-:Y:S02]  /*0620*/  CS2R R12, SRZ ;  /* 0x00000000000c7805 */ /* 0x000fe4000001ff00 */
[----:B------:R-:W-:Y:S02]  /*0630*/  CS2R R16, SRZ ;  /* 0x0000000000107805 */ /* 0x000fe4000001ff00 */
[----:B------:R-:W-:Y:S02]  /*0640*/  @P3 IADD3 R41, R23, R41, RZ ;  /* 0x0000002917293210 */ /* 0x000fe40007ffe0ff */
[----:B---3--:R-:W-:Y:S01]  /*0650*/  @P3 LEA R48, P5, R22, R48, 0x1 ;  /* 0x0000003016303211 */ /* 0x008fe200078a08ff */
[----:B----4-:R-:W-:Y:S01]  /*0660*/  @P2 IMAD R34, R35, R36, RZ ;  /* 0x0000002423222224 */ /* 0x010fe200078e02ff */
[----:B------:R-:W-:Y:S01]  /*0670*/  @P2 MOV R50, R30 ;  /* 0x0000001e00322202 */ /* 0x000fe20000000f00 */
[----:B------:R3:W4:Y:S01]  /*0680*/  @P4 LDG.E.128 R12, desc[UR6][R32.64] ;  /* 0x00000006200c4981 */ /* 0x000722000c1e1d00 */
[----:B------:R-:W-:-:S02]  /*0690*/  @P2 MOV R51, R31 ;  /* 0x0000001f00332202 */ /* 0x000fc40000000f00 */
[----:B------:R-:W-:Y:S01]  /*06a0*/  @P3 LEA.HI.X R49, R22, R49, R41, 0x1, P5 ;  /* 0x0000003116313211 */ /* 0x000fe200028f0c29 */
[----:B------:R2:W4:Y:S01]  /*06b0*/  @P4 LDG.E.128 R16, desc[UR6][R26.64] ;  /* 0x000000061a104981 */ /* 0x000522000c1e1d00 */
[----:B------:R-:W2:Y:S01]  /*06c0*/  @P0 LDC.64 R40, c[0x0][0x248] ;  /* 0x00009200ff280b82 */ /* 0x000ea20000000a00 */
[----:B------:R-:W-:Y:S01]  /*06d0*/  @P2 IMAD R53, R59, R37, R34 ;  /* 0x000000253b352224 */ /* 0x000fe200078e0222 */
[----:B------:R-:W-:Y:S01]  /*06e0*/  @P3 IADD3 R39, R25, R39, RZ ;  /* 0x0000002719273210 */ /* 0x000fe20007ffe0ff */
[----:B------:R-:W-:Y:S01]  /*06f0*/  @P2 IMAD.WIDE.U32 R50, R59, R36, R50 ;  /* 0x000000243b322225 */ /* 0x000fe200078e0032 */
[C---:B0-----:R-:W-:Y:S02]  /*0700*/  @P3 LEA R60, P4, R24.reuse, R20, 0x1 ;  /* 0x00000014183c3211 */ /* 0x041fe400078808ff */
[----:B------:R-:W-:Y:S02]  /*0710*/  CS2R R22, SRZ ;  /* 0x0000000000167805 */ /* 0x000fe4000001ff00 */
[----:B------:R-:W-:Y:S01]  /*0720*/  @P2 MOV R36, R42 ;  /* 0x0000002a00242202 */ /* 0x000fe20000000f00 */
[----:B-1----:R-:W-:Y:S01]  /*0730*/  @P2 IMAD R57, R57, R46, RZ ;  /* 0x0000002e39392224 */ /* 0x002fe200078e02ff */
[----:B------:R-:W-:Y:S01]  /*0740*/  @P2 MOV R37, R43 ;  /* 0x0000002b00252202 */ /* 0x000fe20000000f00 */
[----:B---3--:R-:W0:Y:S01]  /*0750*/  @P2 LDC.64 R32, c[0x0][0x210] ;  /* 0x00008400ff202b82 */ /* 0x008e220000000a00 */
[----:B------:R-:W-:Y:S01]  /*0760*/  @P3 LEA.HI.X R61, R24, R21, R39, 0x1, P4 ;  /* 0x00000015183d3211 */ /* 0x000fe200020f0c27 */
[----:B------:R-:W-:Y:S01]  /*0770*/  @P2 IMAD R47, R54, R47, R57 ;  /* 0x0000002f362f2224 */ /* 0x000fe200078e0239 */
[----:B------:R-:W-:Y:S01]  /*0780*/  CS2R R20, SRZ ;  /* 0x0000000000147805 */ /* 0x000fe2000001ff00 */
[----:B--2---:R-:W-:Y:S01]  /*0790*/  @P0 IMAD R56, R55, R28, RZ ;  /* 0x0000001c37380224 */ /* 0x004fe200078e02ff */
[----:B------:R-:W-:-:S02]  /*07a0*/  CS2R R24, SRZ ;  /* 0x0000000000187805 */ /* 0x000fc4000001ff00 */
[----:B------:R-:W-:Y:S01]  /*07b0*/  CS2R R26, SRZ ;  /* 0x00000000001a7805 */ /* 0x000fe2000001ff00 */
[----:B------:R-:W1:Y:S01]  /*07c0*/  @P0 LDC.64 R34, c[0x0][0x210] ;  /* 0x00008400ff220b82 */ /* 0x000e620000000a00 */
[----:B------:R-:W-:Y:S01]  /*07d0*/  @P2 IMAD.WIDE.U32 R54, R54, R46, R36 ;  /* 0x0000002e36362225 */ /* 0x000fe200078e0024 */
[----:B------:R-:W2:Y:S04]  /*07e0*/  @P3 LDG.E.128 R20, desc[UR6][R60.64] ;  /* 0x000000063c143981 */ /* 0x000ea8000c1e1d00 */
[----:B------:R3:W2:Y:S02]  /*07f0*/  @P3 LDG.E.128 R24, desc[UR6][R48.64] ;  /* 0x0000000630183981 */ /* 0x0006a4000c1e1d00 */
[----:B------:R-:W3:Y:S08]  /*0800*/  @P2 LDC.64 R38, c[0x0][0x240] ;  /* 0x00009000ff262b82 */ /* 0x000ef00000000a00 */
[----:B------:R-:W3:Y:S01]  /*0810*/  @P0 LDC.64 R36, c[0x0][0x240] ;  /* 0x00009000ff240b82 */ /* 0x000ee20000000a00 */
[----:B------:R-:W-:-:S02]  /*0820*/  @P0 IMAD R7, R7, R40, RZ ;  /* 0x0000002807070224 */ /* 0x000fc400078e02ff */
[C---:B------:R-:W-:Y:S02]  /*0830*/  @P0 IMAD R29, R9.reuse, R29, R56 ;  /* 0x0000001d091d0224 */ /* 0x040fe400078e0238 */
[----:B------:R-:W-:Y:S01]  /*0840*/  @P0 IMAD.WIDE.U32 R30, R9, R28, R30 ;  /* 0x0000001c091e0225 */ /* 0x000fe200078e001e */
[----:B------:R-:W-:Y:S02]  /*0850*/  @P2 IADD3 R53, R51, R53, RZ ;  /* 0x0000003533352210 */ /* 0x000fe40007ffe0ff */
[----:B0-----:R-:W-:Y:S01]  /*0860*/  @P2 LEA R56, P3, R50, R32, 0x1 ;  /* 0x0000002032382211 */ /* 0x001fe200078608ff */
[C---:B------:R-:W-:Y:S02]  /*0870*/  @P0 IMAD R7, R52.reuse, R41, R7 ;  /* 0x0000002934070224 */ /* 0x040fe400078e0207 */
[----:B------:R-:W-:Y:S01]  /*0880*/  @P0 IMAD.WIDE.U32 R42, R52, R40, R42 ;  /* 0x00000028342a0225 */ /* 0x000fe200078e002a */
[----:B------:R-:W-:Y:S02]  /*0890*/  @P0 IADD3 R29, R31, R29, RZ ;  /* 0x0000001d1f1d0210 */ /* 0x000fe40007ffe0ff */
[----:B-1----:R-:W-:-:S02]  /*08a0*/  @P0 LEA R46, P4, R30, R34, 0x1 ;  /* 0x000000221e2e0211 */ /* 0x002fc400078808ff */
[----:B------:R-:W-:Y:S02]  /*08b0*/  @P2 LEA.HI.X R57, R50, R33, R53, 0x1, P3 ;  /* 0x0000002132392211 */ /* 0x000fe400018f0c35 */
[----:B------:R-:W-:Y:S02]  /*08c0*/  @P2 IADD3 R9, R55, R47, RZ ;  /* 0x0000002f37092210 */ /* 0x000fe40007ffe0ff */
[----:B---3--:R-:W-:Y:S02]  /*08d0*/  @P2 LEA R48, P5, R54, R38, 0x1 ;  /* 0x0000002636302211 */ /* 0x008fe400078a08ff */
[----:B------:R-:W-:Y:S02]  /*08e0*/  @P0 IADD3 R7, R43, R7, RZ ;  /* 0x000000072b070210 */ /* 0x000fe40007ffe0ff */
[----:B------:R-:W-:Y:S02]  /*08f0*/  @P0 LEA R50, P3, R42, R36, 0x1 ;  /* 0x000000242a320211 */ /* 0x000fe400078608ff */
[----:B------:R-:W-:-:S02]  /*0900*/  @P0 LEA.HI.X R47, R30, R35, R29, 0x1, P4 ;  /* 0x000000231e2f0211 */ /* 0x000fc400020f0c1d */
[----:B------:R-:W-:Y:S02]  /*0910*/  CS2R R28, SRZ ;  /* 0x00000000001c7805 */ /* 0x000fe4000001ff00 */
[----:B------:R-:W-:Y:S02]  /*0920*/  CS2R R30, SRZ ;  /* 0x00000000001e7805 */ /* 0x000fe4000001ff00 */
[----:B------:R-:W-:Y:S02]  /*0930*/  CS2R R32, SRZ ;  /* 0x0000000000207805 */ /* 0x000fe4000001ff00 */
[----:B------:R-:W-:Y:S02]  /*0940*/  CS2R R34, SRZ ;  /* 0x0000000000227805 */ /* 0x000fe4000001ff00 */
[----:B------:R-:W-:Y:S02]  /*0950*/  @P2 LEA.HI.X R49, R54, R39, R9, 0x1, P5 ;  /* 0x0000002736312211 */ /* 0x000fe400028f0c09 */
[----:B------:R-:W-:-:S02]  /*0960*/  CS2R R38, SRZ ;  /* 0x0000000000267805 */ /* 0x000fc4000001ff00 */
[----:B------:R-:W-:Y:S02]  /*0970*/  @P0 LEA.HI.X R51, R42, R37, R7, 0x1, P3 ;  /* 0x000000252a330211 */ /* 0x000fe400018f0c07 */
[----:B------:R-:W-:Y:S02]  /*0980*/  CS2R R36, SRZ ;  /* 0x0000000000247805 */ /* 0x000fe4000001ff00 */
[----:B------:R-:W-:Y:S02]  /*0990*/  CS2R R40, SRZ ;  /* 0x0000000000287805 */ /* 0x000fe4000001ff00 */
[----:B------:R-:W-:Y:S01]  /*09a0*/  CS2R R42, SRZ ;  /* 0x00000000002a7805 */ /* 0x000fe2000001ff00 */
[----:B------:R-:W3:Y:S04]  /*09b0*/  @P2 LDG.E.128 R28, desc[UR6][R56.64] ;  /* 0x00000006381c2981 */ /* 0x000ee8000c1e1d00 */
[----:B------:R0:W3:Y:S04]  /*09c0*/  @P2 LDG.E.128 R32, desc[UR6][R48.64] ;  /* 0x0000000630202981 */ /* 0x0000e8000c1e1d00 */
[----:B------:R1:W3:Y:S04]  /*09d0*/  @P0 LDG.E.128 R36, desc[UR6][R46.64] ;  /* 0x000000062e240981 */ /* 0x0002e8000c1e1d00 */
[----:B------:R4:W3:Y:S01]  /*09e0*/  @P0 LDG.E.128 R40, desc[UR6][R50.64] ;  /* 0x0000000632280981 */ /* 0x0008e2000c1e1d00 */
[----:B------:R-:W-:-:S04]  /*09f0*/  ISETP.GT.AND P0, PT, R0, 0x7f, PT ;  /* 0x0000007f0000780c */ /* 0x000fc80003f04270 */
[----:B------:R-:W-:-:S13]  /*0a00*/  ISETP.GE.OR P2, PT, R0, R3, P0 ;  /* 0x000000030000720c */ /* 0x000fda0000746670 */
[----:B------:R-:W1:Y:S08]  /*0a10*/  @!P2 LDC.64 R54, c[0x0][0x290] ;  /* 0x0000a400ff36ab82 */ /* 0x000e700000000a00 */
[----:B0-----:R-:W0:Y:S01]  /*0a20*/  @!P2 LDC.64 R48, c[0x0][0x298] ;  /* 0x0000a600ff30ab82 */ /* 0x001e220000000a00 */
[----:B------:R-:W-:Y:S02]  /*0a30*/  @!P2 SHF.R.S32.HI R7, RZ, 0x1f, R0 ;  /* 0x0000001fff07a819 */ /* 0x000fe40000011400 */
[----:B------:R-:W-:-:S05]  /*0a40*/  @!P2 IADD3 R52, P3, R10, R0, RZ ;  /* 0x000000000a34a210 */ /* 0x000fca0007f7e0ff */
[----:B-1----:R-:W1:Y:S01]  /*0a50*/  @!P2 LDC.64 R46, c[0x0][0x288] ;  /* 0x0000a200ff2eab82 */ /* 0x002e620000000a00 */
[----:B------:R-:W-:Y:S01]  /*0a60*/  @!P2 LEA.HI.X.SX32 R53, R10, R7, 0x1, P3 ;  /* 0x000000070a35a211 */ /* 0x000fe200018f0eff */
[C---:B------:R-:W-:Y:S02]  /*0a70*/  @!P2 IMAD R56, R54.reuse, UR10, RZ ;  /* 0x0000000a3638ac24 */ /* 0x040fe4000f8e02ff */
[----:B------:R-:W-:-:S04]  /*0a80*/  @!P2 IMAD.WIDE.U32 R52, R54, UR8, R52 ;  /* 0x000000083634ac25 */ /* 0x000fc8000f8e0034 */
[----:B------:R-:W-:Y:S02]  /*0a90*/  @!P2 IMAD R55, R55, UR8, R56 ;  /* 0x000000083737ac24 */ /* 0x000fe4000f8e0238 */
[----:B0-----:R-:W-:-:S03]  /*0aa0*/  @!P2 IMAD R54, R48, UR11, RZ ;  /* 0x0000000b3036ac24 */ /* 0x001fc6000f8e02ff */
[----:B------:R-:W-:Y:S01]  /*0ab0*/  @!P2 IADD3 R53, R53, R55, RZ ;  /* 0x000000373535a210 */ /* 0x000fe20007ffe0ff */
[----:B------:R-:W-:Y:S02]  /*0ac0*/  @!P2 IMAD R55, R49, UR9, R54 ;  /* 0x000000093137ac24 */ /* 0x000fe4000f8e0236 */
[----:B------:R-:W-:-:S05]  /*0ad0*/  @!P2 IMAD.WIDE.U32 R48, R48, UR9, R52 ;  /* 0x000000093030ac25 */ /* 0x000fca000f8e0034 */
[----:B------:R-:W-:Y:S02]  /*0ae0*/  @!P2 IADD3 R53, R49, R55, RZ ;  /* 0x000000373135a210 */ /* 0x000fe40007ffe0ff */
[----:B-1----:R-:W-:-:S04]  /*0af0*/  @!P2 LEA R46, P3, R48, R46, 0x2 ;  /* 0x0000002e302ea211 */ /* 0x002fc800078610ff */
[----:B------:R-:W-:Y:S01]  /*0b00*/  @!P2 LEA.HI.X R47, R48, R47, R53, 0x2, P3 ;  /* 0x0000002f302fa211 */ /* 0x000fe200018f1435 */
[----:B----4-:R-:W-:Y:S02]  /*0b10*/  HADD2.F32 R50, -RZ, R12.H1_H1 ;  /* 0x3000000cff327230 */ /* 0x010fe40000004100 */
[----:B------:R-:W-:Y:S02]  /*0b20*/  HADD2.F32 R7, -RZ, R16.H1_H1 ;  /* 0x30000010ff077230 */ /* 0x000fe40000004100 */
[----:B------:R-:W-:Y:S02]  /*0b30*/  HADD2.F32 R51, -RZ, R12.H0_H0 ;  /* 0x2000000cff337230 */ /* 0x000fe40000004100 */
[----:B------:R-:W-:Y:S02]  /*0b40*/  HADD2.F32 R16, -RZ, R16.H0_H0 ;  /* 0x20000010ff107230 */ /* 0x000fe40000004100 */
[----:B------:R-:W-:Y:S01]  /*0b50*/  FMUL.FTZ R50, R50, R7 ;  /* 0x0000000732327220 */ /* 0x000fe20000410000 */
[----:B------:R-:W-:-:S03]  /*0b60*/  HADD2.F32 R49, -RZ, R18.H1_H1 ;  /* 0x30000012ff317230 */ /* 0x000fc60000004100 */
[----:B------:R-:W-:Y:S01]  /*0b70*/  FFMA.FTZ R56, R51, R16, R50 ;  /* 0x0000001033387223 */ /* 0x000fe20000010032 */
[----:B------:R-:W-:Y:S02]  /*0b80*/  HADD2.F32 R50, -RZ, R18.H0_H0 ;  /* 0x20000012ff327230 */ /* 0x000fe40000004100 */
[----:B------:R-:W-:Y:S02]  /*0b90*/  HADD2.F32 R9, -RZ, R13.H0_H0 ;  /* 0x2000000dff097230 */ /* 0x000fe40000004100 */
[----:B------:R-:W-:Y:S02]  /*0ba0*/  HADD2.F32 R54, -RZ, R17.H0_H0 ;  /* 0x20000011ff367230 */ /* 0x000fe40000004100 */
[----:B--2---:R-:W-:Y:S02]  /*0bb0*/  HADD2.F32 R18, -RZ, R20.H1_H1 ;  /* 0x30000014ff127230 */ /* 0x004fe40000004100 */
[----:B------:R-:W-:Y:S02]  /*0bc0*/  HADD2.F32 R51, -RZ, R24.H1_H1 ;  /* 0x30000018ff337230 */ /* 0x000fe40000004100 */
[----:B------:R-:W-:-:S03]  /*0bd0*/  HADD2.F32 R20, -RZ, R20.H0_H0 ;  /* 0x20000014ff147230 */ /* 0x000fc60000004100 */
[----:B------:R-:W-:Y:S01]  /*0be0*/  FMUL.FTZ R53, R18, R51 ;  /* 0x0000003312357220 */ /* 0x000fe20000410000 */
[----:B------:R-:W-:Y:S02]  /*0bf0*/  HADD2.F32 R51, -RZ, R24.H0_H0 ;  /* 0x20000018ff337230 */ /* 0x000fe40000004100 */
[----:B------:R-:W-:Y:S01]  /*0c00*/  FFMA.FTZ R54, R9, R54, R56 ;  /* 0x0000003609367223 */ /* 0x000fe20000010038 */
[----:B------:R-:W-:Y:S02]  /*0c10*/  HADD2.F32 R13, -RZ, R13.H1_H1 ;  /* 0x3000000dff0d7230 */ /* 0x000fe40000004100 */
[----:B------:R-:W-:Y:S02]  /*0c20*/  HADD2.F32 R52, -RZ, R17.H1_H1 ;  /* 0x30000011ff347230 */ /* 0x000fe40000004100 */
[----:B------:R-:W-:Y:S01]  /*0c30*/  FFMA.FTZ R24, R20, R51, R53 ;  /* 0x0000003314187223 */ /* 0x000fe20000010035 */
[----:B------:R-:W-:Y:S02]  /*0c40*/  HADD2.F32 R9, -RZ, R21.H0_H0 ;  /* 0x20000015ff097230 */ /* 0x000fe40000004100 */
[----:B------:R-:W-:-:S02]  /*0c50*/  HADD2.F32 R18, -RZ, R25.H0_H0 ;  /* 0x20000019ff127230 */ /* 0x000fc40000004100 */
[----:B------:R-:W-:Y:S01]  /*0c60*/  FFMA.FTZ R52, R13, R52, R54 ;  /* 0x000000340d347223 */ /* 0x000fe20000010036 */
[--C-:B------:R-:W-:Y:S02]  /*0c70*/  HADD2.F32 R7, -RZ, R14.reuse.H0_H0 ;  /* 0x2000000eff077230 */ /* 0x100fe40000004100 */
[----:B------:R-:W-:Y:S02]  /*0c80*/  HADD2.F32 R14, -RZ, R14.H1_H1 ;  /* 0x3000000eff0e7230 */ /* 0x000fe40000004100 */
[----:B------:R-:W-:Y:S01]  /*0c90*/  FFMA.FTZ R24, R9, R18, R24 ;  /* 0x0000001209187223 */ /* 0x000fe20000010018 */
[----:B------:R-:W-:Y:S01]  /*0ca0*/  FFMA.FTZ R9, R7, R50, R52 ;  /* 0x0000003207097223 */ /* 0x000fe20000010034 */
[----:B------:R-:W-:Y:S02]  /*0cb0*/  HADD2.F32 R21, -RZ, R21.H1_H1 ;  /* 0x30000015ff157230 */ /* 0x000fe40000004100 */
[----:B------:R-:W-:Y:S02]  /*0cc0*/  HADD2.F32 R20, -RZ, R25.H1_H1 ;  /* 0x30000019ff147230 */ /* 0x000fe40000004100 */
[----:B------:R-:W-:Y:S01]  /*0cd0*/  FFMA.FTZ R49, R14, R49, R9 ;  /* 0x000000310e317223 */ /* 0x000fe20000010009 */
[----:B------:R-:W-:-:S02]  /*0ce0*/  HADD2.F32 R12, -RZ, R15.H0_H0 ;  /* 0x2000000fff0c7230 */ /* 0x000fc40000004100 */
[----:B------:R-:W-:Y:S02]  /*0cf0*/  HADD2.F32 R17, -RZ, R19.H0_H0 ;  /* 0x20000013ff117230 */ /* 0x000fe40000004100 */
[----:B------:R-:W-:Y:S01]  /*0d00*/  FFMA.FTZ R20, R21, R20, R24 ;  /* 0x0000001415147223 */ /* 0x000fe20000010018 */
[----:B------:R-:W-:Y:S02]  /*0d10*/  HADD2.F32 R7, -RZ, R22.H0_H0 ;  /* 0x20000016ff077230 */ /* 0x000fe40000004100 */
[----:B------:R-:W-:Y:S02]  /*0d20*/  HADD2.F32 R18, -RZ, R26.H0_H0 ;  /* 0x2000001aff127230 */ /* 0x000fe40000004100 */
[----:B------:R-:W-:Y:S01]  /*0d30*/  FFMA.FTZ R12, R12, R17, R49 ;  /* 0x000000110c0c7223 */ /* 0x000fe20000010031 */
[----:B------:R-:W-:Y:S02]  /*0d40*/  HADD2.F32 R15, -RZ, R15.H1_H1 ;  /* 0x3000000fff0f7230 */ /* 0x000fe40000004100 */
[----:B------:R-:W-:-:S02]  /*0d50*/  HADD2.F32 R16, -RZ, R19.H1_H1 ;  /* 0x30000013ff107230 */ /* 0x000fc40000004100 */
[----:B------:R-:W-:Y:S01]  /*0d60*/  FFMA.FTZ R13, R7, R18, R20 ;  /* 0x00000012070d7223 */ /* 0x000fe20000010014 */
[----:B------:R-:W-:Y:S02]  /*0d70*/  HADD2.F32 R22, -RZ, R22.H1_H1 ;  /* 0x30000016ff167230 */ /* 0x000fe40000004100 */
[----:B------:R-:W-:Y:S02]  /*0d80*/  HADD2.F32 R9, -RZ, R26.H1_H1 ;  /* 0x3000001aff097230 */ /* 0x000fe40000004100 */
[----:B------:R-:W-:Y:S01]  /*0d90*/  FFMA.FTZ R15, R15, R16, R12 ;  /* 0x000000100f0f7223 */ /* 0x000fe2000001000c */
[--C-:B------:R-:W-:Y:S02]  /*0da0*/  HADD2.F32 R7, -RZ, R27.reuse.H0_H0 ;  /* 0x2000001bff077230 */ /* 0x100fe40000004100 */
[----:B------:R-:W-:Y:S02]  /*0db0*/  HADD2.F32 R12, -RZ, R27.H1_H1 ;  /* 0x3000001bff0c7230 */ /* 0x000fe40000004100 */
[----:B---3--:R-:W-:-:S02]  /*0dc0*/  HADD2.F32 R17, -RZ, R28.H0_H0 ;  /* 0x2000001cff117230 */ /* 0x008fc40000004100 */
[----:B------:R-:W-:Y:S02]  /*0dd0*/  HADD2.F32 R28, -RZ, R28.H1_H1 ;  /* 0x3000001cff1c7230 */ /* 0x000fe40000004100 */
[--C-:B------:R-:W-:Y:S02]  /*0de0*/  HADD2.F32 R25, -RZ, R32.reuse.H1_H1 ;  /* 0x30000020ff197230 */ /* 0x100fe40000004100 */
[----:B------:R-:W-:Y:S01]  /*0df0*/  FFMA.FTZ R9, R22, R9, R13 ;  /* 0x0000000916097223 */ /* 0x000fe2000001000d */
[----:B------:R-:W-:Y:S02]  /*0e00*/  HADD2.F32 R22, -RZ, R32.H0_H0 ;  /* 0x20000020ff167230 */ /* 0x000fe40000004100 */
[----:B------:R-:W-:Y:S02]  /*0e10*/  HADD2.F32 R20, -RZ, R36.H1_H1 ;  /* 0x30000024ff147230 */ /* 0x000fe40000004100 */
[----:B------:R-:W-:Y:S01]  /*0e20*/  FMUL.FTZ R28, R28, R25 ;  /* 0x000000191c1c7220 */ /* 0x000fe20000410000 */
[----:B------:R-:W-:-:S02]  /*0e30*/  HADD2.F32 R27, -RZ, R40.H1_H1 ;  /* 0x30000028ff1b7230 */ /* 0x000fc40000004100 */
[----:B------:R-:W-:Y:S02]  /*0e40*/  HADD2.F32 R36, -RZ, R36.H0_H0 ;  /* 0x20000024ff247230 */ /* 0x000fe40000004100 */
[----:B------:R-:W-:Y:S02]  /*0e50*/  HADD2.F32 R25, -RZ, R40.H0_H0 ;  /* 0x20000028ff197230 */ /* 0x000fe40000004100 */
[----:B------:R-:W-:Y:S01]  /*0e60*/  FMUL.FTZ R27, R20, R27 ;  /* 0x0000001b141b7220 */ /* 0x000fe20000410000 */
[----:B------:R-:W-:Y:S02]  /*0e70*/  HADD2.F32 R21, -RZ, R29.H0_H0 ;  /* 0x2000001dff157230 */ /* 0x000fe40000004100 */
[----:B------:R-:W-:Y:S01]  /*0e80*/  FFMA.FTZ R22, R17, R22, R28 ;  /* 0x0000001611167223 */ /* 0x000fe2000001001c */
[----:B------:R-:W-:Y:S02]  /*0e90*/  HADD2.F32 R24, -RZ, R33.H0_H0 ;  /* 0x20000021ff187230 */ /* 0x000fe40000004100 */
[----:B------:R-:W-:Y:S01]  /*0ea0*/  FFMA.FTZ R36, R36, R25, R27 ;  /* 0x0000001924247223 */ /* 0x000fe2000001001b */
[----:B------:R-:W-:-:S02]  /*0eb0*/  HADD2.F32 R14, -RZ, R23.H0_H0 ;  /* 0x20000017ff0e7230 */ /* 0x000fc40000004100 */
[----:B------:R-:W-:Y:S02]  /*0ec0*/  HADD2.F32 R17, -RZ, R37.H0_H0 ;  /* 0x20000025ff117230 */ /* 0x000fe40000004100 */
[----:B------:R-:W-:Y:S02]  /*0ed0*/  HADD2.F32 R20, -RZ, R41.H0_H0 ;  /* 0x20000029ff147230 */ /* 0x000fe40000004100 */
[----:B------:R-:W-:Y:S01]  /*0ee0*/  FFMA.FTZ R24, R21, R24, R22 ;  /* 0x0000001815187223 */ /* 0x000fe20000010016 */
[----:B------:R-:W-:Y:S02]  /*0ef0*/  HADD2.F32 R29, -RZ, R29.H1_H1 ;  /* 0x3000001dff1d7230 */ /* 0x000fe40000004100 */
[----:B------:R-:W-:Y:S02]  /*0f00*/  HADD2.F32 R26, -RZ, R33.H1_H1 ;  /* 0x30000021ff1a7230 */ /* 0x000fe40000004100 */
[----:B------:R-:W-:Y:S01]  /*0f10*/  FFMA.FTZ R14, R14, R7, R9 ;  /* 0x000000070e0e7223 */ /* 0x000fe20000010009 */
[----:B------:R-:W-:-:S02]  /*0f20*/  HADD2.F32 R37, -RZ, R37.H1_H1 ;  /* 0x30000025ff257230 */ /* 0x000fc40000004100 */
[----:B------:R-:W-:Y:S01]  /*0f30*/  FFMA.FTZ R36, R17, R20, R36 ;  /* 0x0000001411247223 */ /* 0x000fe20000010024 */
[----:B------:R-:W-:Y:S02]  /*0f40*/  HADD2.F32 R22, -RZ, R41.H1_H1 ;  /* 0x30000029ff167230 */ /* 0x000fe40000004100 */
[----:B------:R-:W-:Y:S01]  /*0f50*/  FFMA.FTZ R24, R29, R26, R24 ;  /* 0x0000001a1d187223 */ /* 0x000fe20000010018 */
[----:B------:R-:W-:Y:S02]  /*0f60*/  HADD2.F32 R9, -RZ, R30.H0_H0 ;  /* 0x2000001eff097230 */ /* 0x000fe40000004100 */
[----:B------:R-:W-:Y:S02]  /*0f70*/  HADD2.F32 R32, -RZ, R34.H0_H0 ;  /* 0x20000022ff207230 */ /* 0x000fe40000004100 */
[----:B------:R-:W-:Y:S01]  /*0f80*/  FFMA.FTZ R22, R37, R22, R36 ;  /* 0x0000001625167223 */ /* 0x000fe20000010024 */
[----:B------:R-:W-:Y:S02]  /*0f90*/  HADD2.F32 R17, -RZ, R38.H0_H0 ;  /* 0x20000026ff117230 */ /* 0x000fe40000004100 */
[----:B------:R-:W-:-:S02]  /*0fa0*/  HADD2.F32 R20, -RZ, R42.H0_H0 ;  /* 0x2000002aff147230 */ /* 0x000fc40000004100 */
[----:B------:R-:W-:Y:S01]  /*0fb0*/  FFMA.FTZ R9, R9, R32, R24 ;  /* 0x0000002009097223 */ /* 0x000fe20000010018 */
[----:B------:R-:W-:Y:S02]  /*0fc0*/  HADD2.F32 R30, -RZ, R30.H1_H1 ;  /* 0x3000001eff1e7230 */ /* 0x000fe40000004100 */
[----:B------:R-:W-:Y:S02]  /*0fd0*/  HADD2.F32 R13, -RZ, R34.H1_H1 ;  /* 0x30000022ff0d7230 */ /* 0x000fe40000004100 */
        /* <DEDUP_REMOVED lines=12> */
[----:B------:R-:W-:Y:S02]  /*10a0*/  HADD2.F32 R16, -RZ, R35.H1_H1 ;  /* 0x30000023ff107230 */ /* 0x000fe40000004100 */
[----:B------:R-:W-:Y:S01]  /*10b0*/  FFMA.FTZ R20, R9, R20, R38 ;  /* 0x0000001409147223 */ /* 0x000fe20000010026 */
[----:B------:R-:W-:Y:S02]  /*10c0*/  HADD2.F32 R39, -RZ, R39.H1_H1 ;  /* 0x30000027ff277230 */ /* 0x000fe40000004100 */
[----:B------:R-:W-:Y:S02]  /*10d0*/  HADD2.F32 R18, -RZ, R43.H1_H1 ;  /* 0x3000002bff127230 */ /* 0x000fe40000004100 */
[----:B------:R-:W-:Y:S01]  /*10e0*/  FFMA.FTZ R14, R23, R12, R14 ;  /* 0x0000000c170e7223 */ /* 0x000fe2000001000e */
[----:B------:R-:W-:Y:S02]  /*10f0*/  FFMA.FTZ R30, R31, R16, R30 ;  /* 0x000000101f1e7223 */ /* 0x000fe4000001001e */
[----:B------:R-:W-:-:S02]  /*1100*/  FFMA.FTZ R20, R39, R18, R20 ;  /* 0x0000001227147223 */ /* 0x000fc40000010014 */
[----:B------:R-:W0:Y:S04]  /*1110*/  SHFL.BFLY PT, R7, R14, 0x4, 0x1f ;  /* 0x0c801f000e077f89 */ /* 0x000e2800000e0000 */
[----:B------:R-:W1:Y:S04]  /*1120*/  SHFL.BFLY PT, R13, R30, 0x4, 0x1f ;  /* 0x0c801f001e0d7f89 */ /* 0x000e6800000e0000 */
[----:B------:R-:W2:Y:S04]  /*1130*/  SHFL.BFLY PT, R12, R15, 0x4, 0x1f ;  /* 0x0c801f000f0c7f89 */ /* 0x000ea800000e0000 */
[----:B------:R-:W3:Y:S01]  /*1140*/  SHFL.BFLY PT, R17, R20, 0x4, 0x1f ;  /* 0x0c801f0014117f89 */ /* 0x000ee200000e0000 */
[----:B0-----:R-:W-:Y:S01]  /*1150*/  FADD.FTZ R9, R14, R7 ;  /* 0x000000070e097221 */ /* 0x001fe20000010000 */
[----:B-1----:R-:W-:Y:S01]  /*1160*/  FADD.FTZ R13, R30, R13 ;  /* 0x0000000d1e0d7221 */ /* 0x002fe20000010000 */
[----:B--2---:R-:W-:Y:S01]  /*1170*/  FADD.FTZ R12, R15, R12 ;  /* 0x0000000c0f0c7221 */ /* 0x004fe20000010000 */
[----:B---3--:R-:W-:-:S02]  /*1180*/  FADD.FTZ R22, R20, R17 ;  /* 0x0000001114167221 */ /* 0x008fc40000010000 */
[----:B------:R-:W0:Y:S04]  /*1190*/  SHFL.BFLY PT, R16, R9, 0x2, 0x1f ;  /* 0x0c401f0009107f89 */ /* 0x000e2800000e0000 */
[----:B------:R-:W1:Y:S04]  /*11a0*/  SHFL.BFLY PT, R18, R13, 0x2, 0x1f ;  /* 0x0c401f000d127f89 */ /* 0x000e6800000e0000 */
[----:B------:R-:W2:Y:S04]  /*11b0*/  SHFL.BFLY PT, R7, R12, 0x2, 0x1f ;  /* 0x0c401f000c077f89 */ /* 0x000ea800000e0000 */
[----:B------:R-:W3:Y:S01]  /*11c0*/  SHFL.BFLY PT, R15, R22, 0x2, 0x1f ;  /* 0x0c401f00160f7f89 */ /* 0x000ee200000e0000 */
[----:B------:R-:W-:-:S06]  /*11d0*/  MOV R19, 0x7f800000 ;  /* 0x7f80000000137802 */ /* 0x000fcc0000000f00 */
[----:B------:R4:W5:Y:S01]  /*11e0*/  @!P2 LDG.E R19, desc[UR6][R46.64] ;  /* 0x000000062e13a981 */ /* 0x000962000c1e1900 */
[----:B0-----:R-:W-:Y:S01]  /*11f0*/  FADD.FTZ R17, R9, R16 ;  /* 0x0000001009117221 */ /* 0x001fe20000010000 */
[----:B-1----:R-:W-:Y:S01]  /*1200*/  FADD.FTZ R20, R13, R18 ;  /* 0x000000120d147221 */ /* 0x002fe20000010000 */
[----:B--2---:R-:W-:Y:S01]  /*1210*/  FADD.FTZ R7, R12, R7 ;  /* 0x000000070c077221 */ /* 0x004fe20000010000 */
[----:B---3--:R-:W-:Y:S02]  /*1220*/  FADD.FTZ R23, R22, R15 ;  /* 0x0000000f16177221 */ /* 0x008fe40000010000 */
[----:B------:R-:W0:Y:S01]  /*1230*/  SHFL.BFLY PT, R18, R17, 0x1, 0x1f ;  /* 0x0c201f0011127f89 */ /* 0x000e2200000e0000 */
[----:B------:R-:W1:Y:S03]  /*1240*/  LDC.64 R14, c[0x0][0x2d0] ;  /* 0x0000b400ff0e7b82 */ /* 0x000e660000000a00 */
[----:B------:R-:W2:Y:S04]  /*1250*/  SHFL.BFLY PT, R21, R20, 0x1, 0x1f ;  /* 0x0c201f0014157f89 */ /* 0x000ea800000e0000 */
[----:B------:R-:W3:Y:S01]  /*1260*/  SHFL.BFLY PT, R16, R7, 0x1, 0x1f ;  /* 0x0c201f0007107f89 */ /* 0x000ee200000e0000 */
[----:B------:R-:W1:Y:S03]  /*1270*/  LDC.64 R12, c[0x0][0x2d8] ;  /* 0x0000b600ff0c7b82 */ /* 0x000e660000000a00 */
[----:B------:R-:W4:Y:S01]  /*1280*/  SHFL.BFLY PT, R24, R23, 0x1, 0x1f ;  /* 0x0c201f0017187f89 */ /* 0x000f2200000e0000 */
[----:B------:R-:W-:Y:S01]  /*1290*/  ISETP.NE.AND P2, PT, R5, RZ, PT ;  /* 0x000000ff0500720c */ /* 0x000fe20003f45270 */
[----:B------:R-:W-:Y:S01]  /*12a0*/  BSSY B0, `(.L_x_1674) ;  /* 0x0000022000007945 */ /* 0x000fe20003800000 */
[----:B0-----:R-:W-:Y:S01]  /*12b0*/  FADD.FTZ R26, R17, R18 ;  /* 0x00000012111a7221 */ /* 0x001fe20000010000 */
[----:B------:R-:W-:Y:S01]  /*12c0*/  SHF.L.U32 R18, R2, 0xd, RZ ;  /* 0x0000000d02127819 */ /* 0x000fe200000006ff */
[----:B--2---:R-:W-:Y:S01]  /*12d0*/  FADD.FTZ R27, R20, R21 ;  /* 0x00000015141b7221 */ /* 0x004fe20000010000 */
[----:B------:R-:W-:Y:S01]  /*12e0*/  SHF.L.U32 R21, R0, 0x2, RZ ;  /* 0x0000000200157819 */ /* 0x000fe200000006ff */
[----:B---3--:R-:W-:Y:S01]  /*12f0*/  FADD.FTZ R9, R7, R16 ;  /* 0x0000001007097221 */ /* 0x008fe20000010000 */
[----:B----4-:R-:W-:-:S06]  /*1300*/  FADD.FTZ R28, R23, R24 ;  /* 0x00000018171c7221 */ /* 0x010fcc0000010000 */
[----:B------:R-:W-:Y:S05]  /*1310*/  @P2 BRA `(.L_x_1675) ;  /* 0x0000000000682947 */ /* 0x000fea0003800000 */
[----:B------:R-:W0:Y:S01]  /*1320*/  LDC.64 R22, c[0x0][0x278] ;  /* 0x00009e00ff167b82 */ /* 0x000e220000000a00 */
[----:B------:R-:W-:Y:S01]  /*1330*/  SHF.R.S32.HI R11, RZ, 0x1f, R10 ;  /* 0x0000001fff0b7819 */ /* 0x000fe2000001140a */
[----:B------:R-:W-:Y:S01]  /*1340*/  ULDC.64 UR12, c[0x0][0x260] ;  /* 0x00009800000c7ab9 */ /* 0x000fe20000000a00 */
[-C--:B------:R-:W-:Y:S02]  /*1350*/  ISETP.GE.AND P4, PT, R4, R3.reuse, PT ;  /* 0x000000030400720c */ /* 0x080fe40003f86270 */
[----:B------:R-:W-:-:S03]  /*1360*/  ISETP.GE.AND P3, PT, R6, R3, PT ;  /* 0x000000030600720c */ /* 0x000fc60003f66270 */
[----:B------:R-:W2:Y:S01]  /*1370*/  LDC.64 R24, c[0x0][0x280] ;  /* 0x0000a000ff187b82 */ /* 0x000ea20000000a00 */
[C---:B0-----:R-:W-:Y:S02]  /*1380*/  IMAD R20, R22.reuse, UR10, RZ ;  /* 0x0000000a16147c24 */ /* 0x041fe4000f8e02ff */
[----:B------:R-:W-:-:S04]  /*1390*/  IMAD.WIDE.U32 R16, R22, UR8, R10 ;  /* 0x0000000816107c25 */ /* 0x000fc8000f8e000a */
[----:B------:R-:W-:Y:S02]  /*13a0*/  IMAD R5, R23, UR8, R20 ;  /* 0x0000000817057c24 */ /* 0x000fe4000f8e0214 */
[----:B--2---:R-:W-:-:S03]  /*13b0*/  IMAD R20, R24, UR11, RZ ;  /* 0x0000000b18147c24 */ /* 0x004fc6000f8e02ff */
[----:B------:R-:W-:Y:S01]  /*13c0*/  IADD3 R17, R17, R5, RZ ;  /* 0x0000000511117210 */ /* 0x000fe20007ffe0ff */
[----:B------:R-:W-:Y:S02]  /*13d0*/  IMAD R7, R25, UR9, R20 ;  /* 0x0000000919077c24 */ /* 0x000fe4000f8e0214 */
[----:B------:R-:W-:-:S03]  /*13e0*/  IMAD.WIDE.U32 R16, R24, UR9, R16 ;  /* 0x0000000918107c25 */ /* 0x000fc6000f8e0010 */
[----:B------:R-:W-:-:S04]  /*13f0*/  IADD3 R5, P2, R44, R16, RZ ;  /* 0x000000102c057210 */ /* 0x000fc80007f5e0ff */
[----:B------:R-:W-:Y:S02]  /*1400*/  IADD3.X R44, R45, R17, R7, P2, !PT ;  /* 0x000000112d2c7210 */ /* 0x000fe400017fe407 */
[C---:B------:R-:W-:Y:S02]  /*1410*/  LEA R16, P5, R5.reuse, UR12, 0x2 ;  /* 0x0000000c05107c11 */ /* 0x040fe4000f8a10ff */
[----:B------:R-:W-:Y:S02]  /*1420*/  ISETP.GE.AND P2, PT, R8, R3, PT ;  /* 0x000000030800720c */ /* 0x000fe40003f46270 */
[----:B------:R-:W-:Y:S02]  /*1430*/  LEA.HI.X R17, R5, UR13, R44, 0x2, P5 ;  /* 0x0000000d05117c11 */ /* 0x000fe4000a8f142c */
[----:B------:R-:W-:Y:S02]  /*1440*/  FSEL R3, R9, RZ, !P1 ;  /* 0x000000ff09037208 */ /* 0x000fe40004800000 */
[----:B------:R-:W-:-:S02]  /*1450*/  FSEL R5, R26, RZ, !P4 ;  /* 0x000000ff1a057208 */ /* 0x000fc40006000000 */
[----:B------:R-:W-:Y:S01]  /*1460*/  FSEL R7, R27, RZ, !P3 ;  /* 0x000000ff1b077208 */ /* 0x000fe20005800000 */
[----:B------:R0:W-:Y:S01]  /*1470*/  STG.E desc[UR6][R16.64], R3 ;  /* 0x0000000310007986 */ /* 0x0001e2000c101906 */
[----:B------:R-:W-:-:S03]  /*1480*/  FSEL R9, R28, RZ, !P2 ;  /* 0x000000ff1c097208 */ /* 0x000fc60005000000 */
[----:B------:R0:W-:Y:S04]  /*1490*/  STG.E desc[UR6][R16.64+0x80], R5 ;  /* 0x0000800510007986 */ /* 0x0001e8000c101906 */
[----:B------:R0:W-:Y:S04]  /*14a0*/  STG.E desc[UR6][R16.64+0x100], R7 ;  /* 0x0001000710007986 */ /* 0x0001e8000c101906 */
[----:B------:R0:W-:Y:S02]  /*14b0*/  STG.E desc[UR6][R16.64+0x180], R9 ;  /* 0x0001800910007986 */ /* 0x0001e4000c101906 */
.L_x_1675:
[----:B------:R-:W-:Y:S05]  /*14c0*/  BSYNC B0 ;  /* 0x0000000000007941 */ /* 0x000fea0003800000 */
.L_x_1674:
[----:B------:R-:W-:Y:S01]  /*14d0*/  UIADD3 UR4, UR4, 0x7f, URZ ;  /* 0x0000007f04047890 */ /* 0x000fe2000fffe03f */
[----:B0-----:R-:W-:Y:S01]  /*14e0*/  SHF.R.S32.HI R3, RZ, 0x1f, R21 ;  /* 0x0000001fff037819 */ /* 0x001fe20000011415 */
[----:B-1----:R-:W-:Y:S01]  /*14f0*/  IMAD R6, R14, UR10, RZ ;  /* 0x0000000a0e067c24 */ /* 0x002fe2000f8e02ff */
[C---:B------:R-:W-:Y:S01]  /*1500*/  IADD3 R4, P1, R18.reuse, R21, RZ ;  /* 0x0000001512047210 */ /* 0x040fe20007f3e0ff */
[----:B------:R-:W-:Y:S01]  /*1510*/  USHF.R.S32.HI UR5, URZ, 0x1f, UR4 ;  /* 0x0000001f3f057899 */ /* 0x000fe20008011404 */
[----:B------:R-:W-:Y:S02]  /*1520*/  BSSY B0, `(.L_x_1676) ;  /* 0x0000022000007945 */ /* 0x000fe40003800000 */
[----:B------:R-:W-:Y:S01]  /*1530*/  LEA.HI.X.SX32 R5, R18, R3, 0x1, P1 ;  /* 0x0000000312057211 */ /* 0x000fe200008f0eff */
[----:B------:R-:W-:Y:S01]  /*1540*/  ULEA.HI UR5, UR5, UR4, URZ, 0x7 ;  /* 0x0000000405057291 */ /* 0x000fe2000f8f383f */
[----:B------:R-:W-:Y:S02]  /*1550*/  IMAD R3, R15, UR8, R6 ;  /* 0x000000080f037c24 */ /* 0x000fe4000f8e0206 */
[----:B------:R-:W-:Y:S01]  /*1560*/  IMAD.WIDE.U32 R14, R14, UR8, R4 ;  /* 0x000000080e0e7c25 */ /* 0x000fe2000f8e0004 */
[----:B------:R-:W-:-:S03]  /*1570*/  ULOP3.LUT UR5, UR5, 0xffffff80, URZ, 0xc0, !UPT ;  /* 0xffffff8005057892 */ /* 0x000fc6000f8ec03f */
[----:B------:R-:W-:Y:S01]  /*1580*/  IMAD R4, R12, UR11, RZ ;  /* 0x0000000b0c047c24 */ /* 0x000fe2000f8e02ff */
[----:B------:R-:W-:Y:S02]  /*1590*/  IADD3 R15, R15, R3, RZ ;  /* 0x000000030f0f7210 */ /* 0x000fe40007ffe0ff */
[----:B------:R-:W-:Y:S01]  /*15a0*/  IADD3 R3, -R10, UR5, RZ ;  /* 0x000000050a037c10 */ /* 0x000fe2000fffe1ff */
[----:B------:R-:W-:Y:S02]  /*15b0*/  IMAD R9, R13, UR9, R4 ;  /* 0x000000090d097c24 */ /* 0x000fe4000f8e0204 */
[----:B------:R-:W-:Y:S01]  /*15c0*/  IMAD.WIDE.U32 R12, R12, UR9, R14 ;  /* 0x000000090c0c7c25 */ /* 0x000fe2000f8e000e */
[----:B------:R-:W-:-:S04]  /*15d0*/  ISETP.GE.OR P0, PT, R0, R3, P0 ;  /* 0x000000030000720c */ /* 0x000fc80000706670 */
[----:B------:R-:W-:-:S09]  /*15e0*/  IADD3 R9, R13, R9, RZ ;  /* 0x000000090d097210 */ /* 0x000fd20007ffe0ff */
[----:B------:R-:W-:Y:S05]  /*15f0*/  @P0 BRA `(.L_x_1677) ;  /* 0x0000000000500947 */ /* 0x000fea0003800000 */
[----:B------:R-:W0:Y:S01]  /*1600*/  LDC.64 R14, c[0x0][0x2a8] ;  /* 0x0000aa00ff0e7b82 */ /* 0x000e220000000a00 */
[----:B------:R-:W-:Y:S01]  /*1610*/  SHF.R.S32.HI R3, RZ, 0x1f, R0 ;  /* 0x0000001fff037819 */ /* 0x000fe20000011400 */
[----:B------:R-:W-:Y:S01]  /*1620*/  ULDC.64 UR4, c[0x0][0x2a0] ;  /* 0x0000a80000047ab9 */ /* 0x000fe20000000a00 */
[----:B------:R-:W-:-:S04]  /*1630*/  IADD3 R4, P0, R10, R0, RZ ;  /* 0x000000000a047210 */ /* 0x000fc80007f1e0ff */
[----:B------:R-:W-:Y:S01]  /*1640*/  LEA.HI.X.SX32 R5, R10, R3, 0x1, P0 ;  /* 0x000000030a057211 */ /* 0x000fe200000f0eff */
[----:B------:R-:W1:Y:S01]  /*1650*/  LDC.64 R16, c[0x0][0x2b0] ;  /* 0x0000ac00ff107b82 */ /* 0x000e620000000a00 */
[----:B-----5:R-:W-:Y:S01]  /*1660*/  FSETP.NEU.FTZ.AND P0, PT, R19, -INF , PT ;  /* 0xff8000001300780b */ /* 0x020fe20003f1d000 */
[C---:B0-----:R-:W-:Y:S02]  /*1670*/  IMAD R6, R14.reuse, UR10, RZ ;  /* 0x0000000a0e067c24 */ /* 0x041fe4000f8e02ff */
[----:B------:R-:W-:-:S04]  /*1680*/  IMAD.WIDE.U32 R4, R14, UR8, R4 ;  /* 0x000000080e047c25 */ /* 0x000fc8000f8e0004 */
[----:B------:R-:W-:Y:S02]  /*1690*/  IMAD R3, R15, UR8, R6 ;  /* 0x000000080f037c24 */ /* 0x000fe4000f8e0206 */
[----:B-1----:R-:W-:-:S03]  /*16a0*/  IMAD R6, R16, UR11, RZ ;  /* 0x0000000b10067c24 */ /* 0x002fc6000f8e02ff */
[----:B------:R-:W-:Y:S01]  /*16b0*/  IADD3 R5, R5, R3, RZ ;  /* 0x0000000305057210 */ /* 0x000fe20007ffe0ff */
[----:B------:R-:W-:Y:S02]  /*16c0*/  IMAD R7, R17, UR9, R6 ;  /* 0x0000000911077c24 */ /* 0x000fe4000f8e0206 */
[----:B------:R-:W-:Y:S01]  /*16d0*/  FMUL.FTZ R3, R19, 1.4426950216293334961 ;  /* 0x3fb8aa3b13037820 */ /* 0x000fe20000410000 */
[----:B------:R-:W-:-:S04]  /*16e0*/  IMAD.WIDE.U32 R4, R16, UR9, R4 ;  /* 0x0000000910047c25 */ /* 0x000fc8000f8e0004 */
[----:B------:R-:W-:Y:S02]  /*16f0*/  FSEL R3, R3, RZ, P0 ;  /* 0x000000ff03037208 */ /* 0x000fe40000000000 */
[----:B------:R-:W-:Y:S02]  /*1700*/  IADD3 R5, R5, R7, RZ ;  /* 0x0000000705057210 */ /* 0x000fe40007ffe0ff */
[----:B------:R-:W-:-:S04]  /*1710*/  LEA R6, P1, R4, UR4, 0x2 ;  /* 0x0000000404067c11 */ /* 0x000fc8000f8210ff */
[----:B------:R-:W-:-:S05]  /*1720*/  LEA.HI.X R7, R4, UR5, R5, 0x2, P1 ;  /* 0x0000000504077c11 */ /* 0x000fca00088f1405 */
[----:B------:R0:W-:Y:S04]  /*1730*/  STG.E desc[UR6][R6.64], R3 ;  /* 0x0000000306007986 */ /* 0x0001e8000c101906 */
.L_x_1677:
[----:B------:R-:W-:Y:S05]  /*1740*/  BSYNC B0 ;  /* 0x0000000000007941 */ /* 0x000fea0003800000 */
.L_x_1676:
[----:B------:R-:W-:Y:S01]  /*1750*/  ULDC.64 UR12, c[0x0][0x2e8] ;  /* 0x0000ba00000c7ab9 */ /* 0x000fe20000000a00 */
[----:B------:R-:W-:Y:S01]  /*1760*/  ULDC.64 UR4, c[0x0][0x2b8] ;  /* 0x0000ae0000047ab9 */ /* 0x000fe20000000a00 */
[----:B------:R-:W-:Y:S02]  /*1770*/  ISETP.NE.U32.AND P0, PT, RZ, UR12, PT ;  /* 0x0000000cff007c0c */ /* 0x000fe4000bf05070 */
[C---:B------:R-:W-:Y:S02]  /*1780*/  LEA R4, P1, R12.reuse, UR4, 0x2 ;  /* 0x000000040c047c11 */ /* 0x040fe4000f8210ff */
[----:B------:R-:W-:Y:S02]  /*1790*/  ISETP.NE.AND.EX P0, PT, RZ, UR13, PT, P0 ;  /* 0x0000000dff007c0c */ /* 0x000fe4000bf05300 */
[----:B------:R-:W-:Y:S02]  /*17a0*/  LEA.HI.X R5, R12, UR5, R9, 0x2, P1 ;  /* 0x000000050c057c11 */ /* 0x000fe400088f1409 */
[----:B------:R-:W-:-:S03]  /*17b0*/  ISETP.NE.OR P0, PT, R0, RZ, !P0 ;  /* 0x000000ff0000720c */ /* 0x000fc60004705670 */
[----:B------:R1:W-:Y:S04]  /*17c0*/  STG.E.128 desc[UR6][R4.64], RZ ;  /* 0x000000ff04007986 */ /* 0x0003e8000c101d06 */
[----:B------:R1:W-:Y:S04]  /*17d0*/  STG.E.128 desc[UR6][R4.64+0x1000], RZ ;  /* 0x001000ff04007986 */ /* 0x0003e8000c101d06 */
[----:B------:R1:W-:Y:S04]  /*17e0*/  STG.E.128 desc[UR6][R4.64+0x2000], RZ ;  /* 0x002000ff04007986 */ /* 0x0003e8000c101d06 */
[----:B------:R1:W-:Y:S04]  /*17f0*/  STG.E.128 desc[UR6][R4.64+0x3000], RZ ;  /* 0x003000ff04007986 */ /* 0x0003e8000c101d06 */
[----:B------:R1:W-:Y:S04]  /*1800*/  STG.E.128 desc[UR6][R4.64+0x4000], RZ ;  /* 0x004000ff04007986 */ /* 0x0003e8000c101d06 */
[----:B------:R1:W-:Y:S04]  /*1810*/  STG.E.128 desc[UR6][R4.64+0x5000], RZ ;  /* 0x005000ff04007986 */ /* 0x0003e8000c101d06 */
[----:B------:R1:W-:Y:S04]  /*1820*/  STG.E.128 desc[UR6][R4.64+0x6000], RZ ;  /* 0x006000ff04007986 */ /* 0x0003e8000c101d06 */
[----:B------:R1:W-:Y:S01]  /*1830*/  STG.E.128 desc[UR6][R4.64+0x7000], RZ ;  /* 0x007000ff04007986 */ /* 0x0003e2000c101d06 */
[----:B------:R-:W-:Y:S05]  /*1840*/  @P0 EXIT ;  /* 0x000000000000094d */ /* 0x000fea0003800000 */
[----:B0-----:R-:W0:Y:S08]  /*1850*/  LDC R3, c[0x0][0x2e0] ;  /* 0x0000b800ff037b82 */ /* 0x001e300000000800 */
[----:B------:R-:W2:Y:S08]  /*1860*/  LDC R7, c[0x0][0x220] ;  /* 0x00008800ff077b82 */ /* 0x000eb00000000800 */
[----:B-1----:R-:W1:Y:S01]  /*1870*/  LDC.64 R4, c[0x0][0x2e8] ;  /* 0x0000ba00ff047b82 */ /* 0x002e620000000a00 */
[----:B0-----:R-:W-:-:S04]  /*1880*/  IMAD R2, R2, R3, UR9 ;  /* 0x0000000902027e24 */ /* 0x001fc8000f8e0203 */
[----:B--2---:R-:W-:-:S04]  /*1890*/  IMAD R3, R2, R7, UR8 ;  /* 0x0000000802037e24 */ /* 0x004fc8000f8e0207 */
[----:B-1----:R-:W-:-:S05]  /*18a0*/  IMAD.WIDE R2, R3, 0x4, R4 ;  /* 0x0000000403027825 */ /* 0x002fca00078e0204 */
[----:B------:R-:W-:Y:S01]  /*18b0*/  STG.E desc[UR6][R2.64], RZ ;  /* 0x000000ff02007986 */ /* 0x000fe2000c101906 */
[----:B------:R-:W-:Y:S05]  /*18c0*/  EXIT ;  /* 0x000000000000794d */ /* 0x000fea0003800000 */
.L_x_1678:
        /* <DEDUP_REMOVED lines=11> */
.L_x_3730:


//--------------------- .text._ZN7cutlass13device_kernelIN5flash11enable_sm90INS1_16FlashAttnBwdSm90INS1_25CollectiveMainloopBwdSm90ILi2ELi2ELi2EN4cute5tupleIJNS5_1CILi1EEES8_S8_EEENS6_IJNS7_ILi128EEESA_NS7_ILi64EEEEEENS_6half_tEfNS_4arch4Sm90ELb0ELb1ELb1ELb1ELb0ELb1ELb0ELb0ELi2ELi1ELi2ELi2ELb0EEENS1_21CollectiveEpilogueBwdISC_SD_SF_Li256ELb1ELb0ELi1EEENS1_19SingleTileSchedulerILb1ELb0ELb0ELi128EEEEEEEEEvNT_6ParamsE --------------------------
	.section	.text._ZN7cutlass13device_kernelIN5flash11enable_sm90INS1_16FlashAttnBwdSm90INS1_25CollectiveMainloopBwdSm90ILi2ELi2ELi2EN4cute5tupleIJNS5_1CILi1EEES8_S8_EEENS6_IJNS7_ILi128EEESA_NS7_ILi64EEEEEENS_6half_tEfNS_4arch4Sm90ELb0ELb1ELb1ELb1ELb0ELb1ELb0ELb0ELi2ELi1ELi2ELi2ELb0EEENS1_21CollectiveEpilogueBwdISC_SD_SF_Li256ELb1ELb0ELi1EEENS1_19SingleTileSchedulerILb1ELb0ELb0ELi128EEEEEEEEEvNT_6ParamsE,"ax",@progbits
	.align	128
.text._ZN7cutlass13device_kernelIN5flash11enable_sm90INS1_16FlashAttnBwdSm90INS1_25CollectiveMainloopBwdSm90ILi2ELi2ELi2EN4cute5tupleIJNS5_1CILi1EEES8_S8_EEENS6_IJNS7_ILi128EEESA_NS7_ILi64EEEEEENS_6half_tEfNS_4arch4Sm90ELb0ELb1ELb1ELb1ELb0ELb1ELb0ELb0ELi2ELi1ELi2ELi2ELb0EEENS1_21CollectiveEpilogueBwdISC_SD_SF_Li256ELb1ELb0ELi1EEENS1_19SingleTileSchedulerILb1ELb0ELb0ELi128EEEEEEEEEvNT_6ParamsE:
        .type           _ZN7cutlass13device_kernelIN5flash11enable_sm90INS1_16FlashAttnBwdSm90INS1_25CollectiveMainloopBwdSm90ILi2ELi2ELi2EN4cute5tupleIJNS5_1CILi1EEES8_S8_EEENS6_IJNS7_ILi128EEESA_NS7_ILi64EEEEEENS_6half_tEfNS_4arch4Sm90ELb0ELb1ELb1ELb1ELb0ELb1ELb0ELb0ELi2ELi1ELi2ELi2ELb0EEENS1_21CollectiveEpilogueBwdISC_SD_SF_Li256ELb1ELb0ELi1EEENS1_19SingleTileSchedulerILb1ELb0ELb0ELi128EEEEEEEEEvNT_6ParamsE,@function
        .size           _ZN7cutlass13device_kernelIN5flash11enable_sm90INS1_16FlashAttnBwdSm90INS1_25CollectiveMainloopBwdSm90ILi2ELi2ELi2EN4cute5tupleIJNS5_1CILi1EEES8_S8_EEENS6_IJNS7_ILi128EEESA_NS7_ILi64EEEEEENS_6half_tEfNS_4arch4Sm90ELb0ELb1ELb1ELb1ELb0ELb1ELb0ELb0ELi2ELi1ELi2ELi2ELb0EEENS1_21CollectiveEpilogueBwdISC_SD_SF_Li256ELb1ELb0ELi1EEENS1_19SingleTileSchedulerILb1ELb0ELb0ELi128EEEEEEEEEvNT_6ParamsE,(.L_x_3731 - _ZN7cutlass13device_kernelIN5flash11enable_sm90INS1_16FlashAttnBwdSm90INS1_25CollectiveMainloopBwdSm90ILi2ELi2ELi2EN4cute5tupleIJNS5_1CILi1EEES8_S8_EEENS6_IJNS7_ILi128EEESA_NS7_ILi64EEEEEENS_6half_tEfNS_4arch4Sm90ELb0ELb1ELb1ELb1ELb0ELb1ELb0ELb0ELi2ELi1ELi2ELi2ELb0EEENS1_21CollectiveEpilogueBwdISC_SD_SF_Li256ELb1ELb0ELi1EEENS1_19SingleTileSchedulerILb1ELb0ELb0ELi128EEEEEEEEEvNT_6ParamsE)
        .other          _ZN7cutlass13device_kernelIN5flash11enable_sm90INS1_16FlashAttnBwdSm90INS1_25CollectiveMainloopBwdSm90ILi2ELi2ELi2EN4cute5tupleIJNS5_1CILi1EEES8_S8_EEENS6_IJNS7_ILi128EEESA_NS7_ILi64EEEEEENS_6half_tEfNS_4arch4Sm90ELb0ELb1ELb1ELb1ELb0ELb1ELb0ELb0ELi2ELi1ELi2ELi2ELb0EEENS1_21CollectiveEpilogueBwdISC_SD_SF_Li256ELb1ELb0ELi1EEENS1_19SingleTileSchedulerILb1ELb0ELb0ELi128EEEEEEEEEvNT_6ParamsE,@"STO_CUDA_ENTRY STV_DEFAULT"
_ZN7cutlass13device_kernelIN5flash11enable_sm90INS1_16FlashAttnBwdSm90INS1_25CollectiveMainloopBwdSm90ILi2ELi2ELi2EN4cute5tupleIJNS5_1CILi1EEES8_S8_EEENS6_IJNS7_ILi128EEESA_NS7_ILi64EEEEEENS_6half_tEfNS_4arch4Sm90ELb0ELb1ELb1ELb1ELb0ELb1ELb0ELb0ELi2ELi1ELi2ELi2ELb0EEENS1_21CollectiveEpilogueBwdISC_SD_SF_Li256ELb1ELb0ELi1EEENS1_19SingleTileSchedulerILb1ELb0ELb0ELi128EEEEEEEEEvNT_6ParamsE:
        /* <DEDUP_REMOVED lines=24> */
.L_x_1680:
[----:B------:R-:W-:Y:S05]  /*0180*/  BSYNC B0 ;  /* 0x0000000000007941 */ /* 0x000fea0003800000 */
.L_x_1679:
        /* <DEDUP_REMOVED lines=37> */
.L_x_1681:
        /* <DEDUP_REMOVED lines=22> */
.L_x_1682:
[----:B------:R-:W-:Y:S01]  /*0540*/  PLOP3.LUT P0, PT, PT, PT, UP0, 0x80, 0x0 ;  /* 0x000000000000781c */ /* 0x000fe20003f0f008 */
[----:B------:R-:W-:Y:S01]  /*0550*/  NOP ;  /* 0x0000000000007918 */ /* 0x000fe20000000000 */
[----:B------:R-:W-:Y:S01]  /*0560*/  ULDC.64 UR38, c[0x0][0x208] ;  /* 0x0000820000267ab9 */ /* 0x000fe20000000a00 */
[----:B------:R-:W-:Y:S01]  /*0570*/  BSSY B6, `(.L_x_1683) ;  /* 0x000168d000067945 */ /* 0x000fe20003800000 */
[----:B-12-4-:R-:W-:Y:S09]  /*0580*/  BAR.SYNC.DEFER_BLOCKING 0x0 ;  /* 0x0000000000007b1d */ /* 0x016ff20000010000 */
[----:B------:R-:W-:Y:S05]  /*0590*/  @!P0 BRA `(.L_x_1684) ;  /* 0x0000013000648947 */ /* 0x000fea0003800000 */
.L_x_1685:
[----:B------:R-:W-:-:S08]  /*05a0*/  NOP ;  /* 0x0000000000007918 */ /* 0x000fd00000000000 */
[----:B------:R-:W1:Y:S02]  /*05b0*/  USETMAXREG.TRY_ALLOC.CTAPOOL UP0, 0xf0 ;  /* 0x000000f0000079c8 */ /* 0x000e640008000600 */
[----:B-1----:R-:W-:-:S13]  /*05c0*/  PLOP3.LUT P0, PT, PT, PT, UP0, 0x80, 0x0 ;  /* 0x000000000000781c */ /* 0x002fda0003f0f008 */
[----:B------:R-:W-:Y:S05]  /*05d0*/  @!P0 BRA `(.L_x_1685) ;  /* 0xfffffffc00f08947 */ /* 0x000fea000383ffff */
[----:B------:R-:W-:Y:S01]  /*05e0*/  LOP3.LUT R0, R0, 0x3, RZ, 0xc0, !PT ;  /* 0x0000000300007812 */ /* 0x000fe200078ec0ff */
[----:B------:R-:W1:Y:S01]  /*05f0*/  S2R R2, SR_TID.X ;  /* 0x0000000000027919 */ /* 0x000e620000002100 */
[----:B------:R-:W-:Y:S01]  /*0600*/  ULDC.64 UR4, c[0x0][0x8d8] ;  /* 0x0002360000047ab9 */ /* 0x000fe20000000a00 */
[----:B------:R-:W2:Y:S03]  /*0610*/  S2UR UR6, SR_CTAID.X ;  /* 0x00000000000679c3 */ /* 0x000ea60000002500 */
[----:B------:R-:W3:Y:S05]  /*0620*/  SHFL.IDX PT, R0, R0, RZ, 0x1f ;  /* 0x00001fff00007589 */ /* 0x000eea00000e0000 */
[----:B------:R-:W4:Y:S01]  /*0630*/  S2UR UR37, SR_CTAID.Z ;  /* 0x00000000002579c3 */ /* 0x000f220000002700 */
[----:B---3--:R-:W-:-:S02]  /*0640*/  ISETP.NE.AND P0, PT, R0, RZ, PT ;  /* 0x000000ff0000720c */ /* 0x008fc40003f05270 */
[----:B-1----:R-:W-:-:S11]  /*0650*/  SHF.R.U32.HI R2, RZ, 0x7, R2 ;  /* 0x00000007ff027819 */ /* 0x002fd60000011602 */
[----:B------:R-:W-:-:S05]  /*0660*/  @!P0 VIADD R2, R2, 0x9 ;  /* 0x0000000902028836 */ /* 0x000fca0000000000 */
[----:B------:R1:W-:Y:S06]  /*0670*/  @!P0 BAR.ARV R2, 0xa0 ;  /* 0x000280020000851d */ /* 0x0003ec0000002000 */
[----:B------:R-:W-:-:S04]  /*0680*/  ISETP.NE.U32.AND P0, PT, RZ, UR4, PT ;  /* 0x00000004ff007c0c */ /* 0x000fc8000bf05070 */
[----:B------:R-:W-:-:S13]  /*0690*/  ISETP.NE.AND.EX P0, PT, RZ, UR5, PT, P0 ;  /* 0x00000005ff007c0c */ /* 0x000fda000bf05300 */
[----:B-12-4-:R-:W-:Y:S05]  /*06a0*/  @!P0 BRA `(.L_x_1686) ;  /* 0x00000000001c8947 */ /* 0x016fea0003800000 */
[----:B------:R-:W-:Y:S02]  /*06b0*/  ULDC.64 UR4, c[0x0][0x8d8] ;  /* 0x0002360000047ab9 */ /* 0x000fe40000000a00 */
[----:B------:R-:W-:-:S06]  /*06c0*/  UIMAD.WIDE UR4, UR37, 0x4, UR4 ;  /* 0x00000004250478a5 */ /* 0x000fcc000f8e0204 */
[----:B------:R-:W-:Y:S01]  /*06d0*/  MOV R2, UR4 ;  /* 0x0000000400027c02 */ /* 0x000fe20008000f00 */
[----:B------:R-:W-:-:S05]  /*06e0*/  IMAD.U32 R3, RZ, RZ, UR5 ;  /* 0x00000005ff037e24 */ /* 0x000fca000f8e00ff */
[----:B------:R-:W2:Y:S02]  /*06f0*/  LDG.E R2, desc[UR38][R2.64] ;  /* 0x0000002602027981 */ /* 0x000ea4000c1e1900 */
[----:B--2---:R-:W-:Y:S01]  /*0700*/  R2UR UR4, R2 ;  /* 0x00000000020472ca */ /* 0x004fe200000e0000 */
[----:B------:R-:W-:-:S14]  /*0710*/  BRA `(.L_x_1687) ;  /* 0x00000000003c7947 */ /* 0x000fdc0003800000 */
.L_x_1686:
[----:B------:R-:W-:Y:S02]  /*0720*/  ULDC.64 UR4, c[0x0][0x8d0] ;  /* 0x0002340000047ab9 */ /* 0x000fe40000000a00 */
[----:B------:R-:W-:-:S04]  /*0730*/  ISETP.NE.U32.AND P0, PT, RZ, UR4, PT ;  /* 0x00000004ff007c0c */ /* 0x000fc8000bf05070 */
[----:B------:R-:W-:-:S13]  /*0740*/  ISETP.NE.AND.EX P0, PT, RZ, UR5, PT, P0 ;  /* 0x00000005ff007c0c */ /* 0x000fda000bf05300 */
[----:B------:R-:W-:Y:S05]  /*0750*/  @!P0 BRA `(.L_x_1688) ;  /* 0x0000000000288947 */ /* 0x000fea0003800000 */
[----:B------:R-:W-:Y:S02]  /*0760*/  ULDC.64 UR4, c[0x0][0x8d0] ;  /* 0x0002340000047ab9 */ /* 0x000fe40000000a00 */
[----:B------:R-:W-:-:S06]  /*0770*/  UIMAD.WIDE UR4, UR37, 0x4, UR4 ;  /* 0x00000004250478a5 */ /* 0x000fcc000f8e0204 */
[----:B------:R-:W-:Y:S01]  /*0780*/  IMAD.U32 R2, RZ, RZ, UR4 ;  /* 0x00000004ff027e24 */ /* 0x000fe2000f8e00ff */
[----:B------:R-:W-:-:S05]  /*0790*/  MOV R3, UR5 ;  /* 0x0000000500037c02 */ /* 0x000fca0008000f00 */
[----:B------:R-:W2:Y:S04]  /*07a0*/  LDG.E R4, desc[UR38][R2.64] ;  /* 0x0000002602047981 */ /* 0x000ea8000c1e1900 */
[----:B------:R-:W3:Y:S01]  /*07b0*/  LDG.E R0, desc[UR38][R2.64+0x4] ;  /* 0x0000042602007981 */ /* 0x000ee2000c1e1900 */
[----:B--2---:R-:W-:Y:S02]  /*07c0*/  R2UR UR4, R4 ;  /* 0x00000000040472ca */ /* 0x004fe400000e0000 */
[----:B---3--:R-:W-:-:S13]  /*07d0*/  R2UR UR5, R0 ;  /* 0x00000000000572ca */ /* 0x008fda00000e0000 */
[----:B------:R-:W-:Y:S01]  /*07e0*/  UIADD3 UR4, -UR4, UR5, URZ ;  /* 0x0000000504047290 */ /* 0x000fe2000fffe13f */
[----:B------:R-:W-:Y:S11]  /*07f0*/  BRA `(.L_x_1687) ;  /* 0x0000000000047947 */ /* 0x000ff60003800000 */
.L_x_1688:
[----:B------:R-:W-:-:S05]  /*0800*/  ULDC UR4, c[0x0][0x8bc] ;  /* 0x00022f0000047ab9 */ /* 0x000fca0000000800 */
.L_x_1687:
[----:B------:R-:W-:-:S04]  /*0810*/  USHF.L.U32 UR44, UR6, 0x7, URZ ;  /* 0x00000007062c7899 */ /* 0x000fc8000800063f */
[----:B------:R-:W-:-:S04]  /*0820*/  UISETP.GE.AND UP0, UPT, UR44, UR4, UPT ;  /* 0x000000042c00728c */ /* 0x000fc8000bf06270 */
[----:B------:R-:W-:-:S06]  /*0830*/  USEL UR37, UR37, 0xffffffff, !UP0 ;  /* 0xffffffff25257887 */ /* 0x000fcc000c000000 */
[----:B------:R-:W-:-:S13]  /*0840*/  ISETP.LE.AND P0, PT, RZ, UR37, PT ;  /* 0x00000025ff007c0c */ /* 0x000fda000bf03270 */
[----:B------:R-:W-:Y:S05]  /*0850*/  @!P0 BRA `(.L_x_1689) ;  /* 0x0000016400788947 */ /* 0x000fea0003800000 */
[----:B------:R-:W1:Y:S01]  /*0860*/  S2R R0, SR_TID.X ;  /* 0x0000000000007919 */ /* 0x000e620000002100 */
[----:B------:R-:W-:Y:S01]  /*0870*/  ULDC.64 UR4, c[0x0][0x780] ;  /* 0x0001e00000047ab9 */ /* 0x000fe20000000a00 */
[----:B------:R-:W-:Y:S01]  /*0880*/  ULDC UR40, c[0x0][0x290] ;  /* 0x0000a40000287ab9 */ /* 0x000fe20000000800 */
[----:B------:R-:W-:-:S04]  /*0890*/  ISETP.NE.U32.AND P0, PT, RZ, UR4, PT ;  /* 0x00000004ff007c0c */ /* 0x000fc8000bf05070 */
[----:B------:R-:W-:Y:S01]  /*08a0*/  ISETP.NE.AND.EX P0, PT, RZ, UR5, PT, P0 ;  /* 0x00000005ff007c0c */ /* 0x000fe2000bf05300 */
[----:B-1----:R-:W-:-:S12]  /*08b0*/  VIADD R17, R0, 0xffffff80 ;  /* 0xffffff8000117836 */ /* 0x002fd80000000000 */
[----:B------:R-:W-:Y:S05]  /*08c0*/  @!P0 BRA `(.L_x_1690) ;  /* 0x00000000001c8947 */ /* 0x000fea0003800000 */
[----:B------:R-:W-:Y:S02]  /*08d0*/  ULDC.64 UR4, c[0x0][0x780] ;  /* 0x0001e00000047ab9 */ /* 0x000fe40000000a00 */
[----:B------:R-:W-:-:S06]  /*08e0*/  UIMAD.WIDE UR4, UR37, 0x4, UR4 ;  /* 0x00000004250478a5 */ /* 0x000fcc000f8e0204 */
[----:B------:R-:W-:Y:S01]  /*08f0*/  IMAD.U32 R2, RZ, RZ, UR4 ;  /* 0x00000004ff027e24 */ /* 0x000fe2000f8e00ff */
[----:B------:R-:W-:-:S05]  /*0900*/  MOV R3, UR5 ;  /* 0x0000000500037c02 */ /* 0x000fca0008000f00 */
[----:B------:R-:W2:Y:S02]  /*0910*/  LDG.E R2, desc[UR38][R2.64] ;  /* 0x0000002602027981 */ /* 0x000ea4000c1e1900 */
[----:B--2---:R-:W-:Y:S01]  /*0920*/  R2UR UR41, R2 ;  /* 0x00000000022972ca */ /* 0x004fe200000e0000 */
[----:B------:R-:W-:-:S14]  /*0930*/  BRA `(.L_x_1691) ;  /* 0x0000000000387947 */ /* 0x000fdc0003800000 */
.L_x_1690:
[----:B------:R-:W-:Y:S01]  /*0940*/  ULDC.64 UR4, c[0x0][0x770] ;  /* 0x0001dc0000047ab9 */ /* 0x000fe20000000a00 */
[----:B------:R-:W-:Y:S01]  /*0950*/  ULDC UR41, c[0x0][0x280] ;  /* 0x0000a00000297ab9 */ /* 0x000fe20000000800 */
[----:B------:R-:W-:-:S04]  /*0960*/  ISETP.NE.U32.AND P0, PT, RZ, UR4, PT ;  /* 0x00000004ff007c0c */ /* 0x000fc8000bf05070 */
[----:B------:R-:W-:-:S13]  /*0970*/  ISETP.NE.AND.EX P0, PT, RZ, UR5, PT, P0 ;  /* 0x00000005ff007c0c */ /* 0x000fda000bf05300 */
[----:B------:R-:W-:Y:S05]  /*0980*/  @!P0 BRA `(.L_x_1691) ;  /* 0x0000000000248947 */ /* 0x000fea0003800000 */
[----:B------:R-:W-:Y:S02]  /*0990*/  ULDC.64 UR4, c[0x0][0x770] ;  /* 0x0001dc0000047ab9 */ /* 0x000fe40000000a00 */
[----:B------:R-:W-:-:S06]  /*09a0*/  UIMAD.WIDE UR4, UR37, 0x4, UR4 ;  /* 0x00000004250478a5 */ /* 0x000fcc000f8e0204 */
[----:B------:R-:W-:Y:S02]  /*09b0*/  IMAD.U32 R2, RZ, RZ, UR4 ;  /* 0x00000004ff027e24 */ /* 0x000fe4000f8e00ff */
[----:B------:R-:W-:-:S05]  /*09c0*/  IMAD.U32 R3, RZ, RZ, UR5 ;  /* 0x00000005ff037e24 */ /* 0x000fca000f8e00ff */
[----:B------:R-:W2:Y:S04]  /*09d0*/  LDG.E R4, desc[UR38][R2.64] ;  /* 0x0000002602047981 */ /* 0x000ea8000c1e1900 */
[----:B------:R-:W3:Y:S01]  /*09e0*/  LDG.E R0, desc[UR38][R2.64+0x4] ;  /* 0x0000042602007981 */ /* 0x000ee2000c1e1900 */
[----:B--2---:R-:W-:Y:S02]  /*09f0*/  R2UR UR41, R4 ;  /* 0x00000000042972ca */ /* 0x004fe400000e0000 */
[----:B---3--:R-:W-:-:S13]  /*0a00*/  R2UR UR4, R0 ;  /* 0x00000000000472ca */ /* 0x008fda00000e0000 */
[----:B------:R-:W-:-:S12]  /*0a10*/  UIADD3 UR41, -UR41, UR4, URZ ;  /* 0x0000000429297290 */ /* 0x000fd8000fffe13f */
.L_x_1691:
[----:B------:R-:W-:Y:S02]  /*0a20*/  ULDC.64 UR4, c[0x0][0x788] ;  /* 0x0001e20000047ab9 */ /* 0x000fe40000000a00 */
[----:B------:R-:W-:-:S04]  /*0a30*/  ISETP.NE.U32.AND P0, PT, RZ, UR4, PT ;  /* 0x00000004ff007c0c */ /* 0x000fc8000bf05070 */
[----:B------:R-:W-:-:S13]  /*0a40*/  ISETP.NE.AND.EX P0, PT, RZ, UR5, PT, P0 ;  /* 0x00000005ff007c0c */ /* 0x000fda000bf05300 */
[----:B------:R-:W-:Y:S05]  /*0a50*/  @!P0 BRA `(.L_x_1692) ;  /* 0x00000000001c8947 */ /* 0x000fea0003800000 */
[----:B------:R-:W-:Y:S02]  /*0a60*/  ULDC.64 UR4, c[0x0][0x788] ;  /* 0x0001e20000047ab9 */ /* 0x000fe40000000a00 */
[----:B------:R-:W-:-:S06]  /*0a70*/  UIMAD.WIDE UR4, UR37, 0x4, UR4 ;  /* 0x00000004250478a5 */ /* 0x000fcc000f8e0204 */
[----:B------:R-:W-:Y:S01]  /*0a80*/  MOV R2, UR4 ;  /* 0x0000000400027c02 */ /* 0x000fe20008000f00 */
[----:B------:R-:W-:-:S05]  /*0a90*/  IMAD.U32 R3, RZ, RZ, UR5 ;  /* 0x00000005ff037e24 */ /* 0x000fca000f8e00ff */
[----:B------:R-:W2:Y:S02]  /*0aa0*/  LDG.E R2, desc[UR38][R2.64] ;  /* 0x0000002602027981 */ /* 0x000ea4000c1e1900 */
[----:B--2---:R-:W-:Y:S01]  /*0ab0*/  R2UR UR40, R2 ;  /* 0x00000000022872ca */ /* 0x004fe200000e0000 */
[----:B------:R-:W-:-:S14]  /*0ac0*/  BRA `(.L_x_1693) ;  /* 0x0000000000347947 */ /* 0x000fdc0003800000 */
.L_x_1692:
        /* <DEDUP_REMOVED lines=12> */
[----:B------:R-:W-:-:S12]  /*0b90*/  UIADD3 UR40, -UR40, UR4, URZ ;  /* 0x0000000428287290 */ /* 0x000fd8000fffe13f */
.L_x_1693:
[----:B------:R-:W-:Y:S01]  /*0ba0*/  UIADD3 UR4, UR44, UR41, -UR40 ;  /* 0x000000292c047290 */ /* 0x000fe2000fffe828 */
[----:B------:R-:W-:Y:S01]  /*0bb0*/  ISETP.LE.AND P1, PT, RZ, UR6, PT ;  /* 0x00000006ff007c0c */ /* 0x000fe2000bf23270 */
[----:B------:R-:W-:Y:S01]  /*0bc0*/  ULDC UR5, c[0x0][0x74c] ;  /* 0x0001d30000057ab9 */ /* 0x000fe20000000800 */
[----:B------:R-:W-:Y:S01]  /*0bd0*/  UIADD3 UR45, UR41, 0x7f, URZ ;  /* 0x0000007f292d7890 */ /* 0x000fe2000fffe03f */
[----:B------:R-:W-:Y:S01]  /*0be0*/  PLOP3.LUT P0, PT, PT, PT, PT, 0x80, 0x0 ;  /* 0x000000000000781c */ /* 0x000fe20003f0f070 */
[----:B------:R-:W-:Y:S01]  /*0bf0*/  UIADD3 UR4, UR4, -UR5, URZ ;  /* 0x8000000504047290 */ /* 0x000fe2000fffe03f */
[----:B------:R-:W-:Y:S02]  /*0c00*/  CS2R R170, SRZ ;  /* 0x0000000000aa7805 */ /* 0x000fe4000001ff00 */
[----:B------:R-:W-:Y:S02]  /*0c10*/  CS2R R168, SRZ ;  /* 0x0000000000a87805 */ /* 0x000fe4000001ff00 */
[----:B------:R-:W-:Y:S01]  /*0c20*/  CS2R R166, SRZ ;  /* 0x0000000000a67805 */ /* 0x000fe2000001ff00 */
[----:B------:R-:W-:Y:S01]  /*0c30*/  USHF.R.S32.HI UR5, URZ, 0x1f, UR4 ;  /* 0x0000001f3f057899 */ /* 0x000fe20008011404 */
[----:B------:R-:W-:-:S02]  /*0c40*/  CS2R R164, SRZ ;  /* 0x0000000000a47805 */ /* 0x000fc4000001ff00 */
[----:B------:R-:W-:Y:S02]  /*0c50*/  CS2R R162, SRZ ;  /* 0x0000000000a27805 */ /* 0x000fe4000001ff00 */
[----:B------:R-:W-:Y:S01]  /*0c60*/  CS2R R160, SRZ ;  /* 0x0000000000a07805 */ /* 0x000fe2000001ff00 */
[----:B------:R-:W-:Y:S01]  /*0c70*/  ULEA.HI UR5, UR5, UR4, URZ, 0x7 ;  /* 0x0000000405057291 */ /* 0x000fe2000f8f383f */
[----:B------:R-:W-:Y:S01]  /*0c80*/  CS2R R158, SRZ ;  /* 0x00000000009e7805 */ /* 0x000fe2000001ff00 */
[----:B------:R-:W-:Y:S01]  /*0c90*/  USHF.R.S32.HI UR4, URZ, 0x1f, UR45 ;  /* 0x0000001f3f047899 */ /* 0x000fe2000801142d */
[----:B------:R-:W-:Y:S01]  /*0ca0*/  CS2R R156, SRZ ;  /* 0x00000000009c7805 */ /* 0x000fe2000001ff00 */
[----:B------:R-:W-:Y:S01]  /*0cb0*/  USHF.R.S32.HI UR5, URZ, 0x7, UR5 ;  /* 0x000000073f057899 */ /* 0x000fe20008011405 */
[----:B------:R-:W-:Y:S01]  /*0cc0*/  CS2R R154, SRZ ;  /* 0x00000000009a7805 */ /* 0x000fe2000001ff00 */
[----:B------:R-:W-:Y:S01]  /*0cd0*/  ULEA.HI UR4, UR4, UR45, URZ, 0x7 ;  /* 0x0000002d04047291 */ /* 0x000fe2000f8f383f */
[----:B------:R-:W-:Y:S01]  /*0ce0*/  CS2R R152, SRZ ;  /* 0x0000000000987805 */ /* 0x000fe2000001ff00 */
[----:B------:R-:W-:Y:S01]  /*0cf0*/  UISETP.LT.AND UP0, UPT, URZ, UR5, UPT ;  /* 0x000000053f00728c */ /* 0x000fe2000bf01270 */
[----:B------:R-:W-:Y:S01]  /*0d00*/  CS2R R150, SRZ ;  /* 0x0000000000967805 */ /* 0x000fe2000001ff00 */
[----:B------:R-:W-:Y:S01]  /*0d10*/  USHF.R.S32.HI UR42, URZ, 0x7, UR4 ;  /* 0x000000073f2a7899 */ /* 0x000fe20008011404 */
[----:B------:R-:W-:Y:S01]  /*0d20*/  CS2R R148, SRZ ;  /* 0x0000000000947805 */ /* 0x000fe2000001ff00 */
[----:B------:R-:W-:Y:S01]  /*0d30*/  USEL UR43, URZ, UR5, !UP0 ;  /* 0x000000053f2b7287 */ /* 0x000fe2000c000000 */
        /* <DEDUP_REMOVED lines=13> */
[----:B------:R-:W-:Y:S01]  /*0e10*/  CS2R R184, SRZ ;  /* 0x0000000000b87805 */ /* 0x000fe2000001ff00 */
[----:B------:R-:W-:Y:S01]  /*0e20*/  IMAD.MOV.U32 R183, RZ, RZ, RZ ;  /* 0x000000ffffb77224 */ /* 0x000fe200078e00ff */
[----:B------:R-:W-:Y:S06]  /*0e30*/  @!P1 BRA `(.L_x_1694) ;  /* 0x0000000000209947 */ /* 0x000fec0003800000 */
[----:B------:R-:W-:Y:S01]  /*0e40*/  UIADD3 UR4, -UR40, 0xff, UR41 ;  /* 0x000000ff28047890 */ /* 0x000fe2000fffe129 */
[----:B------:R-:W-:-:S03]  /*0e50*/  ULDC UR5, c[0x0][0x748] ;  /* 0x0001d20000057ab9 */ /* 0x000fc60000000800 */
[----:B------:R-:W-:-:S04]  /*0e60*/  UIADD3 UR4, UR4, UR5, UR44 ;  /* 0x0000000504047290 */ /* 0x000fc8000fffe02c */
[----:B------:R-:W-:-:S04]  /*0e70*/  USHF.R.S32.HI UR5, URZ, 0x1f, UR4 ;  /* 0x0000001f3f057899 */ /* 0x000fc80008011404 */
[----:B------:R-:W-:-:S04]  /*0e80*/  ULEA.HI UR5, UR5, UR4, URZ, 0x7 ;  /* 0x0000000405057291 */ /* 0x000fc8000f8f383f */
[----:B------:R-:W-:-:S04]  /*0e90*/  USHF.R.S32.HI UR5, URZ, 0x7, UR5 ;  /* 0x000000073f057899 */ /* 0x000fc80008011405 */
[----:B------:R-:W-:-:S04]  /*0ea0*/  UISETP.LT.AND UP0, UPT, UR42, UR5, UPT ;  /* 0x000000052a00728c */ /* 0x000fc8000bf01270 */
[----:B------:R-:W-:-:S12]  /*0eb0*/  USEL UR42, UR42, UR5, UP0 ;  /* 0x000000052a2a7287 */ /* 0x000fd80008000000 */
.L_x_1694:
        /* <DEDUP_REMOVED lines=28> */
.L_x_1697:
        /* <DEDUP_REMOVED lines=15> */
.L_x_1696:
        /* <DEDUP_REMOVED lines=22> */
.L_x_1699:
        /* <DEDUP_REMOVED lines=15> */
.L_x_1698:
[----:B------:R-:W-:Y:S01]  /*13c0*/  SHF.R.S32.HI R6, RZ, 0x1f, R17 ;  /* 0x0000001fff067819 */ /* 0x000fe20000011411 */
[----:B------:R-:W-:-:S03]  /*13d0*/  UMOV UR4, 0xffffffff ;  /* 0xffffffff00047882 */ /* 0x000fc60000000000 */
[----:B------:R-:W-:-:S04]  /*13e0*/  LEA.HI R0, R6, R17, RZ, 0x7 ;  /* 0x0000001106007211 */ /* 0x000fc800078f38ff */
[----:B------:R-:W-:Y:S01]  /*13f0*/  SHF.R.S32.HI R18, RZ, 0x7, R0 ;  /* 0x00000007ff127819 */ /* 0x000fe20000011400 */
[----:B------:R-:W-:Y:S06]  /*1400*/  BRA.DIV UR4, `(.L_x_1700) ;  /* 0x0000015a04947947 */ /* 0x000fec000b800000 */
[----:B------:R1:W2:Y:S02]  /*1410*/  SHFL.IDX PT, R14, R18, RZ, 0x1f ;  /* 0x00001fff120e7589 */ /* 0x0002a400000e0000 */
.L_x_1835:
        /* <DEDUP_REMOVED lines=24> */
.L_x_1701:
[----:B------:R-:W-:Y:S01]  /*15a0*/  UIADD3 UR4, UR44, UR45, -UR40 ;  /* 0x0000002d2c047290 */ /* 0x000fe2000fffe828 */
[----:B------:R-:W-:Y:S01]  /*15b0*/  LOP3.LUT R2, R0, 0xffffff80, RZ, 0xc0, !PT ;  /* 0xffffff8000027812 */ /* 0x000fe200078ec0ff */
[----:B------:R-:W-:Y:S01]  /*15c0*/  ULDC UR5, c[0x0][0x74c] ;  /* 0x0001d30000057ab9 */ /* 0x000fe20000000800 */
[----:B------:R-:W-:Y:S01]  /*15d0*/  IMAD.U32 R3, R10, 0x200, R7 ;  /* 0x000002000a037824 */ /* 0x000fe200078e0007 */
[----:B------:R-:W-:Y:S01]  /*15e0*/  UIADD3 UR4, UR4, -UR5, URZ ;  /* 0x8000000504047290 */ /* 0x000fe2000fffe03f */
[----:B------:R-:W-:Y:S01]  /*15f0*/  LEA.HI R12, R6, R17, RZ, 0x7 ;  /* 0x00000011060c7211 */ /* 0x000fe200078f38ff */
[----:B------:R-:W-:Y:S01]  /*1600*/  IMAD.IADD R13, R17, 0x1, -R2 ;  /* 0x00000001110d7824 */ /* 0x000fe200078e0a02 */
[----:B------:R-:W-:Y:S01]  /*1610*/  MOV R0, RZ ;  /* 0x000000ff00007202 */ /* 0x000fe20000000f00 */
[----:B------:R-:W-:Y:S01]  /*1620*/  USHF.R.S32.HI UR5, URZ, 0x1f, UR4 ;  /* 0x0000001f3f057899 */ /* 0x000fe20008011404 */
[----:B------:R3:W-:Y:S01]  /*1630*/  STL [R1+0x70], R3 ;  /* 0x0000700301007387 */ /* 0x0007e20000100800 */
[----:B------:R-:W-:Y:S01]  /*1640*/  SHF.R.S32.HI R12, RZ, 0x7, R12 ;  /* 0x00000007ff0c7819 */ /* 0x000fe2000001140c */
[----:B------:R-:W-:Y:S01]  /*1650*/  IMAD.MOV.U32 R4, RZ, RZ, RZ ;  /* 0x000000ffff047224 */ /* 0x000fe200078e00ff */
[----:B------:R-:W-:Y:S01]  /*1660*/  ULEA.HI UR5, UR5, UR4, URZ, 0x7 ;  /* 0x0000000405057291 */ /* 0x000fe2000f8f383f */
[--C-:B--2---:R-:W-:Y:S01]  /*1670*/  SHF.R.S32.HI R11, RZ, 0x1f, R13.reuse ;  /* 0x0000001fff0b7819 */ /* 0x104fe2000001140d */
[----:B------:R-:W-:Y:S01]  /*1680*/  STL [R1+0x68], R13 ;  /* 0x0000680d01007387 */ /* 0x000fe20000100800 */
[----:B------:R-:W-:Y:S01]  /*1690*/  IMAD R7, R12, 0x400, R13 ;  /* 0x000004000c077824 */ /* 0x000fe200078e020d */
[----:B------:R-:W-:Y:S01]  /*16a0*/  ULEA.HI.SX32 UR5, UR5, 0x1, 0x19 ;  /* 0x0000000105057891 */ /* 0x000fe2000f8fca3f */
[----:B------:R-:W-:Y:S01]  /*16b0*/  LEA.HI R8, R11, R13, RZ, 0x2 ;  /* 0x0000000d0b087211 */ /* 0x000fe200078f10ff */
[----:B------:R-:W-:Y:S01]  /*16c0*/  STL [R1+0x78], R11 ;  /* 0x0000780b01007387 */ /* 0x000fe20000100800 */
[----:B------:R-:W-:Y:S01]  /*16d0*/  IMAD.SHL.U32 R7, R7, 0x4, RZ ;  /* 0x0000000407077824 */ /* 0x000fe200078e00ff */
[----:B------:R-:W-:-:S02]  /*16e0*/  CS2R R170, SRZ ;  /* 0x0000000000aa7805 */ /* 0x000fc4000001ff00 */
[----:B------:R-:W-:Y:S02]  /*16f0*/  CS2R R168, SRZ ;  /* 0x0000000000a87805 */ /* 0x000fe4000001ff00 */
[----:B------:R-:W-:Y:S02]  /*1700*/  MOV R2, UR5 ;  /* 0x0000000500027c02 */ /* 0x000fe40008000f00 */
[----:B------:R-:W-:Y:S02]  /*1710*/  CS2R R166, SRZ ;  /* 0x0000000000a67805 */ /* 0x000fe4000001ff00 */
[----:B------:R-:W-:Y:S02]  /*1720*/  CS2R R164, SRZ ;  /* 0x0000000000a47805 */ /* 0x000fe4000001ff00 */
[----:B------:R-:W-:Y:S02]  /*1730*/  CS2R R162, SRZ ;  /* 0x0000000000a27805 */ /* 0x000fe4000001ff00 */
[----:B---3--:R-:W-:-:S02]  /*1740*/  VIMNMX R3, R2, UR42, PT ;  /* 0x0000002a02037c48 */ /* 0x008fc4000bfe0100 */
[----:B------:R-:W-:Y:S02]  /*1750*/  CS2R R160, SRZ ;  /* 0x0000000000a07805 */ /* 0x000fe4000001ff00 */
[----:B------:R-:W-:Y:S02]  /*1760*/  CS2R R158, SRZ ;  /* 0x00000000009e7805 */ /* 0x000fe4000001ff00 */
[----:B------:R-:W-:Y:S02]  /*1770*/  CS2R R156, SRZ ;  /* 0x00000000009c7805 */ /* 0x000fe4000001ff00 */
[----:B------:R-:W-:Y:S01]  /*1780*/  ISETP.LE.AND P0, PT, R3, UR43, PT ;  /* 0x0000002b03007c0c */ /* 0x000fe2000bf03270 */
[----:B------:R2:W-:Y:S01]  /*1790*/  STL [R1+0x54], R3 ;  /* 0x0000540301007387 */ /* 0x0005e20000100800 */
[----:B------:R-:W-:Y:S02]  /*17a0*/  CS2R R154, SRZ ;  /* 0x00000000009a7805 */ /* 0x000fe4000001ff00 */
[----:B------:R-:W-:-:S02]  /*17b0*/  CS2R R152, SRZ ;  /* 0x0000000000987805 */ /* 0x000fc4000001ff00 */
[----:B------:R-:W-:Y:S01]  /*17c0*/  CS2R R150, SRZ ;  /* 0x0000000000967805 */ /* 0x000fe2000001ff00 */
[----:B------:R3:W-:Y:S01]  /*17d0*/  STL [R1+0x6c], R8 ;  /* 0x00006c0801007387 */ /* 0x0007e20000100800 */
[----:B------:R-:W-:Y:S02]  /*17e0*/  CS2R R148, SRZ ;  /* 0x0000000000947805 */ /* 0x000fe4000001ff00 */
[----:B------:R-:W-:Y:S02]  /*17f0*/  CS2R R146, SRZ ;  /* 0x0000000000927805 */ /* 0x000fe4000001ff00 */
[----:B------:R-:W-:Y:S02]  /*1800*/  CS2R R144, SRZ ;  /* 0x0000000000907805 */ /* 0x000fe4000001ff00 */
[----:B------:R-:W-:Y:S02]  /*1810*/  CS2R R142, SRZ ;  /* 0x00000000008e7805 */ /* 0x000fe4000001ff00 */
[----:B------:R-:W-:-:S02]  /*1820*/  CS2R R140, SRZ ;  /* 0x00000000008c7805 */ /* 0x000fc4000001ff00 */
[----:B--2---:R-:W-:Y:S02]  /*1830*/  LOP3.LUT R3, R8, 0x7ffffffc, RZ, 0xc0, !PT ;  /* 0x7ffffffc08037812 */ /* 0x004fe400078ec0ff */
        /* <DEDUP_REMOVED lines=20> */
[----:B------:R-:W-:Y:S01]  /*1980*/  IMAD.MOV.U32 R171, RZ, RZ, RZ ;  /* 0x000000ffffab7224 */ /* 0x000fe200078e00ff */
[--C-:B------:R-:W-:Y:S02]  /*1990*/  SHF.R.S32.HI R7, RZ, 0x2, R8.reuse ;  /* 0x00000002ff077819 */ /* 0x100fe40000011408 */
[----:B------:R-:W-:Y:S01]  /*19a0*/  SHF.R.S32.HI R4, RZ, 0x1f, R8 ;  /* 0x0000001fff047819 */ /* 0x000fe20000011408 */
[----:B------:R-:W-:Y:S01]  /*19b0*/  IMAD.IADD R0, R17, 0x1, -R0 ;  /* 0x0000000111007824 */ /* 0x000fe200078e0a00 */
[----:B------:R-:W-:Y:S02]  /*19c0*/  LEA.HI R6, R6, R17, RZ, 0x2 ;  /* 0x0000001106067211 */ /* 0x000fe400078f10ff */
[----:B------:R-:W-:Y:S02]  /*19d0*/  LEA.HI R4, R4, R7, RZ, 0x3 ;  /* 0x0000000704047211 */ /* 0x000fe400078f18ff */
[----:B------:R-:W-:-:S02]  /*19e0*/  LOP3.LUT R8, R6, 0xfffffffc, RZ, 0xc0, !PT ;  /* 0xfffffffc06087812 */ /* 0x000fc400078ec0ff */
[----:B------:R-:W-:Y:S02]  /*19f0*/  SHF.R.S32.HI R5, RZ, 0x1f, R0 ;  /* 0x0000001fff057819 */ /* 0x000fe40000011400 */
[----:B------:R-:W-:Y:S02]  /*1a00*/  LOP3.LUT R6, R4, 0xfffffff8, RZ, 0xc0, !PT ;  /* 0xfffffff804067812 */ /* 0x000fe400078ec0ff */
[----:B------:R-:W-:Y:S02]  /*1a10*/  IADD3 R9, R17, -R8, RZ ;  /* 0x8000000811097210 */ /* 0x000fe40007ffe0ff */
[----:B------:R-:W-:Y:S01]  /*1a20*/  LEA.HI R8, R11, R13, RZ, 0x5 ;  /* 0x0000000d0b087211 */ /* 0x000fe200078f28ff */
[----:B------:R-:W-:Y:S01]  /*1a30*/  IMAD.IADD R6, R7, 0x1, -R6 ;  /* 0x0000000107067824 */ /* 0x000fe200078e0a06 */
[CC--:B------:R-:W-:Y:S02]  /*1a40*/  LEA.HI R4, R5.reuse, R0.reuse, RZ, 0x3 ;  /* 0x0000000005047211 */ /* 0x0c0fe400078f18ff */
[----:B------:R-:W-:-:S02]  /*1a50*/  LEA.HI R5, R5, R0, RZ, 0x2 ;  /* 0x0000000005057211 */ /* 0x000fc400078f10ff */
[----:B------:R-:W-:Y:S02]  /*1a60*/  SHF.R.S32.HI R11, RZ, 0x5, R8 ;  /* 0x00000005ff0b7819 */ /* 0x000fe40000011408 */
[----:B------:R-:W-:Y:S02]  /*1a70*/  LEA.HI R10, R12, R12, RZ, 0x1 ;  /* 0x0000000c0c0a7211 */ /* 0x000fe400078f08ff */
[----:B------:R-:W-:Y:S01]  /*1a80*/  SHF.R.S32.HI R0, RZ, 0x3, R4 ;  /* 0x00000003ff007819 */ /* 0x000fe20000011404 */
[----:B------:R-:W-:Y:S01]  /*1a90*/  IMAD R11, R11, 0x10, R6 ;  /* 0x000000100b0b7824 */ /* 0x000fe200078e0206 */
[----:B------:R-:W-:Y:S02]  /*1aa0*/  SHF.R.S32.HI R7, RZ, 0x1f, R4 ;  /* 0x0000001fff077819 */ /* 0x000fe40000011404 */
[----:B------:R-:W-:Y:S02]  /*1ab0*/  SHF.R.S32.HI R4, RZ, 0x2, R5 ;  /* 0x00000002ff047819 */ /* 0x000fe40000011405 */
[----:B------:R-:W-:-:S02]  /*1ac0*/  LOP3.LUT R10, R10, 0x3fffffe, RZ, 0xc0, !PT ;  /* 0x03fffffe0a0a7812 */ /* 0x000fc400078ec0ff */
[----:B------:R-:W-:Y:S02]  /*1ad0*/  LEA.HI R7, R7, R0, RZ, 0x4 ;  /* 0x0000000007077211 */ /* 0x000fe400078f20ff */
[----:B------:R-:W-:Y:S01]  /*1ae0*/  IADD3 R6, R4, 0x8, RZ ;  /* 0x0000000804067810 */ /* 0x000fe20007ffe0ff */
[----:B------:R-:W-:Y:S01]  /*1af0*/  IMAD.IADD R10, R12, 0x1, -R10 ;  /* 0x000000010c0a7824 */ /* 0x000fe200078e0a0a */
[----:B------:R-:W-:Y:S01]  /*1b00*/  LOP3.LUT R7, R7, 0x1ffffff0, RZ, 0xc0, !PT ;  /* 0x1ffffff007077812 */ /* 0x000fe200078ec0ff */
[----:B------:R-:W-:Y:S01]  /*1b10*/  VIADD R12, R4, 0x18 ;  /* 0x00000018040c7836 */ /* 0x000fe20000000000 */
[----:B------:R-:W-:Y:S01]  /*1b20*/  LEA.HI R8, R6, R6, RZ, 0x1 ;  /* 0x0000000606087211 */ /* 0x000fe200078f08ff */
[----:B-1----:R-:W-:Y:S01]  /*1b30*/  IMAD R18, R10, 0x40, R11 ;  /* 0x000000400a127824 */ /* 0x002fe200078e020b */
[----:B------:R-:W-:Y:S01]  /*1b40*/  LEA.HI R5, R5, R4, RZ, 0x1 ;  /* 0x0000000405057211 */ /* 0x000fe200078f08ff */
[----:B------:R-:W-:Y:S01]  /*1b50*/  VIADD R10, R4, 0x10 ;  /* 0x00000010040a7836 */ /* 0x000fe20000000000 */
[----:B------:R-:W-:-:S02]  /*1b60*/  IADD3 R0, R0, -R7, RZ ;  /* 0x8000000700007210 */ /* 0x000fc40007ffe0ff */
[----:B------:R-:W-:Y:S02]  /*1b70*/  LOP3.LUT R7, R8, 0xfffffffe, RZ, 0xc0, !PT ;  /* 0xfffffffe08077812 */ /* 0x000fe400078ec0ff */
[----:B------:R-:W-:Y:S02]  /*1b80*/  LOP3.LUT R5, R5, 0xfffffffe, RZ, 0xc0, !PT ;  /* 0xfffffffe05057812 */ /* 0x000fe400078ec0ff */
[--C-:B------:R-:W-:Y:S01]  /*1b90*/  SHF.R.S32.HI R11, RZ, 0x1f, R8.reuse ;  /* 0x0000001fff0b7819 */ /* 0x100fe20000011408 */
[----:B------:R-:W-:Y:S01]  /*1ba0*/  IMAD.IADD R7, R6, 0x1, -R7 ;  /* 0x0000000106077824 */ /* 0x000fe200078e0a07 */
[----:B------:R-:W-:Y:S02]  /*1bb0*/  IADD3 R5, R4, -R5, RZ ;  /* 0x8000000504057210 */ /* 0x000fe40007ffe0ff */
[----:B------:R-:W-:Y:S02]  /*1bc0*/  LEA.HI R6, R10, R10, RZ, 0x1 ;  /* 0x0000000a0a067211 */ /* 0x000fe400078f08ff */
[----:B------:R-:W-:Y:S01]  /*1bd0*/  SHF.R.S32.HI R4, RZ, 0x1, R8 ;  /* 0x00000001ff047819 */ /* 0x000fe20000011408 */
[----:B------:R-:W-:Y:S01]  /*1be0*/  IMAD R0, R0, 0x8, R5 ;  /* 0x0000000800007824 */ /* 0x000fe200078e0205 */
[----:B------:R-:W-:-:S02]  /*1bf0*/  LEA.HI R14, R12, R12, RZ, 0x1 ;  /* 0x0000000c0c0e7211 */ /* 0x000fc400078f08ff */
[----:B------:R-:W-:Y:S02]  /*1c00*/  LOP3.LUT R13, R6, 0xfffffffe, RZ, 0xc0, !PT ;  /* 0xfffffffe060d7812 */ /* 0x000fe400078ec0ff */
[--C-:B------:R-:W-:Y:S01]  /*1c10*/  SHF.R.S32.HI R8, RZ, 0x1, R6.reuse ;  /* 0x00000001ff087819 */ /* 0x100fe20000011406 */
[----:B------:R1:W-:Y:S01]  /*1c20*/  STL [R1+0x64], R0 ;  /* 0x0000640001007387 */ /* 0x0003e20000100800 */
[----:B------:R-:W-:Y:S01]  /*1c30*/  SHF.R.S32.HI R15, RZ, 0x1f, R6 ;  /* 0x0000001fff0f7819 */ /* 0x000fe20000011406 */
[----:B------:R-:W-:Y:S01]  /*1c40*/  IMAD.IADD R13, R10, 0x1, -R13 ;  /* 0x000000010a0d7824 */ /* 0x000fe200078e0a0d */
[----:B------:R-:W-:Y:S02]  /*1c50*/  LEA.HI R11, R11, R4, RZ, 0x4 ;  /* 0x000000040b0b7211 */ /* 0x000fe400078f20ff */
[--C-:B------:R-:W-:Y:S02]  /*1c60*/  SHF.R.S32.HI R6, RZ, 0x1, R14.reuse ;  /* 0x00000001ff067819 */ /* 0x100fe4000001140e */
[----:B------:R-:W-:-:S02]  /*1c70*/  SHF.R.S32.HI R17, RZ, 0x1f, R14 ;  /* 0x0000001fff117819 */ /* 0x000fc4000001140e */
[----:B------:R-:W-:Y:S02]  /*1c80*/  LEA.HI R15, R15, R8, RZ, 0x4 ;  /* 0x000000080f0f7211 */ /* 0x000fe400078f20ff */
        /* <DEDUP_REMOVED lines=9> */
[----:B------:R-:W-:-:S02]  /*1d20*/  IADD3 R6, R6, -R19, RZ ;  /* 0x8000001306067210 */ /* 0x000fc40007ffe0ff */
[----:B------:R-:W-:Y:S02]  /*1d30*/  LEA R4, R8, R13, 0x3 ;  /* 0x0000000d08047211 */ /* 0x000fe400078e18ff */
[----:B------:R2:W-:Y:S01]  /*1d40*/  STL [R1+0x60], R5 ;  /* 0x0000600501007387 */ /* 0x0005e20000100800 */
[----:B-1----:R-:W-:Y:S01]  /*1d50*/  IMAD R0, R6, 0x8, R17 ;  /* 0x0000000806007824 */ /* 0x002fe200078e0211 */
[----:B------:R-:W-:Y:S02]  /*1d60*/  IADD3 R7, RZ, -UR44, -R18 ;  /* 0x8000002cff077c10 */ /* 0x000fe4000fffe812 */
[----:B------:R1:W-:Y:S04]  /*1d70*/  STL [R1+0x5c], R4 ;  /* 0x00005c0401007387 */ /* 0x0003e80000100800 */
[----:B------:R3:W-:Y:S01]  /*1d80*/  STL [R1+0x58], R0 ;  /* 0x0000580001007387 */ /* 0x0007e20000100800 */
[----:B--2---:R-:W-:Y:S01]  /*1d90*/  IMAD.U32 R5, RZ, RZ, UR44 ;  /* 0x0000002cff057e24 */ /* 0x004fe2000f8e00ff */
[----:B-1----:R-:W-:-:S04]  /*1da0*/  MOV R4, RZ ;  /* 0x000000ff00047202 */ /* 0x002fc80000000f00 */
[----:B------:R-:W-:Y:S01]  /*1db0*/  IADD3 R8, -R18, UR40, -R5 ;  /* 0x0000002812087c10 */ /* 0x000fe2000fffe905 */
[----:B---3--:R-:W-:-:S07]  /*1dc0*/  IMAD.MOV.U32 R0, RZ, RZ, RZ ;  /* 0x000000ffff007224 */ /* 0x008fce00078e00ff */
.L_x_1714:
[----:B------:R-:W-:-:S06]  /*1dd0*/  ULOP3.LUT UR4, UR36, 0x1, URZ, 0xfc, !UPT ;  /* 0x0000000124047892 */ /* 0x000fcc000f8efc3f */
[----:B------:R-:W-:-:S04]  /*1de0*/  MOV R5, UR4 ;  /* 0x0000000400057c02 */ /* 0x000fc80008000f00 */
[----:B------:R-:W-:-:S13]  /*1df0*/  ISETP.NE.AND P6, PT, R5, 0x3, PT ;  /* 0x000000030500780c */ /* 0x000fda0003fc5270 */
[----:B------:R-:W-:Y:S05]  /*1e00*/  @!P6 BRA `(.L_x_1704) ;  /* 0x000000000004e947 */ /* 0x000fea0003800000 */
[----:B------:R-:W-:Y:S01]  /*1e10*/  BPT.TRAP 0x1 ;  /* 0x000000040000795c */ /* 0x000fe20000300000 */
.L_x_1704:
[----:B------:R-:W-:Y:S01]  /*1e20*/  IMAD R6, R0, 0x8, R16 ;  /* 0x0000000800067824 */ /* 0x000fe200078e0210 */
[----:B------:R-:W-:-:S04]  /*1e30*/  SHF.L.U32 R23, R4, 0x1f, RZ ;  /* 0x0000001f04177819 */ /* 0x000fc800000006ff */
[----:B------:R1:W2:Y:S01]  /*1e40*/  SYNCS.PHASECHK.TRANS64.TRYWAIT P0, [R6+URZ+0x30c10], R23 ;  /* 0x030c1017060075a7 */ /* 0x0002a2000800017f */
[----:B------:R-:W-:Y:S05]  /*1e50*/  @!P6 BRA `(.L_x_1705) ;  /* 0x000000000004e947 */ /* 0x000fea0003800000 */
[----:B------:R-:W-:Y:S01]  /*1e60*/  BPT.TRAP 0x1 ;  /* 0x000000040000795c */ /* 0x000fe20000300000 */
.L_x_1705:
[----:B------:R-:W-:-:S05]  /*1e70*/  VIADD R5, R16, 0x10000 ;  /* 0x0001000010057836 */ /* 0x000fca0000000000 */
[----:B------:R-:W-:-:S04]  /*1e80*/  SHF.R.U32.HI R5, RZ, 0x4, R5 ;  /* 0x00000004ff057819 */ /* 0x000fc80000011605 */
[----:B------:R-:W-:Y:S01]  /*1e90*/  LOP3.LUT R5, R5, 0x3fff, RZ, 0xc0, !PT ;  /* 0x00003fff05057812 */ /* 0x000fe200078ec0ff */
[----:B--2---:R-:W-:Y:S06]  /*1ea0*/  @P0 BRA `(.L_x_1706) ;  /* 0x0000000000080947 */ /* 0x004fec0003800000 */
[----:B------:R-:W2:Y:S02]  /*1eb0*/  SYNCS.PHASECHK.TRANS64.TRYWAIT P0, [R6+URZ+0x30c10], R23 ;  /* 0x030c1017060075a7 */ /* 0x000ea4000800017f */
[----:B--2---:R-:W-:Y:S05]  /*1ec0*/  @!P0 BRA `(.L_x_1707) ;  /* 0x0000015000188947 */ /* 0x004fea0003800000 */
.L_x_1706:
        /* <DEDUP_REMOVED lines=13> */
[----:B---3--:R-:W-:-:S04]  /*1fa0*/  LEA R10, R10, R16, 0xd ;  /* 0x000000100a0a7211 */ /* 0x008fc800078e68ff */
        /* <DEDUP_REMOVED lines=51> */
.L_x_1708:
[----:B------:R1:W1:Y:S01]  /*22e0*/  SYNCS.PHASECHK.TRANS64.TRYWAIT P0, [R6+URZ+0x30c30], R23 ;  /* 0x030c3017060075a7 */ /* 0x000262000800017f */
[----:B------:R-:W-:Y:S05]  /*22f0*/  @!P6 BRA `(.L_x_1709) ;  /* 0x000000000004e947 */ /* 0x000fea0003800000 */
[----:B------:R-:W-:Y:S01]  /*2300*/  BPT.TRAP 0x1 ;  /* 0x000000040000795c */ /* 0x000fe20000300000 */
.L_x_1709:
[----:B-1----:R-:W-:Y:S05]  /*2310*/  @P0 BRA `(.L_x_1710) ;  /* 0x0000000000080947 */ /* 0x002fea0003800000 */
[----:B------:R-:W1:Y:S02]  /*2320*/  SYNCS.PHASECHK.TRANS64.TRYWAIT P0, [R6+URZ+0x30c30], R23 ;  /* 0x030c3017060075a7 */ /* 0x000e64000800017f */
[----:B-1----:R-:W-:Y:S05]  /*2330*/  @!P0 BRA `(.L_x_1711) ;  /* 0x0000014c00108947 */ /* 0x002fea0003800000 */
.L_x_1710:
        /* <DEDUP_REMOVED lines=49> */
[C---:B------:R-:W-:Y:S01]  /*2650*/  ISETP.GT.AND P2, PT, R7.reuse, RZ, PT ;  /* 0x000000ff0700720c */ /* 0x040fe20003f44270 */
[----:B------:R-:W-:Y:S01]  /*2660*/  FMUL.FTZ R92, R92, UR13 ;  /* 0x0000000d5c5c7c20 */ /* 0x000fe20008410000 */
[C---:B------:R-:W-:Y:S01]  /*2670*/  ISETP.GT.AND P1, PT, R8.reuse, RZ, PT ;  /* 0x000000ff0800720c */ /* 0x040fe20003f24270 */
[----:B------:R3:W-:Y:S01]  /*2680*/  STL [R1+0x124], R200 ;  /* 0x000124c801007387 */ /* 0x0007e20000100800 */
[----:B------:R-:W-:Y:S01]  /*2690*/  ISETP.GT.AND P0, PT, R7, 0x8, PT ;  /* 0x000000080700780c */ /* 0x000fe20003f04270 */
[----:B------:R-:W-:Y:S01]  /*26a0*/  FMUL.FTZ R93, R93, UR13 ;  /* 0x0000000d5d5d7c20 */ /* 0x000fe20008410000 */
[----:B------:R-:W4:Y:S01]  /*26b0*/  MUFU.TANH R18, R18 ;  /* 0x0000001200127308 */ /* 0x000f220000002400 */
[----:B-1----:R-:W-:Y:S01]  /*26c0*/  WARPGROUP.ARRIVE ;  /* 0x00000000000079c5 */ /* 0x002fe20000000000 */
[----:B------:R-:W-:Y:S01]  /*26d0*/  STL [R1+0x120], R201 ;  /* 0x000120c901007387 */ /* 0x000fe20000100800 */
        /* <DEDUP_REMOVED lines=14> */
[----:B---3--:R2:W-:Y:S01]  /*27c0*/  MUFU.TANH R200, R89 ;  /* 0x0000005900c87308 */ /* 0x0085e20000002400 */
        /* <DEDUP_REMOVED lines=8> */
[----:B--2---:R-:W2:Y:S01]  /*2850*/  LDC.64 R88, c[0x0][0x748] ;  /* 0x0001d200ff587b82 */ /* 0x004ea20000000a00 */
[----:B------:R3:W-:Y:S01]  /*2860*/  STL [R1+0x108], R168 ;  /* 0x000108a801007387 */ /* 0x0007e20000100800 */
[----:B------:R-:W-:Y:S01]  /*2870*/  FMUL.FTZ R98, R98, UR13 ;  /* 0x0000000d62627c20 */ /* 0x000fe20008410000 */
[----:B------:R-:W-:Y:S01]  /*2880*/  FMUL.FTZ R99, R99, UR13 ;  /* 0x0000000d63637c20 */ /* 0x000fe20008410000 */
[----:B------:R-:W-:Y:S01]  /*2890*/  FMUL.FTZ R100, R100, UR13 ;  /* 0x0000000d64647c20 */ /* 0x000fe20008410000 */
[----:B------:R-:W-:Y:S01]  /*28a0*/  STL [R1+0x104], R167 ;  /* 0x000104a701007387 */ /* 0x000fe20000100800 */
[----:B------:R-:W-:Y:S01]  /*28b0*/  FMUL.FTZ R101, R101, UR13 ;  /* 0x0000000d65657c20 */ /* 0x000fe20008410000 */
[----:B------:R-:W4:Y:S01]  /*28c0*/  MUFU.TANH R22, R22 ;  /* 0x0000001600167308 */ /* 0x000f220000002400 */
[----:B------:R-:W-:Y:S01]  /*28d0*/  FMUL.FTZ R104, R104, UR13 ;  /* 0x0000000d68687c20 */ /* 0x000fe20008410000 */
[----:B------:R-:W-:Y:S01]  /*28e0*/  STL [R1+0x100], R166 ;  /* 0x000100a601007387 */ /* 0x000fe20000100800 */
[----:B------:R-:W-:Y:S01]  /*28f0*/  FMUL.FTZ R108, R108, UR13 ;  /* 0x0000000d6c6c7c20 */ /* 0x000fe20008410000 */
[----:B------:R-:W-:Y:S01]  /*2900*/  FMUL.FTZ R109, R109, UR13 ;  /* 0x0000000d6d6d7c20 */ /* 0x000fe20008410000 */
[----:B------:R-:W-:Y:S01]  /*2910*/  LEA R132, R0, R132, 0xa ;  /* 0x0000008400847211 */ /* 0x000fe200078e50ff */
[----:B------:R-:W-:Y:S01]  /*2920*/  STL [R1+0xfc], R165 ;  /* 0x0000fca501007387 */ /* 0x000fe20000100800 */
[----:B------:R-:W-:Y:S01]  /*2930*/  FMUL.FTZ R121, R121, UR13 ;  /* 0x0000000d79797c20 */ /* 0x000fe20008410000 */
[----:B------:R-:W4:Y:S01]  /*2940*/  MUFU.TANH R230, R230 ;  /* 0x000000e600e67308 */ /* 0x000f220000002400 */
[----:B------:R-:W-:Y:S01]  /*2950*/  R2UR UR12, R132 ;  /* 0x00000000840c72ca */ /* 0x000fe200000e0000 */
[----:B------:R-:W-:Y:S01]  /*2960*/  STL [R1+0xf8], R164 ;  /* 0x0000f8a401007387 */ /* 0x000fe20000100800 */
        /* <DEDUP_REMOVED lines=21> */
[----:B------:R-:W-:Y:S01]  /*2ac0*/  MUFU.TANH R201, R90 ;  /* 0x0000005a00c97308 */ /* 0x000fe20000002400 */
[----:B------:R-:W-:Y:S01]  /*2ad0*/  FMUL.FTZ R126, R126, UR13 ;  /* 0x0000000d7e7e7c20 */ /* 0x000fe20008410000 */
[----:B------:R-:W-:Y:S01]  /*2ae0*/  STL [R1+0xe0], R158 ;  /* 0x0000e09e01007387 */ /* 0x000fe20000100800 */
[----:B------:R-:W-:Y:S01]  /*2af0*/  FMUL.FTZ R125, R125, UR13 ;  /* 0x0000000d7d7d7c20 */ /* 0x000fe20008410000 */
[----:B------:R-:W-:Y:S01]  /*2b00*/  FMUL.FTZ R127, R127, UR13 ;  /* 0x0000000d7f7f7c20 */ /* 0x000fe20008410000 */
[----:B------:R-:W-:Y:S01]  /*2b10*/  FMUL.FTZ R227, R129, UR13 ;  /* 0x0000000d81e37c20 */ /* 0x000fe20008410000 */
        /* <DEDUP_REMOVED lines=13> */
[----:B------:R1:W-:Y:S02]  /*2bf0*/  STL [R1+0xbc], R149 ;  /* 0x0000bc9501007387 */ /* 0x0003e40000100800 */
[----:B---3--:R-:W3:Y:S02]  /*2c00*/  MUFU.TANH R168, R96 ;  /* 0x0000006000a87308 */ /* 0x008ee40000002400 */
[----:B------:R-:W-:Y:S04]  /*2c10*/  STL [R1+0xb8], R148 ;  /* 0x0000b89401007387 */ /* 0x000fe80000100800 */
[----:B------:R-:W-:Y:S02]  /*2c20*/  STL [R1+0xb4], R147 ;  /* 0x0000b49301007387 */ /* 0x000fe40000100800 */
[----:B-1----:R2:W-:Y:S02]  /*2c30*/  MUFU.TANH R149, R115 ;  /* 0x0000007300957308 */ /* 0x0025e40000002400 */
[----:B------:R-:W-:Y:S04]  /*2c40*/  STL [R1+0xb0], R146 ;  /* 0x0000b09201007387 */ /* 0x000fe80000100800 */
[----:B------:R-:W-:Y:S02]  /*2c50*/  STL [R1+0xac], R145 ;  /* 0x0000ac9101007387 */ /* 0x000fe40000100800 */
[----:B------:R-:W1:Y:S02]  /*2c60*/  MUFU.TANH R167, R97 ;  /* 0x0000006100a77308 */ /* 0x000e640000002400 */
[----:B------:R-:W-:Y:S04]  /*2c70*/  STL [R1+0xa8], R144 ;  /* 0x0000a89001007387 */ /* 0x000fe80000100800 */
[----:B------:R-:W-:Y:S02]  /*2c80*/  STL [R1+0xa4], R143 ;  /* 0x0000a48f01007387 */ /* 0x000fe40000100800 */
[----:B------:R3:W-:Y:S02]  /*2c90*/  MUFU.TANH R197, R133 ;  /* 0x0000008500c57308 */ /* 0x0007e40000002400 */
[----:B------:R-:W-:Y:S04]  /*2ca0*/  STL [R1+0xa0], R142 ;  /* 0x0000a08e01007387 */ /* 0x000fe80000100800 */
[----:B------:R-:W-:Y:S02]  /*2cb0*/  STL [R1+0x9c], R141 ;  /* 0x00009c8d01007387 */ /* 0x000fe40000100800 */
[----:B------:R-:W1:Y:S02]  /*2cc0*/  MUFU.TANH R20, R20 ;  /* 0x0000001400147308 */ /* 0x000e640000002400 */
[----:B------:R3:W-:Y:S01]  /*2cd0*/  STL [R1+0x98], R140 ;  /* 0x0000988c01007387 */ /* 0x0007e20000100800 */
[----:B------:R-:W-:-:S02]  /*2ce0*/  WARPGROUP.DEPBAR.LE gsb0, 0x0 ;  /* 0x00008000000079c5 */ /* 0x000fc40000010000 */
[----:B------:R-:W-:Y:S01]  /*2cf0*/  WARPGROUP.ARRIVE ;  /* 0x00000000000079c5 */ /* 0x000fe20000000000 */
[----:B------:R-:W-:Y:S02]  /*2d00*/  STL [R1+0x94], R6 ;  /* 0x0000940601007387 */ /* 0x000fe40000100800 */
[----:B------:R-:W1:Y:S02]  /*2d10*/  MUFU.TANH R21, R21 ;  /* 0x0000001500157308 */ /* 0x000e640000002400 */
[----:B------:R-:W-:Y:S01]  /*2d20*/  STL [R1+0x90], R5 ;  /* 0x0000900501007387 */ /* 0x000fe20000100800 */
[----:B------:R-:W-:Y:S01]  /*2d30*/  HGMMA.64x128x16.F32 R24, gdesc[UR4], R24, gsb0 ;  /* 0x01e00000041879f0 */ /* 0x000fe20008000818 */
[----:B------:R-:W-:Y:S02]  /*2d40*/  ULEA UR4, UR43, -UR41, 0x7 ;  /* 0x800000292b047291 */ /* 0x000fe4000f8e383f */
[----:B------:R-:W-:Y:S02]  /*2d50*/  UIADD3 UR6, UR8, 0x4, URZ ;  /* 0x0000000408067890 */ /* 0x000fe4000fffe03f */
[----:B------:R-:W1:Y:S01]  /*2d60*/  MUFU.TANH R23, R23 ;  /* 0x0000001700177308 */ /* 0x000e620000002400 */
[----:B------:R-:W-:Y:S01]  /*2d70*/  UMOV UR7, 0x40000040 ;  /* 0x4000004000077882 */ /* 0x000fe20000000000 */
[----:B------:R-:W-:Y:S01]  /*2d80*/  UMOV UR5, 0x40000040 ;  /* 0x4000004000057882 */ /* 0x000fe20000000000 */
[----:B------:R-:W-:Y:S01]  /*2d90*/  LEA R91, R3, UR4, 0x1 ;  /* 0x00000004035b7c11 */ /* 0x000fe2000f8e08ff */
[----:B------:R-:W-:Y:S01]  /*2da0*/  UIADD3 UR4, UR9, 0x4, URZ ;  /* 0x0000000409047890 */ /* 0x000fe2000fffe03f */
[----:B------:R-:W-:Y:S01]  /*2db0*/  STL [R1+0x8c], R4 ;  /* 0x00008c0401007387 */ /* 0x000fe20000100800 */
[----:B------:R-:W-:-:S02]  /*2dc0*/  UIADD3 UR8, UR9, 0x6, URZ ;  /* 0x0000000609087890 */ /* 0x000fc4000fffe03f */
[----:B------:R-:W-:Y:S01]  /*2dd0*/  IMAD.IADD R91, R8, 0x1, R91 ;  /* 0x00000001085b7824 */ /* 0x000fe200078e025b */
[----:B------:R-:W-:Y:S01]  /*2de0*/  UMOV UR9, 0x40000040 ;  /* 0x4000004000097882 */ /* 0x000fe20000000000 */
[----:B------:R-:W1:Y:S01]  /*2df0*/  MUFU.TANH R232, R232 ;  /* 0x000000e800e87308 */ /* 0x000e620000002400 */
[----:B------:R-:W-:Y:S01]  /*2e00*/  STL [R1+0x88], R2 ;  /* 0x0000880201007387 */ /* 0x000fe20000100800 */
[C---:B--2---:R-:W-:Y:S01]  /*2e10*/  IMAD.IADD R115, R88.reuse, 0x1, -R91 ;  /* 0x0000000158737824 */ /* 0x044fe200078e0a5b */
[----:B------:R-:W-:Y:S02]  /*2e20*/  IADD3 R90, RZ, -R91, -R89 ;  /* 0x8000005bff5a7210 */ /* 0x000fe40007ffe859 */
[----:B------:R-:W-:Y:S01]  /*2e30*/  IADD3 R215, R88, 0x8, -R91 ;  /* 0x0000000858d77810 */ /* 0x000fe20007ffe85b */
[----:B------:R-:W-:Y:S01]  /*2e40*/  FMUL.FTZ R88, R124, UR13 ;  /* 0x0000000d7c587c20 */ /* 0x000fe20008410000 */
[----:B------:R-:W-:Y:S01]  /*2e50*/  SEL R115, R115, 0x80, !P2 ;  /* 0x0000008073737807 */ /* 0x000fe20005000000 */
[----:B------:R-:W2:Y:S01]  /*2e60*/  MUFU.TANH R228, R228 ;  /* 0x000000e400e47308 */ /* 0x000ea20000002400 */
[----:B------:R-:W-:-:S02]  /*2e70*/  IADD3 R214, -R91, 0x8, -R89 ;  /* 0x000000085bd67810 */ /* 0x000fc40007ffe959 */
[----:B------:R-:W-:Y:S02]  /*2e80*/  SEL R124, R90, 0x80, P1 ;  /* 0x000000805a7c7807 */ /* 0x000fe40000800000 */
[----:B------:R-:W-:Y:S02]  /*2e90*/  SEL R215, R215, 0x80, !P0 ;  /* 0x00000080d7d77807 */ /* 0x000fe40004000000 */
[C---:B------:R-:W-:Y:S01]  /*2ea0*/  ISETP.GE.AND P4, PT, R115.reuse, RZ, PT ;  /* 0x000000ff7300720c */ /* 0x040fe20003f86270 */
[----:B------:R-:W2:Y:S01]  /*2eb0*/  MUFU.TANH R237, R237 ;  /* 0x000000ed00ed7308 */ /* 0x000ea20000002400 */
[C---:B------:R-:W-:Y:S02]  /*2ec0*/  ISETP.GE.AND P2, PT, R115.reuse, 0x8, PT ;  /* 0x000000087300780c */ /* 0x040fe40003f46270 */
[C---:B------:R-:W-:Y:S02]  /*2ed0*/  ISETP.GE.AND P0, PT, R115.reuse, 0x9, PT ;  /* 0x000000097300780c */ /* 0x040fe40003f06270 */
[----:B------:R-:W-:-:S02]  /*2ee0*/  ISETP.GE.AND P1, PT, R115, 0x10, PT ;  /* 0x000000107300780c */ /* 0x000fc40003f26270 */
[----:B------:R-:W-:Y:S01]  /*2ef0*/  SEL R214, R214, 0x80, P3 ;  /* 0x00000080d6d67807 */ /* 0x000fe20001800000 */
[----:B------:R1:W-:Y:S01]  /*2f00*/  MUFU.TANH R198, R134 ;  /* 0x0000008600c67308 */ /* 0x0003e20000002400 */
[----:B------:R-:W-:Y:S02]  /*2f10*/  ISETP.GE.AND P3, PT, R115, 0x1, PT ;  /* 0x000000017300780c */ /* 0x000fe40003f66270 */
[C---:B------:R-:W-:Y:S02]  /*2f20*/  ISETP.GT.OR P4, PT, R124.reuse, RZ, !P4 ;  /* 0x000000ff7c00720c */ /* 0x040fe40006784670 */
[C---:B------:R-:W-:Y:S02]  /*2f30*/  ISETP.GT.OR P2, PT, R124.reuse, 0x8, !P2 ;  /* 0x000000087c00780c */ /* 0x040fe40005744670 */
[C---:B------:R-:W-:Y:S01]  /*2f40*/  ISETP.GT.OR P0, PT, R124.reuse, 0x9, !P0 ;  /* 0x000000097c00780c */ /* 0x040fe20004704670 */
[----:B------:R-:W-:Y:S01]  /*2f50*/  MUFU.TANH R159, R105 ;  /* 0x00000069009f7308 */ /* 0x000fe20000002400 */
[----:B------:R-:W-:-:S02]  /*2f60*/  ISETP.GT.OR P1, PT, R124, 0x10, !P1 ;  /* 0x000000107c00780c */ /* 0x000fc40004f24670 */
[----:B------:R-:W-:Y:S02]  /*2f70*/  ISETP.GT.OR P3, PT, R124, 0x1, !P3 ;  /* 0x000000017c00780c */ /* 0x000fe40005f64670 */
[----:B----4-:R-:W-:Y:S02]  /*2f80*/  FSEL R210, R18, -INF , !P4 ;  /* 0xff80000012d27808 */ /* 0x010fe40006000000 */
[----:B------:R-:W-:Y:S01]  /*2f90*/  FSEL R220, R22, -INF , !P2 ;  /* 0xff80000016dc7808 */ /* 0x000fe20005000000 */
[----:B------:R4:W-:Y:S01]  /*2fa0*/  MUFU.TANH R153, R112 ;  /* 0x0000007000997308 */ /* 0x0009e20000002400 */
[C---:B------:R-:W-:Y:S01]  /*2fb0*/  FSEL R225, R230.reuse, -INF , !P0 ;  /* 0xff800000e6e17808 */ /* 0x040fe20004000000 */
[----:B------:R-:W-:Y:S01]  /*2fc0*/  FFMA.FTZ R230, -R230, R230, 1 ;  /* 0x3f800000e6e67423 */ /* 0x000fe200000101e6 */
[----:B------:R-:W-:Y:S02]  /*2fd0*/  FSEL R209, R231, -INF , !P1 ;  /* 0xff800000e7d17808 */ /* 0x000fe40004800000 */
[----:B------:R-:W-:-:S02]  /*2fe0*/  ISETP.GE.AND P4, PT, R115, 0x11, PT ;  /* 0x000000117300780c */ /* 0x000fc40003f86270 */
[C---:B------:R-:W-:Y:S01]  /*2ff0*/  ISETP.GE.AND P2, PT, R115.reuse, 0x19, PT ;  /* 0x000000197300780c */ /* 0x040fe20003f46270 */
[----:B------:R2:W-:Y:S01]  /*3000*/  MUFU.TANH R151, R113 ;  /* 0x0000007100977308 */ /* 0x0005e20000002400 */
[C---:B------:R-:W-:Y:S02]  /*3010*/  ISETP.GE.AND P0, PT, R115.reuse, 0x20, PT ;  /* 0x000000207300780c */ /* 0x040fe40003f06270 */
[----:B------:R-:W-:Y:S02]  /*3020*/  ISETP.GE.AND P1, PT, R115, 0x21, PT ;  /* 0x000000217300780c */ /* 0x000fe40003f26270 */
[----:B------:R-:W-:Y:S02]  /*3030*/  FSEL R211, R19, -INF , !P3 ;  /* 0xff80000013d37808 */ /* 0x000fe40005800000 */
[----:B------:R-:W-:Y:S01]  /*3040*/  ISETP.GE.AND P3, PT, R115, 0x18, PT ;  /* 0x000000187300780c */ /* 0x000fe20003f66270 */
[----:B------:R-:W2:Y:S01]  /*3050*/  MUFU.TANH R236, R236 ;  /* 0x000000ec00ec7308 */ /* 0x000ea20000002400 */
[----:B------:R-:W-:-:S02]  /*3060*/  ISETP.GT.OR P4, PT, R124, 0x11, !P4 ;  /* 0x000000117c00780c */ /* 0x000fc40006784670 */
[C---:B------:R-:W-:Y:S02]  /*3070*/  ISETP.GT.OR P2, PT, R124.reuse, 0x19, !P2 ;  /* 0x000000197c00780c */ /* 0x040fe40005744670 */
[C---:B------:R-:W-:Y:S02]  /*3080*/  ISETP.GT.OR P0, PT, R124.reuse, 0x20, !P0 ;  /* 0x000000207c00780c */ /* 0x040fe40004704670 */
[C---:B------:R-:W-:Y:S01]  /*3090*/  ISETP.GT.OR P1, PT, R124.reuse, 0x21, !P1 ;  /* 0x000000217c00780c */ /* 0x040fe20004f24670 */
[----:B------:R-:W2:Y:S01]  /*30a0*/  MUFU.TANH R234, R234 ;  /* 0x000000ea00ea7308 */ /* 0x000ea20000002400 */
[----:B------:R-:W-:Y:S02]  /*30b0*/  ISETP.GT.OR P3, PT, R124, 0x18, !P3 ;  /* 0x000000187c00780c */ /* 0x000fe40005f64670 */
[----:B------:R-:W-:Y:S02]  /*30c0*/  FSEL R207, R229, -INF , !P4 ;  /* 0xff800000e5cf7808 */ /* 0x000fe40006000000 */
[----:B------:R-:W-:-:S02]  /*30d0*/  FSEL R138, R194, -INF , !P2 ;  /* 0xff800000c28a7808 */ /* 0x000fc40005000000 */
[----:B------:R-:W-:Y:S01]  /*30e0*/  FSEL R136, R195, -INF , !P0 ;  /* 0xff800000c3887808 */ /* 0x000fe20004000000 */
[----:B---3--:R3:W-:Y:S01]  /*30f0*/  MUFU.TANH R140, R88 ;  /* 0x00000058008c7308 */ /* 0x0087e20000002400 */
[----:B------:R-:W-:Y:S02]  /*3100*/  FSEL R133, R196, -INF , !P1 ;  /* 0xff800000c4857808 */ /* 0x000fe40004800000 */
[C---:B------:R-:W-:Y:S02]  /*3110*/  ISETP.GE.AND P4, PT, R115.reuse, 0x28, PT ;  /* 0x000000287300780c */ /* 0x040fe40003f86270 */
[C---:B------:R-:W-:Y:S02]  /*3120*/  ISETP.GE.AND P2, PT, R115.reuse, 0x30, PT ;  /* 0x000000307300780c */ /* 0x040fe40003f46270 */
[C---:B------:R-:W-:Y:S01]  /*3130*/  ISETP.GE.AND P0, PT, R115.reuse, 0x31, PT ;  /* 0x000000317300780c */ /* 0x040fe20003f06270 */
[----:B------:R-:W3:Y:S01]  /*3140*/  MUFU.TANH R170, R94 ;  /* 0x0000005e00aa7308 */ /* 0x000ee20000002400 */
[----:B------:R-:W-:-:S02]  /*3150*/  ISETP.GE.AND P1, PT, R115, 0x38, PT ;  /* 0x000000387300780c */ /* 0x000fc40003f26270 */
[C---:B------:R-:W-:Y:S01]  /*3160*/  FSEL R205, R235.reuse, -INF , !P3 ;  /* 0xff800000ebcd7808 */ /* 0x040fe20005800000 */
[----:B------:R-:W-:Y:S01]  /*3170*/  FFMA.FTZ R235, -R235, R235, 1 ;  /* 0x3f800000ebeb7423 */ /* 0x000fe200000101eb */
[C---:B------:R-:W-:Y:S02]  /*3180*/  ISETP.GE.AND P3, PT, R115.reuse, 0x29, PT ;  /* 0x000000297300780c */ /* 0x040fe40003f66270 */
[----:B------:R-:W-:Y:S01]  /*3190*/  ISETP.GE.AND P5, PT, R115, 0x39, PT ;  /* 0x000000397300780c */ /* 0x000fe20003fa6270 */
[----:B------:R-:W3:Y:S01]  /*31a0*/  MUFU.TANH R169, R95 ;  /* 0x0000005f00a97308 */ /* 0x000ee20000002400 */
[C---:B------:R-:W-:Y:S02]  /*31b0*/  ISETP.GT.OR P4, PT, R124.reuse, 0x28, !P4 ;  /* 0x000000287c00780c */ /* 0x040fe40006784670 */
[C---:B------:R-:W-:Y:S02]  /*31c0*/  ISETP.GT.OR P2, PT, R124.reuse, 0x30, !P2 ;  /* 0x000000307c00780c */ /* 0x040fe40005744670 */
[----:B------:R-:W-:-:S02]  /*31d0*/  ISETP.GT.OR P0, PT, R124, 0x31, !P0 ;  /* 0x000000317c00780c */ /* 0x000fc40004704670 */
[C---:B------:R-:W-:Y:S01]  /*31e0*/  ISETP.GT.OR P1, PT, R124.reuse, 0x38, !P1 ;  /* 0x000000387c00780c */ /* 0x040fe20004f24670 */
[----:B------:R-:W3:Y:S01]  /*31f0*/  MUFU.TANH R166, R98 ;  /* 0x0000006200a67308 */ /* 0x000ee20000002400 */
[C---:B------:R-:W-:Y:S02]  /*3200*/  ISETP.GT.OR P3, PT, R124.reuse, 0x29, !P3 ;  /* 0x000000297c00780c */ /* 0x040fe40005f64670 */
[----:B------:R-:W-:Y:S02]  /*3210*/  ISETP.GT.OR P5, PT, R124, 0x39, !P5 ;  /* 0x000000397c00780c */ /* 0x000fe40006fa4670 */
[----:B-1----:R-:W-:Y:S02]  /*3220*/  FSEL R134, R199, -INF , !P4 ;  /* 0xff800000c7867808 */ /* 0x002fe40006000000 */
[----:B----4-:R-:W-:Y:S01]  /*3230*/  FSEL R112, R202, -INF , !P2 ;  /* 0xff800000ca707808 */ /* 0x010fe20005000000 */
[----:B------:R-:W1:Y:S01]  /*3240*/  MUFU.TANH R165, R99 ;  /* 0x0000006300a57308 */ /* 0x000e620000002400 */
[----:B--2---:R-:W-:-:S02]  /*3250*/  FSEL R113, R203, -INF , !P0 ;  /* 0xff800000cb717808 */ /* 0x004fc40004000000 */
[----:B------:R-:W-:Y:S02]  /*3260*/  FSEL R105, R168, -INF , !P1 ;  /* 0xff800000a8697808 */ /* 0x000fe40004800000 */
[C---:B------:R-:W-:Y:S02]  /*3270*/  ISETP.GE.AND P4, PT, R215.reuse, RZ, PT ;  /* 0x000000ffd700720c */ /* 0x040fe40003f86270 */
[C---:B------:R-:W-:Y:S01]  /*3280*/  ISETP.GE.AND P2, PT, R215.reuse, 0x1, PT ;  /* 0x00000001d700780c */ /* 0x040fe20003f46270 */
[----:B------:R-:W2:Y:S01]  /*3290*/  MUFU.TANH R164, R100 ;  /* 0x0000006400a47308 */ /* 0x000ea20000002400 */
[C---:B------:R-:W-:Y:S02]  /*32a0*/  ISETP.GE.AND P0, PT, R215.reuse, 0x8, PT ;  /* 0x00000008d700780c */ /* 0x040fe40003f06270 */
[----:B------:R-:W-:Y:S02]  /*32b0*/  ISETP.GE.AND P1, PT, R215, 0x9, PT ;  /* 0x00000009d700780c */ /* 0x000fe40003f26270 */
[----:B---3--:R-:W-:-:S02]  /*32c0*/  FSEL R88, R200, -INF , !P3 ;  /* 0xff800000c8587808 */ /* 0x008fc40005800000 */
[----:B------:R-:W-:Y:S01]  /*32d0*/  FSEL R92, R167, -INF , !P5 ;  /* 0xff800000a75c7808 */ /* 0x000fe20006800000 */
[----:B------:R-:W-:Y:S02]  /*32e0*/  WARPGROUP.DEPBAR.LE gsb0, 0x0 ;  /* 0x00008000000079c5 */ /* 0x000fe40000010000 */
[----:B------:R-:W3:Y:S01]  /*32f0*/  LDS R218, [R218+0x400] ;  /* 0x00040000dada7984 */ /* 0x000ee20000000800 */
[----:B------:R-:W-:Y:S01]  /*3300*/  WARPGROUP.ARRIVE ;  /* 0x00000000000079c5 */ /* 0x000fe20000000000 */
[C---:B------:R-:W-:Y:S01]  /*3310*/  ISETP.GE.AND P3, PT, R215.reuse, 0x10, PT ;  /* 0x00000010d700780c */ /* 0x040fe20003f66270 */
[----:B------:R-:W4:Y:S01]  /*3320*/  MUFU.TANH R163, R101 ;  /* 0x0000006500a37308 */ /* 0x000f220000002400 */
[----:B------:R-:W-:Y:S02]  /*3330*/  ISETP.GE.AND P5, PT, R215, 0x11, PT ;  /* 0x00000011d700780c */ /* 0x000fe40003fa6270 */
[C---:B------:R-:W-:Y:S01]  /*3340*/  ISETP.GT.OR P4, PT, R214.reuse, RZ, !P4 ;  /* 0x000000ffd600720c */ /* 0x040fe20006784670 */
[----:B------:R-:W-:Y:S01]  /*3350*/  HGMMA.64x128x16.F32 R24, gdesc[UR4], R24, gsb0 ;  /* 0x01e00000041879f0 */ /* 0x000fe20008000818 */
[C---:B------:R-:W-:Y:S01]  /*3360*/  ISETP.GT.OR P2, PT, R214.reuse, 0x1, !P2 ;  /* 0x00000001d600780c */ /* 0x040fe20005744670 */
[----:B------:R-:W-:Y:S01]  /*3370*/  ULDC UR4, c[0x0][0x744] ;  /* 0x0001d10000047ab9 */ /* 0x000fe20000000800 */
[C---:B------:R-:W-:Y:S01]  /*3380*/  ISETP.GT.OR P0, PT, R214.reuse, 0x8, !P0 ;  /* 0x00000008d600780c */ /* 0x040fe20004704670 */
[----:B------:R-:W4:Y:S01]  /*3390*/  MUFU.TANH R160, R104 ;  /* 0x0000006800a07308 */ /* 0x000f220000002400 */
[----:B------:R-:W-:-:S02]  /*33a0*/  ISETP.GT.OR P1, PT, R214, 0x9, !P1 ;  /* 0x00000009d600780c */ /* 0x000fc40004f24670 */
[C---:B------:R-:W-:Y:S02]  /*33b0*/  ISETP.GT.OR P3, PT, R214.reuse, 0x10, !P3 ;  /* 0x00000010d600780c */ /* 0x040fe40005f64670 */
[----:B------:R-:W-:Y:S02]  /*33c0*/  ISETP.GT.OR P5, PT, R214, 0x11, !P5 ;  /* 0x00000011d600780c */ /* 0x000fe40006fa4670 */
[----:B------:R-:W-:Y:S01]  /*33d0*/  FSEL R212, R20, -INF , !P4 ;  /* 0xff80000014d47808 */ /* 0x000fe20006000000 */
[----:B------:R-:W4:Y:S01]  /*33e0*/  MUFU.TANH R156, R108 ;  /* 0x0000006c009c7308 */ /* 0x000f220000002400 */
[C---:B------:R-:W-:Y:S01]  /*33f0*/  FSEL R213, R21.reuse, -INF , !P2 ;  /* 0xff80000015d57808 */ /* 0x040fe20005000000 */
[----:B------:R-:W-:Y:S01]  /*3400*/  FFMA.FTZ R21, -R21, R21, 1 ;  /* 0x3f80000015157423 */ /* 0x000fe20000010115 */
[C---:B------:R-:W-:Y:S01]  /*3410*/  FSEL R219, R23.reuse, -INF , !P0 ;  /* 0xff80000017db7808 */ /* 0x040fe20004000000 */
[----:B------:R-:W-:Y:S01]  /*3420*/  FFMA.FTZ R23, -R23, R23, 1 ;  /* 0x3f80000017177423 */ /* 0x000fe20000010117 */
[----:B------:R-:W-:-:S02]  /*3430*/  FSEL R224, R232, -INF , !P1 ;  /* 0xff800000e8e07808 */ /* 0x000fc40004800000 */
[C---:B------:R-:W-:Y:S01]  /*3440*/  ISETP.GE.AND P4, PT, R215.reuse, 0x18, PT ;  /* 0x00000018d700780c */ /* 0x040fe20003f86270 */
[----:B------:R-:W4:Y:S01]  /*3450*/  MUFU.TANH R155, R109 ;  /* 0x0000006d009b7308 */ /* 0x000f220000002400 */
[C---:B------:R-:W-:Y:S02]  /*3460*/  ISETP.GE.AND P2, PT, R215.reuse, 0x19, PT ;  /* 0x00000019d700780c */ /* 0x040fe40003f46270 */
[C---:B------:R-:W-:Y:S02]  /*3470*/  ISETP.GE.AND P0, PT, R215.reuse, 0x20, PT ;  /* 0x00000020d700780c */ /* 0x040fe40003f06270 */
[----:B------:R-:W-:Y:S02]  /*3480*/  ISETP.GE.AND P1, PT, R215, 0x21, PT ;  /* 0x00000021d700780c */ /* 0x000fe40003f26270 */
[C---:B------:R-:W-:Y:S01]  /*3490*/  FSEL R208, R228.reuse, -INF , !P3 ;  /* 0xff800000e4d07808 */ /* 0x040fe20005800000 */
[----:B------:R1:W-:Y:S01]  /*34a0*/  MUFU.TANH R143, R121 ;  /* 0x00000079008f7308 */ /* 0x0003e20000002400 */
[----:B------:R-:W-:Y:S01]  /*34b0*/  FSEL R206, R237, -INF , !P5 ;  /* 0xff800000edce7808 */ /* 0x000fe20006800000 */
[----:B------:R-:W-:Y:S01]  /*34c0*/  FFMA.FTZ R228, -R228, R228, 1 ;  /* 0x3f800000e4e47423 */ /* 0x000fe200000101e4 */
[----:B------:R-:W-:-:S02]  /*34d0*/  ISETP.GE.AND P3, PT, R215, 0x28, PT ;  /* 0x00000028d700780c */ /* 0x000fc40003f66270 */
[----:B------:R-:W-:Y:S01]  /*34e0*/  ISETP.GE.AND P5, PT, R215, 0x29, PT ;  /* 0x00000029d700780c */ /* 0x000fe20003fa6270 */
[----:B---3--:R-:W-:Y:S01]  /*34f0*/  SHFL.IDX PT, R223, R218, R9, 0x1f ;  /* 0x00001f09dadf7589 */ /* 0x008fe200000e0000 */
[C---:B------:R-:W-:Y:S01]  /*3500*/  ISETP.GT.OR P4, PT, R214.reuse, 0x18, !P4 ;  /* 0x00000018d600780c */ /* 0x040fe20006784670 */
[----:B------:R-:W3:Y:S01]  /*3510*/  MUFU.TANH R162, R102 ;  /* 0x0000006600a27308 */ /* 0x000ee20000002400 */
[C---:B------:R-:W-:Y:S02]  /*3520*/  ISETP.GT.OR P2, PT, R214.reuse, 0x19, !P2 ;  /* 0x00000019d600780c */ /* 0x040fe40005744670 */
[C---:B------:R-:W-:Y:S02]  /*3530*/  ISETP.GT.OR P0, PT, R214.reuse, 0x20, !P0 ;  /* 0x00000020d600780c */ /* 0x040fe40004704670 */
[C---:B------:R-:W-:Y:S02]  /*3540*/  ISETP.GT.OR P1, PT, R214.reuse, 0x21, !P1 ;  /* 0x00000021d600780c */ /* 0x040fe40004f24670 */
[C---:B------:R-:W-:Y:S01]  /*3550*/  ISETP.GT.OR P3, PT, R214.reuse, 0x28, !P3 ;  /* 0x00000028d600780c */ /* 0x040fe20005f64670 */
[----:B------:R2:W-:Y:S01]  /*3560*/  MUFU.TANH R150, R114 ;  /* 0x0000007200967308 */ /* 0x0005e20000002400 */
[----:B------:R-:W-:-:S02]  /*3570*/  ISETP.GT.OR P5, PT, R214, 0x29, !P5 ;  /* 0x00000029d600780c */ /* 0x000fc40006fa4670 */
[----:B------:R-:W-:Y:S02]  /*3580*/  FSEL R204, R236, -INF , !P4 ;  /* 0xff800000eccc7808 */ /* 0x000fe40006000000 */
[----:B------:R-:W-:Y:S02]  /*3590*/  FSEL R139, R234, -INF , !P2 ;  /* 0xff800000ea8b7808 */ /* 0x000fe40005000000 */
[----:B------:R-:W-:Y:S01]  /*35a0*/  FSEL R137, R197, -INF , !P0 ;  /* 0xff800000c5897808 */ /* 0x000fe20004000000 */
[----:B------:R-:W3:Y:S01]  /*35b0*/  MUFU.TANH R161, R103 ;  /* 0x0000006700a17308 */ /* 0x000ee20000002400 */
[----:B------:R-:W-:Y:S02]  /*35c0*/  FSEL R135, R198, -INF , !P1 ;  /* 0xff800000c6877808 */ /* 0x000fe40004800000 */
[C---:B------:R-:W-:Y:S02]  /*35d0*/  ISETP.GE.AND P4, PT, R215.reuse, 0x30, PT ;  /* 0x00000030d700780c */ /* 0x040fe40003f86270 */
[----:B------:R-:W-:-:S02]  /*35e0*/  ISETP.GE.AND P2, PT, R215, 0x31, PT ;  /* 0x00000031d700780c */ /* 0x000fc40003f46270 */
[C---:B------:R-:W-:Y:S01]  /*35f0*/  ISETP.GE.AND P0, PT, R215.reuse, 0x38, PT ;  /* 0x00000038d700780c */ /* 0x040fe20003f06270 */
[----:B------:R-:W3:Y:S01]  /*3600*/  MUFU.TANH R158, R106 ;  /* 0x0000006a009e7308 */ /* 0x000ee20000002400 */
[----:B------:R-:W-:Y:S02]  /*3610*/  ISETP.GE.AND P1, PT, R215, 0x39, PT ;  /* 0x00000039d700780c */ /* 0x000fe40003f26270 */
[----:B------:R-:W-:Y:S02]  /*3620*/  FSEL R132, R201, -INF , !P3 ;  /* 0xff800000c9847808 */ /* 0x000fe40005800000 */
[----:B-1----:R-:W-:Y:S02]  /*3630*/  FSEL R121, R171, -INF , !P5 ;  /* 0xff800000ab797808 */ /* 0x002fe40006800000 */
[C---:B------:R-:W-:Y:S01]  /*3640*/  ISETP.GE.AND P3, PT, R115.reuse, 0x40, PT ;  /* 0x000000407300780c */ /* 0x040fe20003f66270 */
[----:B------:R-:W1:Y:S01]  /*3650*/  MUFU.TANH R157, R107 ;  /* 0x0000006b009d7308 */ /* 0x000e620000002400 */
[----:B------:R-:W-:-:S02]  /*3660*/  ISETP.GE.AND P5, PT, R115, 0x41, PT ;  /* 0x000000417300780c */ /* 0x000fc40003fa6270 */
[C---:B------:R-:W-:Y:S02]  /*3670*/  ISETP.GT.OR P4, PT, R214.reuse, 0x30, !P4 ;  /* 0x00000030d600780c */ /* 0x040fe40006784670 */
[C---:B------:R-:W-:Y:S02]  /*3680*/  ISETP.GT.OR P2, PT, R214.reuse, 0x31, !P2 ;  /* 0x00000031d600780c */ /* 0x040fe40005744670 */
[C---:B------:R-:W-:Y:S01]  /*3690*/  ISETP.GT.OR P0, PT, R214.reuse, 0x38, !P0 ;  /* 0x00000038d600780c */ /* 0x040fe20004704670 */
[----:B------:R4:W-:Y:S01]  /*36a0*/  MUFU.TANH R152, R111 ;  /* 0x0000006f00987308 */ /* 0x0009e20000002400 */
[----:B------:R-:W-:Y:S02]  /*36b0*/  ISETP.GT.OR P1, PT, R214, 0x39, !P1 ;  /* 0x00000039d600780c */ /* 0x000fe40004f24670 */
        /* <DEDUP_REMOVED lines=13> */
[----:B------:R-:W2:Y:S01]  /*3790*/  MUFU.TANH R147, R117 ;  /* 0x0000007500937308 */ /* 0x000ea20000002400 */
[----:B----4-:R-:W-:Y:S02]  /*37a0*/  FSEL R111, R163, -INF , !P5 ;  /* 0xff800000a36f7808 */ /* 0x010fe40006800000 */
[C---:B------:R-:W-:Y:S02]  /*37b0*/  ISETP.GE.AND P3, PT, R115.reuse, 0x58, PT ;  /* 0x000000587300780c */ /* 0x040fe40003f66270 */
[----:B------:R-:W-:-:S02]  /*37c0*/  ISETP.GE.AND P5, PT, R115, 0x59, PT ;  /* 0x000000597300780c */ /* 0x000fc40003fa6270 */
        /* <DEDUP_REMOVED lines=8> */
[----:B------:R-:W-:Y:S02]  /*3850*/  FSEL R95, R160, -INF , !P4 ;  /* 0xff800000a05f7808 */ /* 0x000fe40006000000 */
        /* <DEDUP_REMOVED lines=8> */
[----:B------:R-:W-:Y:S01]  /*38e0*/  ISETP.GE.AND P1, PT, R215, 0x49, PT ;  /* 0x00000049d700780c */ /* 0x000fe20003f26270 */
[----:B------:R-:W-:Y:S02]  /*38f0*/  WARPGROUP.DEPBAR.LE gsb0, 0x0 ;  /* 0x00008000000079c5 */ /* 0x000fe40000010000 */
[----:B------:R-:W-:Y:S01]  /*3900*/  WARPGROUP.ARRIVE ;  /* 0x00000000000079c5 */ /* 0x000fe20000000000 */
[----:B------:R-:W-:Y:S02]  /*3910*/  FSEL R108, R153, -INF , !P3 ;  /* 0xff800000996c7808 */ /* 0x000fe40005800000 */
[----:B------:R-:W-:Y:S01]  /*3920*/  FSEL R103, R151, -INF , !P5 ;  /* 0xff80000097677808 */ /* 0x000fe20006800000 */
[----:B------:R-:W4:Y:S01]  /*3930*/  MUFU.TANH R141, R123 ;  /* 0x0000007b008d7308 */ /* 0x000f220000002400 */
[C---:B------:R-:W-:Y:S01]  /*3940*/  ISETP.GE.AND P3, PT, R215.reuse, 0x50, PT ;  /* 0x00000050d700780c */ /* 0x040fe20003f66270 */
[----:B------:R-:W-:Y:S01]  /*3950*/  HGMMA.64x128x16.F32 R24, gdesc[UR8], R24, gsb0 ;  /* 0x01e00000081879f0 */ /* 0x000fe20008000818 */
[----:B------:R-:W-:-:S02]  /*3960*/  ISETP.GE.AND P5, PT, R215, 0x51, PT ;  /* 0x00000051d700780c */ /* 0x000fc40003fa6270 */
[C---:B------:R-:W-:Y:S02]  /*3970*/  ISETP.GT.OR P4, PT, R214.reuse, 0x40, !P4 ;  /* 0x00000040d600780c */ /* 0x040fe40006784670 */
[C---:B------:R-:W-:Y:S01]  /*3980*/  ISETP.GT.OR P2, PT, R214.reuse, 0x41, !P2 ;  /* 0x00000041d600780c */ /* 0x040fe20005744670 */
[----:B------:R1:W4:Y:S01]  /*3990*/  MUFU.TANH R5, R126 ;  /* 0x0000007e00057308 */ /* 0x0003220000002400 */
[C---:B------:R-:W-:Y:S02]  /*39a0*/  ISETP.GT.OR P0, PT, R214.reuse, 0x48, !P0 ;  /* 0x00000048d600780c */ /* 0x040fe40004704670 */
[C---:B------:R-:W-:Y:S02]  /*39b0*/  ISETP.GT.OR P1, PT, R214.reuse, 0x49, !P1 ;  /* 0x00000049d600780c */ /* 0x040fe40004f24670 */
[C---:B------:R-:W-:Y:S02]  /*39c0*/  ISETP.GT.OR P3, PT, R214.reuse, 0x50, !P3 ;  /* 0x00000050d600780c */ /* 0x040fe40005f64670 */
[----:B------:R-:W-:Y:S01]  /*39d0*/  ISETP.GT.OR P5, PT, R214, 0x51, !P5 ;  /* 0x00000051d600780c */ /* 0x000fe20006fa4670 */
[----:B------:R2:W-:Y:S01]  /*39e0*/  MUFU.TANH R6, R125 ;  /* 0x0000007d00067308 */ /* 0x0005e20000002400 */
[----:B---3--:R-:W-:Y:S01]  /*39f0*/  FSEL R101, R162, -INF , !P4 ;  /* 0xff800000a2657808 */ /* 0x008fe20006000000 */
[----:B-1----:R-:W-:Y:S01]  /*3a00*/  VIADD R126, R9, 0x8 ;  /* 0x00000008097e7836 */ /* 0x002fe20000000000 */
[----:B------:R-:W-:-:S02]  /*3a10*/  FSEL R93, R161, -INF , !P2 ;  /* 0xff800000a15d7808 */ /* 0x000fc40005000000 */
[----:B------:R-:W-:Y:S02]  /*3a20*/  FSEL R104, R158, -INF , !P0 ;  /* 0xff8000009e687808 */ /* 0x000fe40004000000 */
[----:B------:R-:W-:Y:S01]  /*3a30*/  FSEL R99, R157, -INF , !P1 ;  /* 0xff8000009d637808 */ /* 0x000fe20004800000 */
[----:B------:R-:W-:Y:S01]  /*3a40*/  SHFL.IDX PT, R216, R218, R126, 0x1f ;  /* 0x00001f7edad87589 */ /* 0x000fe200000e0000 */
[C---:B------:R-:W-:Y:S01]  /*3a50*/  ISETP.GE.AND P4, PT, R215.reuse, 0x58, PT ;  /* 0x00000058d700780c */ /* 0x040fe20003f86270 */
[----:B--2---:R-:W-:Y:S01]  /*3a60*/  FMUL.FTZ R125, R128, UR13 ;  /* 0x0000000d807d7c20 */ /* 0x004fe20008410000 */
[----:B------:R-:W-:Y:S01]  /*3a70*/  ISETP.GE.AND P2, PT, R215, 0x59, PT ;  /* 0x00000059d700780c */ /* 0x000fe20003f46270 */
[----:B------:R1:W-:Y:S01]  /*3a80*/  MUFU.TANH R4, R127 ;  /* 0x0000007f00047308 */ /* 0x0003e20000002400 */
[C---:B------:R-:W-:Y:S02]  /*3a90*/  ISETP.GE.AND P0, PT, R115.reuse, 0x60, PT ;  /* 0x000000607300780c */ /* 0x040fe40003f06270 */
[----:B------:R-:W-:-:S02]  /*3aa0*/  ISETP.GE.AND P1, PT, R115, 0x61, PT ;  /* 0x000000617300780c */ /* 0x000fc40003f26270 */
[----:B------:R-:W-:Y:S02]  /*3ab0*/  FSEL R96, R154, -INF , !P3 ;  /* 0xff8000009a607808 */ /* 0x000fe40005800000 */
[----:B------:R-:W-:Y:S01]  /*3ac0*/  FSEL R107, R152, -INF , !P5 ;  /* 0xff800000986b7808 */ /* 0x000fe20006800000 */
[----:B------:R2:W-:Y:S01]  /*3ad0*/  MUFU.TANH R2, R125 ;  /* 0x0000007d00027308 */ /* 0x0005e20000002400 */
[C---:B------:R-:W-:Y:S01]  /*3ae0*/  ISETP.GE.AND P3, PT, R115.reuse, 0x68, PT ;  /* 0x000000687300780c */ /* 0x040fe20003f66270 */
[----:B-1----:R-:W-:Y:S01]  /*3af0*/  FMUL.FTZ R127, R130, UR13 ;  /* 0x0000000d827f7c20 */ /* 0x002fe20008410000 */
[----:B------:R-:W-:Y:S02]  /*3b00*/  ISETP.GE.AND P5, PT, R115, 0x69, PT ;  /* 0x000000697300780c */ /* 0x000fe40003fa6270 */
[C---:B------:R-:W-:Y:S02]  /*3b10*/  ISETP.GT.OR P4, PT, R214.reuse, 0x58, !P4 ;  /* 0x00000058d600780c */ /* 0x040fe40006784670 */
[----:B------:R-:W-:Y:S01]  /*3b20*/  ISETP.GT.OR P2, PT, R214, 0x59, !P2 ;  /* 0x00000059d600780c */ /* 0x000fe20005744670 */
[----:B------:R-:W-:Y:S01]  /*3b30*/  MUFU.TANH R127, R127 ;  /* 0x0000007f007f7308 */ /* 0x000fe20000002400 */
[C---:B------:R-:W-:Y:S01]  /*3b40*/  ISETP.GT.OR P0, PT, R124.reuse, 0x60, !P0 ;  /* 0x000000607c00780c */ /* 0x040fe20004704670 */
[----:B--2---:R-:W-:Y:S01]  /*3b50*/  VIADD R125, R9, 0xc ;  /* 0x0000000c097d7836 */ /* 0x004fe20000000000 */
[----:B------:R-:W-:-:S02]  /*3b60*/  ISETP.GT.OR P1, PT, R124, 0x61, !P1 ;  /* 0x000000617c00780c */ /* 0x000fc40004f24670 */
[C---:B------:R-:W-:Y:S02]  /*3b70*/  ISETP.GT.OR P3, PT, R124.reuse, 0x68, !P3 ;  /* 0x000000687c00780c */ /* 0x040fe40005f64670 */
[----:B------:R-:W-:Y:S01]  /*3b80*/  ISETP.GT.OR P5, PT, R124, 0x69, !P5 ;  /* 0x000000697c00780c */ /* 0x000fe20006fa4670 */
[----:B------:R-:W1:Y:S01]  /*3b90*/  SHFL.IDX PT, R233, R17, R125, 0x1f ;  /* 0x00001f7d11e97589 */ /* 0x000e6200000e0000 */
[----:B------:R-:W-:Y:S01]  /*3ba0*/  FSEL R90, R150, -INF , !P4 ;  /* 0xff800000965a7808 */ /* 0x000fe20006000000 */
[----:B------:R-:W-:Y:S01]  /*3bb0*/  MUFU.TANH R227, R227 ;  /* 0x000000e300e37308 */ /* 0x000fe20000002400 */
[----:B------:R-:W-:Y:S02]  /*3bc0*/  FSEL R110, R149, -INF , !P2 ;  /* 0xff800000956e7808 */ /* 0x000fe40005000000 */
[----:B------:R-:W-:Y:S02]  /*3bd0*/  FSEL R106, R148, -INF , !P0 ;  /* 0xff800000946a7808 */ /* 0x000fe40004000000 */
[----:B------:R-:W-:-:S02]  /*3be0*/  FSEL R94, R147, -INF , !P1 ;  /* 0xff800000935e7808 */ /* 0x000fc40004800000 */
[C---:B------:R-:W-:Y:S01]  /*3bf0*/  ISETP.GE.AND P4, PT, R115.reuse, 0x70, PT ;  /* 0x000000707300780c */ /* 0x040fe20003f86270 */
[----:B------:R-:W-:Y:S01]  /*3c00*/  MUFU.TANH R131, R131 ;  /* 0x0000008300837308 */ /* 0x000fe20000002400 */
[C---:B------:R-:W-:Y:S02]  /*3c10*/  ISETP.GE.AND P2, PT, R115.reuse, 0x71, PT ;  /* 0x000000717300780c */ /* 0x040fe40003f46270 */
[C---:B------:R-:W-:Y:S02]  /*3c20*/  ISETP.GE.AND P0, PT, R115.reuse, 0x78, PT ;  /* 0x000000787300780c */ /* 0x040fe40003f06270 */
[----:B------:R-:W-:Y:S02]  /*3c30*/  ISETP.GE.AND P1, PT, R115, 0x79, PT ;  /* 0x000000797300780c */ /* 0x000fe40003f26270 */
[----:B----4-:R-:W-:Y:S02]  /*3c40*/  FSEL R116, R144, -INF , !P3 ;  /* 0xff80000090747808 */ /* 0x010fe40005800000 */
[----:B------:R-:W-:-:S02]  /*3c50*/  FSEL R115, R143, -INF , !P5 ;  /* 0xff8000008f737808 */ /* 0x000fc40006800000 */
[C---:B------:R-:W-:Y:S02]  /*3c60*/  ISETP.GE.AND P3, PT, R215.reuse, 0x60, PT ;  /* 0x00000060d700780c */ /* 0x040fe40003f66270 */
[----:B------:R-:W-:Y:S01]  /*3c70*/  ISETP.GE.AND P5, PT, R215, 0x61, PT ;  /* 0x00000061d700780c */ /* 0x000fe20003fa6270 */
[----:B-1----:R-:W-:Y:S01]  /*3c80*/  FFMA.FTZ R224, R224, UR4, -R233 ;  /* 0x00000004e0e07c23 */ /* 0x002fe200080108e9 */
[----:B------:R-:W-:Y:S02]  /*3c90*/  ISETP.GT.OR P4, PT, R124, 0x70, !P4 ;  /* 0x000000707c00780c */ /* 0x000fe40006784670 */
[C---:B------:R-:W-:Y:S02]  /*3ca0*/  ISETP.GT.OR P3, PT, R214.reuse, 0x60, !P3 ;  /* 0x00000060d600780c */ /* 0x040fe40005f64670 */
[----:B------:R-:W-:Y:S02]  /*3cb0*/  ISETP.GT.OR P5, PT, R214, 0x61, !P5 ;  /* 0x00000061d600780c */ /* 0x000fe40006fa4670 */
[----:B------:R-:W-:-:S02]  /*3cc0*/  FSEL R118, R140, -INF , !P4 ;  /* 0xff8000008c767808 */ /* 0x000fc40006000000 */
        /* <DEDUP_REMOVED lines=8> */
[C---:B------:R-:W-:Y:S02]  /*3d50*/  ISETP.GT.OR P4, PT, R214.reuse, 0x68, !P4 ;  /* 0x00000068d600780c */ /* 0x040fe40006784670 */
[C---:B------:R-:W-:Y:S02]  /*3d60*/  ISETP.GT.OR P3, PT, R214.reuse, 0x69, !P3 ;  /* 0x00000069d600780c */ /* 0x040fe40005f64670 */
[----:B------:R-:W-:Y:S02]  /*3d70*/  ISETP.GT.OR P5, PT, R214, 0x70, !P5 ;  /* 0x00000070d600780c */ /* 0x000fe40006fa4670 */
[----:B------:R-:W-:-:S02]  /*3d80*/  IADD3 R124, R9, 0x4, RZ ;  /* 0x00000004097c7810 */ /* 0x000fc40007ffe0ff */
[----:B------:R-:W-:Y:S02]  /*3d90*/  FSEL R117, R142, -INF , !P4 ;  /* 0xff8000008e757808 */ /* 0x000fe40006000000 */
[----:B------:R-:W-:Y:S01]  /*3da0*/  FSEL R123, R141, -INF , !P3 ;  /* 0xff8000008d7b7808 */ /* 0x000fe20005800000 */
[----:B------:R-:W1:Y:S01]  /*3db0*/  SHFL.IDX PT, R128, R218, R124, 0x1f ;  /* 0x00001f7cda807589 */ /* 0x000e6200000e0000 */
[----:B------:R-:W-:Y:S02]  /*3dc0*/  FSEL R120, R5, -INF , !P5 ;  /* 0xff80000005787808 */ /* 0x000fe40006800000 */
[C---:B------:R-:W-:Y:S01]  /*3dd0*/  ISETP.GE.AND P4, PT, R215.reuse, 0x71, PT ;  /* 0x00000071d700780c */ /* 0x040fe20003f86270 */
[----:B------:R-:W2:Y:S01]  /*3de0*/  SHFL.IDX PT, R217, R17, R124, 0x1f ;  /* 0x00001f7c11d97589 */ /* 0x000ea200000e0000 */
[C---:B------:R-:W-:Y:S02]  /*3df0*/  ISETP.GE.AND P3, PT, R215.reuse, 0x78, PT ;  /* 0x00000078d700780c */ /* 0x040fe40003f66270 */
[----:B------:R-:W-:-:S02]  /*3e00*/  ISETP.GE.AND P5, PT, R215, 0x79, PT ;  /* 0x00000079d700780c */ /* 0x000fc40003fa6270 */
[----:B------:R-:W3:Y:S01]  /*3e10*/  SHFL.IDX PT, R215, R17, R9, 0x1f ;  /* 0x00001f0911d77589 */ /* 0x000ee200000e0000 */
[C---:B------:R-:W-:Y:S02]  /*3e20*/  ISETP.GT.OR P4, PT, R214.reuse, 0x71, !P4 ;  /* 0x00000071d600780c */ /* 0x040fe40006784670 */
[C---:B------:R-:W-:Y:S02]  /*3e30*/  ISETP.GT.OR P3, PT, R214.reuse, 0x78, !P3 ;  /* 0x00000078d600780c */ /* 0x040fe40005f64670 */
[----:B------:R-:W-:Y:S02]  /*3e40*/  ISETP.GT.OR P5, PT, R214, 0x79, !P5 ;  /* 0x00000079d600780c */ /* 0x000fe40006fa4670 */
        /* <DEDUP_REMOVED lines=9> */
[--C-:B---3--:R-:W-:Y:S01]  /*3ee0*/  FFMA.FTZ R216, R210, UR4, -R215.reuse ;  /* 0x00000004d2d87c23 */ /* 0x108fe200080108d7 */
[----:B------:R-:W-:Y:S01]  /*3ef0*/  FFMA.FTZ R25, R212, UR4, -R215 ;  /* 0x00000004d4197c23 */ /* 0x000fe200080108d7 */
[----:B------:R-:W-:Y:S01]  /*3f00*/  IADD3 R215, R9, 0x10, RZ ;  /* 0x0000001009d77810 */ /* 0x000fe20007ffe0ff */
[----:B------:R-:W-:Y:S01]  /*3f10*/  FADD.FTZ R128, R27, -R128 ;  /* 0x800000801b807221 */ /* 0x000fe20000010000 */
[C---:B------:R-:W-:Y:S01]  /*3f20*/  VIADD R217, R9.reuse, 0x14 ;  /* 0x0000001409d97836 */ /* 0x040fe20000000000 */
[----:B------:R-:W1:Y:S01]  /*3f30*/  SHFL.IDX PT, R28, R17, R126, 0x1f ;  /* 0x00001f7e111c7589 */ /* 0x000e6200000e0000 */
[C---:B------:R-:W-:Y:S01]  /*3f40*/  IADD3 R213, R9.reuse, 0x1c, RZ ;  /* 0x0000001c09d57810 */ /* 0x040fe20007ffe0ff */
[----:B------:R-:W-:-:S02]  /*3f50*/  VIADD R212, R9, 0x18 ;  /* 0x0000001809d47836 */ /* 0x000fc40000000000 */
[--C-:B----4-:R-:W-:Y:S01]  /*3f60*/  FADD.FTZ R210, R29, -R214.reuse ;  /* 0x800000d61dd27221 */ /* 0x110fe20000010000 */
[----:B------:R-:W2:Y:S01]  /*3f70*/  SHFL.IDX PT, R27, R218, R215, 0x1f ;  /* 0x00001fd7da1b7589 */ /* 0x000ea200000e0000 */
[----:B------:R-:W-:Y:S01]  /*3f80*/  FADD.FTZ R214, R31, -R214 ;  /* 0x800000d61fd67221 */ /* 0x000fe20000010000 */
[----:B------:R-:W3:Y:S02]  /*3f90*/  MUFU.EX2 R211, R211 ;  /* 0x000000d300d37308 */ /* 0x000ee40000000800 */
[----:B------:R-:W4:Y:S04]  /*3fa0*/  SHFL.IDX PT, R222, R218, R217, 0x1f ;  /* 0x00001fd9dade7589 */ /* 0x000f2800000e0000 */
[----:B------:R-:W4:Y:S02]  /*3fb0*/  SHFL.IDX PT, R29, R218, R213, 0x1f ;  /* 0x00001fd5da1d7589 */ /* 0x000f2400000e0000 */
[----:B------:R-:W4:Y:S02]  /*3fc0*/  MUFU.EX2 R26, R26 ;  /* 0x0000001a001a7308 */ /* 0x000f240000000800 */
[----:B------:R2:W4:Y:S04]  /*3fd0*/  SHFL.IDX PT, R30, R218, R212, 0x1f ;  /* 0x00001fd4da1e7589 */ /* 0x00052800000e0000 */
[----:B------:R-:W4:Y:S02]  /*3fe0*/  SHFL.IDX PT, R31, R17, R215, 0x1f ;  /* 0x00001fd7111f7589 */ /* 0x000f2400000e0000 */
[----:B------:R-:W4:Y:S01]  /*3ff0*/  MUFU.EX2 R25, R25 ;  /* 0x0000001900197308 */ /* 0x000f220000000800 */
[----:B---3--:R-:W-:Y:S01]  /*4000*/  FMUL.FTZ R221, R211, R221 ;  /* 0x000000ddd3dd7220 */ /* 0x008fe20000410000 */
[--C-:B-1----:R-:W-:Y:S01]  /*4010*/  FFMA.FTZ R24, R220, UR4, -R28.reuse ;  /* 0x00000004dc187c23 */ /* 0x102fe2000801081c */
[----:B------:R-:W-:Y:S01]  /*4020*/  FFMA.FTZ R28, R219, UR4, -R28 ;  /* 0x00000004db1c7c23 */ /* 0x000fe2000801081c */
        /* <DEDUP_REMOVED lines=24> */
[--C-:B-1----:R-:W-:Y:S01]  /*41b0*/  FFMA.FTZ R207, R207, UR4, -R32.reuse ;  /* 0x00000004cfcf7c23 */ /* 0x102fe20008010820 */
[----:B------:R-:W-:-:S03]  /*41c0*/  FFMA.FTZ R32, R206, UR4, -R32 ;  /* 0x00000004ce207c23 */ /* 0x000fc60008010820 */
[----:B------:R1:W-:Y:S01]  /*41d0*/  MUFU.EX2 R18, R31 ;  /* 0x0000001f00127308 */ /* 0x0003e20000000800 */
[----:B------:R-:W-:Y:S01]  /*41e0*/  FFMA.FTZ R206, -R20, R20, 1 ;  /* 0x3f80000014ce7423 */ /* 0x000fe20000010114 */
[----:B---3--:R-:W-:-:S03]  /*41f0*/  FFMA.FTZ R204, R204, UR4, -R33 ;  /* 0x00000004cccc7c23 */ /* 0x008fc60008010821 */
[----:B------:R-:W-:Y:S01]  /*4200*/  FMUL.FTZ R206, R206, R223 ;  /* 0x000000dfcece7220 */ /* 0x000fe20000410000 */
[----:B------:R-:W-:Y:S02]  /*4210*/  FFMA.FTZ R223, -R194, R194, 1 ;  /* 0x3f800000c2df7423 */ /* 0x000fe400000101c2 */
[----:B------:R2:W3:Y:S01]  /*4220*/  MUFU.EX2 R20, R32 ;  /* 0x0000002000147308 */ /* 0x0004e20000000800 */
[----:B-1----:R-:W-:Y:S01]  /*4230*/  FFMA.FTZ R31, R205, UR4, -R33 ;  /* 0x00000004cd1f7c23 */ /* 0x002fe20008010821 */
[----:B----4-:R-:W-:Y:S01]  /*4240*/  FFMA.FTZ R33, R139, UR4, -R34 ;  /* 0x000000048b217c23 */ /* 0x010fe20008010822 */
[----:B------:R-:W-:Y:S01]  /*4250*/  FMUL.FTZ R214, R30, R214 ;  /* 0x000000d61ed67220 */ /* 0x000fe20000410000 */
[----:B------:R-:W1:Y:S01]  /*4260*/  SHFL.IDX PT, R139, R15, R124, 0x1f ;  /* 0x00001f7c0f8b7589 */ /* 0x000e6200000e0000 */
[----:B------:R-:W-:-:S03]  /*4270*/  FFMA.FTZ R205, R134, UR4, -R209 ;  /* 0x0000000486cd7c23 */ /* 0x000fc600080108d1 */
[----:B------:R4:W1:Y:S01]  /*4280*/  MUFU.EX2 R17, R207 ;  /* 0x000000cf00117308 */ /* 0x0008620000000800 */
[----:B--2---:R-:W-:Y:S01]  /*4290*/  FFMA.FTZ R32, -R19, R19, 1 ;  /* 0x3f80000013207423 */ /* 0x004fe20000010113 */
[----:B------:R-:W-:Y:S01]  /*42a0*/  FFMA.FTZ R134, R132, UR4, -R209 ;  /* 0x0000000484867c23 */ /* 0x000fe200080108d1 */
[----:B------:R-:W2:Y:S04]  /*42b0*/  LDL.LU R194, [R1+0x13c] ;  /* 0x00013c0001c27983 */ /* 0x000ea80000300800 */
[----:B------:R-:W1:Y:S01]  /*42c0*/  SHFL.IDX PT, R209, R10, R126, 0x1f ;  /* 0x00001f7e0ad17589 */ /* 0x000e6200000e0000 */
[----:B------:R1:W-:Y:S01]  /*42d0*/  MUFU.EX2 R19, R204 ;  /* 0x000000cc00137308 */ /* 0x0003e20000000800 */
[----:B---3--:R-:W-:Y:S02]  /*42e0*/  FMUL.FTZ R222, R20, R222 ;  /* 0x000000de14de7220 */ /* 0x008fe40000410000 */
        /* <DEDUP_REMOVED lines=35> */
[--C-:B---3--:R-:W-:Y:S01]  /*4520*/  FFMA.FTZ R109, R109, UR4, -R207.reuse ;  /* 0x000000046d6d7c23 */ /* 0x108fe200080108cf */
[----:B------:R-:W-:Y:S01]  /*4530*/  FFMA.FTZ R114, R101, UR4, -R207 ;  /* 0x0000000465727c23 */ /* 0x000fe200080108cf */
[----:B------:R-:W3:Y:S01]  /*4540*/  SHFL.IDX PT, R139, R10, R213, 0x1f ;  /* 0x00001fd50a8b7589 */ /* 0x000ee200000e0000 */
[--C-:B------:R-:W-:Y:S01]  /*4550*/  FFMA.FTZ R101, R93, UR4, -R121.reuse ;  /* 0x000000045d657c23 */ /* 0x100fe20008010879 */
[----:B------:R-:W-:Y:S01]  /*4560*/  FFMA.FTZ R111, R111, UR4, -R121 ;  /* 0x000000046f6f7c23 */ /* 0x000fe20008010879 */
[----:B------:R-:W-:Y:S01]  /*4570*/  FFMA.FTZ R121, R95, UR4, -R209 ;  /* 0x000000045f797c23 */ /* 0x000fe200080108d1 */
[----:B------:R-:W3:Y:S01]  /*4580*/  SHFL.IDX PT, R207, R10, R217, 0x1f ;  /* 0x00001fd90acf7589 */ /* 0x000ee200000e0000 */
        /* <DEDUP_REMOVED lines=9> */
[--C-:B---3--:R-:W-:Y:S01]  /*4620*/  FFMA.FTZ R103, R103, UR4, -R139.reuse ;  /* 0x0000000467677c23 */ /* 0x108fe2000801088b */
        /* <DEDUP_REMOVED lines=11> */
[----:B---3--:R-:W-:Y:S01]  /*46e0*/  FFMA.FTZ R135, R98, UR4, -R207 ;  /* 0x0000000462877c23 */ /* 0x008fe200080108cf */
[----:B------:R-:W-:-:S02]  /*46f0*/  FSEL R207, R227, -INF , !P1 ;  /* 0xff800000e3cf7808 */ /* 0x000fc40004800000 */
[----:B------:R-:W3:Y:S01]  /*4700*/  SHFL.IDX PT, R96, R12, R125, 0x1f ;  /* 0x00001f7d0c607589 */ /* 0x000ee200000e0000 */
        /* <DEDUP_REMOVED lines=14> */
[--C-:B---3--:R-:W-:Y:S01]  /*47f0*/  FFMA.FTZ R115, R115, UR4, -R96.reuse ;  /* 0x0000000473737c23 */ /* 0x108fe20008010860 */
[----:B------:R-:W-:Y:S01]  /*4800*/  FFMA.FTZ R123, R123, UR4, -R96 ;  /* 0x000000047b7b7c23 */ /* 0x000fe20008010860 */
[----:B------:R-:W3:Y:S01]  /*4810*/  MUFU.EX2 R35, R35 ;  /* 0x0000002300237308 */ /* 0x000ee20000000800 */
[--C-:B-1----:R-:W-:Y:S01]  /*4820*/  FFMA.FTZ R137, R94, UR4, -R99.reuse ;  /* 0x000000045e897c23 */ /* 0x102fe20008010863 */
[----:B------:R-:W-:Y:S02]  /*4830*/  FFMA.FTZ R122, R122, UR4, -R99 ;  /* 0x000000047a7a7c23 */ /* 0x000fe40008010863 */
[----:B------:R-:W-:Y:S01]  /*4840*/  SHFL.IDX PT, R99, R12, R217, 0x1f ;  /* 0x00001fd90c637589 */ /* 0x000fe200000e0000 */
[--C-:B------:R-:W-:Y:S01]  /*4850*/  FFMA.FTZ R106, R106, UR4, -R205.reuse ;  /* 0x000000046a6a7c23 */ /* 0x100fe200080108cd */
[----:B------:R-:W-:Y:S02]  /*4860*/  FFMA.FTZ R119, R119, UR4, -R205 ;  /* 0x0000000477777c23 */ /* 0x000fe400080108cd */
[----:B------:R1:W-:Y:S01]  /*4870*/  MUFU.EX2 R96, R112 ;  /* 0x0000007000607308 */ /* 0x0003e20000000800 */
[----:B------:R3:W3:Y:S01]  /*4880*/  SHFL.IDX PT, R205, R12, R213, 0x1f ;  /* 0x00001fd50ccd7589 */ /* 0x0006e200000e0000 */
        /* <DEDUP_REMOVED lines=9> */
[----:B---3--:R1:W-:Y:S01]  /*4920*/  MUFU.EX2 R12, R102 ;  /* 0x00000066000c7308 */ /* 0x0083e20000000800 */
[----:B------:R-:W-:Y:S02]  /*4930*/  FFMA.FTZ R138, -R229, R229, 1 ;  /* 0x3f800000e58a7423 */ /* 0x000fe400000101e5 */
[----:B------:R-:W-:Y:S02]  /*4940*/  FFMA.FTZ R129, R129, UR4, -R97 ;  /* 0x0000000481817c23 */ /* 0x000fe40008010861 */
[----:B------:R-:W-:Y:S02]  /*4950*/  FMUL.FTZ R138, R138, R220 ;  /* 0x000000dc8a8a7220 */ /* 0x000fe40000410000 */
[----:B------:R-:W3:Y:S01]  /*4960*/  SHFL.IDX PT, R220, R221, R215, 0x1f ;  /* 0x00001fd7dddc7589 */ /* 0x000ee200000e0000 */
        /* <DEDUP_REMOVED lines=20> */
[----:B---3--:R-:W-:Y:S01]  /*4ab0*/  FMUL.FTZ R105, R23, R98 ;  /* 0x0000006217697220 */ /* 0x008fe20000410000 */
[----:B------:R-:W-:Y:S01]  /*4ac0*/  FSEL R23, R131, -INF , !P5 ;  /* 0xff80000083177808 */ /* 0x000fe20006800000 */
[----:B------:R3:W-:Y:S04]  /*4ad0*/  MUFU.EX2 R98, R101 ;  /* 0x0000006500627308 */ /* 0x0007e80000000800 */
[----:B------:R-:W-:-:S04]  /*4ae0*/  FFMA.FTZ R205, R23, UR4, -R205 ;  /* 0x0000000417cd7c23 */ /* 0x000fc800080108cd */
[----:B------:R4:W-:Y:S01]  /*4af0*/  MUFU.EX2 R23, R114 ;  /* 0x0000007200177308 */ /* 0x0009e20000000800 */
[----:B---3--:R-:W-:Y:S02]  /*4b00*/  FMUL.FTZ R101, R235, R36 ;  /* 0x00000024eb657220 */ /* 0x008fe40000410000 */
[----:B------:R-:W-:Y:S05]  /*4b10*/  SHFL.IDX PT, R36, R221, R212, 0x1f ;  /* 0x00001fd4dd247589 */ /* 0x000fea00000e0000 */
[----:B------:R-:W3:Y:S01]  /*4b20*/  MUFU.EX2 R34, R34 ;  /* 0x0000002200227308 */ /* 0x000ee20000000800 */
        /* <DEDUP_REMOVED lines=15> */
[----:B------:R-:W2:Y:S08]  /*4c20*/  MUFU.EX2 R100, R100 ;  /* 0x0000006400647308 */ /* 0x000eb00000000800 */
        /* <DEDUP_REMOVED lines=45> */
[----:B------:R-:W2:Y:S01]  /*4f00*/  SHFL.IDX PT, R214, R41, R9, 0x1f ;  /* 0x00001f0929d67589 */ /* 0x000ea200000e0000 */
[----:B------:R-:W-:Y:S01]  /*4f10*/  FFMA.FTZ R46, -R195, R195, 1 ;  /* 0x3f800000c32e7423 */ /* 0x000fe200000101c3 */
[----:B---3--:R-:W-:Y:S01]  /*4f20*/  FMUL.FTZ R40, R34, R40 ;  /* 0x0000002822287220 */ /* 0x008fe20000410000 */
[----:B------:R-:W-:Y:S01]  /*4f30*/  FMUL.FTZ R49, R49, R210 ;  /* 0x000000d231317220 */ /* 0x000fe20000410000 */
[----:B------:R-:W-:Y:S01]  /*4f40*/  SHFL.IDX PT, R218, R41, R212, 0x1f ;  /* 0x00001fd429da7589 */ /* 0x000fe200000e0000 */
[----:B------:R-:W-:Y:S01]  /*4f50*/  FMUL.FTZ R220, R90, R220 ;  /* 0x000000dc5adc7220 */ /* 0x000fe20000410000 */
[----:B------:R-:W-:Y:S01]  /*4f60*/  FMUL.FTZ R46, R46, R40 ;  /* 0x000000282e2e7220 */ /* 0x000fe20000410000 */
[----:B------:R-:W-:Y:S01]  /*4f70*/  MUFU.EX2 R116, R116 ;  /* 0x0000007400747308 */ /* 0x000fe20000000800 */
[----:B------:R-:W3:Y:S01]  /*4f80*/  SHFL.IDX PT, R210, R41, R124, 0x1f ;  /* 0x00001f7c29d27589 */ /* 0x000ee200000e0000 */
        /* <DEDUP_REMOVED lines=26> */
[--C-:B--2---:R-:W-:Y:S01]  /*5130*/  FADD.FTZ R56, R56, -R214.reuse ;  /* 0x800000d638387221 */ /* 0x104fe20000010000 */
[----:B------:R-:W-:Y:S01]  /*5140*/  FMUL.FTZ R54, R54, R53 ;  /* 0x0000003536367220 */ /* 0x000fe20000410000 */
[----:B------:R-:W-:Y:S01]  /*5150*/  FADD.FTZ R58, R58, -R214 ;  /* 0x800000d63a3a7221 */ /* 0x000fe20000010000 */
[----:B------:R-:W1:Y:S01]  /*5160*/  SHFL.IDX PT, R62, R63, R9, 0x1f ;  /* 0x00001f093f3e7589 */ /* 0x000e6200000e0000 */
[----:B------:R-:W-:Y:S01]  /*5170*/  FMUL.FTZ R53, R36, R55 ;  /* 0x0000003724357220 */ /* 0x000fe20000410000 */
[----:B---3--:R-:W-:Y:S01]  /*5180*/  FADD.FTZ R57, R57, -R210 ;  /* 0x800000d239397221 */ /* 0x008fe20000010000 */
        /* <DEDUP_REMOVED lines=151> */
[----:B------:R-:W-:Y:S01]  /*5b00*/  FMUL.FTZ R73, R137, R73 ;  /* 0x0000004989497220 */ /* 0x000fe20000410000 */
[----:B------:R-:W-:-:S03]  /*5b10*/  FMUL.FTZ R66, R66, R36 ;  /* 0x0000002442427220 */ /* 0x000fc60000410000 */
[----:B------:R-:W-:Y:S01]  /*5b20*/  FMUL.FTZ R124, R124, R73 ;  /* 0x000000497c7c7220 */ /* 0x000fe20000410000 */
[----:B------:R-:W-:Y:S01]  /*5b30*/  FMUL.FTZ R73, R116, R76 ;  /* 0x0000004c74497220 */ /* 0x000fe20000410000 */
[----:B------:R-:W-:-:S03]  /*5b40*/  FMUL.FTZ R36, R122, R75 ;  /* 0x0000004b7a247220 */ /* 0x000fc60000410000 */
[----:B------:R-:W-:Y:S01]  /*5b50*/  FMUL.FTZ R210, R210, R73 ;  /* 0x00000049d2d27220 */ /* 0x000fe20000410000 */
[----:B------:R-:W-:Y:S01]  /*5b60*/  FMUL.FTZ R73, R130, R84 ;  /* 0x0000005482497220 */ /* 0x000fe20000410000 */
[----:B------:R-:W-:Y:S01]  /*5b70*/  FMUL.FTZ R121, R121, R36 ;  /* 0x0000002479797220 */ /* 0x000fe20000410000 */
[----:B------:R-:W-:Y:S01]  /*5b80*/  FMUL.FTZ R36, R113, R81 ;  /* 0x0000005171247220 */ /* 0x000fe20000410000 */
[----:B------:R-:W-:Y:S01]  /*5b90*/  FMUL.FTZ R221, R132, R221 ;  /* 0x000000dd84dd7220 */ /* 0x000fe20000410000 */
[----:B------:R-:W-:Y:S01]  /*5ba0*/  FMUL.FTZ R218, R218, R73 ;  /* 0x00000049dada7220 */ /* 0x000fe20000410000 */
[----:B---3--:R-:W-:Y:S01]  /*5bb0*/  FMUL.FTZ R86, R129, R86 ;  /* 0x0000005681567220 */ /* 0x008fe20000410000 */
[----:B------:R-:W-:Y:S01]  /*5bc0*/  F2FP.F16.F32.PACK_AB R73, R51, R11 ;  /* 0x0000000b3349723e */ /* 0x000fe200000000ff */
        /* <DEDUP_REMOVED lines=69> */
[----:B--2---:R-:W-:-:S04]  /*6020*/  IMAD R11, R0, 0x4000, R220 ;  /* 0x00004000000b7824 */ /* 0x004fc800078e02dc */
        /* <DEDUP_REMOVED lines=76> */
[----:B------:R-:W-:-:S05]  /*64f0*/  IADD3 R40, R16, 0x20c00, RZ ;  /* 0x00020c0010287810 */ /* 0x000fca0007ffe0ff */
[----:B---3--:R-:W-:-:S05]  /*6500*/  IMAD R10, R14, 0x2000, R40 ;  /* 0x000020000e0a7824 */ /* 0x008fca00078e0228 */
        /* <DEDUP_REMOVED lines=70> */
.L_x_1712:
        /* <DEDUP_REMOVED lines=68> */
.L_x_1713:
        /* <DEDUP_REMOVED lines=12> */
.L_x_1703:
[----:B------:R-:W2:Y:S01]  /*6e70*/  S2UR UR6, SR_CTAID.X ;  /* 0x00000000000679c3 */ /* 0x000ea20000002500 */
[----:B------:R-:W-:Y:S01]  /*6e80*/  UIADD3 UR4, UR41, -UR40, URZ ;  /* 0x8000002829047290 */ /* 0x000fe2000fffe03f */
[----:B------:R-:W-:-:S03]  /*6e90*/  ULDC UR5, c[0x0][0x748] ;  /* 0x0001d20000057ab9 */ /* 0x000fc60000000800 */
[----:B--2---:R-:W-:-:S04]  /*6ea0*/  ULEA UR4, UR6, UR4, 0x7 ;  /* 0x0000000406047291 */ /* 0x004fc8000f8e383f */
[----:B------:R-:W-:-:S04]  /*6eb0*/  UIADD3 UR4, UR4, UR5, URZ ;  /* 0x0000000504047290 */ /* 0x000fc8000fffe03f */
[----:B------:R-:W-:-:S04]  /*6ec0*/  USHF.R.S32.HI UR5, URZ, 0x1f, UR4 ;  /* 0x0000001f3f057899 */ /* 0x000fc80008011404 */
[----:B------:R-:W-:-:S04]  /*6ed0*/  ULEA.HI UR5, UR5, UR4, URZ, 0x7 ;  /* 0x0000000405057291 */ /* 0x000fc8000f8f383f */
[----:B------:R-:W-:-:S06]  /*6ee0*/  USHF.R.S32.HI UR5, URZ, 0x7, UR5 ;  /* 0x000000073f057899 */ /* 0x000fcc0008011405 */
[----:B------:R-:W-:-:S04]  /*6ef0*/  MOV R5, UR5 ;  /* 0x0000000500057c02 */ /* 0x000fc80008000f00 */
        /* <DEDUP_REMOVED lines=8> */
[----:B------:R-:W-:Y:S01]  /*6f80*/  UIMAD UR4, UR6, -0x80, UR40 ;  /* 0xffffff80060478a4 */ /* 0x000fe2000f8e0228 */
[----:B------:R-:W-:Y:S01]  /*6f90*/  IMAD.MOV.U32 R23, RZ, RZ, 0x40000040 ;  /* 0x40000040ff177424 */ /* 0x000fe200078e00ff */
[----:B------:R-:W-:Y:S01]  /*6fa0*/  MOV R21, 0x40000040 ;  /* 0x4000004000157802 */ /* 0x000fe20000000f00 */
[----:B------:R-:W5:Y:S01]  /*6fb0*/  S2R R5, SR_TID.X ;  /* 0x0000000000057919 */ /* 0x000f620000002100 */
[----:B------:R-:W-:Y:S01]  /*6fc0*/  IMAD.MOV.U32 R19, RZ, RZ, 0x40000040 ;  /* 0x40000040ff137424 */ /* 0x000fe200078e00ff */
[----:B------:R-:W1:Y:S01]  /*6fd0*/  S2R R13, SR_TID.X ;  /* 0x00000000000d7919 */ /* 0x000e620000002100 */
[----:B-----5:R-:W-:-:S02]  /*6fe0*/  VIADD R7, R5, 0xffffff80 ;  /* 0xffffff8005077836 */ /* 0x020fc40000000000 */
[C---:B-1----:R-:W-:Y:S02]  /*6ff0*/  VIADD R15, R13.reuse, 0xffffff80 ;  /* 0xffffff800d0f7836 */ /* 0x042fe40000000000 */
[----:B------:R-:W-:-:S03]  /*7000*/  VIADD R17, R13, 0xffffff80 ;  /* 0xffffff800d117836 */ /* 0x000fc60000000000 */
[----:B------:R-:W-:-:S04]  /*7010*/  SHF.R.S32.HI R15, RZ, 0x1f, R15 ;  /* 0x0000001fff0f7819 */ /* 0x000fc8000001140f */
[----:B------:R-:W-:-:S04]  /*7020*/  LEA.HI R15, R15, R17, RZ, 0x7 ;  /* 0x000000110f0f7211 */ /* 0x000fc800078f38ff */
[----:B------:R-:W-:-:S04]  /*7030*/  SHF.R.S32.HI R15, RZ, 0x7, R15 ;  /* 0x00000007ff0f7819 */ /* 0x000fc8000001140f */
[----:B------:R-:W-:Y:S01]  /*7040*/  LEA.HI R13, R15, R15, RZ, 0x1 ;  /* 0x0000000f0f0d7211 */ /* 0x000fe200078f08ff */
        /* <DEDUP_REMOVED lines=11> */
[----:B------:R-:W-:Y:S02]  /*7100*/  MOV R12, UR4 ;  /* 0x00000004000c7c02 */ /* 0x000fe40008000f00 */
[----:B------:R-:W-:Y:S02]  /*7110*/  LEA.HI R5, R8, R11, RZ, 0x3 ;  /* 0x0000000b08057211 */ /* 0x000fe400078f18ff */
[----:B------:R-:W-:Y:S01]  /*7120*/  IADD3 R8, R7, -R6, RZ ;  /* 0x8000000607087210 */ /* 0x000fe20007ffe0ff */
[----:B------:R-:W-:Y:S01]  /*7130*/  IMAD R6, R9, -0x10, R12 ;  /* 0xfffffff009067824 */ /* 0x000fe200078e020c */
[----:B------:R-:W-:Y:S01]  /*7140*/  LOP3.LUT R12, R5, 0xfffffff8, RZ, 0xc0, !PT ;  /* 0xfffffff8050c7812 */ /* 0x000fe200078ec0ff */
[----:B------:R-:W-:Y:S01]  /*7150*/  IMAD.IADD R7, R7, 0x1, -R10 ;  /* 0x0000000107077824 */ /* 0x000fe200078e0a0a */
[----:B------:R-:W-:-:S02]  /*7160*/  SHF.R.S32.HI R9, RZ, 0x1f, R8 ;  /* 0x0000001fff097819 */ /* 0x000fc40000011408 */
[----:B------:R-:W-:Y:S02]  /*7170*/  IADD3 R6, R6, R12, -R11 ;  /* 0x0000000c06067210 */ /* 0x000fe40007ffe80b */
[CC--:B------:R-:W-:Y:S02]  /*7180*/  LEA.HI R11, R9.reuse, R8.reuse, RZ, 0x3 ;  /* 0x00000008090b7211 */ /* 0x0c0fe400078f18ff */
[----:B------:R-:W-:Y:S02]  /*7190*/  LEA.HI R12, R9, R8, RZ, 0x2 ;  /* 0x00000008090c7211 */ /* 0x000fe400078f10ff */
[----:B------:R-:W-:Y:S02]  /*71a0*/  LOP3.LUT R5, R13, 0xfffffffe, RZ, 0xc0, !PT ;  /* 0xfffffffe0d057812 */ /* 0x000fe400078ec0ff */
[--C-:B------:R-:W-:Y:S02]  /*71b0*/  SHF.R.S32.HI R9, RZ, 0x3, R11.reuse ;  /* 0x00000003ff097819 */ /* 0x100fe4000001140b */
[----:B------:R-:W-:Y:S01]  /*71c0*/  SHF.R.S32.HI R14, RZ, 0x1f, R11 ;  /* 0x0000001fff0e7819 */ /* 0x000fe2000001140b */
[----:B------:R-:W-:Y:S01]  /*71d0*/  IMAD.IADD R5, R15, 0x1, -R5 ;  /* 0x000000010f057824 */ /* 0x000fe200078e0a05 */
[----:B------:R-:W-:-:S02]  /*71e0*/  SHF.R.S32.HI R11, RZ, 0x2, R12 ;  /* 0x00000002ff0b7819 */ /* 0x000fc4000001140c */
[----:B------:R-:W-:Y:S01]  /*71f0*/  LEA.HI R14, R14, R9, RZ, 0x4 ;  /* 0x000000090e0e7211 */ /* 0x000fe200078f20ff */
[----:B------:R-:W-:Y:S01]  /*7200*/  IMAD R8, R5, -0x40, R6 ;  /* 0xffffffc005087824 */ /* 0x000fe200078e0206 */
[----:B------:R-:W-:Y:S01]  /*7210*/  LEA.HI R12, R12, R11, RZ, 0x1 ;  /* 0x0000000b0c0c7211 */ /* 0x000fe200078f08ff */
[C---:B------:R-:W-:Y:S01]  /*7220*/  VIADD R13, R11.reuse, 0x10 ;  /* 0x000000100b0d7836 */ /* 0x040fe20000000000 */
[----:B------:R-:W-:Y:S01]  /*7230*/  LOP3.LUT R14, R14, 0x1ffffff0, RZ, 0xc0, !PT ;  /* 0x1ffffff00e0e7812 */ /* 0x000fe200078ec0ff */
[C---:B------:R-:W-:Y:S01]  /*7240*/  VIADD R15, R11.reuse, 0x18 ;  /* 0x000000180b0f7836 */ /* 0x040fe20000000000 */
[----:B------:R-:W-:Y:S02]  /*7250*/  IADD3 R5, R11, 0x8, RZ ;  /* 0x000000080b057810 */ /* 0x000fe40007ffe0ff */
[----:B------:R-:W-:Y:S01]  /*7260*/  LOP3.LUT R12, R12, 0xfffffffe, RZ, 0xc0, !PT ;  /* 0xfffffffe0c0c7812 */ /* 0x000fe200078ec0ff */
[----:B------:R-:W-:Y:S01]  /*7270*/  IMAD.IADD R9, R9, 0x1, -R14 ;  /* 0x0000000109097824 */ /* 0x000fe200078e0a0e */
[----:B------:R-:W-:-:S02]  /*7280*/  LEA.HI R6, R5, R5, RZ, 0x1 ;  /* 0x0000000505067211 */ /* 0x000fc400078f08ff */
[----:B------:R-:W-:Y:S02]  /*7290*/  IADD3 R12, R11, -R12, RZ ;  /* 0x8000000c0b0c7210 */ /* 0x000fe40007ffe0ff */
[----:B------:R-:W-:Y:S02]  /*72a0*/  LOP3.LUT R10, R6, 0xfffffffe, RZ, 0xc0, !PT ;  /* 0xfffffffe060a7812 */ /* 0x000fe400078ec0ff */
[----:B------:R-:W-:Y:S02]  /*72b0*/  LEA R11, R9, R12, 0x3 ;  /* 0x0000000c090b7211 */ /* 0x000fe400078e18ff */
[----:B------:R-:W-:Y:S01]  /*72c0*/  LEA.HI R9, R13, R13, RZ, 0x1 ;  /* 0x0000000d0d097211 */ /* 0x000fe200078f08ff */
[----:B------:R-:W-:Y:S01]  /*72d0*/  IMAD.IADD R10, R5, 0x1, -R10 ;  /* 0x00000001050a7824 */ /* 0x000fe200078e0a0a */
[--C-:B------:R-:W-:Y:S01]  /*72e0*/  SHF.R.S32.HI R5, RZ, 0x1, R6.reuse ;  /* 0x00000001ff057819 */ /* 0x100fe20000011406 */
[----:B------:R1:W-:Y:S01]  /*72f0*/  STL [R1+0x54], R11 ;  /* 0x0000540b01007387 */ /* 0x0003e20000100800 */
[----:B------:R-:W-:-:S02]  /*7300*/  SHF.R.S32.HI R6, RZ, 0x1f, R6 ;  /* 0x0000001fff067819 */ /* 0x000fc40000011406 */
[--C-:B------:R-:W-:Y:S02]  /*7310*/  SHF.R.S32.HI R14, RZ, 0x1f, R9.reuse ;  /* 0x0000001fff0e7819 */ /* 0x100fe40000011409 */
[----:B------:R-:W-:Y:S02]  /*7320*/  LEA.HI R17, R15, R15, RZ, 0x1 ;  /* 0x0000000f0f117211 */ /* 0x000fe400078f08ff */
[----:B------:R-:W-:Y:S02]  /*7330*/  LOP3.LUT R12, R9, 0xfffffffe, RZ, 0xc0, !PT ;  /* 0xfffffffe090c7812 */ /* 0x000fe400078ec0ff */
[----:B------:R-:W-:Y:S02]  /*7340*/  LEA.HI R6, R6, R5, RZ, 0x4 ;  /* 0x0000000506067211 */ /* 0x000fe400078f20ff */
[----:B-1----:R-:W-:Y:S01]  /*7350*/  SHF.R.S32.HI R11, RZ, 0x1, R9 ;  /* 0x00000001ff0b7819 */ /* 0x002fe20000011409 */
[----:B------:R-:W-:Y:S01]  /*7360*/  IMAD.IADD R12, R13, 0x1, -R12 ;  /* 0x000000010d0c7824 */ /* 0x000fe200078e0a0c */
[----:B------:R-:W-:-:S02]  /*7370*/  SHF.R.S32.HI R9, RZ, 0x1, R17 ;  /* 0x00000001ff097819 */ /* 0x000fc40000011411 */
[----:B------:R-:W-:Y:S02]  /*7380*/  LEA.HI R14, R14, R11, RZ, 0x4 ;  /* 0x0000000b0e0e7211 */ /* 0x000fe400078f20ff */
[----:B------:R-:W-:Y:S02]  /*7390*/  SHF.R.S32.HI R18, RZ, 0x1f, R17 ;  /* 0x0000001fff127819 */ /* 0x000fe40000011411 */
[----:B------:R-:W-:Y:S02]  /*73a0*/  LOP3.LUT R6, R6, 0x1ffffff0, RZ, 0xc0, !PT ;  /* 0x1ffffff006067812 */ /* 0x000fe400078ec0ff */
[----:B------:R-:W-:Y:S02]  /*73b0*/  LOP3.LUT R14, R14, 0x1ffffff0, RZ, 0xc0, !PT ;  /* 0x1ffffff00e0e7812 */ /* 0x000fe400078ec0ff */
[----:B------:R-:W-:Y:S02]  /*73c0*/  LEA.HI R13, R18, R9, RZ, 0x4 ;  /* 0x00000009120d7211 */ /* 0x000fe400078f20ff */
[----:B------:R-:W-:Y:S01]  /*73d0*/  IADD3 R5, R5, -R6, RZ ;  /* 0x8000000605057210 */ /* 0x000fe20007ffe0ff */
[----:B------:R-:W-:Y:S01]  /*73e0*/  IMAD.IADD R11, R11, 0x1, -R14 ;  /* 0x000000010b0b7824 */ /* 0x000fe200078e0a0e */
[----:B------:R-:W-:Y:S01]  /*73f0*/  LOP3.LUT R18, R17, 0xfffffffe, RZ, 0xc0, !PT ;  /* 0xfffffffe11127812 */ /* 0x000fe200078ec0ff */
[----:B------:R-:W-:Y:S01]  /*7400*/  IMAD R6, R22, 0x2000, R16 ;  /* 0x0000200016067824 */ /* 0x000fe200078e0210 */
[----:B------:R-:W-:Y:S01]  /*7410*/  LOP3.LUT R20, R13, 0x1ffffff0, RZ, 0xc0, !PT ;  /* 0x1ffffff00d147812 */ /* 0x000fe200078ec0ff */
[----:B------:R-:W-:Y:S01]  /*7420*/  IMAD R10, R5, 0x8, R10 ;  /* 0x00000008050a7824 */ /* 0x000fe200078e020a */
[----:B------:R-:W-:Y:S01]  /*7430*/  LEA R5, R11, R12, 0x3 ;  /* 0x0000000c0b057211 */ /* 0x000fe200078e18ff */
[----:B------:R-:W-:Y:S01]  /*7440*/  IMAD.IADD R18, R15, 0x1, -R18 ;  /* 0x000000010f127824 */ /* 0x000fe200078e0a12 */
[----:B------:R-:W-:Y:S01]  /*7450*/  IADD3 R9, R9, -R20, RZ ;  /* 0x8000001409097210 */ /* 0x000fe20007ffe0ff */
[----:B------:R-:W-:Y:S01]  /*7460*/  IMAD.MOV.U32 R11, RZ, RZ, 0x40000040 ;  /* 0x40000040ff0b7424 */ /* 0x000fe200078e00ff */
[----:B------:R1:W-:Y:S01]  /*7470*/  STL [R1+0x4c], R10 ;  /* 0x00004c0a01007387 */ /* 0x0003e20000100800 */
[----:B------:R-:W-:Y:S01]  /*7480*/  IMAD.MOV.U32 R15, RZ, RZ, 0x40000040 ;  /* 0x40000040ff0f7424 */ /* 0x000fe200078e00ff */
[----:B------:R-:W-:-:S02]  /*7490*/  MOV R13, 0x40000040 ;  /* 0x40000040000d7802 */ /* 0x000fc40000000f00 */
[----:B------:R2:W-:Y:S01]  /*74a0*/  STL [R1+0x48], R5 ;  /* 0x0000480501007387 */ /* 0x0005e20000100800 */
[----:B-1----:R-:W-:Y:S02]  /*74b0*/  IMAD R10, R9, 0x8, R18 ;  /* 0x00000008090a7824 */ /* 0x002fe400078e0212 */
[C---:B------:R-:W-:Y:S01]  /*74c0*/  VIADD R9, R6.reuse, 0x4000 ;  /* 0x0000400006097836 */ /* 0x040fe20000000000 */
[----:B--2---:R-:W-:Y:S02]  /*74d0*/  IADD3 R5, R6, 0x20c00, RZ ;  /* 0x00020c0006057810 */ /* 0x004fe40007ffe0ff */
[----:B------:R1:W-:Y:S01]  /*74e0*/  STL [R1+0x44], R10 ;  /* 0x0000440a01007387 */ /* 0x0003e20000100800 */
        /* <DEDUP_REMOVED lines=31> */
.L_x_1726:
[----:B------:R-:W-:-:S05]  /*76e0*/  IMAD.U32 R5, RZ, RZ, UR36 ;  /* 0x00000024ff057e24 */ /* 0x000fca000f8e00ff */
[----:B------:R-:W-:-:S04]  /*76f0*/  LOP3.LUT R5, R5, 0x1, RZ, 0xfc, !PT ;  /* 0x0000000105057812 */ /* 0x000fc800078efcff */
[----:B------:R-:W-:-:S13]  /*7700*/  ISETP.NE.AND P0, PT, R5, 0x3, PT ;  /* 0x000000030500780c */ /* 0x000fda0003f05270 */
[----:B------:R-:W-:Y:S05]  /*7710*/  @!P0 BRA `(.L_x_1716) ;  /* 0x0000000000048947 */ /* 0x000fea0003800000 */
[----:B------:R-:W-:Y:S01]  /*7720*/  BPT.TRAP 0x1 ;  /* 0x000000040000795c */ /* 0x000fe20000300000 */
.L_x_1716:
[----:B------:R-:W-:Y:S02]  /*7730*/  LEA R6, R0, R16, 0x3 ;  /* 0x0000001000067211 */ /* 0x000fe400078e18ff */
[----:B--2---:R-:W-:-:S04]  /*7740*/  SHF.L.U32 R23, R4, 0x1f, RZ ;  /* 0x0000001f04177819 */ /* 0x004fc800000006ff */
[----:B------:R1:W2:Y:S01]  /*7750*/  SYNCS.PHASECHK.TRANS64.TRYWAIT P1, [R6+URZ+0x30c10], R23 ;  /* 0x030c1017060075a7 */ /* 0x0002a2000802017f */
[----:B------:R-:W-:Y:S05]  /*7760*/  @!P0 BRA `(.L_x_1717) ;  /* 0x0000000000048947 */ /* 0x000fea0003800000 */
[----:B------:R-:W-:Y:S01]  /*7770*/  BPT.TRAP 0x1 ;  /* 0x000000040000795c */ /* 0x000fe20000300000 */
.L_x_1717:
[----:B------:R-:W-:-:S05]  /*7780*/  VIADD R5, R16, 0x10000 ;  /* 0x0001000010057836 */ /* 0x000fca0000000000 */
[----:B------:R-:W-:-:S04]  /*7790*/  SHF.R.U32.HI R5, RZ, 0x4, R5 ;  /* 0x00000004ff057819 */ /* 0x000fc80000011605 */
[----:B------:R-:W-:-:S04]  /*77a0*/  LOP3.LUT R5, R5, 0x3fff, RZ, 0xc0, !PT ;  /* 0x00003fff05057812 */ /* 0x000fc800078ec0ff */
[----:B------:R-:W-:Y:S01]  /*77b0*/  LOP3.LUT R9, R5, 0x10000, RZ, 0xfc, !PT ;  /* 0x0001000005097812 */ /* 0x000fe200078efcff */
[----:B--2---:R-:W-:Y:S06]  /*77c0*/  @P1 BRA `(.L_x_1718) ;  /* 0x0000000000081947 */ /* 0x004fec0003800000 */
[----:B------:R-:W2:Y:S02]  /*77d0*/  SYNCS.PHASECHK.TRANS64.TRYWAIT P1, [R6+URZ+0x30c10], R23 ;  /* 0x030c1017060075a7 */ /* 0x000ea4000802017f */
[----:B--2---:R-:W-:Y:S05]  /*77e0*/  @!P1 BRA `(.L_x_1719) ;  /* 0x000000f400f89947 */ /* 0x004fea0003800000 */
.L_x_1718:
        /* <DEDUP_REMOVED lines=63> */
.L_x_1720:
[----:B------:R1:W1:Y:S01]  /*7be0*/  SYNCS.PHASECHK.TRANS64.TRYWAIT P1, [R6+URZ+0x30c30], R23 ;  /* 0x030c3017060075a7 */ /* 0x000262000802017f */
[----:B------:R-:W-:Y:S05]  /*7bf0*/  @!P0 BRA `(.L_x_1721) ;  /* 0x0000000000048947 */ /* 0x000fea0003800000 */
[----:B------:R-:W-:Y:S01]  /*7c00*/  BPT.TRAP 0x1 ;  /* 0x000000040000795c */ /* 0x000fe20000300000 */
.L_x_1721:
[----:B-1----:R-:W-:Y:S05]  /*7c10*/  @P1 BRA `(.L_x_1722) ;  /* 0x0000000000081947 */ /* 0x002fea0003800000 */
[----:B------:R-:W1:Y:S02]  /*7c20*/  SYNCS.PHASECHK.TRANS64.TRYWAIT P1, [R6+URZ+0x30c30], R23 ;  /* 0x030c3017060075a7 */ /* 0x000e64000802017f */
[----:B-1----:R-:W-:Y:S05]  /*7c30*/  @!P1 BRA `(.L_x_1723) ;  /* 0x000000f000f89947 */ /* 0x002fea0003800000 */
.L_x_1722:
        /* <DEDUP_REMOVED lines=954> */
.L_x_1724:
        /* <DEDUP_REMOVED lines=70> */
.L_x_1725:
        /* <DEDUP_REMOVED lines=12> */
.L_x_1715:
[----:B------:R-:W-:-:S06]  /*bd00*/  UISETP.GE.AND UP0, UPT, UR43, UR42, UPT ;  /* 0x0000002a2b00728c */ /* 0x000fcc000bf06270 */
[----:B------:R-:W-:-:S13]  /*bd10*/  PLOP3.LUT P0, PT, PT, PT, UP0, 0x80, 0x0 ;  /* 0x000000000000781c */ /* 0x000fda0003f0f008 */
[----:B------:R-:W-:Y:S05]  /*bd20*/  @P0 BRA `(.L_x_1727) ;  /* 0x0000005800200947 */ /* 0x000fea0003800000 */
[----:B------:R-:W2:Y:S04]  /*bd30*/  LDL.LU R12, [R1+0x68] ;  /* 0x00006800010c7983 */ /* 0x000ea80000300800 */
[----:B------:R-:W3:Y:S01]  /*bd40*/  LDL.LU R20, [R1+0x50] ;  /* 0x0000500001147983 */ /* 0x000ee20000300800 */
[----:B------:R-:W4:Y:S01]  /*bd50*/  S2R R5, SR_TID.X ;  /* 0x0000000000057919 */ /* 0x000f220000002100 */
[----:B------:R-:W5:Y:S01]  /*bd60*/  S2R R10, SR_TID.X ;  /* 0x00000000000a7919 */ /* 0x000f620000002100 */
[----:B----4-:R-:W-:Y:S01]  /*bd70*/  VIADD R5, R5, 0xffffff80 ;  /* 0xffffff8005057836 */ /* 0x010fe20000000000 */
[C---:B-----5:R-:W-:Y:S01]  /*bd80*/  IADD3 R13, R10.reuse, -0x80, RZ ;  /* 0xffffff800a0d7810 */ /* 0x060fe20007ffe0ff */
[----:B------:R-:W-:-:S03]  /*bd90*/  VIADD R14, R10, 0xffffff80 ;  /* 0xffffff800a0e7836 */ /* 0x000fc60000000000 */
[----:B------:R-:W-:Y:S02]  /*bda0*/  SHF.R.S32.HI R6, RZ, 0x1f, R5 ;  /* 0x0000001fff067819 */ /* 0x000fe40000011405 */
[----:B------:R-:W-:Y:S02]  /*bdb0*/  SHF.R.S32.HI R13, RZ, 0x1f, R13 ;  /* 0x0000001fff0d7819 */ /* 0x000fe4000001140d */
[----:B------:R-:W-:Y:S02]  /*bdc0*/  LEA.HI R7, R6, R5, RZ, 0x5 ;  /* 0x0000000506077211 */ /* 0x000fe400078f28ff */
[----:B------:R-:W-:-:S04]  /*bdd0*/  LEA.HI R13, R13, R14, RZ, 0x7 ;  /* 0x0000000e0d0d7211 */ /* 0x000fc800078f38ff */
[----:B------:R-:W-:Y:S01]  /*bde0*/  SHF.R.S32.HI R13, RZ, 0x7, R13 ;  /* 0x00000007ff0d7819 */ /* 0x000fe2000001140d */
[----:B------:R-:W4:Y:S01]  /*bdf0*/  S2UR UR4, SR_CTAID.X ;  /* 0x00000000000479c3 */ /* 0x000f220000002500 */
[----:B------:R-:W-:Y:S01]  /*be00*/  IMAD.MOV.U32 R25, RZ, RZ, 0x40000040 ;  /* 0x40000040ff197424 */ /* 0x000fe200078e00ff */
[----:B------:R-:W-:Y:S01]  /*be10*/  MOV R23, 0x40000040 ;  /* 0x4000004000177802 */ /* 0x000fe20000000f00 */
[----:B------:R-:W-:Y:S01]  /*be20*/  IMAD.MOV.U32 R21, RZ, RZ, 0x40000040 ;  /* 0x40000040ff157424 */ /* 0x000fe200078e00ff */
[----:B----4-:R-:W-:Y:S01]  /*be30*/  UIMAD UR4, UR4, -0x80, UR40 ;  /* 0xffffff80040478a4 */ /* 0x010fe2000f8e0228 */
[----:B--2---:R-:W-:-:S04]  /*be40*/  SHF.R.S32.HI R11, RZ, 0x1f, R12 ;  /* 0x0000001fff0b7819 */ /* 0x004fc8000001140c */
[CC--:B------:R-:W-:Y:S02]  /*be50*/  LEA.HI R8, R11.reuse, R12.reuse, RZ, 0x2 ;  /* 0x0000000c0b087211 */ /* 0x0c0fe400078f10ff */
[----:B------:R-:W-:Y:S02]  /*be60*/  LEA.HI R11, R11, R12, RZ, 0x5 ;  /* 0x0000000c0b0b7211 */ /* 0x000fe400078f28ff */
[--C-:B------:R-:W-:Y:S02]  /*be70*/  SHF.R.S32.HI R9, RZ, 0x2, R8.reuse ;  /* 0x00000002ff097819 */ /* 0x100fe40000011408 */
[----:B------:R-:W-:Y:S02]  /*be80*/  SHF.R.S32.HI R8, RZ, 0x1f, R8 ;  /* 0x0000001fff087819 */ /* 0x000fe40000011408 */
[----:B------:R-:W-:Y:S02]  /*be90*/  SHF.R.S32.HI R11, RZ, 0x5, R11 ;  /* 0x00000005ff0b7819 */ /* 0x000fe4000001140b */
[----:B------:R-:W-:-:S02]  /*bea0*/  LEA.HI R10, R8, R9, RZ, 0x3 ;  /* 0x00000009080a7211 */ /* 0x000fc400078f18ff */
[----:B------:R-:W-:Y:S02]  /*beb0*/  LOP3.LUT R8, R7, 0xffffffe0, RZ, 0xc0, !PT ;  /* 0xffffffe007087812 */ /* 0x000fe400078ec0ff */
[----:B------:R-:W-:Y:S02]  /*bec0*/  LEA.HI R7, R13, R13, RZ, 0x1 ;  /* 0x0000000d0d077211 */ /* 0x000fe400078f08ff */
[----:B------:R-:W-:Y:S01]  /*bed0*/  LOP3.LUT R10, R10, 0xfffffff8, RZ, 0xc0, !PT ;  /* 0xfffffff80a0a7812 */ /* 0x000fe200078ec0ff */
[----:B------:R-:W-:Y:S01]  /*bee0*/  IMAD.IADD R8, R5, 0x1, -R8 ;  /* 0x0000000105087824 */ /* 0x000fe200078e0a08 */
[----:B------:R-:W-:-:S03]  /*bef0*/  LOP3.LUT R12, R7, 0x3fffffe, RZ, 0xc0, !PT ;  /* 0x03fffffe070c7812 */ /* 0x000fc600078ec0ff */
[----:B------:R-:W-:Y:S01]  /*bf00*/  IMAD.IADD R10, R9, 0x1, -R10 ;  /* 0x00000001090a7824 */ /* 0x000fe200078e0a0a */
[----:B------:R-:W-:Y:S02]  /*bf10*/  SHF.R.S32.HI R7, RZ, 0x1f, R8 ;  /* 0x0000001fff077819 */ /* 0x000fe40000011408 */
[----:B------:R-:W-:Y:S02]  /*bf20*/  LEA.HI R9, R6, R5, RZ, 0x2 ;  /* 0x0000000506097211 */ /* 0x000fe400078f10ff */
[CC--:B------:R-:W-:Y:S02]  /*bf30*/  LEA.HI R6, R7.reuse, R8.reuse, RZ, 0x3 ;  /* 0x0000000807067211 */ /* 0x0c0fe400078f18ff */
[----:B------:R-:W-:Y:S01]  /*bf40*/  LEA.HI R8, R7, R8, RZ, 0x2 ;  /* 0x0000000807087211 */ /* 0x000fe200078f10ff */
[----:B------:R-:W-:Y:S01]  /*bf50*/  IMAD R10, R11, 0x10, R10 ;  /* 0x000000100b0a7824 */ /* 0x000fe200078e020a */
[----:B------:R-:W-:Y:S02]  /*bf60*/  IADD3 R13, R13, -R12, RZ ;  /* 0x8000000c0d0d7210 */ /* 0x000fe40007ffe0ff */
[----:B------:R-:W-:-:S02]  /*bf70*/  LOP3.LUT R12, R9, 0xfffffffc, RZ, 0xc0, !PT ;  /* 0xfffffffc090c7812 */ /* 0x000fc400078ec0ff */
[----:B------:R-:W-:Y:S02]  /*bf80*/  SHF.R.S32.HI R7, RZ, 0x3, R6 ;  /* 0x00000003ff077819 */ /* 0x000fe40000011406 */
[----:B------:R-:W-:Y:S02]  /*bf90*/  SHF.R.S32.HI R11, RZ, 0x2, R8 ;  /* 0x00000002ff0b7819 */ /* 0x000fe40000011408 */
[----:B------:R-:W-:Y:S01]  /*bfa0*/  SHF.R.S32.HI R6, RZ, 0x1f, R6 ;  /* 0x0000001fff067819 */ /* 0x000fe20000011406 */
[----:B------:R-:W-:Y:S02]  /*bfb0*/  IMAD.IADD R9, R5, 0x1, -R12 ;  /* 0x0000000105097824 */ /* 0x000fe400078e0a0c */
[C---:B------:R-:W-:Y:S01]  /*bfc0*/  VIADD R5, R11.reuse, 0x8 ;  /* 0x000000080b057836 */ /* 0x040fe20000000000 */
[----:B------:R-:W-:Y:S01]  /*bfd0*/  LEA.HI R6, R6, R7, RZ, 0x4 ;  /* 0x0000000706067211 */ /* 0x000fe200078f20ff */
[----:B------:R-:W-:Y:S01]  /*bfe0*/  VIADD R12, R11, 0x10 ;  /* 0x000000100b0c7836 */ /* 0x000fe20000000000 */
[----:B------:R-:W-:-:S02]  /*bff0*/  LEA R19, R13, R10, 0x6 ;  /* 0x0000000a0d137211 */ /* 0x000fc400078e30ff */
[----:B------:R-:W-:Y:S02]  /*c000*/  LOP3.LUT R6, R6, 0x1ffffff0, RZ, 0xc0, !PT ;  /* 0x1ffffff006067812 */ /* 0x000fe400078ec0ff */
[----:B------:R-:W-:Y:S02]  /*c010*/  LEA.HI R10, R5, R5, RZ, 0x1 ;  /* 0x00000005050a7211 */ /* 0x000fe400078f08ff */
[----:B------:R-:W-:Y:S02]  /*c020*/  LEA.HI R8, R8, R11, RZ, 0x1 ;  /* 0x0000000b08087211 */ /* 0x000fe400078f08ff */
[----:B------:R-:W-:Y:S02]  /*c030*/  LEA.HI R13, R12, R12, RZ, 0x1 ;  /* 0x0000000c0c0d7211 */ /* 0x000fe400078f08ff */
[----:B------:R-:W-:Y:S01]  /*c040*/  IADD3 R7, R7, -R6, RZ ;  /* 0x8000000607077210 */ /* 0x000fe20007ffe0ff */
[----:B------:R-:W-:Y:S01]  /*c050*/  VIADD R14, R11, 0x18 ;  /* 0x000000180b0e7836 */ /* 0x000fe20000000000 */
[----:B------:R-:W-:-:S02]  /*c060*/  LOP3.LUT R6, R10, 0xfffffffe, RZ, 0xc0, !PT ;  /* 0xfffffffe0a067812 */ /* 0x000fc400078ec0ff */
[----:B------:R-:W-:Y:S02]  /*c070*/  LOP3.LUT R8, R8, 0xfffffffe, RZ, 0xc0, !PT ;  /* 0xfffffffe08087812 */ /* 0x000fe400078ec0ff */
[----:B------:R-:W-:Y:S02]  /*c080*/  LOP3.LUT R15, R13, 0xfffffffe, RZ, 0xc0, !PT ;  /* 0xfffffffe0d0f7812 */ /* 0x000fe400078ec0ff */
[----:B------:R-:W-:Y:S01]  /*c090*/  IADD3 R6, R5, -R6, RZ ;  /* 0x8000000605067210 */ /* 0x000fe20007ffe0ff */
[----:B------:R-:W-:Y:S01]  /*c0a0*/  IMAD.IADD R8, R11, 0x1, -R8 ;  /* 0x000000010b087824 */ /* 0x000fe200078e0a08 */
[--C-:B------:R-:W-:Y:S01]  /*c0b0*/  SHF.R.S32.HI R5, RZ, 0x1, R10.reuse ;  /* 0x00000001ff057819 */ /* 0x100fe2000001140a */
[----:B------:R-:W-:Y:S01]  /*c0c0*/  IMAD.IADD R15, R12, 0x1, -R15 ;  /* 0x000000010c0f7824 */ /* 0x000fe200078e0a0f */
[----:B------:R-:W-:Y:S02]  /*c0d0*/  LEA.HI R17, R14, R14, RZ, 0x1 ;  /* 0x0000000e0e117211 */ /* 0x000fe400078f08ff */
[----:B------:R-:W-:-:S02]  /*c0e0*/  SHF.R.S32.HI R10, RZ, 0x1f, R10 ;  /* 0x0000001fff0a7819 */ /* 0x000fc4000001140a */
[--C-:B------:R-:W-:Y:S02]  /*c0f0*/  SHF.R.S32.HI R11, RZ, 0x1, R13.reuse ;  /* 0x00000001ff0b7819 */ /* 0x100fe4000001140d */
[----:B------:R-:W-:Y:S02]  /*c100*/  SHF.R.S32.HI R12, RZ, 0x1f, R13 ;  /* 0x0000001fff0c7819 */ /* 0x000fe4000001140d */
[--C-:B------:R-:W-:Y:S02]  /*c110*/  SHF.R.S32.HI R13, RZ, 0x1, R17.reuse ;  /* 0x00000001ff0d7819 */ /* 0x100fe40000011411 */
[----:B-1----:R-:W-:Y:S02]  /*c120*/  SHF.R.S32.HI R18, RZ, 0x1f, R17 ;  /* 0x0000001fff127819 */ /* 0x002fe40000011411 */
[----:B------:R-:W-:Y:S02]  /*c130*/  LEA.HI R10, R10, R5, RZ, 0x4 ;  /* 0x000000050a0a7211 */ /* 0x000fe400078f20ff */
[----:B------:R-:W-:-:S02]  /*c140*/  LEA.HI R12, R12, R11, RZ, 0x4 ;  /* 0x0000000b0c0c7211 */ /* 0x000fc400078f20ff */
[----:B------:R-:W-:Y:S02]  /*c150*/  LEA.HI R18, R18, R13, RZ, 0x4 ;  /* 0x0000000d12127211 */ /* 0x000fe400078f20ff */
[----:B------:R-:W-:Y:S02]  /*c160*/  LOP3.LUT R10, R10, 0x1ffffff0, RZ, 0xc0, !PT ;  /* 0x1ffffff00a0a7812 */ /* 0x000fe400078ec0ff */
[----:B------:R-:W-:Y:S02]  /*c170*/  LOP3.LUT R12, R12, 0x1ffffff0, RZ, 0xc0, !PT ;  /* 0x1ffffff00c0c7812 */ /* 0x000fe400078ec0ff */
[----:B------:R-:W-:Y:S02]  /*c180*/  LOP3.LUT R17, R17, 0xfffffffe, RZ, 0xc0, !PT ;  /* 0xfffffffe11117812 */ /* 0x000fe400078ec0ff */
[----:B------:R-:W-:Y:S02]  /*c190*/  LOP3.LUT R18, R18, 0x1ffffff0, RZ, 0xc0, !PT ;  /* 0x1ffffff012127812 */ /* 0x000fe400078ec0ff */
[----:B------:R-:W-:Y:S01]  /*c1a0*/  IADD3 R5, R5, -R10, RZ ;  /* 0x8000000a05057210 */ /* 0x000fe20007ffe0ff */
[----:B------:R-:W-:Y:S01]  /*c1b0*/  IMAD.IADD R12, R11, 0x1, -R12 ;  /* 0x000000010b0c7824 */ /* 0x000fe200078e0a0c */
[----:B------:R-:W-:Y:S01]  /*c1c0*/  LEA R8, R7, R8, 0x3 ;  /* 0x0000000807087211 */ /* 0x000fe200078e18ff */
[----:B------:R-:W-:-:S02]  /*c1d0*/  IMAD.IADD R17, R14, 0x1, -R17 ;  /* 0x000000010e117824 */ /* 0x000fc400078e0a11 */
[----:B------:R-:W-:Y:S02]  /*c1e0*/  IMAD.IADD R18, R13, 0x1, -R18 ;  /* 0x000000010d127824 */ /* 0x000fe400078e0a12 */
[----:B------:R-:W-:Y:S02]  /*c1f0*/  IMAD R7, R5, 0x8, R6 ;  /* 0x0000000805077824 */ /* 0x000fe400078e0206 */
[----:B------:R-:W-:Y:S01]  /*c200*/  IMAD R5, R12, 0x8, R15 ;  /* 0x000000080c057824 */ /* 0x000fe200078e020f */
[----:B------:R-:W-:Y:S01]  /*c210*/  STL [R1+0x84], R8 ;  /* 0x0000840801007387 */ /* 0x000fe20000100800 */
[----:B------:R-:W-:-:S03]  /*c220*/  LEA R6, R18, R17, 0x3 ;  /* 0x0000001112067211 */ /* 0x000fc600078e18ff */
[----:B------:R-:W-:Y:S04]  /*c230*/  STL [R1+0x80], R7 ;  /* 0x0000800701007387 */ /* 0x000fe80000100800 */
[----:B------:R3:W-:Y:S04]  /*c240*/  STL [R1+0x7c], R5 ;  /* 0x00007c0501007387 */ /* 0x0007e80000100800 */
[----:B------:R1:W-:Y:S01]  /*c250*/  STL [R1+0x78], R6 ;  /* 0x0000780601007387 */ /* 0x0003e20000100800 */
[----:B---3--:R-:W-:-:S04]  /*c260*/  IMAD R5, R20, 0x2000, R16 ;  /* 0x0000200014057824 */ /* 0x008fc800078e0210 */
[C---:B-1----:R-:W-:Y:S01]  /*c270*/  VIADD R6, R5.reuse, 0x4000 ;  /* 0x0000400005067836 */ /* 0x042fe20000000000 */
[----:B------:R-:W-:Y:S02]  /*c280*/  IADD3 R7, R5, 0x20c00, RZ ;  /* 0x00020c0005077810 */ /* 0x000fe40007ffe0ff */
[----:B------:R-:W-:Y:S02]  /*c290*/  SHF.R.U32.HI R5, RZ, 0x4, R5 ;  /* 0x00000004ff057819 */ /* 0x000fe40000011605 */
[----:B------:R-:W-:Y:S02]  /*c2a0*/  SHF.R.U32.HI R6, RZ, 0x4, R6 ;  /* 0x00000004ff067819 */ /* 0x000fe40000011606 */
[----:B------:R-:W-:Y:S02]  /*c2b0*/  SHF.R.U32.HI R7, RZ, 0x4, R7 ;  /* 0x00000004ff077819 */ /* 0x000fe40000011607 */
[----:B------:R-:W-:Y:S02]  /*c2c0*/  LOP3.LUT R5, R5, 0x3fff, RZ, 0xc0, !PT ;  /* 0x00003fff05057812 */ /* 0x000fe400078ec0ff */
[----:B------:R-:W-:-:S02]  /*c2d0*/  LOP3.LUT R6, R6, 0x3fff, RZ, 0xc0, !PT ;  /* 0x00003fff06067812 */ /* 0x000fc400078ec0ff */
[----:B------:R-:W-:Y:S02]  /*c2e0*/  LOP3.LUT R7, R7, 0x3fff, RZ, 0xc0, !PT ;  /* 0x00003fff07077812 */ /* 0x000fe400078ec0ff */
[----:B------:R-:W-:Y:S01]  /*c2f0*/  LOP3.LUT R12, R5, 0x10000, RZ, 0xfc, !PT ;  /* 0x00010000050c7812 */ /* 0x000fe200078efcff */
[----:B------:R-:W1:Y:S01]  /*c300*/  S2R R8, SR_CTAID.X ;  /* 0x0000000000087919 */ /* 0x000e620000002500 */
[----:B------:R-:W-:Y:S02]  /*c310*/  LOP3.LUT R5, R6, 0x10000, RZ, 0xfc, !PT ;  /* 0x0001000006057812 */ /* 0x000fe400078efcff */
[----:B------:R-:W-:Y:S01]  /*c320*/  LOP3.LUT R6, R7, 0x10000, RZ, 0xfc, !PT ;  /* 0x0001000007067812 */ /* 0x000fe200078efcff */
[C---:B------:R-:W-:Y:S01]  /*c330*/  VIADD R24, R12.reuse, 0x2 ;  /* 0x000000020c187836 */ /* 0x040fe20000000000 */
[----:B------:R2:W-:Y:S01]  /*c340*/  STL [R1+0x6c], R12 ;  /* 0x00006c0c01007387 */ /* 0x0005e20000100800 */
[C---:B------:R-:W-:Y:S01]  /*c350*/  VIADD R22, R12.reuse, 0x4 ;  /* 0x000000040c167836 */ /* 0x040fe20000000000 */
[----:B------:R-:W-:Y:S01]  /*c360*/  IADD3 R20, R12, 0x6, RZ ;  /* 0x000000060c147810 */ /* 0x000fe20007ffe0ff */
[----:B------:R-:W-:Y:S01]  /*c370*/  IMAD.MOV.U32 R11, RZ, RZ, 0x40000040 ;  /* 0x40000040ff0b7424 */ /* 0x000fe200078e00ff */
[----:B------:R-:W-:Y:S01]  /*c380*/  STL [R1+0x74], R6 ;  /* 0x0000740601007387 */ /* 0x000fe20000100800 */
[C---:B------:R-:W-:Y:S01]  /*c390*/  IADD3 R10, R5.reuse, 0x6, RZ ;  /* 0x00000006050a7810 */ /* 0x040fe20007ffe0ff */
[----:B------:R-:W-:Y:S01]  /*c3a0*/  VIADD R14, R5, 0x2 ;  /* 0x00000002050e7836 */ /* 0x000fe20000000000 */
[----:B------:R-:W-:Y:S01]  /*c3b0*/  MOV R13, 0x40000040 ;  /* 0x40000040000d7802 */ /* 0x000fe20000000f00 */
[----:B------:R3:W-:Y:S01]  /*c3c0*/  STL [R1+0x68], R5 ;  /* 0x0000680501007387 */ /* 0x0007e20000100800 */
[----:B------:R-:W-:-:S02]  /*c3d0*/  IMAD.MOV.U32 R15, RZ, RZ, 0x40000040 ;  /* 0x40000040ff0f7424 */ /* 0x000fc400078e00ff */
[----:B--2---:R-:W-:Y:S01]  /*c3e0*/  VIADD R12, R5, 0x4 ;  /* 0x00000004050c7836 */ /* 0x004fe20000000000 */
[----:B------:R2:W-:Y:S04]  /*c3f0*/  STL.64 [R1+0x60], R24 ;  /* 0x0000601801007387 */ /* 0x0005e80000100a00 */
[----:B------:R2:W-:Y:S04]  /*c400*/  STL.64 [R1+0x58], R22 ;  /* 0x0000581601007387 */ /* 0x0005e80000100a00 */
[----:B------:R2:W-:Y:S04]  /*c410*/  STL.64 [R1+0x50], R20 ;  /* 0x0000501401007387 */ /* 0x0005e80000100a00 */
[----:B------:R2:W-:Y:S04]  /*c420*/  STL.64 [R1+0x38], R10 ;  /* 0x0000380a01007387 */ /* 0x0005e80000100a00 */
[----:B------:R2:W-:Y:S04]  /*c430*/  STL.64 [R1+0x48], R14 ;  /* 0x0000480e01007387 */ /* 0x0005e80000100a00 */
[----:B------:R2:W-:Y:S01]  /*c440*/  STL.64 [R1+0x40], R12 ;  /* 0x0000400c01007387 */ /* 0x0005e20000100a00 */
[C---:B---3--:R-:W-:Y:S01]  /*c450*/  VIADD R5, R9.reuse, 0x4 ;  /* 0x0000000409057836 */ /* 0x048fe20000000000 */
[C---:B------:R-:W-:Y:S01]  /*c460*/  IADD3 R6, R9.reuse, 0xc, RZ ;  /* 0x0000000c09067810 */ /* 0x040fe20007ffe0ff */
[C---:B------:R-:W-:Y:S01]  /*c470*/  VIADD R7, R9.reuse, 0x8 ;  /* 0x0000000809077836 */ /* 0x040fe20000000000 */
[C---:B------:R-:W-:Y:S01]  /*c480*/  IADD3 R6, R9.reuse, 0x18, RZ ;  /* 0x0000001809067810 */ /* 0x040fe20007ffe0ff */
[----:B------:R-:W-:-:S02]  /*c490*/  VIADD R5, R9, 0x10 ;  /* 0x0000001009057836 */ /* 0x000fc40000000000 */
[----:B------:R-:W-:Y:S01]  /*c4a0*/  VIADD R7, R9, 0x14 ;  /* 0x0000001409077836 */ /* 0x000fe20000000000 */
[----:B------:R-:W-:Y:S01]  /*c4b0*/  IADD3 R7, -R19, UR4, RZ ;  /* 0x0000000413077c10 */ /* 0x000fe2000fffe1ff */
[----:B------:R-:W-:Y:S02]  /*c4c0*/  VIADD R5, R9, 0x1c ;  /* 0x0000001c09057836 */ /* 0x000fe40000000000 */
[----:B-1----:R-:W-:-:S07]  /*c4d0*/  IMAD R8, R8, -0x80, -R19 ;  /* 0xffffff8008087824 */ /* 0x002fce00078e0a13 */
.L_x_1738:
[----:B------:R-:W-:-:S05]  /*c4e0*/  IMAD.U32 R5, RZ, RZ, UR36 ;  /* 0x00000024ff057e24 */ /* 0x000fca000f8e00ff */
[----:B------:R-:W-:-:S04]  /*c4f0*/  LOP3.LUT R5, R5, 0x1, RZ, 0xfc, !PT ;  /* 0x0000000105057812 */ /* 0x000fc800078efcff */
[----:B------:R-:W-:-:S13]  /*c500*/  ISETP.NE.AND P6, PT, R5, 0x3, PT ;  /* 0x000000030500780c */ /* 0x000fda0003fc5270 */
[----:B------:R-:W-:Y:S05]  /*c510*/  @!P6 BRA `(.L_x_1728) ;  /* 0x000000000004e947 */ /* 0x000fea0003800000 */
[----:B------:R-:W-:Y:S01]  /*c520*/  BPT.TRAP 0x1 ;  /* 0x000000040000795c */ /* 0x000fe20000300000 */
.L_x_1728:
[----:B------:R-:W-:Y:S02]  /*c530*/  LEA R6, R0, R16, 0x3 ;  /* 0x0000001000067211 */ /* 0x000fe400078e18ff */
[----:B--2---:R-:W-:-:S04]  /*c540*/  SHF.L.U32 R23, R4, 0x1f, RZ ;  /* 0x0000001f04177819 */ /* 0x004fc800000006ff */
[----:B------:R1:W2:Y:S01]  /*c550*/  SYNCS.PHASECHK.TRANS64.TRYWAIT P0, [R6+URZ+0x30c10], R23 ;  /* 0x030c1017060075a7 */ /* 0x0002a2000800017f */
[----:B------:R-:W-:Y:S05]  /*c560*/  @!P6 BRA `(.L_x_1729) ;  /* 0x000000000004e947 */ /* 0x000fea0003800000 */
[----:B------:R-:W-:Y:S01]  /*c570*/  BPT.TRAP 0x1 ;  /* 0x000000040000795c */ /* 0x000fe20000300000 */
.L_x_1729:
[----:B------:R-:W-:-:S05]  /*c580*/  VIADD R5, R16, 0x10000 ;  /* 0x0001000010057836 */ /* 0x000fca0000000000 */
[----:B------:R-:W-:-:S04]  /*c590*/  SHF.R.U32.HI R5, RZ, 0x4, R5 ;  /* 0x00000004ff057819 */ /* 0x000fc80000011605 */
[----:B------:R-:W-:-:S04]  /*c5a0*/  LOP3.LUT R5, R5, 0x3fff, RZ, 0xc0, !PT ;  /* 0x00003fff05057812 */ /* 0x000fc800078ec0ff */
[----:B------:R-:W-:Y:S01]  /*c5b0*/  LOP3.LUT R11, R5, 0x10000, RZ, 0xfc, !PT ;  /* 0x00010000050b7812 */ /* 0x000fe200078efcff */
[----:B--2---:R-:W-:Y:S06]  /*c5c0*/  @P0 BRA `(.L_x_1730) ;  /* 0x0000000000080947 */ /* 0x004fec0003800000 */
[----:B------:R-:W2:Y:S02]  /*c5d0*/  SYNCS.PHASECHK.TRANS64.TRYWAIT P0, [R6+URZ+0x30c10], R23 ;  /* 0x030c1017060075a7 */ /* 0x000ea4000800017f */
[----:B--2---:R-:W-:Y:S05]  /*c5e0*/  @!P0 BRA `(.L_x_1731) ;  /* 0x000000a800a08947 */ /* 0x004fea0003800000 */
.L_x_1730:
        /* <DEDUP_REMOVED lines=63> */
.L_x_1732:
[----:B------:R1:W1:Y:S01]  /*c9e0*/  SYNCS.PHASECHK.TRANS64.TRYWAIT P0, [R6+URZ+0x30c30], R23 ;  /* 0x030c3017060075a7 */ /* 0x000262000800017f */
[----:B------:R-:W-:Y:S05]  /*c9f0*/  @!P6 BRA `(.L_x_1733) ;  /* 0x000000000004e947 */ /* 0x000fea0003800000 */
[----:B------:R-:W-:Y:S01]  /*ca00*/  BPT.TRAP 0x1 ;  /* 0x000000040000795c */ /* 0x000fe20000300000 */
.L_x_1733:
[----:B-1----:R-:W-:Y:S05]  /*ca10*/  @P0 BRA `(.L_x_1734) ;  /* 0x0000000000080947 */ /* 0x002fea0003800000 */
[----:B------:R-:W1:Y:S02]  /*ca20*/  SYNCS.PHASECHK.TRANS64.TRYWAIT P0, [R6+URZ+0x30c30], R23 ;  /* 0x030c3017060075a7 */ /* 0x000e64000800017f */
[----:B-1----:R-:W-:Y:S05]  /*ca30*/  @!P0 BRA `(.L_x_1735) ;  /* 0x000000a400a08947 */ /* 0x002fea0003800000 */
.L_x_1734:
        /* <DEDUP_REMOVED lines=93> */
[----:B------:R2:W-:Y:S04]  /*d010*/  STL [R1+0x88], R2 ;  /* 0x0000880201007387 */ /* 0x0005e80000100800 */
[----:B-1----:R-:W3:Y:S01]  /*d020*/  LDL.64 R4, [R1+0x48] ;  /* 0x0000480001047983 */ /* 0x002ee20000100a00 */
[----:B------:R-:W-:Y:S01]  /*d030*/  WARPGROUP.ARRIVE ;  /* 0x00000000000079c5 */ /* 0x000fe20000000000 */
[----:B------:R1:W-:Y:S01]  /*d040*/  MUFU.TANH R166, R92 ;  /* 0x0000005c00a67308 */ /* 0x0003e20000002400 */
[----:B------:R-:W-:Y:S01]  /*d050*/  FMUL.FTZ R100, R100, UR9 ;  /* 0x0000000964647c20 */ /* 0x000fe20008410000 */
[----:B--2---:R-:W2:Y:S01]  /*d060*/  LDC R2, c[0x0][0x74c] ;  /* 0x0001d300ff027b82 */ /* 0x004ea20000000800 */
[----:B------:R-:W-:Y:S01]  /*d070*/  FMUL.FTZ R101, R101, UR9 ;  /* 0x0000000965657c20 */ /* 0x000fe20008410000 */
[----:B------:R-:W-:Y:S01]  /*d080*/  FMUL.FTZ R120, R120, UR9 ;  /* 0x0000000978787c20 */ /* 0x000fe20008410000 */
[----:B------:R-:W-:Y:S01]  /*d090*/  HGMMA.64x128x16.F32 R24, gdesc[UR4], RZ, !UPT, gsb0 ;  /* 0x01e00000041879f0 */ /* 0x000fe2000c0008ff */
        /* <DEDUP_REMOVED lines=11> */
[----:B----4-:R-:W4:Y:S01]  /*d150*/  LDL.64 R98, [R1+0x38] ;  /* 0x0000380001627983 */ /* 0x010f220000100a00 */
[----:B------:R-:W-:Y:S01]  /*d160*/  UMOV UR14, UR4 ;  /* 0x00000004000e7c82 */ /* 0x000fe20008000000 */
[----:B------:R-:W-:Y:S01]  /*d170*/  FMUL.FTZ R124, R124, UR9 ;  /* 0x000000097c7c7c20 */ /* 0x000fe20008410000 */
        /* <DEDUP_REMOVED lines=9> */
[----:B------:R-:W-:-:S03]  /*d210*/  FMUL.FTZ R106, R106, UR9 ;  /* 0x000000096a6a7c20 */ /* 0x000fc60008410000 */
[----:B------:R1:W-:Y:S08]  /*d220*/  MUFU.TANH R169, R89 ;  /* 0x0000005900a97308 */ /* 0x0003f00000002400 */
[----:B------:R2:W4:Y:S08]  /*d230*/  MUFU.TANH R203, R23 ;  /* 0x0000001700cb7308 */ /* 0x0005300000002400 */
[----:B------:R-:W4:Y:S08]  /*d240*/  MUFU.TANH R171, R137 ;  /* 0x0000008900ab7308 */ /* 0x000f300000002400 */
[----:B------:R2:W-:Y:S01]  /*d250*/  MUFU.TANH R167, R91 ;  /* 0x0000005b00a77308 */ /* 0x0005e20000002400 */
[----:B---3--:R-:W-:Y:S01]  /*d260*/  R2UR UR12, R4 ;  /* 0x00000000040c72ca */ /* 0x008fe200000e0000 */
[----:B------:R-:W-:-:S02]  /*d270*/  WARPGROUP.DEPBAR.LE gsb0, 0x0 ;  /* 0x00008000000079c5 */ /* 0x000fc40000010000 */
[----:B------:R-:W-:Y:S01]  /*d280*/  R2UR UR13, R5 ;  /* 0x00000000050d72ca */ /* 0x000fe200000e0000 */
[----:B------:R-:W-:Y:S01]  /*d290*/  ULEA UR4, UR43, -UR41, 0x7 ;  /* 0x800000292b047291 */ /* 0x000fe2000f8e383f */
[----:B------:R-:W3:Y:S01]  /*d2a0*/  LDL.64 R4, [R1+0x40] ;  /* 0x0000400001047983 */ /* 0x000ee20000100a00 */
[----:B------:R-:W-:Y:S01]  /*d2b0*/  WARPGROUP.ARRIVE ;  /* 0x00000000000079c5 */ /* 0x000fe20000000000 */
[----:B-1----:R-:W-:Y:S01]  /*d2c0*/  FMUL.FTZ R90, R96, UR9 ;  /* 0x00000009605a7c20 */ /* 0x002fe20008410000 */
[----:B------:R-:W-:Y:S01]  /*d2d0*/  FMUL.FTZ R88, R94, UR9 ;  /* 0x000000095e587c20 */ /* 0x000fe20008410000 */
[----:B------:R-:W-:Y:S01]  /*d2e0*/  FMUL.FTZ R89, R95, UR9 ;  /* 0x000000095f597c20 */ /* 0x000fe20008410000 */
[----:B--2---:R-:W-:Y:S01]  /*d2f0*/  IADD3 R2, -R2, 0x8, RZ ;  /* 0x0000000802027810 */ /* 0x004fe20007ffe1ff */
[----:B------:R-:W1:Y:S01]  /*d300*/  LDC.64 R94, c[0x0][0x748] ;  /* 0x0001d200ff5e7b82 */ /* 0x000e620000000a00 */
[----:B------:R1:W-:Y:S01]  /*d310*/  MUFU.TANH R6, R126 ;  /* 0x0000007e00067308 */ /* 0x0003e20000002400 */
[----:B------:R-:W-:Y:S01]  /*d320*/  FMUL.FTZ R23, R93, UR9 ;  /* 0x000000095d177c20 */ /* 0x000fe20008410000 */
[----:B------:R-:W-:-:S02]  /*d330*/  FMUL.FTZ R91, R97, UR9 ;  /* 0x00000009615b7c20 */ /* 0x000fc40008410000 */
[----:B------:R-:W-:Y:S01]  /*d340*/  HGMMA.64x128x16.F32 R24, gdesc[UR12], R24, gsb0 ;  /* 0x01e000000c1879f0 */ /* 0x000fe20008000818 */
[----:B------:R-:W-:Y:S01]  /*d350*/  LEA R96, R3, UR4, 0x1 ;  /* 0x0000000403607c11 */ /* 0x000fe2000f8e08ff */
[----:B------:R-:W-:Y:S01]  /*d360*/  UIADD3 UR4, UR6, 0x4, URZ ;  /* 0x0000000406047890 */ /* 0x000fe2000fffe03f */
[----:B----4-:R-:W-:Y:S01]  /*d370*/  R2UR UR5, R99 ;  /* 0x00000000630572ca */ /* 0x010fe200000e0000 */
[----:B------:R-:W-:Y:S01]  /*d380*/  UMOV UR15, 0x40000040 ;  /* 0x40000040000f7882 */ /* 0x000fe20000000000 */
[----:B------:R-:W-:Y:S01]  /*d390*/  UMOV UR7, 0x40000040 ;  /* 0x4000004000077882 */ /* 0x000fe20000000000 */
[----:B------:R-:W2:Y:S01]  /*d3a0*/  MUFU.TANH R23, R23 ;  /* 0x0000001700177308 */ /* 0x000ea20000002400 */
[----:B------:R-:W-:Y:S02]  /*d3b0*/  FMUL.FTZ R93, R103, UR9 ;  /* 0x00000009675d7c20 */ /* 0x000fe40008410000 */
[----:B------:R-:W-:Y:S01]  /*d3c0*/  UMOV UR14, UR4 ;  /* 0x00000004000e7c82 */ /* 0x000fe20008000000 */
[----:B------:R-:W-:-:S04]  /*d3d0*/  IMAD.IADD R96, R7, 0x1, R96 ;  /* 0x0000000107607824 */ /* 0x000fc800078e0260 */
[----:B------:R-:W-:Y:S01]  /*d3e0*/  IMAD.IADD R221, R2, 0x1, -R96 ;  /* 0x0000000102dd7824 */ /* 0x000fe200078e0a60 */
[----:B------:R-:W-:Y:S01]  /*d3f0*/  UIADD3 UR6, UR6, 0x6, URZ ;  /* 0x0000000606067890 */ /* 0x000fe2000fffe03f */
[----:B------:R-:W4:Y:S01]  /*d400*/  MUFU.TANH R90, R90 ;  /* 0x0000005a005a7308 */ /* 0x000f220000002400 */
        /* <DEDUP_REMOVED lines=15> */
[----:B------:R-:W-:Y:S08]  /*d500*/  MUFU.TANH R156, R109 ;  /* 0x0000006d009c7308 */ /* 0x000ff00000002400 */
[----:B------:R-:W-:Y:S08]  /*d510*/  MUFU.TANH R161, R104 ;  /* 0x0000006800a17308 */ /* 0x000ff00000002400 */
[----:B------:R-:W-:Y:S01]  /*d520*/  MUFU.TANH R160, R105 ;  /* 0x0000006900a07308 */ /* 0x000fe20000002400 */
[----:B------:R-:W-:-:S07]  /*d530*/  FMUL.FTZ R110, R110, UR9 ;  /* 0x000000096e6e7c20 */ /* 0x000fce0008410000 */
[----:B------:R-:W-:Y:S01]  /*d540*/  MUFU.TANH R153, R112 ;  /* 0x0000007000997308 */ /* 0x000fe20000002400 */
[----:B------:R-:W-:Y:S02]  /*d550*/  WARPGROUP.DEPBAR.LE gsb0, 0x0 ;  /* 0x00008000000079c5 */ /* 0x000fe40000010000 */
[----:B------:R-:W1:Y:S01]  /*d560*/  LDS R224, [R224+0x400] ;  /* 0x00040000e0e07984 */ /* 0x000e620000000800 */
[----:B------:R-:W-:Y:S01]  /*d570*/  WARPGROUP.ARRIVE ;  /* 0x00000000000079c5 */ /* 0x000fe20000000000 */
[----:B------:R-:W-:-:S03]  /*d580*/  SEL R218, R95, 0x80, P1 ;  /* 0x000000805fda7807 */ /* 0x000fc60000800000 */
[----:B------:R-:W1:Y:S01]  /*d590*/  MUFU.TANH R93, R93 ;  /* 0x0000005d005d7308 */ /* 0x000e620000002400 */
[C---:B------:R-:W-:Y:S02]  /*d5a0*/  ISETP.GE.AND P3, PT, R126.reuse, RZ, PT ;  /* 0x000000ff7e00720c */ /* 0x040fe40003f66270 */
[C---:B------:R-:W-:Y:S02]  /*d5b0*/  ISETP.GE.AND P4, PT, R126.reuse, 0x1, PT ;  /* 0x000000017e00780c */ /* 0x040fe40003f86270 */
[----:B------:R-:W-:Y:S02]  /*d5c0*/  ISETP.GE.AND P1, PT, R126, 0x9, PT ;  /* 0x000000097e00780c */ /* 0x000fe40003f26270 */
[----:B------:R-:W-:Y:S01]  /*d5d0*/  R2UR UR4, R98 ;  /* 0x00000000620472ca */ /* 0x000fe200000e0000 */
[----:B------:R-:W-:Y:S01]  /*d5e0*/  MUFU.TANH R141, R124 ;  /* 0x0000007c008d7308 */ /* 0x000fe20000002400 */
[C---:B------:R-:W-:Y:S02]  /*d5f0*/  ISETP.GT.OR P3, PT, R218.reuse, RZ, !P3 ;  /* 0x000000ffda00720c */ /* 0x040fe40005f64670 */
[----:B------:R-:W-:-:S02]  /*d600*/  ISETP.GT.OR P4, PT, R218, 0x1, !P4 ;  /* 0x00000001da00780c */ /* 0x000fc40006784670 */
[----:B------:R-:W-:Y:S02]  /*d610*/  ISETP.GT.OR P1, PT, R218, 0x9, !P1 ;  /* 0x00000009da00780c */ /* 0x000fe40004f24670 */
        /* <DEDUP_REMOVED lines=11> */
[----:B------:R-:W-:-:S06]  /*d6d0*/  FMUL.FTZ R119, R119, UR9 ;  /* 0x0000000977777c20 */ /* 0x000fcc0008410000 */
        /* <DEDUP_REMOVED lines=8> */
[----:B---3--:R-:W-:-:S02]  /*d760*/  R2UR UR12, R4 ;  /* 0x00000000040c72ca */ /* 0x008fc400000e0000 */
[----:B------:R-:W-:-:S13]  /*d770*/  R2UR UR13, R5 ;  /* 0x00000000050d72ca */ /* 0x000fda00000e0000 */
[----:B------:R-:W-:Y:S01]  /*d780*/  HGMMA.64x128x16.F32 R24, gdesc[UR12], R24, gsb0 ;  /* 0x01e000000c1879f0 */ /* 0x000fe20008000818 */
[----:B------:R3:W-:Y:S02]  /*d790*/  MUFU.TANH R4, R128 ;  /* 0x0000008000047308 */ /* 0x0007e40000002400 */
[----:B---3--:R-:W-:Y:S02]  /*d7a0*/  SEL R128, R94, 0x80, !P0 ;  /* 0x000000805e807807 */ /* 0x008fe40004000000 */
        /* <DEDUP_REMOVED lines=49> */
[----:B------:R-:W-:-:S06]  /*dac0*/  WARPGROUP.ARRIVE ;  /* 0x00000000000079c5 */ /* 0x000fcc0000000000 */
[----:B------:R-:W-:Y:S01]  /*dad0*/  HGMMA.64x128x16.F32 R24, gdesc[UR4], R24, gsb0 ;  /* 0x01e00000041879f0 */ /* 0x000fe20008000818 */
[----:B------:R-:W-:Y:S01]  /*dae0*/  FSEL R122, R169, -INF , !P3 ;  /* 0xff800000a97a7808 */ /* 0x000fe20005800000 */
[----:B------:R-:W3:Y:S01]  /*daf0*/  MUFU.TANH R155, R110 ;  /* 0x0000006e009b7308 */ /* 0x000ee20000002400 */
        /* <DEDUP_REMOVED lines=12> */
[----:B----4-:R-:W-:Y:S01]  /*dbc0*/  FSEL R103, R90, -INF , !P0 ;  /* 0xff8000005a677808 */ /* 0x010fe20004000000 */
[----:B------:R-:W-:Y:S01]  /*dbd0*/  FMUL.FTZ R138, R129, UR9 ;  /* 0x00000009818a7c20 */ /* 0x000fe20008410000 */
[----:B-1----:R-:W-:Y:S01]  /*dbe0*/  FSEL R109, R91, -INF , !P1 ;  /* 0xff8000005b6d7808 */ /* 0x002fe20004800000 */
[----:B------:R1:W-:Y:S01]  /*dbf0*/  MUFU.TANH R146, R119 ;  /* 0x0000007700927308 */ /* 0x0003e20000002400 */
[C---:B------:R-:W-:Y:S01]  /*dc00*/  ISETP.GE.AND P0, PT, R128.reuse, 0x28, PT ;  /* 0x000000288000780c */ /* 0x040fe20003f06270 */
[----:B------:R-:W4:Y:S01]  /*dc10*/  SHFL.IDX PT, R226, R224, R9, 0x1f ;  /* 0x00001f09e0e27589 */ /* 0x000f2200000e0000 */
[----:B------:R-:W-:-:S02]  /*dc20*/  ISETP.GE.AND P1, PT, R128, 0x29, PT ;  /* 0x000000298000780c */ /* 0x000fc40003f26270 */
[C---:B------:R-:W-:Y:S01]  /*dc30*/  IADD3 R231, R9.reuse, 0x8, RZ ;  /* 0x0000000809e77810 */ /* 0x040fe20007ffe0ff */
[----:B------:R-:W-:Y:S01]  /*dc40*/  VIADD R232, R9, 0xc ;  /* 0x0000000c09e87836 */ /* 0x000fe20000000000 */
[C---:B------:R-:W-:Y:S01]  /*dc50*/  ISETP.GT.OR P2, PT, R218.reuse, 0x38, !P2 ;  /* 0x00000038da00780c */ /* 0x040fe20005744670 */
[----:B------:R-:W4:Y:S01]  /*dc60*/  MUFU.TANH R149, R115 ;  /* 0x0000007300957308 */ /* 0x000f220000002400 */
[----:B------:R-:W-:Y:S01]  /*dc70*/  ISETP.GT.OR P3, PT, R218, 0x39, !P3 ;  /* 0x00000039da00780c */ /* 0x000fe20005f64670 */
[----:B------:R-:W-:Y:S01]  /*dc80*/  ULDC UR4, c[0x0][0x744] ;  /* 0x0001d10000047ab9 */ /* 0x000fe20000000800 */
        /* <DEDUP_REMOVED lines=31> */
[----:B-1----:R-:W-:Y:S02]  /*de80*/  FSEL R119, R160, -INF , !P1 ;  /* 0xff800000a0777808 */ /* 0x002fe40004800000 */
[----:B------:R-:W-:-:S02]  /*de90*/  ISETP.GE.AND P0, PT, R126, 0x58, PT ;  /* 0x000000587e00780c */ /* 0x000fc40003f06270 */
[----:B------:R-:W-:Y:S02]  /*dea0*/  ISETP.GE.AND P1, PT, R126, 0x59, PT ;  /* 0x000000597e00780c */ /* 0x000fe40003f26270 */
[C---:B------:R-:W-:Y:S02]  /*deb0*/  ISETP.GT.OR P2, PT, R218.reuse, 0x48, !P2 ;  /* 0x00000048da00780c */ /* 0x040fe40005744670 */
[C---:B------:R-:W-:Y:S02]  /*dec0*/  ISETP.GT.OR P3, PT, R218.reuse, 0x49, !P3 ;  /* 0x00000049da00780c */ /* 0x040fe40005f64670 */
[C---:B------:R-:W-:Y:S02]  /*ded0*/  ISETP.GT.OR P5, PT, R218.reuse, 0x50, !P5 ;  /* 0x00000050da00780c */ /* 0x040fe40006fa4670 */
[C---:B------:R-:W-:Y:S02]  /*dee0*/  ISETP.GT.OR P4, PT, R218.reuse, 0x51, !P4 ;  /* 0x00000051da00780c */ /* 0x040fe40006784670 */
[----:B------:R-:W-:-:S02]  /*def0*/  ISETP.GT.OR P0, PT, R218, 0x58, !P0 ;  /* 0x00000058da00780c */ /* 0x000fc40004704670 */
[----:B------:R-:W-:Y:S01]  /*df00*/  ISETP.GT.OR P1, PT, R218, 0x59, !P1 ;  /* 0x00000059da00780c */ /* 0x000fe20004f24670 */
[----:B------:R-:W1:Y:S01]  /*df10*/  MUFU.TANH R147, R118 ;  /* 0x0000007600937308 */ /* 0x000e620000002400 */
        /* <DEDUP_REMOVED lines=20> */
[----:B---3--:R-:W-:Y:S02]  /*e060*/  FSEL R111, R155, -INF , !P5 ;  /* 0xff8000009b6f7808 */ /* 0x008fe40006800000 */
[----:B--2---:R-:W-:Y:S02]  /*e070*/  FSEL R104, R154, -INF , !P4 ;  /* 0xff8000009a687808 */ /* 0x004fe40006000000 */
[----:B------:R-:W-:-:S02]  /*e080*/  ISETP.GE.AND P2, PT, R128, 0x58, PT ;  /* 0x000000588000780c */ /* 0x000fc40003f46270 */
[----:B------:R-:W-:Y:S02]  /*e090*/  ISETP.GE.AND P3, PT, R128, 0x59, PT ;  /* 0x000000598000780c */ /* 0x000fe40003f66270 */
[C---:B------:R-:W-:Y:S02]  /*e0a0*/  ISETP.GE.AND P5, PT, R126.reuse, 0x60, PT ;  /* 0x000000607e00780c */ /* 0x040fe40003fa6270 */
[C---:B------:R-:W-:Y:S02]  /*e0b0*/  ISETP.GE.AND P4, PT, R126.reuse, 0x61, PT ;  /* 0x000000617e00780c */ /* 0x040fe40003f86270 */
[----:B------:R-:W-:Y:S02]  /*e0c0*/  FSEL R100, R151, -INF , !P0 ;  /* 0xff80000097647808 */ /* 0x000fe40004000000 */
[----:B----4-:R-:W-:Y:S02]  /*e0d0*/  FSEL R115, R149, -INF , !P1 ;  /* 0xff80000095737808 */ /* 0x010fe40004800000 */
        /* <DEDUP_REMOVED lines=8> */
[----:B------:R2:W3:Y:S01]  /*e160*/  MUFU.TANH R5, R127 ;  /* 0x0000007f00057308 */ /* 0x0004e20000002400 */
[----:B-1----:R-:W-:Y:S02]  /*e170*/  FSEL R95, R147, -INF , !P2 ;  /* 0xff800000935f7808 */ /* 0x002fe40005000000 */
        /* <DEDUP_REMOVED lines=8> */
[----:B--2---:R-:W-:Y:S02]  /*e200*/  FSEL R127, R141, -INF , !P0 ;  /* 0xff8000008d7f7808 */ /* 0x004fe40004000000 */
[----:B------:R-:W-:Y:S02]  /*e210*/  FSEL R126, R140, -INF , !P1 ;  /* 0xff8000008c7e7808 */ /* 0x000fe40004800000 */
[----:B------:R-:W-:-:S02]  /*e220*/  ISETP.GE.AND P0, PT, R128, 0x60, PT ;  /* 0x000000608000780c */ /* 0x000fc40003f06270 */
[----:B------:R-:W-:Y:S02]  /*e230*/  ISETP.GE.AND P1, PT, R128, 0x61, PT ;  /* 0x000000618000780c */ /* 0x000fe40003f26270 */
[----:B------:R-:W-:Y:S02]  /*e240*/  ISETP.GT.OR P2, PT, R218, 0x70, !P2 ;  /* 0x00000070da00780c */ /* 0x000fe40005744670 */
[C---:B------:R-:W-:Y:S02]  /*e250*/  ISETP.GT.OR P0, PT, R221.reuse, 0x60, !P0 ;  /* 0x00000060dd00780c */ /* 0x040fe40004704670 */
[----:B------:R-:W-:Y:S02]  /*e260*/  ISETP.GT.OR P1, PT, R221, 0x61, !P1 ;  /* 0x00000061dd00780c */ /* 0x000fe40004f24670 */
[----:B-1----:R-:W-:Y:S02]  /*e270*/  FSEL R130, R4, -INF , !P2 ;  /* 0xff80000004827808 */ /* 0x002fe40005000000 */
[----:B------:R-:W-:-:S02]  /*e280*/  FSEL R131, R143, -INF , !P0 ;  /* 0xff8000008f837808 */ /* 0x000fc40004000000 */
[----:B------:R-:W-:Y:S02]  /*e290*/  FSEL R137, R142, -INF , !P1 ;  /* 0xff8000008e897808 */ /* 0x000fe40004800000 */
[C---:B------:R-:W-:Y:S02]  /*e2a0*/  ISETP.GE.AND P2, PT, R128.reuse, 0x68, PT ;  /* 0x000000688000780c */ /* 0x040fe40003f46270 */
[C---:B------:R-:W-:Y:S02]  /*e2b0*/  ISETP.GE.AND P0, PT, R128.reuse, 0x69, PT ;  /* 0x000000698000780c */ /* 0x040fe40003f06270 */
[----:B------:R-:W-:Y:S02]  /*e2c0*/  ISETP.GE.AND P1, PT, R128, 0x70, PT ;  /* 0x000000708000780c */ /* 0x000fe40003f26270 */
[C---:B------:R-:W-:Y:S02]  /*e2d0*/  ISETP.GT.OR P2, PT, R221.reuse, 0x68, !P2 ;  /* 0x00000068dd00780c */ /* 0x040fe40005744670 */
[----:B------:R-:W-:-:S02]  /*e2e0*/  ISETP.GT.OR P0, PT, R221, 0x69, !P0 ;  /* 0x00000069dd00780c */ /* 0x000fc40004704670 */
[----:B------:R-:W-:Y:S02]  /*e2f0*/  ISETP.GT.OR P1, PT, R221, 0x70, !P1 ;  /* 0x00000070dd00780c */ /* 0x000fe40004f24670 */
[----:B------:R-:W-:Y:S02]  /*e300*/  R2UR UR8, R136 ;  /* 0x00000000880872ca */ /* 0x000fe400000e0000 */
[----:B------:R-:W-:Y:S02]  /*e310*/  FSEL R129, R6, -INF , !P2 ;  /* 0xff80000006817808 */ /* 0x000fe40005000000 */
[----:B---3--:R-:W-:Y:S02]  /*e320*/  FSEL R139, R5, -INF , !P0 ;  /* 0xff800000058b7808 */ /* 0x008fe40004000000 */
[----:B----4-:R-:W-:Y:S02]  /*e330*/  FSEL R136, R2, -INF , !P1 ;  /* 0xff80000002887808 */ /* 0x010fe40004800000 */
[----:B------:R-:W-:-:S02]  /*e340*/  ISETP.GE.AND P2, PT, R128, 0x71, PT ;  /* 0x000000718000780c */ /* 0x000fc40003f46270 */
        /* <DEDUP_REMOVED lines=19> */
[----:B--2---:R-:W-:Y:S01]  /*e480*/  FFMA.FTZ R216, R216, UR4, -R218 ;  /* 0x00000004d8d87c23 */ /* 0x004fe200080108da */
[C---:B------:R-:W-:Y:S02]  /*e490*/  VIADD R27, R9.reuse, 0x10 ;  /* 0x00000010091b7836 */ /* 0x040fe40000000000 */
[----:B------:R-:W-:Y:S01]  /*e4a0*/  FADD.FTZ R226, R26, -R226 ;  /* 0x800000e21ae27221 */ /* 0x000fe20000010000 */
[----:B------:R-:W-:Y:S01]  /*e4b0*/  IADD3 R221, R9, 0x14, RZ ;  /* 0x0000001409dd7810 */ /* 0x000fe20007ffe0ff */
[----:B------:R-:W-:-:S02]  /*e4c0*/  FFMA.FTZ R26, R214, UR4, -R218 ;  /* 0x00000004d61a7c23 */ /* 0x000fc400080108da */
[----:B------:R2:W4:Y:S01]  /*e4d0*/  MUFU.EX2 R214, R216 ;  /* 0x000000d800d67308 */ /* 0x0005220000000800 */
[----:B------:R-:W4:Y:S01]  /*e4e0*/  SHFL.IDX PT, R231, R17, R231, 0x1f ;  /* 0x00001fe711e77589 */ /* 0x000f2200000e0000 */
[--C-:B---3--:R-:W-:Y:S01]  /*e4f0*/  FADD.FTZ R218, R30, -R24.reuse ;  /* 0x800000181eda7221 */ /* 0x108fe20000010000 */
[----:B--2---:R-:W-:Y:S02]  /*e500*/  FADD.FTZ R216, R28, -R24 ;  /* 0x800000181cd87221 */ /* 0x004fe40000010000 */
[----:B------:R-:W2:Y:S04]  /*e510*/  SHFL.IDX PT, R28, R224, R27, 0x1f ;  /* 0x00001f1be01c7589 */ /* 0x000ea800000e0000 */
[----:B------:R1:W-:Y:S04]  /*e520*/  SHFL.IDX PT, R27, R224, R221, 0x1f ;  /* 0x00001fdde01b7589 */ /* 0x0003e800000e0000 */
[----:B------:R3:W2:Y:S01]  /*e530*/  SHFL.IDX PT, R30, R17, R232, 0x1f ;  /* 0x00001fe8111e7589 */ /* 0x0006a200000e0000 */
[----:B-1----:R-:W-:Y:S01]  /*e540*/  FADD.FTZ R221, R29, -R223 ;  /* 0x800000df1ddd7221 */ /* 0x002fe20000010000 */
[----:B------:R-:W-:-:S02]  /*e550*/  VIADD R29, R9, 0x18 ;  /* 0x00000018091d7836 */ /* 0x000fc40000000000 */
[----:B------:R-:W-:Y:S01]  /*e560*/  FADD.FTZ R223, R31, -R223 ;  /* 0x800000df1fdf7221 */ /* 0x000fe20000010000 */
[----:B------:R-:W-:-:S03]  /*e570*/  IADD3 R31, R9, 0x10, RZ ;  /* 0x00000010091f7810 */ /* 0x000fc60007ffe0ff */
[----:B------:R-:W1:Y:S04]  /*e580*/  SHFL.IDX PT, R29, R224, R29, 0x1f ;  /* 0x00001f1de01d7589 */ /* 0x000e6800000e0000 */
[----:B------:R-:W1:Y:S01]  /*e590*/  SHFL.IDX PT, R31, R17, R31, 0x1f ;  /* 0x00001f1f111f7589 */ /* 0x000e6200000e0000 */
[----:B---3--:R-:W-:Y:S01]  /*e5a0*/  VIADD R232, R9, 0x1c ;  /* 0x0000001c09e87836 */ /* 0x008fe20000000000 */
[----:B------:R3:W1:Y:S01]  /*e5b0*/  MUFU.EX2 R24, R26 ;  /* 0x0000001a00187308 */ /* 0x0006620000000800 */
[----:B------:R-:W-:-:S04]  /*e5c0*/  FFMA.FTZ R219, R219, UR4, -R25 ;  /* 0x00000004dbdb7c23 */ /* 0x000fc80008010819 */
[----:B------:R1:W-:Y:S01]  /*e5d0*/  SHFL.IDX PT, R232, R224, R232, 0x1f ;  /* 0x00001fe8e0e87589 */ /* 0x0003e200000e0000 */
[----:B---3--:R-:W-:Y:S01]  /*e5e0*/  FFMA.FTZ R26, R228, UR4, -R25 ;  /* 0x00000004e41a7c23 */ /* 0x008fe20008010819 */
[--C-:B----4-:R-:W-:Y:S01]  /*e5f0*/  FFMA.FTZ R25, R225, UR4, -R231.reuse ;  /* 0x00000004e1197c23 */ /* 0x110fe200080108e7 */
[----:B------:R-:W-:Y:S01]  /*e600*/  FFMA.FTZ R231, R222, UR4, -R231 ;  /* 0x00000004dee77c23 */ /* 0x000fe200080108e7 */
[--C-:B--2---:R-:W-:Y:S01]  /*e610*/  FADD.FTZ R222, R32, -R28.reuse ;  /* 0x8000001c20de7221 */ /* 0x104fe20000010000 */
[----:B------:R-:W-:Y:S02]  /*e620*/  VIADD R32, R9, 0x14 ;  /* 0x0000001409207836 */ /* 0x000fe40000000000 */
[----:B-1----:R-:W-:Y:S01]  /*e630*/  FADD.FTZ R224, R34, -R28 ;  /* 0x8000001c22e07221 */ /* 0x002fe20000010000 */
[--C-:B------:R-:W-:Y:S01]  /*e640*/  FFMA.FTZ R28, R220, UR4, -R30.reuse ;  /* 0x00000004dc1c7c23 */ /* 0x100fe2000801081e */
[----:B------:R-:W-:Y:S01]  /*e650*/  FFMA.FTZ R30, R217, UR4, -R30 ;  /* 0x00000004d91e7c23 */ /* 0x000fe2000801081e */
[--C-:B------:R-:W-:Y:S01]  /*e660*/  FADD.FTZ R217, R36, -R29.reuse ;  /* 0x8000001d24d97221 */ /* 0x100fe20000010000 */
[----:B------:R-:W-:Y:S01]  /*e670*/  FADD.FTZ R220, R38, -R29 ;  /* 0x8000001d26dc7221 */ /* 0x000fe20000010000 */
[----:B------:R-:W1:Y:S01]  /*e680*/  SHFL.IDX PT, R32, R17, R32, 0x1f ;  /* 0x00001f2011207589 */ /* 0x000e6200000e0000 */
[--C-:B------:R-:W-:Y:S01]  /*e690*/  FFMA.FTZ R29, R215, UR4, -R31.reuse ;  /* 0x00000004d71d7c23 */ /* 0x100fe2000801081f */
[----:B------:R-:W-:Y:S01]  /*e6a0*/  FFMA.FTZ R31, R213, UR4, -R31 ;  /* 0x00000004d51f7c23 */ /* 0x000fe2000801081f */
[----:B------:R-:W-:Y:S01]  /*e6b0*/  FFMA.FTZ R213, -R18, R18, 1 ;  /* 0x3f80000012d57423 */ /* 0x000fe20000010112 */
[----:B------:R-:W-:Y:S01]  /*e6c0*/  FMUL.FTZ R229, R214, R229 ;  /* 0x000000e5d6e57220 */ /* 0x000fe20000410000 */
[----:B------:R-:W-:-:S03]  /*e6d0*/  VIADD R34, R9, 0x18 ;  /* 0x0000001809227836 */ /* 0x000fc60000000000 */
[----:B------:R-:W-:Y:S01]  /*e6e0*/  FMUL.FTZ R213, R213, R229 ;  /* 0x000000e5d5d57220 */ /* 0x000fe20000410000 */
[----:B------:R-:W-:Y:S01]  /*e6f0*/  IADD3 R229, R9, 0x1c, RZ ;  /* 0x0000001c09e57810 */ /* 0x000fe20007ffe0ff */
[--C-:B------:R-:W-:Y:S02]  /*e700*/  FADD.FTZ R225, R33, -R27.reuse ;  /* 0x8000001b21e17221 */ /* 0x100fe40000010000 */
[----:B------:R-:W2:Y:S04]  /*e710*/  SHFL.IDX PT, R33, R17, R34, 0x1f ;  /* 0x00001f2211217589 */ /* 0x000ea800000e0000 */
[----:B------:R-:W3:Y:S01]  /*e720*/  SHFL.IDX PT, R34, R17, R229, 0x1f ;  /* 0x00001fe511227589 */ /* 0x000ee200000e0000 */
[----:B------:R-:W-:Y:S01]  /*e730*/  FMUL.FTZ R226, R24, R226 ;  /* 0x000000e218e27220 */ /* 0x000fe20000410000 */
[----:B------:R-:W4:Y:S01]  /*e740*/  MUFU.EX2 R219, R219 ;  /* 0x000000db00db7308 */ /* 0x000f220000000800 */
[----:B------:R-:W-:Y:S01]  /*e750*/  FADD.FTZ R228, R35, -R27 ;  /* 0x8000001b23e47221 */ /* 0x000fe20000010000 */
[--C-:B-1----:R-:W-:Y:S01]  /*e760*/  FFMA.FTZ R211, R211, UR4, -R32.reuse ;  /* 0x00000004d3d37c23 */ /* 0x102fe20008010820 */
[----:B------:R-:W-:Y:S01]  /*e770*/  FFMA.FTZ R32, R210, UR4, -R32 ;  /* 0x00000004d2207c23 */ /* 0x000fe20008010820 */
[----:B------:R-:W-:Y:S01]  /*e780*/  FFMA.FTZ R210, -R19, R19, 1 ;  /* 0x3f80000013d27423 */ /* 0x000fe20000010113 */
[----:B------:R-:W1:Y:S03]  /*e790*/  SHFL.IDX PT, R35, R15, R9, 0x1f ;  /* 0x00001f090f237589 */ /* 0x000e6600000e0000 */
[----:B------:R2:W-:Y:S01]  /*e7a0*/  MUFU.EX2 R18, R31 ;  /* 0x0000001f00127308 */ /* 0x0005e20000000800 */
[----:B------:R-:W-:Y:S01]  /*e7b0*/  FMUL.FTZ R210, R210, R226 ;  /* 0x000000e2d2d27220 */ /* 0x000fe20000410000 */
[C---:B------:R-:W-:Y:S01]  /*e7c0*/  VIADD R226, R9.reuse, 0x4 ;  /* 0x0000000409e27836 */ /* 0x040fe20000000000 */
[----:B------:R-:W-:-:S05]  /*e7d0*/  IADD3 R36, R9, 0xc, RZ ;  /* 0x0000000c09247810 */ /* 0x000fca0007ffe0ff */
[----:B------:R4:W-:Y:S01]  /*e7e0*/  MUFU.EX2 R19, R32 ;  /* 0x0000002000137308 */ /* 0x0009e20000000800 */
[--C-:B--2---:R-:W-:Y:S01]  /*e7f0*/  FFMA.FTZ R31, R208, UR4, -R33.reuse ;  /* 0x00000004d01f7c23 */ /* 0x104fe20008010821 */
[----:B----4-:R-:W-:Y:S01]  /*e800*/  FFMA.FTZ R32, R209, UR4, -R33 ;  /* 0x00000004d1207c23 */ /* 0x010fe20008010821 */
[--C-:B---3--:R-:W-:Y:S01]  /*e810*/  FFMA.FTZ R33, R206, UR4, -R34.reuse ;  /* 0x00000004ce217c23 */ /* 0x108fe20008010822 */
[----:B------:R-:W-:Y:S02]  /*e820*/  FFMA.FTZ R34, R207, UR4, -R34 ;  /* 0x00000004cf227c23 */ /* 0x000fe40008010822 */
[----:B------:R-:W-:Y:S02]  /*e830*/  SHFL.IDX PT, R207, R15, R226, 0x1f ;  /* 0x00001fe20fcf7589 */ /* 0x000fe400000e0000 */
[----:B------:R2:W-:Y:S01]  /*e840*/  MUFU.EX2 R27, R231 ;  /* 0x000000e7001b7308 */ /* 0x0005e20000000800 */
[----:B------:R-:W-:Y:S01]  /*e850*/  FFMA.FTZ R208, -R230, R230, 1 ;  /* 0x3f800000e6d07423 */ /* 0x000fe200000101e6 */
[----:B------:R-:W-:Y:S01]  /*e860*/  FMUL.FTZ R227, R219, R227 ;  /* 0x000000e3dbe37220 */ /* 0x000fe20000410000 */
[----:B------:R-:W-:-:S02]  /*e870*/  VIADD R215, R9, 0x8 ;  /* 0x0000000809d77836 */ /* 0x000fc40000000000 */
[----:B--2---:R-:W-:Y:S02]  /*e880*/  FADD.FTZ R231, R37, -R232 ;  /* 0x800000e825e77221 */ /* 0x004fe40000010000 */
[----:B------:R2:W3:Y:S01]  /*e890*/  SHFL.IDX PT, R37, R15, R36, 0x1f ;  /* 0x00001f240f257589 */ /* 0x0004e200000e0000 */
[----:B------:R-:W-:Y:S01]  /*e8a0*/  FMUL.FTZ R208, R208, R227 ;  /* 0x000000e3d0d07220 */ /* 0x000fe20000410000 */
[----:B------:R4:W-:Y:S01]  /*e8b0*/  MUFU.EX2 R17, R211 ;  /* 0x000000d300117308 */ /* 0x0009e20000000800 */
[C---:B------:R-:W-:Y:S01]  /*e8c0*/  VIADD R227, R9.reuse, 0x10 ;  /* 0x0000001009e37836 */ /* 0x040fe20000000000 */
[----:B------:R-:W3:Y:S01]  /*e8d0*/  SHFL.IDX PT, R209, R15, R215, 0x1f ;  /* 0x00001fd70fd17589 */ /* 0x000ee200000e0000 */
[--C-:B-1----:R-:W-:Y:S01]  /*e8e0*/  FFMA.FTZ R204, R204, UR4, -R35.reuse ;  /* 0x00000004cccc7c23 */ /* 0x102fe20008010823 */
[C---:B------:R-:W-:Y:S01]  /*e8f0*/  IADD3 R230, R9.reuse, 0x18, RZ ;  /* 0x0000001809e67810 */ /* 0x040fe20007ffe0ff */
[----:B----4-:R-:W-:Y:S02]  /*e900*/  VIADD R211, R9, 0x14 ;  /* 0x0000001409d37836 */ /* 0x010fe40000000000 */
[----:B--2---:R-:W-:-:S02]  /*e910*/  FFMA.FTZ R36, R205, UR4, -R35 ;  /* 0x00000004cd247c23 */ /* 0x004fc40008010823 */
[----:B------:R-:W1:Y:S04]  /*e920*/  SHFL.IDX PT, R205, R15, R227, 0x1f ;  /* 0x00001fe30fcd7589 */ /* 0x000e6800000e0000 */
[----:B------:R-:W2:Y:S01]  /*e930*/  SHFL.IDX PT, R38, R15, R211, 0x1f ;  /* 0x00001fd30f267589 */ /* 0x000ea200000e0000 */
[----:B------:R-:W-:Y:S01]  /*e940*/  FADD.FTZ R232, R39, -R232 ;  /* 0x800000e827e87221 */ /* 0x000fe20000010000 */
[----:B------:R4:W-:Y:S02]  /*e950*/  MUFU.EX2 R35, R204 ;  /* 0x000000cc00237308 */ /* 0x0009e40000000800 */
[----:B------:R-:W2:Y:S01]  /*e960*/  SHFL.IDX PT, R39, R15, R230, 0x1f ;  /* 0x00001fe60f277589 */ /* 0x000ea200000e0000 */
[----:B---3--:R-:W-:Y:S01]  /*e970*/  FFMA.FTZ R120, R120, UR4, -R37 ;  /* 0x0000000478787c23 */ /* 0x008fe20008010825 */
        /* <DEDUP_REMOVED lines=9> */
[----:B------:R-:W-:Y:S02]  /*ea10*/  VIADD R209, R9, 0xc ;  /* 0x0000000c09d17836 */ /* 0x000fe40000000000 */
[--C-:B------:R-:W-:Y:S01]  /*ea20*/  FFMA.FTZ R123, R103, UR4, -R205.reuse ;  /* 0x00000004677b7c23 */ /* 0x100fe200080108cd */
[----:B---3--:R3:W-:Y:S01]  /*ea30*/  MUFU.EX2 R15, R204 ;  /* 0x000000cc000f7308 */ /* 0x0087e20000000800 */
[--C-:B--2---:R-:W-:Y:S01]  /*ea40*/  FFMA.FTZ R109, R109, UR4, -R38.reuse ;  /* 0x000000046d6d7c23 */ /* 0x104fe20008010826 */
[----:B------:R-:W-:Y:S01]  /*ea50*/  FFMA.FTZ R103, R94, UR4, -R38 ;  /* 0x000000045e677c23 */ /* 0x000fe20008010826 */
[----:B------:R-:W-:Y:S01]  /*ea60*/  FFMA.FTZ R114, R114, UR4, -R205 ;  /* 0x0000000472727c23 */ /* 0x000fe200080108cd */
[----:B------:R-:W-:-:S04]  /*ea70*/  FFMA.FTZ R112, R112, UR4, -R39 ;  /* 0x0000000470707c23 */ /* 0x000fc80008010827 */
[----:B------:R2:W-:Y:S01]  /*ea80*/  MUFU.EX2 R38, R206 ;  /* 0x000000ce00267308 */ /* 0x0005e20000000800 */
[----:B---3--:R-:W3:Y:S01]  /*ea90*/  SHFL.IDX PT, R204, R10, R9, 0x1f ;  /* 0x00001f090acc7589 */ /* 0x008ee200000e0000 */
[----:B------:R-:W-:Y:S01]  /*eaa0*/  FFMA.FTZ R107, R107, UR4, -R39 ;  /* 0x000000046b6b7c23 */ /* 0x000fe20008010827 */
[----:B----4-:R-:W-:Y:S01]  /*eab0*/  FFMA.FTZ R205, R97, UR4, -R122 ;  /* 0x0000000461cd7c23 */ /* 0x010fe2000801087a */
[--C-:B------:R-:W-:Y:S01]  /*eac0*/  FFMA.FTZ R119, R119, UR4, -R124.reuse ;  /* 0x0000000477777c23 */ /* 0x100fe2000801087c */
[----:B--2---:R-:W2:Y:S03]  /*ead0*/  SHFL.IDX PT, R206, R10, R209, 0x1f ;  /* 0x00001fd10ace7589 */ /* 0x004ea600000e0000 */
[----:B------:R4:W-:Y:S01]  /*eae0*/  MUFU.EX2 R39, R125 ;  /* 0x0000007d00277308 */ /* 0x0009e20000000800 */
[----:B------:R-:W-:Y:S01]  /*eaf0*/  FFMA.FTZ R124, R98, UR4, -R124 ;  /* 0x00000004627c7c23 */ /* 0x000fe2000801087c */
[----:B------:R-:W2:Y:S04]  /*eb00*/  SHFL.IDX PT, R97, R10, R227, 0x1f ;  /* 0x00001fe30a617589 */ /* 0x000ea800000e0000 */
[----:B------:R-:W-:Y:S04]  /*eb10*/  SHFL.IDX PT, R98, R10, R230, 0x1f ;  /* 0x00001fe60a627589 */ /* 0x000fe800000e0000 */
[----:B----4-:R-:W4:Y:S01]  /*eb20*/  SHFL.IDX PT, R125, R10, R211, 0x1f ;  /* 0x00001fd30a7d7589 */ /* 0x010f2200000e0000 */
[----:B------:R1:W-:Y:S02]  /*eb30*/  MUFU.EX2 R94, R120 ;  /* 0x00000078005e7308 */ /* 0x0003e40000000800 */
[----:B-1----:R-:W-:-:S02]  /*eb40*/  FFMA.FTZ R120, R99, UR4, -R207 ;  /* 0x0000000463787c23 */ /* 0x002fc400080108cf */
[----:B------:R-:W1:Y:S04]  /*eb50*/  SHFL.IDX PT, R99, R12, R9, 0x1f ;  /* 0x00001f090c637589 */ /* 0x000e6800000e0000 */
[----:B------:R-:W1:Y:S01]  /*eb60*/  MUFU.EX2 R29, R29 ;  /* 0x0000001d001d7308 */ /* 0x000e620000000800 */
[--C-:B---3--:R-:W-:Y:S01]  /*eb70*/  FFMA.FTZ R117, R117, UR4, -R204.reuse ;  /* 0x0000000475757c23 */ /* 0x108fe200080108cc */
[----:B------:R-:W-:Y:S01]  /*eb80*/  FFMA.FTZ R106, R106, UR4, -R204 ;  /* 0x000000046a6a7c23 */ /* 0x000fe200080108cc */
[--C-:B--2---:R-:W-:Y:S01]  /*eb90*/  FFMA.FTZ R105, R105, UR4, -R206.reuse ;  /* 0x0000000469697c23 */ /* 0x104fe200080108ce */
        /* <DEDUP_REMOVED lines=59> */
[--C-:B------:R-:W-:Y:S01]  /*ef50*/  FFMA.FTZ R206, R206, UR4, -R112.reuse ;  /* 0x00000004cece7c23 */ /* 0x100fe20008010870 */
[----:B------:R-:W-:Y:S01]  /*ef60*/  FFMA.FTZ R207, R207, UR4, -R112 ;  /* 0x00000004cfcf7c23 */ /* 0x000fe20008010870 */
[----:B------:R3:W-:Y:S01]  /*ef70*/  MUFU.EX2 R95, R109 ;  /* 0x0000006d005f7308 */ /* 0x0007e20000000800 */
[----:B------:R-:W-:Y:S01]  /*ef80*/  FMUL.FTZ R112, R235, R221 ;  /* 0x000000ddeb707220 */ /* 0x000fe20000410000 */
[--C-:B------:R-:W-:Y:S01]  /*ef90*/  FADD.FTZ R45, R45, -R217.reuse ;  /* 0x800000d92d2d7221 */ /* 0x100fe20000010000 */
[----:B------:R-:W-:Y:S01]  /*efa0*/  FADD.FTZ R47, R47, -R217 ;  /* 0x800000d92f2f7221 */ /* 0x000fe20000010000 */
[----:B------:R-:W4:Y:S04]  /*efb0*/  SHFL.IDX PT, R221, R14, R226, 0x1f ;  /* 0x00001fe20edd7589 */ /* 0x000f2800000e0000 */
[----:B------:R-:W-:Y:S04]  /*efc0*/  LDS R217, [R11+0x400] ;  /* 0x000400000bd97984 */ /* 0x000fe80000000800 */
[----:B---3--:R2:W-:Y:S01]  /*efd0*/  SHFL.IDX PT, R109, R12, R227, 0x1f ;  /* 0x00001fe30c6d7589 */ /* 0x0085e200000e0000 */
[----:B------:R-:W3:Y:S01]  /*efe0*/  MUFU.EX2 R36, R36 ;  /* 0x0000002400247308 */ /* 0x000ee20000000800 */
[----:B--2---:R-:W-:-:S02]  /*eff0*/  FMUL.FTZ R227, R32, R220 ;  /* 0x000000dc20e37220 */ /* 0x004fc40000410000 */
[----:B------:R-:W2:Y:S01]  /*f000*/  SHFL.IDX PT, R220, R14, R229, 0x1f ;  /* 0x00001fe50edc7589 */ /* 0x000ea200000e0000 */
[--C-:B-1----:R-:W-:Y:S01]  /*f010*/  FADD.FTZ R40, R40, -R218.reuse ;  /* 0x800000da28287221 */ /* 0x102fe20000010000 */
[----:B------:R-:W-:Y:S01]  /*f020*/  FFMA.FTZ R20, -R20, R20, 1 ;  /* 0x3f80000014147423 */ /* 0x000fe20000010114 */
[----:B------:R-:W-:Y:S01]  /*f030*/  FMUL.FTZ R224, R18, R224 ;  /* 0x000000e012e07220 */ /* 0x000fe20000410000 */
[----:B------:R-:W-:Y:S01]  /*f040*/  IADD3 R235, R9, 0x10, RZ ;  /* 0x0000001009eb7810 */ /* 0x000fe20007ffe0ff */
[----:B------:R-:W-:Y:S01]  /*f050*/  FMUL.FTZ R225, R17, R225 ;  /* 0x000000e111e17220 */ /* 0x000fe20000410000 */
[----:B------:R-:W-:Y:S01]  /*f060*/  FADD.FTZ R42, R42, -R218 ;  /* 0x800000da2a2a7221 */ /* 0x000fe20000010000 */
[----:B------:R-:W-:Y:S01]  /*f070*/  FFMA.FTZ R11, -R170, R170, 1 ;  /* 0x3f800000aa0b7423 */ /* 0x000fe200000101aa */
[----:B------:R-:W-:Y:S01]  /*f080*/  FMUL.FTZ R40, R35, R40 ;  /* 0x0000002823287220 */ /* 0x000fe20000410000 */
[----:B------:R-:W-:Y:S01]  /*f090*/  FFMA.FTZ R21, -R21, R21, 1 ;  /* 0x3f80000015157423 */ /* 0x000fe20000010115 */
[----:B------:R-:W-:-:S02]  /*f0a0*/  VIADD R234, R9, 0x14 ;  /* 0x0000001409ea7836 */ /* 0x000fc40000000000 */
[--C-:B----4-:R-:W-:Y:S01]  /*f0b0*/  FADD.FTZ R41, R41, -R221.reuse ;  /* 0x800000dd29297221 */ /* 0x110fe20000010000 */
[----:B------:R-:W1:Y:S01]  /*f0c0*/  MUFU.EX2 R30, R30 ;  /* 0x0000001e001e7308 */ /* 0x000e620000000800 */
[----:B------:R-:W-:Y:S01]  /*f0d0*/  FMUL.FTZ R22, R20, R22 ;  /* 0x0000001614167220 */ /* 0x000fe20000410000 */
[----:B------:R-:W-:Y:S01]  /*f0e0*/  FMUL.FTZ R20, R211, R224 ;  /* 0x000000e0d3147220 */ /* 0x000fe20000410000 */
[----:B------:R-:W-:Y:S01]  /*f0f0*/  FADD.FTZ R43, R43, -R221 ;  /* 0x800000dd2b2b7221 */ /* 0x000fe20000010000 */
[----:B------:R-:W4:Y:S01]  /*f100*/  SHFL.IDX PT, R224, R14, R235, 0x1f ;  /* 0x00001feb0ee07589 */ /* 0x000f2200000e0000 */
[----:B------:R-:W-:Y:S01]  /*f110*/  FMUL.FTZ R11, R11, R40 ;  /* 0x000000280b0b7220 */ /* 0x000fe20000410000 */
[----:B---3--:R-:W-:Y:S01]  /*f120*/  FMUL.FTZ R42, R36, R42 ;  /* 0x0000002a242a7220 */ /* 0x008fe20000410000 */
[----:B------:R-:W-:Y:S01]  /*f130*/  FMUL.FTZ R21, R21, R225 ;  /* 0x000000e115157220 */ /* 0x000fe20000410000 */
[----:B------:R-:W-:Y:S01]  /*f140*/  FFMA.FTZ R40, -R169, R169, 1 ;  /* 0x3f800000a9287423 */ /* 0x000fe200000101a9 */
[----:B------:R-:W-:Y:S01]  /*f150*/  FMUL.FTZ R221, R15, R41 ;  /* 0x000000290fdd7220 */ /* 0x000fe20000410000 */
[--C-:B--2---:R-:W-:Y:S01]  /*f160*/  FADD.FTZ R53, R53, -R220.reuse ;  /* 0x800000dc35357221 */ /* 0x104fe20000010000 */
[----:B------:R-:W-:Y:S01]  /*f170*/  FADD.FTZ R55, R55, -R220 ;  /* 0x800000dc37377221 */ /* 0x000fe20000010000 */
[----:B------:R-:W-:Y:S01]  /*f180*/  FFMA.FTZ R220, -R168, R168, 1 ;  /* 0x3f800000a8dc7423 */ /* 0x000fe200000101a8 */
[----:B------:R-:W2:Y:S01]  /*f190*/  SHFL.IDX PT, R225, R14, R234, 0x1f ;  /* 0x00001fea0ee17589 */ /* 0x000ea200000e0000 */
[----:B------:R-:W-:-:S02]  /*f1a0*/  FADD.FTZ R46, R46, -R222 ;  /* 0x800000de2e2e7221 */ /* 0x000fc40000010000 */
[----:B------:R-:W-:Y:S01]  /*f1b0*/  FMUL.FTZ R41, R220, R42 ;  /* 0x0000002adc297220 */ /* 0x000fe20000410000 */
[----:B------:R-:W-:Y:S01]  /*f1c0*/  FMUL.FTZ R42, R40, R221 ;  /* 0x000000dd282a7220 */ /* 0x000fe20000410000 */
[----:B------:R-:W-:Y:S01]  /*f1d0*/  FFMA.FTZ R40, -R23, R23, 1 ;  /* 0x3f80000017287423 */ /* 0x000fe20000010117 */
[----:B------:R-:W-:Y:S01]  /*f1e0*/  FFMA.FTZ R23, -R88, R88, 1 ;  /* 0x3f80000058177423 */ /* 0x000fe20000010158 */
[----:B------:R-:W-:-:S04]  /*f1f0*/  FMUL.FTZ R46, R39, R46 ;  /* 0x0000002e272e7220 */ /* 0x000fc80000410000 */
[----:B------:R-:W-:Y:S01]  /*f200*/  FMUL.FTZ R23, R23, R46 ;  /* 0x0000002e17177220 */ /* 0x000fe20000410000 */
[----:B------:R-:W-:Y:S02]  /*f210*/  FFMA.FTZ R46, -R92, R92, 1 ;  /* 0x3f8000005c2e7423 */ /* 0x000fe4000001015c */
[----:B------:R-:W3:Y:S01]  /*f220*/  SHFL.IDX PT, R92, R217, R233, 0x1f ;  /* 0x00001fe9d95c7589 */ /* 0x000ee200000e0000 */
[----:B-1----:R-:W-:-:S04]  /*f230*/  FMUL.FTZ R223, R30, R223 ;  /* 0x000000df1edf7220 */ /* 0x002fc80000410000 */
[----:B------:R-:W-:Y:S02]  /*f240*/  FMUL.FTZ R209, R209, R223 ;  /* 0x000000dfd1d17220 */ /* 0x000fe40000410000 */
[----:B------:R1:W3:Y:S01]  /*f250*/  SHFL.IDX PT, R223, R14, R230, 0x1f ;  /* 0x00001fe60edf7589 */ /* 0x0002e200000e0000 */
[----:B----4-:R-:W-:Y:S01]  /*f260*/  FADD.FTZ R48, R48, -R224 ;  /* 0x800000e030307221 */ /* 0x010fe20000010000 */
[----:B------:R-:W-:Y:S01]  /*f270*/  FMUL.FTZ R45, R94, R45 ;  /* 0x0000002d5e2d7220 */ /* 0x000fe20000410000 */
[--C-:B--2---:R-:W-:Y:S01]  /*f280*/  FADD.FTZ R49, R49, -R225.reuse ;  /* 0x800000e131317221 */ /* 0x104fe20000010000 */
[----:B------:R-:W-:Y:S01]  /*f290*/  FFMA.FTZ R211, -R200, R200, 1 ;  /* 0x3f800000c8d37423 */ /* 0x000fe200000101c8 */
[----:B------:R-:W-:Y:S01]  /*f2a0*/  FMUL.FTZ R228, R19, R228 ;  /* 0x000000e413e47220 */ /* 0x000fe20000410000 */
[----:B------:R-:W-:Y:S01]  /*f2b0*/  FFMA.FTZ R89, -R89, R89, 1 ;  /* 0x3f80000059597423 */ /* 0x000fe20000010159 */
[----:B------:R-:W-:Y:S01]  /*f2c0*/  FMUL.FTZ R47, R10, R47 ;  /* 0x0000002f0a2f7220 */ /* 0x000fe20000410000 */
[----:B------:R-:W-:Y:S01]  /*f2d0*/  FFMA.FTZ R90, -R90, R90, 1 ;  /* 0x3f8000005a5a7423 */ /* 0x000fe2000001015a */
[----:B------:R-:W-:Y:S01]  /*f2e0*/  FMUL.FTZ R48, R96, R48 ;  /* 0x0000003060307220 */ /* 0x000fe20000410000 */
[----:B------:R-:W-:Y:S01]  /*f2f0*/  FFMA.FTZ R226, -R203, R203, 1 ;  /* 0x3f800000cbe27423 */ /* 0x000fe200000101cb */
[----:B------:R-:W-:Y:S01]  /*f300*/  FMUL.FTZ R45, R40, R45 ;  /* 0x0000002d282d7220 */ /* 0x000fe20000410000 */
[----:B------:R-:W-:Y:S01]  /*f310*/  FADD.FTZ R51, R51, -R225 ;  /* 0x800000e133337221 */ /* 0x000fe20000010000 */
[----:B------:R-:W-:Y:S01]  /*f320*/  FFMA.FTZ R218, -R167, R167, 1 ;  /* 0x3f800000a7da7423 */ /* 0x000fe200000101a7 */
[----:B------:R-:W-:Y:S01]  /*f330*/  FMUL.FTZ R43, R37, R43 ;  /* 0x0000002b252b7220 */ /* 0x000fe20000410000 */
[----:B------:R-:W-:Y:S01]  /*f340*/  FMUL.FTZ R40, R95, R49 ;  /* 0x000000315f287220 */ /* 0x000fe20000410000 */
[----:B------:R-:W-:Y:S01]  /*f350*/  FMUL.FTZ R211, R211, R228 ;  /* 0x000000e4d3d37220 */ /* 0x000fe20000410000 */
[----:B------:R-:W-:Y:S01]  /*f360*/  FMUL.FTZ R49, R89, R47 ;  /* 0x0000002f59317220 */ /* 0x000fe20000410000 */
[----:B------:R-:W-:Y:S01]  /*f370*/  FADD.FTZ R44, R44, -R222 ;  /* 0x800000de2c2c7221 */ /* 0x000fe20000010000 */
[----:B------:R-:W-:Y:S01]  /*f380*/  FFMA.FTZ R91, -R91, R91, 1 ;  /* 0x3f8000005b5b7423 */ /* 0x000fe2000001015b */
[----:B------:R-:W-:Y:S01]  /*f390*/  FMUL.FTZ R47, R90, R48 ;  /* 0x000000305a2f7220 */ /* 0x000fe20000410000 */
[----:B------:R-:W-:Y:S01]  /*f3a0*/  IADD3 R228, R9, 0x8, RZ ;  /* 0x0000000809e47810 */ /* 0x000fe20007ffe0ff */
[----:B-1----:R-:W-:Y:S01]  /*f3b0*/  FMUL.FTZ R14, R226, R227 ;  /* 0x000000e3e20e7220 */ /* 0x002fe20000410000 */
[----:B------:R-:W-:Y:S01]  /*f3c0*/  FFMA.FTZ R90, -R165, R165, 1 ;  /* 0x3f800000a55a7423 */ /* 0x000fe200000101a5 */
[----:B------:R-:W-:Y:S01]  /*f3d0*/  FMUL.FTZ R43, R218, R43 ;  /* 0x0000002bda2b7220 */ /* 0x000fe20000410000 */
[----:B------:R-:W-:-:S02]  /*f3e0*/  VIADD R227, R9, 0x4 ;  /* 0x0000000409e37836 */ /* 0x000fc40000000000 */
[----:B------:R-:W-:Y:S01]  /*f3f0*/  FMUL.FTZ R51, R98, R51 ;  /* 0x0000003362337220 */ /* 0x000fe20000410000 */
[----:B------:R-:W-:Y:S01]  /*f400*/  FFMA.FTZ R218, -R166, R166, 1 ;  /* 0x3f800000a6da7423 */ /* 0x000fe200000101a6 */
[----:B------:R-:W-:Y:S01]  /*f410*/  FMUL.FTZ R44, R38, R44 ;  /* 0x0000002c262c7220 */ /* 0x000fe20000410000 */
[----:B------:R-:W-:Y:S01]  /*f420*/  FMUL.FTZ R48, R91, R40 ;  /* 0x000000285b307220 */ /* 0x000fe20000410000 */
[----:B------:R-:W1:Y:S01]  /*f430*/  SHFL.IDX PT, R89, R217, R9, 0x1f ;  /* 0x00001f09d9597589 */ /* 0x000e6200000e0000 */
[----:B------:R-:W2:Y:S01]  /*f440*/  MUFU.EX2 R107, R107 ;  /* 0x0000006b006b7308 */ /* 0x000ea20000000800 */
[--C-:B---3--:R-:W-:Y:S01]  /*f450*/  FADD.FTZ R61, R61, -R92.reuse ;  /* 0x8000005c3d3d7221 */ /* 0x108fe20000010000 */
[----:B------:R-:W-:Y:S01]  /*f460*/  FMUL.FTZ R51, R90, R51 ;  /* 0x000000335a337220 */ /* 0x000fe20000410000 */
[----:B------:R-:W3:Y:S01]  /*f470*/  SHFL.IDX PT, R40, R217, R228, 0x1f ;  /* 0x00001fe4d9287589 */ /* 0x000ee200000e0000 */
[----:B------:R-:W-:Y:S01]  /*f480*/  FADD.FTZ R92, R63, -R92 ;  /* 0x8000005c3f5c7221 */ /* 0x000fe20000010000 */
[----:B------:R-:W-:Y:S01]  /*f490*/  FADD.FTZ R50, R50, -R224 ;  /* 0x800000e032327221 */ /* 0x000fe20000010000 */
[----:B------:R-:W-:Y:S01]  /*f4a0*/  FMUL.FTZ R44, R218, R44 ;  /* 0x0000002cda2c7220 */ /* 0x000fe20000410000 */
[----:B------:R-:W4:Y:S01]  /*f4b0*/  SHFL.IDX PT, R88, R217, R227, 0x1f ;  /* 0x00001fe3d9587589 */ /* 0x000f2200000e0000 */
[----:B------:R-:W1:Y:S03]  /*f4c0*/  MUFU.EX2 R205, R205 ;  /* 0x000000cd00cd7308 */ /* 0x000e660000000800 */
[----:B------:R-:W4:Y:S04]  /*f4d0*/  SHFL.IDX PT, R90, R217, R230, 0x1f ;  /* 0x00001fe6d95a7589 */ /* 0x000f2800000e0000 */
[----:B------:R-:W-:Y:S01]  /*f4e0*/  LDS R63, [R13+0x400] ;  /* 0x000400000d3f7984 */ /* 0x000fe20000000800 */
[----:B------:R-:W3:Y:S03]  /*f4f0*/  MUFU.EX2 R122, R122 ;  /* 0x0000007a007a7308 */ /* 0x000ee60000000800 */
[----:B------:R-:W4:Y:S01]  /*f500*/  SHFL.IDX PT, R218, R217, R235, 0x1f ;  /* 0x00001febd9da7589 */ /* 0x000f2200000e0000 */
[----:B------:R-:W-:-:S03]  /*f510*/  FMUL.FTZ R50, R97, R50 ;  /* 0x0000003261327220 */ /* 0x000fc60000410000 */
[----:B------:R-:W-:Y:S01]  /*f520*/  SHFL.IDX PT, R91, R217, R234, 0x1f ;  /* 0x00001fead95b7589 */ /* 0x000fe200000e0000 */
[----:B------:R-:W-:-:S03]  /*f530*/  FADD.FTZ R52, R52, -R223 ;  /* 0x800000df34347221 */ /* 0x000fc60000010000 */
[----:B------:R-:W4:Y:S01]  /*f540*/  SHFL.IDX PT, R217, R217, R229, 0x1f ;  /* 0x00001fe5d9d97589 */ /* 0x000f2200000e0000 */
[----:B------:R-:W4:Y:S01]  /*f550*/  MUFU.EX2 R117, R117 ;  /* 0x0000007500757308 */ /* 0x000f220000000800 */
[----:B------:R-:W-:Y:S01]  /*f560*/  FMUL.FTZ R46, R46, R50 ;  /* 0x000000322e2e7220 */ /* 0x000fe20000410000 */
[----:B------:R-:W-:Y:S01]  /*f570*/  FFMA.FTZ R50, -R164, R164, 1 ;  /* 0x3f800000a4327423 */ /* 0x000fe200000101a4 */
[----:B------:R-:W-:Y:S01]  /*f580*/  FMUL.FTZ R52, R99, R52 ;  /* 0x0000003463347220 */ /* 0x000fe20000410000 */
[----:B------:R-:W-:-:S04]  /*f590*/  FADD.FTZ R54, R54, -R223 ;  /* 0x800000df36367221 */ /* 0x000fc80000010000 */
[----:B------:R-:W4:Y:S01]  /*f5a0*/  MUFU.EX2 R124, R124 ;  /* 0x0000007c007c7308 */ /* 0x000f220000000800 */
[----:B------:R-:W-:Y:S01]  /*f5b0*/  FMUL.FTZ R50, R50, R52 ;  /* 0x0000003432327220 */ /* 0x000fe20000410000 */
[----:B------:R-:W-:Y:S01]  /*f5c0*/  FFMA.FTZ R52, -R162, R162, 1 ;  /* 0x3f800000a2347423 */ /* 0x000fe200000101a2 */
[----:B--2---:R-:W-:Y:S01]  /*f5d0*/  FMUL.FTZ R54, R107, R54 ;  /* 0x000000366b367220 */ /* 0x004fe20000410000 */
[----:B------:R-:W-:-:S04]  /*f5e0*/  FFMA.FTZ R220, -R163, R163, 1 ;  /* 0x3f800000a3dc7423 */ /* 0x000fc800000101a3 */
[----:B------:R-:W2:Y:S01]  /*f5f0*/  MUFU.EX2 R26, R26 ;  /* 0x0000001a001a7308 */ /* 0x000ea20000000800 */
[----:B-1----:R-:W-:Y:S01]  /*f600*/  FMUL.FTZ R53, R205, R53 ;  /* 0x00000035cd357220 */ /* 0x002fe20000410000 */
[----:B------:R-:W-:Y:S01]  /*f610*/  FFMA.FTZ R93, -R93, R93, 1 ;  /* 0x3f8000005d5d7423 */ /* 0x000fe2000001015d */
[----:B---3--:R-:W-:-:S05]  /*f620*/  FMUL.FTZ R55, R122, R55 ;  /* 0x000000377a377220 */ /* 0x008fca0000410000 */
[----:B------:R-:W1:Y:S01]  /*f630*/  MUFU.EX2 R111, R111 ;  /* 0x0000006f006f7308 */ /* 0x000e620000000800 */
[----:B------:R-:W-:-:S07]  /*f640*/  FMUL.FTZ R52, R52, R54 ;  /* 0x0000003634347220 */ /* 0x000fce0000410000 */
[----:B------:R-:W3:Y:S01]  /*f650*/  MUFU.TANH R138, R138 ;  /* 0x0000008a008a7308 */ /* 0x000ee20000002400 */
[----:B------:R-:W-:-:S07]  /*f660*/  FMUL.FTZ R54, R220, R53 ;  /* 0x00000035dc367220 */ /* 0x000fce0000410000 */
[----:B------:R-:W3:Y:S01]  /*f670*/  MUFU.EX2 R100, R100 ;  /* 0x0000006400647308 */ /* 0x000ee20000000800 */
[----:B------:R-:W-:-:S07]  /*f680*/  FMUL.FTZ R53, R93, R55 ;  /* 0x000000375d357220 */ /* 0x000fce0000410000 */
[----:B------:R-:W3:Y:S01]  /*f690*/  MUFU.EX2 R106, R106 ;  /* 0x0000006a006a7308 */ /* 0x000ee20000000800 */
[----:B------:R-:W-:-:S07]  /*f6a0*/  FADD.FTZ R56, R56, -R89 ;  /* 0x8000005938387221 */ /* 0x000fce0000010000 */
[----:B------:R-:W3:Y:S01]  /*f6b0*/  MUFU.EX2 R25, R25 ;  /* 0x0000001900197308 */ /* 0x000ee20000000800 */
[----:B------:R-:W-:-:S07]  /*f6c0*/  FADD.FTZ R55, R60, -R40 ;  /* 0x800000283c377221 */ /* 0x000fce0000010000 */
[----:B------:R-:W3:Y:S01]  /*f6d0*/  MUFU.EX2 R102, R102 ;  /* 0x0000006600667308 */ /* 0x000ee20000000800 */
[----:B------:R-:W-:-:S07]  /*f6e0*/  FADD.FTZ R40, R62, -R40 ;  /* 0x800000283e287221 */ /* 0x000fce0000010000 */
[----:B------:R-:W3:Y:S01]  /*f6f0*/  MUFU.EX2 R116, R116 ;  /* 0x0000007400747308 */ /* 0x000ee20000000800 */
[----:B----4-:R-:W-:Y:S01]  /*f700*/  FADD.FTZ R59, R59, -R88 ;  /* 0x800000583b3b7221 */ /* 0x010fe20000010000 */
[----:B------:R-:W-:-:S06]  /*f710*/  FADD.FTZ R62, R68, -R90 ;  /* 0x8000005a443e7221 */ /* 0x000fcc0000010000 */
[----:B------:R-:W4:Y:S01]  /*f720*/  MUFU.EX2 R104, R104 ;  /* 0x0000006800687308 */ /* 0x000f220000000800 */
[----:B------:R-:W-:-:S07]  /*f730*/  FFMA.FTZ R68, -R161, R161, 1 ;  /* 0x3f800000a1447423 */ /* 0x000fce00000101a1 */
[----:B------:R-:W4:Y:S01]  /*f740*/  MUFU.EX2 R101, R101 ;  /* 0x0000006500657308 */ /* 0x000f220000000800 */
[----:B------:R-:W-:Y:S01]  /*f750*/  FMUL.FTZ R56, R117, R56 ;  /* 0x0000003875387220 */ /* 0x000fe20000410000 */
        /* <DEDUP_REMOVED lines=10> */
[----:B--2---:R-:W-:Y:S01]  /*f800*/  FMUL.FTZ R212, R26, R212 ;  /* 0x000000d41ad47220 */ /* 0x004fe20000410000 */
[--C-:B------:R-:W-:Y:S01]  /*f810*/  FFMA.FTZ R130, R130, UR4, -R109.reuse ;  /* 0x0000000482827c23 */ /* 0x100fe2000801086d */
[----:B------:R-:W-:Y:S01]  /*f820*/  FFMA.FTZ R136, R136, UR4, -R109 ;  /* 0x0000000488887c23 */ /* 0x000fe2000801086d */
[----:B------:R-:W-:Y:S01]  /*f830*/  FADD.FTZ R65, R65, -R91 ;  /* 0x8000005b41417221 */ /* 0x000fe20000010000 */
[----:B------:R-:W-:Y:S01]  /*f840*/  FMUL.FTZ R68, R68, R56 ;  /* 0x0000003844447220 */ /* 0x000fe20000410000 */
[----:B------:R-:W-:Y:S01]  /*f850*/  FFMA.FTZ R71, -R155, R155, 1 ;  /* 0x3f8000009b477423 */ /* 0x000fe2000001019b */
[----:B-1----:R-:W-:Y:S01]  /*f860*/  FMUL.FTZ R40, R111, R40 ;  /* 0x000000286f287220 */ /* 0x002fe20000410000 */
[----:B---3--:R-:W-:Y:S01]  /*f870*/  FSEL R109, R138, -INF , !P3 ;  /* 0xff8000008a6d7808 */ /* 0x008fe20005800000 */
        /* <DEDUP_REMOVED lines=20> */
[----:B----4-:R-:W-:Y:S01]  /*f9c0*/  FMUL.FTZ R92, R104, R92 ;  /* 0x0000005c685c7220 */ /* 0x010fe20000410000 */
        /* <DEDUP_REMOVED lines=216> */
[----:B----4-:R-:W-:-:S04]  /*10750*/  IMAD R11, R0, 0x4000, R220 ;  /* 0x00004000000b7824 */ /* 0x010fc800078e02dc */
        /* <DEDUP_REMOVED lines=147> */
.L_x_1736:
        /* <DEDUP_REMOVED lines=70> */
.L_x_1737:
        /* <DEDUP_REMOVED lines=11> */
[----:B---3--:R-:W-:Y:S05]  /*115a0*/  @!P1 BRA `(.L_x_1738) ;  /* 0xffffffac00cc9947 */ /* 0x008fea000383ffff */
.L_x_1727:
        /* <DEDUP_REMOVED lines=34> */
.L_x_1695:
[----:B------:R-:W-:Y:S05]  /*117d0*/  @P0 BRA `(.L_x_1739) ;  /* 0x0000001000a00947 */ /* 0x000fea0003800000 */
[----:B------:R-:W2:Y:S01]  /*117e0*/  S2R R0, SR_TID.X ;  /* 0x0000000000007919 */ /* 0x000ea20000002100 */
[----:B------:R-:W3:Y:S01]  /*117f0*/  S2UR UR5, SR_CgaCtaId ;  /* 0x00000000000579c3 */ /* 0x000ee20000008800 */
[----:B------:R-:W-:Y:S01]  /*11800*/  UMOV UR4, 0x400 ;  /* 0x0000040000047882 */ /* 0x000fe20000000000 */
[----:B------:R-:W-:-:S06]  /*11810*/  F2FP.F16.F32.PACK_AB R172, R173, R172 ;  /* 0x000000acadac723e */ /* 0x000fcc00000000ff */
[----:B------:R-:W-:Y:S01]  /*11820*/  BAR.SYNC.DEFER_BLOCKING 0x1, 0x100 ;  /* 0x0044000000007b1d */ /* 0x000fe20000010000 */
        /* <DEDUP_REMOVED lines=10> */
[----:B---3--:R-:W-:Y:S01]  /*118d0*/  ULEA UR6, UR5, UR4, 0x18 ;  /* 0x0000000405067291 */ /* 0x008fe2000f8ec03f */
[----:B------:R-:W-:Y:S02]  /*118e0*/  F2FP.F16.F32.PACK_AB R190, R193, R192 ;  /* 0x000000c0c1be723e */ /* 0x000fe400000000ff */
[----:B------:R-:W-:Y:S01]  /*118f0*/  F2FP.F16.F32.PACK_AB R191, R195, R194 ;  /* 0x000000c2c3bf723e */ /* 0x000fe200000000ff */
[----:B------:R-:W-:Y:S01]  /*11900*/  ULDC.64 UR4, c[0x0][0x870] ;  /* 0x00021c0000047ab9 */ /* 0x000fe20000000a00 */
[----:B------:R-:W-:Y:S01]  /*11910*/  F2FP.F16.F32.PACK_AB R197, R199, R198 ;  /* 0x000000c6c7c5723e */ /* 0x000fe200000000ff */
[----:B--2---:R-:W-:Y:S01]  /*11920*/  VIADD R11, R0, 0xffffff80 ;  /* 0xffffff80000b7836 */ /* 0x004fe20000000000 */
[----:B------:R-:W-:-:S02]  /*11930*/  F2FP.F16.F32.PACK_AB R140, R141, R140 ;  /* 0x0000008c8d8c723e */ /* 0x000fc400000000ff */
[----:B------:R-:W-:Y:S02]  /*11940*/  F2FP.F16.F32.PACK_AB R198, R201, R200 ;  /* 0x000000c8c9c6723e */ /* 0x000fe400000000ff */
[----:B------:R-:W-:Y:S02]  /*11950*/  SHF.R.S32.HI R10, RZ, 0x1f, R11 ;  /* 0x0000001fff0a7819 */ /* 0x000fe4000001140b */
[----:B------:R-:W-:Y:S02]  /*11960*/  F2FP.F16.F32.PACK_AB R199, R203, R202 ;  /* 0x000000cacbc7723e */ /* 0x000fe400000000ff */
[CC--:B------:R-:W-:Y:S02]  /*11970*/  LEA.HI R7, R10.reuse, R11.reuse, RZ, 0x4 ;  /* 0x0000000b0a077211 */ /* 0x0c0fe400078f20ff */
[----:B------:R-:W-:Y:S02]  /*11980*/  LEA.HI R4, R10, R11, RZ, 0x5 ;  /* 0x0000000b0a047211 */ /* 0x000fe400078f28ff */
[----:B------:R-:W-:-:S02]  /*11990*/  LOP3.LUT R0, R7, 0xfffffff0, RZ, 0xc0, !PT ;  /* 0xfffffff007007812 */ /* 0x000fc400078ec0ff */
[----:B------:R-:W-:Y:S02]  /*119a0*/  SHF.R.U32.HI R7, RZ, 0x1, R7 ;  /* 0x00000001ff077819 */ /* 0x000fe40000011607 */
[----:B------:R-:W-:Y:S01]  /*119b0*/  F2FP.F16.F32.PACK_AB R141, R143, R142 ;  /* 0x0000008e8f8d723e */ /* 0x000fe200000000ff */
[----:B------:R-:W-:Y:S01]  /*119c0*/  IMAD.IADD R0, R11, 0x1, -R0 ;  /* 0x000000010b007824 */ /* 0x000fe200078e0a00 */
[----:B------:R-:W-:Y:S02]  /*119d0*/  F2FP.F16.F32.PACK_AB R148, R149, R148 ;  /* 0x000000949594723e */ /* 0x000fe400000000ff */
[----:B------:R-:W-:Y:S02]  /*119e0*/  F2FP.F16.F32.PACK_AB R142, R145, R144 ;  /* 0x00000090918e723e */ /* 0x000fe400000000ff */
[----:B------:R-:W-:Y:S02]  /*119f0*/  SHF.R.S32.HI R3, RZ, 0x1f, R0 ;  /* 0x0000001fff037819 */ /* 0x000fe40000011400 */
[----:B------:R-:W-:-:S02]  /*11a00*/  F2FP.F16.F32.PACK_AB R143, R147, R146 ;  /* 0x00000092938f723e */ /* 0x000fc400000000ff */
[----:B------:R-:W-:Y:S02]  /*11a10*/  LEA.HI R3, R3, R0, RZ, 0x3 ;  /* 0x0000000003037211 */ /* 0x000fe400078f18ff */
[----:B------:R-:W-:Y:S02]  /*11a20*/  F2FP.F16.F32.PACK_AB R149, R151, R150 ;  /* 0x000000969795723e */ /* 0x000fe400000000ff */
[C---:B------:R-:W-:Y:S02]  /*11a30*/  LOP3.LUT R5, R3.reuse, 0xfffffff8, RZ, 0xc0, !PT ;  /* 0xfffffff803057812 */ /* 0x040fe400078ec0ff */
[----:B------:R-:W-:Y:S02]  /*11a40*/  SHF.L.U32 R3, R3, 0x6, RZ ;  /* 0x0000000603037819 */ /* 0x000fe400000006ff */
[----:B------:R-:W-:Y:S02]  /*11a50*/  IADD3 R5, R0, -R5, RZ ;  /* 0x8000000500057210 */ /* 0x000fe40007ffe0ff */
[----:B------:R-:W-:-:S02]  /*11a60*/  LOP3.LUT R3, R3, 0x7ffffe00, RZ, 0xc0, !PT ;  /* 0x7ffffe0003037812 */ /* 0x000fc400078ec0ff */
[C---:B------:R-:W-:Y:S01]  /*11a70*/  R2P PR, R5.reuse, 0x6 ;  /* 0x0000000605007804 */ /* 0x040fe20000000000 */
[----:B------:R-:W-:Y:S01]  /*11a80*/  IMAD.SHL.U32 R0, R5, 0x40, RZ ;  /* 0x0000004005007824 */ /* 0x000fe200078e00ff */
[----:B------:R-:W-:Y:S01]  /*11a90*/  F2FP.F16.F32.PACK_AB R156, R157, R156 ;  /* 0x0000009c9d9c723e */ /* 0x000fe200000000ff */
[----:B------:R-:W-:Y:S01]  /*11aa0*/  IMAD.MOV.U32 R5, RZ, RZ, 0x40 ;  /* 0x00000040ff057424 */ /* 0x000fe200078e00ff */
[----:B------:R-:W-:Y:S02]  /*11ab0*/  F2FP.F16.F32.PACK_AB R150, R153, R152 ;  /* 0x000000989996723e */ /* 0x000fe400000000ff */
        /* <DEDUP_REMOVED lines=16> */
[C---:B------:R-:W-:Y:S02]  /*11bc0*/  IADD3 R2, R3.reuse, 0x4000, R0 ;  /* 0x0000400003027810 */ /* 0x040fe40007ffe000 */
[----:B------:R-:W-:Y:S02]  /*11bd0*/  IADD3 R3, R3, R6, RZ ;  /* 0x0000000603037210 */ /* 0x000fe40007ffe0ff */
[----:B------:R-:W-:Y:S01]  /*11be0*/  F2FP.F16.F32.PACK_AB R158, R161, R160 ;  /* 0x000000a0a19e723e */ /* 0x000fe200000000ff */
[----:B------:R-:W-:Y:S01]  /*11bf0*/  STSM.16.M88.4 [R2], R180 ;  /* 0x000000b402007844 */ /* 0x000fe20000000200 */
[----:B------:R-:W-:-:S02]  /*11c00*/  F2FP.F16.F32.PACK_AB R159, R163, R162 ;  /* 0x000000a2a39f723e */ /* 0x000fc400000000ff */
[----:B------:R-:W-:Y:S01]  /*11c10*/  F2FP.F16.F32.PACK_AB R165, R167, R166 ;  /* 0x000000a6a7a5723e */ /* 0x000fe200000000ff */
[----:B------:R-:W-:Y:S01]  /*11c20*/  STSM.16.M88.4 [R6], R188 ;  /* 0x000000bc06007844 */ /* 0x000fe20000000200 */
[----:B------:R-:W-:Y:S02]  /*11c30*/  F2FP.F16.F32.PACK_AB R166, R169, R168 ;  /* 0x000000a8a9a6723e */ /* 0x000fe400000000ff */
[----:B------:R-:W-:Y:S01]  /*11c40*/  F2FP.F16.F32.PACK_AB R167, R171, R170 ;  /* 0x000000aaaba7723e */ /* 0x000fe200000000ff */
[----:B------:R-:W-:Y:S01]  /*11c50*/  STSM.16.M88.4 [R3], R196 ;  /* 0x000000c403007844 */ /* 0x000fe20000000200 */
[----:B------:R-:W-:-:S03]  /*11c60*/  ISETP.NE.U32.AND P4, PT, RZ, UR4, PT ;  /* 0x00000004ff007c0c */ /* 0x000fc6000bf85070 */
[----:B------:R-:W-:Y:S01]  /*11c70*/  STSM.16.M88.4 [R0], R140 ;  /* 0x0000008c00007844 */ /* 0x000fe20000000200 */
[----:B------:R-:W-:Y:S01]  /*11c80*/  ISETP.NE.AND.EX P4, PT, RZ, UR5, PT, P4 ;  /* 0x00000005ff007c0c */ /* 0x000fe2000bf85340 */
[----:B------:R-:W-:Y:S02]  /*11c90*/  ULDC.64 UR4, c[0x0][0x870] ;  /* 0x00021c0000047ab9 */ /* 0x000fe40000000a00 */
[----:B------:R-:W-:Y:S01]  /*11ca0*/  STSM.16.M88.4 [R2+-0x4000], R148 ;  /* 0xffc0009402007844 */ /* 0x000fe20000000200 */
[----:B------:R-:W-:-:S03]  /*11cb0*/  UIMAD.WIDE UR4, UR37, 0x4, UR4 ;  /* 0x00000004250478a5 */ /* 0x000fc6000f8e0204 */
[----:B------:R2:W-:Y:S03]  /*11cc0*/  STSM.16.M88.4 [R6+-0x4000], R156 ;  /* 0xffc0009c06007844 */ /* 0x0005e60000000200 */
[----:B------:R-:W-:Y:S01]  /*11cd0*/  IMAD.U32 R4, RZ, RZ, UR4 ;  /* 0x00000004ff047e24 */ /* 0x000fe2000f8e00ff */
[----:B------:R3:W-:Y:S01]  /*11ce0*/  STSM.16.M88.4 [R3+-0x4000], R164 ;  /* 0xffc000a403007844 */ /* 0x0007e20000000200 */
[----:B------:R-:W-:Y:S01]  /*11cf0*/  IMAD.U32 R5, RZ, RZ, UR5 ;  /* 0x00000005ff057e24 */ /* 0x000fe2000f8e00ff */
[----:B------:R-:W-:Y:S01]  /*11d00*/  ULDC.64 UR4, c[0x0][0x878] ;  /* 0x00021e0000047ab9 */ /* 0x000fe20000000a00 */
[----:B------:R-:W-:Y:S06]  /*11d10*/  BAR.SYNC.DEFER_BLOCKING 0x1, 0x100 ;  /* 0x0044000000007b1d */ /* 0x000fec0000010000 */
[----:B------:R-:W4:Y:S01]  /*11d20*/  @P4 LDG.E R7, desc[UR38][R4.64] ;  /* 0x0000002604074981 */ /* 0x000f22000c1e1900 */
[----:B------:R-:W-:Y:S01]  /*11d30*/  UISETP.NE.U32.AND UP0, UPT, UR4, URZ, UPT ;  /* 0x0000003f0400728c */ /* 0x000fe2000bf05070 */
[----:B------:R-:W-:Y:S01]  /*11d40*/  LEA.HI R19, R10, R11, RZ, 0x3 ;  /* 0x0000000b0a137211 */ /* 0x000fe200078f18ff */
[----:B------:R-:W-:-:S02]  /*11d50*/  ULDC UR7, c[0x0][0x808] ;  /* 0x0002020000077ab9 */ /* 0x000fc40000000800 */
[----:B------:R-:W-:Y:S01]  /*11d60*/  UISETP.NE.AND.EX UP0, UPT, UR5, URZ, UPT, UP0 ;  /* 0x0000003f0500728c */ /* 0x000fe2000bf05300 */
[----:B--2---:R-:W-:Y:S02]  /*11d70*/  LOP3.LUT R6, R19, 0x1ffffff8, RZ, 0xc0, !PT ;  /* 0x1ffffff813067812 */ /* 0x004fe400078ec0ff */
[----:B------:R-:W-:Y:S01]  /*11d80*/  SHF.R.S32.HI R19, RZ, 0x3, R19 ;  /* 0x00000003ff137819 */ /* 0x000fe20000011413 */
[----:B------:R-:W2:Y:S01]  /*11d90*/  S2R R27, SR_CTAID.X ;  /* 0x00000000001b7919 */ /* 0x000ea20000002500 */
[----:B------:R-:W-:Y:S02]  /*11da0*/  IADD3 R6, R11, -R6, RZ ;  /* 0x800000060b067210 */ /* 0x000fe40007ffe0ff */
[----:B------:R-:W-:Y:S01]  /*11db0*/  PLOP3.LUT P0, PT, PT, PT, UP0, 0x80, 0x0 ;  /* 0x000000000000781c */ /* 0x000fe20003f0f008 */
[----:B------:R-:W1:Y:S01]  /*11dc0*/  S2R R31, SR_CTAID.Y ;  /* 0x00000000001f7919 */ /* 0x000e620000002600 */
[----:B------:R-:W-:Y:S01]  /*11dd0*/  IMAD.SHL.U32 R8, R19, 0x40, RZ ;  /* 0x0000004013087824 */ /* 0x000fe200078e00ff */
[----:B------:R-:W-:Y:S01]  /*11de0*/  MOV R0, UR7 ;  /* 0x0000000700007c02 */ /* 0x000fe20008000f00 */
[----:B------:R-:W-:Y:S01]  /*11df0*/  @UP0 ULDC.64 UR4, c[0x0][0x878] ;  /* 0x00021e0000040ab9 */ /* 0x000fe20000000a00 */
[----:B------:R-:W-:Y:S01]  /*11e00*/  IMAD.SHL.U32 R20, R6, 0x8, RZ ;  /* 0x0000000806147824 */ /* 0x000fe200078e00ff */
[----:B------:R-:W-:Y:S01]  /*11e10*/  @UP0 UIMAD.WIDE UR4, UR37, 0x4, UR4 ;  /* 0x00000004250408a5 */ /* 0x000fe2000f8e0204 */
[----:B------:R-:W-:-:S02]  /*11e20*/  LOP3.LUT R9, R8, 0x1c0, RZ, 0xc0, !PT ;  /* 0x000001c008097812 */ /* 0x000fc400078ec0ff */
[----:B------:R-:W-:Y:S02]  /*11e30*/  LEA.HI R8, R10, R11, RZ, 0x6 ;  /* 0x0000000b0a087211 */ /* 0x000fe400078f30ff */
[----:B------:R-:W-:Y:S01]  /*11e40*/  LOP3.LUT R6, R9, 0x38, R20, 0xf8, !PT ;  /* 0x0000003809067812 */ /* 0x000fe200078ef814 */
[----:B------:R-:W-:Y:S01]  /*11e50*/  IMAD.U32 R2, RZ, RZ, UR4 ;  /* 0x00000004ff027e24 */ /* 0x000fe2000f8e00ff */
[----:B------:R-:W-:Y:S01]  /*11e60*/  SHF.R.U32.HI R9, RZ, 0x3, R9 ;  /* 0x00000003ff097819 */ /* 0x000fe20000011609 */
[----:B---3--:R-:W-:Y:S01]  /*11e70*/  IMAD.U32 R3, RZ, RZ, UR5 ;  /* 0x00000005ff037e24 */ /* 0x008fe2000f8e00ff */
[----:B------:R-:W-:Y:S02]  /*11e80*/  SHF.L.U32 R8, R8, 0x3, RZ ;  /* 0x0000000308087819 */ /* 0x000fe400000006ff */
[----:B------:R-:W-:Y:S02]  /*11e90*/  LOP3.LUT R9, R6, R9, RZ, 0x3c, !PT ;  /* 0x0000000906097212 */ /* 0x000fe400078e3cff */
[----:B------:R3:W5:Y:S02]  /*11ea0*/  @P0 LDG.E R0, desc[UR38][R2.64] ;  /* 0x0000002602000981 */ /* 0x000764000c1e1900 */
[----:B------:R-:W-:-:S02]  /*11eb0*/  LOP3.LUT R8, R9, 0x7ffffe00, R8, 0xf8, !PT ;  /* 0x7ffffe0009087812 */ /* 0x000fc400078ef808 */
[----:B---3--:R-:W-:Y:S02]  /*11ec0*/  CS2R R2, SRZ ;  /* 0x0000000000027805 */ /* 0x008fe4000001ff00 */
[--C-:B----4-:R-:W-:Y:S01]  /*11ed0*/  @P4 SHF.R.S32.HI R3, RZ, 0x1f, R7.reuse ;  /* 0x0000001fff034819 */ /* 0x110fe20000011407 */
[----:B------:R-:W-:Y:S01]  /*11ee0*/  @P4 IMAD.MOV.U32 R2, RZ, RZ, R7 ;  /* 0x000000ffff024224 */ /* 0x000fe200078e0007 */
[----:B-12---:R-:W-:Y:S06]  /*11ef0*/  @P0 BRA `(.L_x_1740) ;  /* 0x0000000000100947 */ /* 0x006fec0003800000 */
[----:B------:R-:W-:Y:S05]  /*11f00*/  @!P4 BRA `(.L_x_1740) ;  /* 0x00000000000cc947 */ /* 0x000fea0003800000 */
[----:B------:R-:W2:Y:S04]  /*11f10*/  LDG.E R7, desc[UR38][R4.64] ;  /* 0x0000002604077981 */ /* 0x000ea8000c1e1900 */
[----:B-----5:R-:W2:Y:S02]  /*11f20*/  LDG.E R0, desc[UR38][R4.64+0x4] ;  /* 0x0000042604007981 */ /* 0x020ea4000c1e1900 */
[----:B--2---:R-:W-:-:S07]  /*11f30*/  IMAD.IADD R0, R0, 0x1, -R7 ;  /* 0x0000000100007824 */ /* 0x004fce00078e0a07 */
.L_x_1740:
[----:B------:R-:W-:Y:S01]  /*11f40*/  LEA R30, R8, UR6, 0x1 ;  /* 0x00000006081e7c11 */ /* 0x000fe2000f8e08ff */
[----:B------:R-:W1:Y:S01]  /*11f50*/  LDC R33, c[0x0][0x83c] ;  /* 0x00020f00ff217b82 */ /* 0x000e620000000800 */
[----:B------:R-:W-:Y:S01]  /*11f60*/  SHF.R.S32.HI R32, RZ, 0x1f, R31 ;  /* 0x0000001fff207819 */ /* 0x000fe2000001141f */
[----:B-----5:R-:W-:Y:S01]  /*11f70*/  IMAD R0, R27, -0x80, R0 ;  /* 0xffffff801b007824 */ /* 0x020fe200078e0200 */
[--C-:B------:R-:W-:Y:S01]  /*11f80*/  SHF.R.S32.HI R21, RZ, 0x1f, R20.reuse ;  /* 0x0000001fff157819 */ /* 0x100fe20000011414 */
[----:B------:R2:W3:Y:S01]  /*11f90*/  LDS.128 R12, [R30+0x1000] ;  /* 0x001000001e0c7984 */ /* 0x0004e20000000c00 */
[----:B------:R-:W-:Y:S01]  /*11fa0*/  ULDC.64 UR4, c[0x0][0x850] ;  /* 0x0002140000047ab9 */ /* 0x000fe20000000a00 */
[----:B------:R-:W-:Y:S01]  /*11fb0*/  IADD3 R2, P0, R19, R2, RZ ;  /* 0x0000000213027210 */ /* 0x000fe20007f1e0ff */
[----:B------:R-:W-:Y:S01]  /*11fc0*/  IMAD R18, R32, UR4, RZ ;  /* 0x0000000420127c24 */ /* 0x000fe2000f8e02ff */
[----:B------:R2:W4:Y:S01]  /*11fd0*/  LDS.128 R8, [R30+0x2000] ;  /* 0x002000001e087984 */ /* 0x0005220000000c00 */
[----:B------:R-:W-:Y:S01]  /*11fe0*/  IMAD.WIDE.U32 R16, R31, UR4, R20 ;  /* 0x000000041f107c25 */ /* 0x000fe2000f8e0014 */
[----:B------:R-:W-:Y:S01]  /*11ff0*/  USHF.R.S32.HI UR4, URZ, 0x1f, UR37 ;  /* 0x0000001f3f047899 */ /* 0x000fe20008011425 */
[----:B------:R-:W-:Y:S01]  /*12000*/  VIMNMX R22, R0, 0x80, PT ;  /* 0x0000008000167848 */ /* 0x000fe20003fe0100 */
[----:B------:R2:W2:Y:S01]  /*12010*/  LDS.128 R4, [R30+0x3000] ;  /* 0x003000001e047984 */ /* 0x0004a20000000c00 */
[----:B------:R-:W2:Y:S01]  /*12020*/  LDC R35, c[0x0][0x80c] ;  /* 0x00020300ff237b82 */ /* 0x000ea20000000800 */
[----:B------:R-:W-:Y:S01]  /*12030*/  IADD3 R0, R19, 0x20, RZ ;  /* 0x0000002013007810 */ /* 0x000fe20007ffe0ff */
[----:B------:R-:W-:Y:S01]  /*12040*/  IMAD R23, R31, UR5, R18 ;  /* 0x000000051f177c24 */ /* 0x000fe2000f8e0212 */
[CC--:B------:R-:W-:Y:S01]  /*12050*/  ISETP.GE.AND P3, PT, R19.reuse, R22.reuse, PT ;  /* 0x000000161300720c */ /* 0x0c0fe20003f66270 */
[----:B------:R-:W-:Y:S01]  /*12060*/  VIADD R18, R19, 0x40 ;  /* 0x0000004013127836 */ /* 0x000fe20000000000 */
[----:B------:R-:W-:Y:S01]  /*12070*/  MOV R34, UR4 ;  /* 0x0000000400227c02 */ /* 0x000fe20008000f00 */
[----:B------:R-:W-:Y:S01]  /*12080*/  ULDC.64 UR4, c[0x0][0x858] ;  /* 0x0002160000047ab9 */ /* 0x000fe20000000a00 */
[----:B------:R-:W-:Y:S01]  /*12090*/  ISETP.GE.AND P2, PT, R0, R22, PT ;  /* 0x000000160000720c */ /* 0x000fe20003f46270 */
[----:B------:R-:W-:Y:S01]  /*120a0*/  IMAD.IADD R17, R17, 0x1, R23 ;  /* 0x0000000111117824 */ /* 0x000fe200078e0217 */
[----:B------:R-:W-:Y:S01]  /*120b0*/  SEL R34, R34, RZ, !P4 ;  /* 0x000000ff22227207 */ /* 0x000fe20006000000 */
[----:B------:R-:W-:Y:S01]  /*120c0*/  BSSY B0, `(.L_x_1741) ;  /* 0x000001a000007945 */ /* 0x000fe20003800000 */
[----:B-1----:R-:W-:-:S02]  /*120d0*/  ISETP.GE.OR P6, PT, R20, R33, P3 ;  /* 0x000000211400720c */ /* 0x002fc40001fc6670 */
[----:B------:R-:W-:Y:S01]  /*120e0*/  SEL R37, RZ, UR37, P4 ;  /* 0x00000025ff257c07 */ /* 0x000fe2000a000000 */
[----:B------:R-:W-:Y:S01]  /*120f0*/  IMAD R0, R34, UR4, RZ ;  /* 0x0000000422007c24 */ /* 0x000fe2000f8e02ff */
[C---:B------:R-:W-:Y:S01]  /*12100*/  LEA.HI.X.SX32 R3, R19.reuse, R3, 0x1, P0 ;  /* 0x0000000313037211 */ /* 0x040fe200000f0eff */
[----:B------:R-:W-:Y:S01]  /*12110*/  VIADD R19, R19, 0x60 ;  /* 0x0000006013137836 */ /* 0x000fe20000000000 */
[-C--:B------:R-:W-:Y:S01]  /*12120*/  ISETP.GE.AND P1, PT, R18, R22.reuse, PT ;  /* 0x000000161200720c */ /* 0x080fe20003f26270 */
[C---:B------:R-:W-:Y:S01]  /*12130*/  IMAD R23, R37.reuse, UR5, R0 ;  /* 0x0000000525177c24 */ /* 0x040fe2000f8e0200 */
[CC--:B------:R-:W-:Y:S01]  /*12140*/  ISETP.GE.OR P5, PT, R20.reuse, R33.reuse, P2 ;  /* 0x000000211400720c */ /* 0x0c0fe200017a6670 */
[----:B------:R-:W-:Y:S01]  /*12150*/  IMAD.WIDE.U32 R28, R37, UR4, R16 ;  /* 0x00000004251c7c25 */ /* 0x000fe2000f8e0010 */
[----:B------:R-:W-:Y:S02]  /*12160*/  ISETP.GE.AND P0, PT, R19, R22, PT ;  /* 0x000000161300720c */ /* 0x000fe40003f06270 */
[----:B------:R-:W-:Y:S01]  /*12170*/  ISETP.GE.OR P4, PT, R20, R33, P1 ;  /* 0x000000211400720c */ /* 0x000fe20000f86670 */
[----:B------:R-:W-:-:S04]  /*12180*/  IMAD.WIDE R26, R27, 0x80, R2 ;  /* 0x000000801b1a7825 */ /* 0x000fc800078e0202 */
[----:B------:R-:W-:Y:S01]  /*12190*/  IMAD.IADD R23, R29, 0x1, R23 ;  /* 0x000000011d177824 */ /* 0x000fe200078e0217 */
[----:B--234-:R-:W-:Y:S07]  /*121a0*/  @P6 BRA `(.L_x_1742) ;  /* 0x00000000002c6947 */ /* 0x01cfee0003800000 */
[----:B------:R-:W1:Y:S01]  /*121b0*/  LDS.128 R16, [R30+0x4000] ;  /* 0x004000001e107984 */ /* 0x000e620000000c00 */
        /* <DEDUP_REMOVED lines=10> */
.L_x_1742:
[----:B------:R-:W-:Y:S05]  /*12260*/  BSYNC B0 ;  /* 0x0000000000007941 */ /* 0x000fea0003800000 */
.L_x_1741:
[----:B-1----:R1:W2:Y:S01]  /*12270*/  LDS.128 R16, [R30+0x5000] ;  /* 0x005000001e107984 */ /* 0x0022a20000000c00 */
[----:B------:R-:W-:Y:S01]  /*12280*/  BSSY B0, `(.L_x_1743) ;  /* 0x0000010000007945 */ /* 0x000fe20003800000 */
[----:B------:R-:W-:-:S03]  /*12290*/  ISETP.GE.OR P6, PT, R20, R33, P0 ;  /* 0x000000211400720c */ /* 0x000fc600007c6670 */
        /* <DEDUP_REMOVED lines=14> */
.L_x_1744:
[----:B------:R-:W-:Y:S05]  /*12380*/  BSYNC B0 ;  /* 0x0000000000007941 */ /* 0x000fea0003800000 */
.L_x_1743:
[----:B--23--:R2:W3:Y:S01]  /*12390*/  LDS.128 R16, [R30+0x6000] ;  /* 0x006000001e107984 */ /* 0x00c4e20000000c00 */
        /* <DEDUP_REMOVED lines=11> */
[----:B------:R-:W-:Y:S02]  /*12450*/  LEA R24, P4, R2, UR4, 0x1 ;  /* 0x0000000402187c11 */ /* 0x000fe4000f8808ff */
[----:B------:R-:W-:-:S04]  /*12460*/  IADD3 R3, R3, R25, RZ ;  /* 0x0000001903037210 */ /* 0x000fc80007ffe0ff */
[----:B------:R-:W-:-:S05]  /*12470*/  LEA.HI.X R25, R2, UR5, R3, 0x1, P4 ;  /* 0x0000000502197c11 */ /* 0x000fca000a0f0c03 */
[----:B---3--:R4:W-:Y:S02]  /*12480*/  STG.E.128 desc[UR38][R24.64], R16 ;  /* 0x0000001018007986 */ /* 0x0089e4000c101d26 */
.L_x_1746:
[----:B------:R-:W-:Y:S05]  /*12490*/  BSYNC B0 ;  /* 0x0000000000007941 */ /* 0x000fea0003800000 */
.L_x_1745:
[----:B---34-:R3:W4:Y:S01]  /*124a0*/  LDS.128 R16, [R30+0x7000] ;  /* 0x007000001e107984 */ /* 0x0187220000000c00 */
[----:B------:R-:W-:Y:S04]  /*124b0*/  BSSY B0, `(.L_x_1747) ;  /* 0x000000f000007945 */ /* 0x000fe80003800000 */
        /* <DEDUP_REMOVED lines=14> */
.L_x_1748:
[----:B------:R-:W-:Y:S05]  /*125a0*/  BSYNC B0 ;  /* 0x0000000000007941 */ /* 0x000fea0003800000 */
.L_x_1747:
[----:B----4-:R4:W1:Y:S01]  /*125b0*/  LDS.128 R16, [R30] ;  /* 0x000000001e107984 */ /* 0x0108620000000c00 */
[----:B------:R-:W-:Y:S01]  /*125c0*/  ULDC.64 UR4, c[0x0][0x820] ;  /* 0x0002080000047ab9 */ /* 0x000fe20000000a00 */
[-C--:B------:R-:W-:Y:S01]  /*125d0*/  ISETP.GE.OR P3, PT, R20, R35.reuse, P3 ;  /* 0x000000231400720c */ /* 0x080fe20001f66670 */
        /* <DEDUP_REMOVED lines=10> */
[C---:B------:R-:W-:Y:S02]  /*12680*/  IMAD R21, R37.reuse, UR5, R0 ;  /* 0x0000000525157c24 */ /* 0x040fe4000f8e0200 */
[----:B------:R-:W-:-:S05]  /*12690*/  IMAD.WIDE.U32 R24, R37, UR4, R2 ;  /* 0x0000000425187c25 */ /* 0x000fca000f8e0002 */
        /* <DEDUP_REMOVED lines=12> */
.L_x_1750:
[----:B------:R-:W-:Y:S05]  /*12760*/  BSYNC B0 ;  /* 0x0000000000007941 */ /* 0x000fea0003800000 */
.L_x_1749:
        /* <DEDUP_REMOVED lines=14> */
[----:B------:R1:W-:Y:S02]  /*12850*/  STG.E.128 desc[UR38][R16.64], R12 ;  /* 0x0000000c10007986 */ /* 0x0003e4000c101d26 */
.L_x_1752:
[----:B------:R-:W-:Y:S05]  /*12860*/  BSYNC B0 ;  /* 0x0000000000007941 */ /* 0x000fea0003800000 */
.L_x_1751:
        /* <DEDUP_REMOVED lines=15> */
.L_x_1754:
[----:B------:R-:W-:Y:S05]  /*12960*/  BSYNC B0 ;  /* 0x0000000000007941 */ /* 0x000fea0003800000 */
.L_x_1753:
        /* <DEDUP_REMOVED lines=15> */
.L_x_1739:
[----:B------:R-:W-:Y:S01]  /*12a60*/  ULDC.64 UR4, c[0x0][0x870] ;  /* 0x00021c0000047ab9 */ /* 0x000fe20000000a00 */
[----:B------:R-:W-:Y:S01]  /*12a70*/  ULDC.64 UR6, c[0x0][0x870] ;  /* 0x00021c0000067ab9 */ /* 0x000fe20000000a00 */
[----:B------:R-:W-:Y:S01]  /*12a80*/  UIMAD.WIDE UR4, UR37, 0x4, UR4 ;  /* 0x00000004250478a5 */ /* 0x000fe2000f8e0204 */
[----:B------:R-:W-:-:S04]  /*12a90*/  ISETP.NE.U32.AND P0, PT, RZ, UR6, PT ;  /* 0x00000006ff007c0c */ /* 0x000fc8000bf05070 */
[----:B------:R-:W-:Y:S01]  /*12aa0*/  ISETP.NE.AND.EX P4, PT, RZ, UR7, PT, P0 ;  /* 0x00000007ff007c0c */ /* 0x000fe2000bf85300 */
[----:B------:R-:W-:Y:S01]  /*12ab0*/  IMAD.U32 R5, RZ, RZ, UR5 ;  /* 0x00000005ff057e24 */ /* 0x000fe2000f8e00ff */
[----:B------:R-:W-:Y:S01]  /*12ac0*/  MOV R4, UR4 ;  /* 0x0000000400047c02 */ /* 0x000fe20008000f00 */
[----:B------:R-:W-:Y:S02]  /*12ad0*/  ULDC.64 UR4, c[0x0][0x878] ;  /* 0x00021e0000047ab9 */ /* 0x000fe40000000a00 */
[----:B------:R-:W-:-:S04]  /*12ae0*/  UISETP.NE.U32.AND UP0, UPT, UR4, URZ, UPT ;  /* 0x0000003f0400728c */ /* 0x000fc8000bf05070 */
[----:B------:R-:W-:Y:S01]  /*12af0*/  UISETP.NE.AND.EX UP0, UPT, UR5, URZ, UPT, UP0 ;  /* 0x0000003f0500728c */ /* 0x000fe2000bf05300 */
[----:B------:R-:W-:-:S03]  /*12b00*/  ULDC UR6, c[0x0][0x808] ;  /* 0x0002020000067ab9 */ /* 0x000fc60000000800 */
[----:B------:R-:W2:Y:S01]  /*12b10*/  @P4 LDG.E R9, desc[UR38][R4.64] ;  /* 0x0000002604094981 */ /* 0x000ea2000c1e1900 */
[----:B------:R-:W-:Y:S01]  /*12b20*/  IMAD.U32 R0, RZ, RZ, UR6 ;  /* 0x00000006ff007e24 */ /* 0x000fe2000f8e00ff */
[----:B------:R-:W-:-:S05]  /*12b30*/  PLOP3.LUT P0, PT, PT, PT, UP0, 0x80, 0x0 ;  /* 0x000000000000781c */ /* 0x000fca0003f0f008 */
[----:B------:R-:W-:Y:S02]  /*12b40*/  @UP0 ULDC.64 UR4, c[0x0][0x878] ;  /* 0x00021e0000040ab9 */ /* 0x000fe40000000a00 */
[----:B------:R-:W-:-:S06]  /*12b50*/  @UP0 UIMAD.WIDE UR4, UR37, 0x4, UR4 ;  /* 0x00000004250408a5 */ /* 0x000fcc000f8e0204 */
[----:B------:R-:W-:Y:S01]  /*12b60*/  MOV R6, UR4 ;  /* 0x0000000400067c02 */ /* 0x000fe20008000f00 */
[----:B------:R-:W-:-:S05]  /*12b70*/  IMAD.U32 R7, RZ, RZ, UR5 ;  /* 0x00000005ff077e24 */ /* 0x000fca000f8e00ff */
[----:B------:R3:W5:Y:S01]  /*12b80*/  @P0 LDG.E R0, desc[UR38][R6.64] ;  /* 0x0000002606000981 */ /* 0x000762000c1e1900 */
[----:B------:R-:W4:Y:S01]  /*12b90*/  S2R R2, SR_TID.X ;  /* 0x0000000000027919 */ /* 0x000f220000002100 */
[----:B------:R-:W1:Y:S01]  /*12ba0*/  S2R R15, SR_CTAID.X ;  /* 0x00000000000f7919 */ /* 0x000e620000002500 */
[----:B------:R-:W1:Y:S01]  /*12bb0*/  S2R R19, SR_CTAID.Y ;  /* 0x0000000000137919 */ /* 0x000e620000002600 */
[----:B----4-:R-:W-:-:S05]  /*12bc0*/  VIADD R8, R2, 0xffffff80 ;  /* 0xffffff8002087836 */ /* 0x010fca0000000000 */
[----:B------:R-:W-:-:S04]  /*12bd0*/  SHF.R.S32.HI R3, RZ, 0x1f, R8 ;  /* 0x0000001fff037819 */ /* 0x000fc80000011408 */
[----:B------:R-:W-:Y:S02]  /*12be0*/  LEA.HI R10, R3, R8, RZ, 0x3 ;  /* 0x00000008030a7211 */ /* 0x000fe400078f18ff */
[----:B------:R-:W-:Y:S02]  /*12bf0*/  CS2R R2, SRZ ;  /* 0x0000000000027805 */ /* 0x000fe4000001ff00 */
[----:B------:R-:W-:-:S04]  /*12c00*/  LOP3.LUT R11, R10, 0x1ffffff8, RZ, 0xc0, !PT ;  /* 0x1ffffff80a0b7812 */ /* 0x000fc800078ec0ff */
[----:B------:R-:W-:Y:S02]  /*12c10*/  IADD3 R11, R8, -R11, RZ ;  /* 0x8000000b080b7210 */ /* 0x000fe40007ffe0ff */
[--C-:B--2---:R-:W-:Y:S01]  /*12c20*/  @P4 SHF.R.S32.HI R3, RZ, 0x1f, R9.reuse ;  /* 0x0000001fff034819 */ /* 0x104fe20000011409 */
[----:B------:R-:W-:Y:S01]  /*12c30*/  @P4 IMAD.MOV.U32 R2, RZ, RZ, R9 ;  /* 0x000000ffff024224 */ /* 0x000fe200078e0009 */
[----:B-1-3--:R-:W-:Y:S06]  /*12c40*/  @P0 BRA `(.L_x_1755) ;  /* 0x0000000000100947 */ /* 0x00afec0003800000 */
[----:B------:R-:W-:Y:S05]  /*12c50*/  @!P4 BRA `(.L_x_1755) ;  /* 0x00000000000cc947 */ /* 0x000fea0003800000 */
[----:B------:R-:W2:Y:S04]  /*12c60*/  LDG.E R7, desc[UR38][R4.64] ;  /* 0x0000002604077981 */ /* 0x000ea8000c1e1900 */
[----:B-----5:R-:W2:Y:S02]  /*12c70*/  LDG.E R0, desc[UR38][R4.64+0x4] ;  /* 0x0000042604007981 */ /* 0x020ea4000c1e1900 */
[----:B--2---:R-:W-:-:S07]  /*12c80*/  IMAD.IADD R0, R0, 0x1, -R7 ;  /* 0x0000000100007824 */ /* 0x004fce00078e0a07 */
.L_x_1755:
[----:B------:R-:W1:Y:S01]  /*12c90*/  LDC R21, c[0x0][0x80c] ;  /* 0x00020300ff157b82 */ /* 0x000e620000000800 */
[----:B------:R-:W-:Y:S01]  /*12ca0*/  SHF.R.S32.HI R7, RZ, 0x3, R10 ;  /* 0x00000003ff077819 */ /* 0x000fe2000001140a */
[----:B------:R-:W-:Y:S01]  /*12cb0*/  ULDC.64 UR4, c[0x0][0x820] ;  /* 0x0002080000047ab9 */ /* 0x000fe20000000a00 */
[----:B------:R-:W-:Y:S01]  /*12cc0*/  SHF.L.U32 R10, R11, 0x3, RZ ;  /* 0x000000030b0a7819 */ /* 0x000fe200000006ff */
[----:B-----5:R-:W-:Y:S01]  /*12cd0*/  IMAD R0, R15, -0x80, R0 ;  /* 0xffffff800f007824 */ /* 0x020fe200078e0200 */
[----:B------:R-:W-:Y:S01]  /*12ce0*/  SHF.R.S32.HI R14, RZ, 0x1f, R19 ;  /* 0x0000001fff0e7819 */ /* 0x000fe20000011413 */
[C---:B------:R-:W-:Y:S01]  /*12cf0*/  VIADD R17, R7.reuse, 0x40 ;  /* 0x0000004007117836 */ /* 0x040fe20000000000 */
[--C-:B------:R-:W-:Y:S01]  /*12d00*/  SHF.R.S32.HI R11, RZ, 0x1f, R10.reuse ;  /* 0x0000001fff0b7819 */ /* 0x100fe2000001140a */
[----:B------:R-:W2:Y:S01]  /*12d10*/  LDC R23, c[0x0][0x83c] ;  /* 0x00020f00ff177b82 */ /* 0x000ea20000000800 */
[C---:B------:R-:W-:Y:S01]  /*12d20*/  IADD3 R2, P0, R7.reuse, R2, RZ ;  /* 0x0000000207027210 */ /* 0x040fe20007f1e0ff */
[----:B------:R-:W-:Y:S01]  /*12d30*/  IMAD R6, R14, UR4, RZ ;  /* 0x000000040e067c24 */ /* 0x000fe2000f8e02ff */
[-C--:B------:R-:W-:Y:S01]  /*12d40*/  ISETP.GE.AND P3, PT, R7, R0.reuse, PT ;  /* 0x000000000700720c */ /* 0x080fe20003f66270 */
[----:B------:R-:W-:Y:S01]  /*12d50*/  IMAD.WIDE.U32 R4, R19, UR4, R10 ;  /* 0x0000000413047c25 */ /* 0x000fe2000f8e000a */
[----:B------:R-:W-:Y:S01]  /*12d60*/  USHF.R.S32.HI UR4, URZ, 0x1f, UR37 ;  /* 0x0000001f3f047899 */ /* 0x000fe20008011425 */
[C---:B------:R-:W-:Y:S01]  /*12d70*/  LEA.HI.X.SX32 R3, R7.reuse, R3, 0x1, P0 ;  /* 0x0000000307037211 */ /* 0x040fe200000f0eff */
[----:B------:R-:W-:Y:S01]  /*12d80*/  BSSY B0, `(.L_x_1756) ;  /* 0x000001f000007945 */ /* 0x000fe20003800000 */
[C---:B------:R-:W-:Y:S01]  /*12d90*/  VIADD R13, R7.reuse, 0x20 ;  /* 0x00000020070d7836 */ /* 0x040fe20000000000 */
[----:B------:R-:W-:Y:S01]  /*12da0*/  IADD3 R7, R7, 0x60, RZ ;  /* 0x0000006007077810 */ /* 0x000fe20007ffe0ff */
[----:B------:R-:W-:Y:S01]  /*12db0*/  IMAD R9, R19, UR5, R6 ;  /* 0x0000000513097c24 */ /* 0x000fe2000f8e0206 */
[-C--:B------:R-:W-:Y:S01]  /*12dc0*/  ISETP.GE.AND P1, PT, R17, R0.reuse, PT ;  /* 0x000000001100720c */ /* 0x080fe20003f26270 */
[----:B------:R-:W-:Y:S01]  /*12dd0*/  IMAD.U32 R12, RZ, RZ, UR4 ;  /* 0x00000004ff0c7e24 */ /* 0x000fe2000f8e00ff */
[----:B------:R-:W-:Y:S01]  /*12de0*/  ULDC.64 UR4, c[0x0][0x828] ;  /* 0x00020a0000047ab9 */ /* 0x000fe20000000a00 */
[----:B------:R-:W-:Y:S01]  /*12df0*/  ISETP.GE.AND P2, PT, R13, R0, PT ;  /* 0x000000000d00720c */ /* 0x000fe20003f46270 */
[----:B------:R-:W-:Y:S01]  /*12e00*/  IMAD.IADD R5, R5, 0x1, R9 ;  /* 0x0000000105057824 */ /* 0x000fe200078e0209 */
[----:B-1----:R-:W-:-:S02]  /*12e10*/  ISETP.GE.OR P6, PT, R10, R21, P3 ;  /* 0x000000150a00720c */ /* 0x002fc40001fc6670 */
[----:B------:R-:W-:Y:S02]  /*12e20*/  SEL R12, R12, RZ, !P4 ;  /* 0x000000ff0c0c7207 */ /* 0x000fe40006000000 */
[----:B------:R-:W-:Y:S01]  /*12e30*/  ISETP.GE.AND P0, PT, R7, R0, PT ;  /* 0x000000000700720c */ /* 0x000fe20003f06270 */
[----:B------:R-:W-:Y:S01]  /*12e40*/  IMAD.WIDE R6, R15, 0x80, R2 ;  /* 0x000000800f067825 */ /* 0x000fe200078e0202 */
[----:B------:R-:W-:Y:S02]  /*12e50*/  SEL R17, RZ, UR37, P4 ;  /* 0x00000025ff117c07 */ /* 0x000fe4000a000000 */
[-C--:B------:R-:W-:Y:S01]  /*12e60*/  ISETP.GE.OR P5, PT, R10, R21.reuse, P2 ;  /* 0x000000150a00720c */ /* 0x080fe200017a6670 */
[----:B------:R-:W-:Y:S01]  /*12e70*/  IMAD R0, R12, UR4, RZ ;  /* 0x000000040c007c24 */ /* 0x000fe2000f8e02ff */
[----:B------:R-:W-:Y:S01]  /*12e80*/  ISETP.GE.OR P4, PT, R10, R21, P1 ;  /* 0x000000150a00720c */ /* 0x000fe20000f86670 */
[----:B------:R-:W-:-:S04]  /*12e90*/  IMAD.WIDE.U32 R8, R17, UR4, R4 ;  /* 0x0000000411087c25 */ /* 0x000fc8000f8e0004 */
[----:B------:R-:W-:-:S05]  /*12ea0*/  IMAD R13, R17, UR5, R0 ;  /* 0x00000005110d7c24 */ /* 0x000fca000f8e0200 */
[----:B------:R-:W-:Y:S01]  /*12eb0*/  IADD3 R5, R9, R13, RZ ;  /* 0x0000000d09057210 */ /* 0x000fe20007ffe0ff */
[----:B--2---:R-:W-:Y:S06]  /*12ec0*/  @P6 BRA `(.L_x_1757) ;  /* 0x0000000000286947 */ /* 0x004fec0003800000 */
        /* <DEDUP_REMOVED lines=10> */
.L_x_1757:
[----:B------:R-:W-:Y:S05]  /*12f70*/  BSYNC B0 ;  /* 0x0000000000007941 */ /* 0x000fea0003800000 */
.L_x_1756:
[----:B------:R-:W-:Y:S01]  /*12f80*/  BSSY B0, `(.L_x_1758) ;  /* 0x0000010000007945 */ /* 0x000fe20003800000 */
[----:B------:R-:W-:-:S03]  /*12f90*/  ISETP.GE.OR P6, PT, R10, R21, P0 ;  /* 0x000000150a00720c */ /* 0x000fc600007c6670 */
[----:B------:R-:W-:Y:S10]  /*12fa0*/  @P5 BRA `(.L_x_1759) ;  /* 0x0000000000345947 */ /* 0x000ff40003800000 */
        /* <DEDUP_REMOVED lines=13> */
.L_x_1759:
[----:B------:R-:W-:Y:S05]  /*13080*/  BSYNC B0 ;  /* 0x0000000000007941 */ /* 0x000fea0003800000 */
.L_x_1758:
        /* <DEDUP_REMOVED lines=11> */
[----:B--2---:R-:W-:Y:S01]  /*13140*/  LEA R20, P4, R2, UR4, 0x1 ;  /* 0x0000000402147c11 */ /* 0x004fe2000f8808ff */
[----:B------:R-:W-:-:S05]  /*13150*/  IMAD.IADD R3, R3, 0x1, R13 ;  /* 0x0000000103037824 */ /* 0x000fca00078e020d */
[----:B------:R-:W-:-:S05]  /*13160*/  LEA.HI.X R21, R2, UR5, R3, 0x1, P4 ;  /* 0x0000000502157c11 */ /* 0x000fca000a0f0c03 */
[----:B------:R3:W-:Y:S02]  /*13170*/  STG.E.128 desc[UR38][R20.64], RZ ;  /* 0x000000ff14007986 */ /* 0x0007e4000c101d26 */
.L_x_1761:
[----:B------:R-:W-:Y:S05]  /*13180*/  BSYNC B0 ;  /* 0x0000000000007941 */ /* 0x000fea0003800000 */
.L_x_1760:
        /* <DEDUP_REMOVED lines=15> */
.L_x_1763:
[----:B------:R-:W-:Y:S05]  /*13280*/  BSYNC B0 ;  /* 0x0000000000007941 */ /* 0x000fea0003800000 */
.L_x_1762:
        /* <DEDUP_REMOVED lines=26> */
.L_x_1765:
[----:B------:R-:W-:Y:S05]  /*13430*/  BSYNC B0 ;  /* 0x0000000000007941 */ /* 0x000fea0003800000 */
.L_x_1764:
[----:B------:R-:W-:Y:S04]  /*13440*/  BSSY B0, `(.L_x_1766) ;  /* 0x000000f000007945 */ /* 0x000fe80003800000 */
[----:B------:R-:W-:Y:S05]  /*13450*/  @P2 BRA `(.L_x_1767) ;  /* 0x0000000000342947 */ /* 0x000fea0003800000 */
[----:B----4-:R-:W-:Y:S01]  /*13460*/  IADD3 R11, P2, R6, 0x20, RZ ;  /* 0x00000020060b7810 */ /* 0x010fe20007f5e0ff */
        /* <DEDUP_REMOVED lines=12> */
.L_x_1767:
[----:B------:R-:W-:Y:S05]  /*13530*/  BSYNC B0 ;  /* 0x0000000000007941 */ /* 0x000fea0003800000 */
.L_x_1766:
        /* <DEDUP_REMOVED lines=15> */
.L_x_1769:
[----:B------:R-:W-:Y:S05]  /*13630*/  BSYNC B0 ;  /* 0x0000000000007941 */ /* 0x000fea0003800000 */
.L_x_1768:
        /* <DEDUP_REMOVED lines=15> */
.L_x_1684:
[----:B------:R-:W-:-:S08]  /*13730*/  NOP ;  /* 0x0000000000007918 */ /* 0x000fd00000000000 */
[----:B------:R-:W1:-:S00]  /*13740*/  USETMAXREG.DEALLOC.CTAPOOL 0x18 ;  /* 0x00000018000079c8 */ /* 0x000e4000080e0500 */
        /* <DEDUP_REMOVED lines=19> */
.L_x_1771:
        /* <DEDUP_REMOVED lines=13> */
.L_x_1773:
[----:B------:R-:W-:-:S05]  /*13950*/  ULDC UR4, c[0x0][0x8bc] ;  /* 0x00022f0000047ab9 */ /* 0x000fca0000000800 */
.L_x_1772:
[----:B-1----:R-:W-:-:S04]  /*13960*/  USHF.L.U32 UR11, UR14, 0x7, URZ ;  /* 0x000000070e0b7899 */ /* 0x002fc8000800063f */
[----:B------:R-:W-:-:S04]  /*13970*/  UISETP.GE.AND UP0, UPT, UR11, UR4, UPT ;  /* 0x000000040b00728c */ /* 0x000fc8000bf06270 */
[----:B--2---:R-:W-:-:S06]  /*13980*/  USEL UR12, UR12, 0xffffffff, !UP0 ;  /* 0xffffffff0c0c7887 */ /* 0x004fcc000c000000 */
[----:B------:R-:W-:-:S13]  /*13990*/  ISETP.LE.AND P0, PT, RZ, UR12, PT ;  /* 0x0000000cff007c0c */ /* 0x000fda000bf03270 */
[----:B------:R-:W-:Y:S05]  /*139a0*/  @!P0 BRA `(.L_x_1689) ;  /* 0x0000003400248947 */ /* 0x000fea0003800000 */
[----:B------:R-:W-:Y:S01]  /*139b0*/  ULDC.64 UR4, c[0x0][0x770] ;  /* 0x0001dc0000047ab9 */ /* 0x000fe20000000a00 */
[----:B------:R-:W1:Y:S01]  /*139c0*/  S2UR UR13, SR_CTAID.Y ;  /* 0x00000000000d79c3 */ /* 0x000e620000002600 */
[----:B------:R-:W-:Y:S01]  /*139d0*/  UISETP.NE.U32.AND UP0, UPT, UR4, URZ, UPT ;  /* 0x0000003f0400728c */ /* 0x000fe2000bf05070 */
[----:B------:R-:W-:-:S03]  /*139e0*/  ULDC.64 UR8, c[0x0][0x788] ;  /* 0x0001e20000087ab9 */ /* 0x000fc60000000a00 */
        /* <DEDUP_REMOVED lines=9> */
[----:B------:R-:W-:-:S06]  /*13a80*/  UISETP.NE.AND.EX UP1, UPT, UR5, URZ, UPT, UP1 ;  /* 0x0000003f0500728c */ /* 0x000fcc000bf25310 */
[----:B------:R-:W-:-:S05]  /*13a90*/  PLOP3.LUT P2, PT, PT, PT, UP1, 0x80, 0x0 ;  /* 0x000000000000781c */ /* 0x000fca0003f4f018 */
[----:B------:R-:W-:Y:S02]  /*13aa0*/  @UP1 ULDC.64 UR4, c[0x0][0x780] ;  /* 0x0001e00000041ab9 */ /* 0x000fe40000000a00 */
[----:B------:R-:W-:-:S06]  /*13ab0*/  @UP1 UIMAD.WIDE UR4, UR12, 0x4, UR4 ;  /* 0x000000040c0418a5 */ /* 0x000fcc000f8e0204 */
[----:B------:R-:W-:Y:S01]  /*13ac0*/  MOV R4, UR4 ;  /* 0x0000000400047c02 */ /* 0x000fe20008000f00 */
[----:B------:R-:W-:-:S05]  /*13ad0*/  IMAD.U32 R5, RZ, RZ, UR5 ;  /* 0x00000005ff057e24 */ /* 0x000fca000f8e00ff */
[----:B------:R-:W3:Y:S01]  /*13ae0*/  @P2 LDG.E R4, desc[UR38][R4.64] ;  /* 0x0000002604042981 */ /* 0x000ee2000c1e1900 */
[----:B------:R-:W-:Y:S01]  /*13af0*/  PLOP3.LUT P0, PT, PT, PT, UP0, 0x80, 0x0 ;  /* 0x000000000000781c */ /* 0x000fe20003f0f008 */
[----:B-1----:R-:W-:-:S12]  /*13b00*/  USHF.R.S32.HI UR16, URZ, 0x1f, UR13 ;  /* 0x0000001f3f107899 */ /* 0x002fd8000801140d */
[----:B--2---:R-:W-:Y:S02]  /*13b10*/  @P0 R2UR UR4, R0 ;  /* 0x00000000000402ca */ /* 0x004fe400000e0000 */
[----:B------:R-:W-:Y:S01]  /*13b20*/  ISETP.NE.U32.AND P0, PT, RZ, UR8, PT ;  /* 0x00000008ff007c0c */ /* 0x000fe2000bf05070 */
[----:B------:R-:W-:-:S03]  /*13b30*/  ULDC UR8, c[0x0][0x280] ;  /* 0x0000a00000087ab9 */ /* 0x000fc60000000800 */
[----:B------:R-:W-:-:S07]  /*13b40*/  ISETP.NE.AND.EX P0, PT, RZ, UR9, PT, P0 ;  /* 0x00000009ff007c0c */ /* 0x000fce000bf05300 */
[----:B------:R-:W-:-:S04]  /*13b50*/  @UP0 ULEA UR4, UR12, UR4, 0x7 ;  /* 0x000000040c040291 */ /* 0x000fc8000f8e383f */
[----:B------:R-:W-:-:S04]  /*13b60*/  @UP0 USHF.R.S32.HI UR5, URZ, 0x1f, UR4 ;  /* 0x0000001f3f050899 */ /* 0x000fc80008011404 */
[----:B------:R-:W-:-:S04]  /*13b70*/  @UP0 ULEA.HI UR5, UR5, UR4, URZ, 0x7 ;  /* 0x0000000405050291 */ /* 0x000fc8000f8f383f */
[----:B------:R-:W-:Y:S01]  /*13b80*/  @UP0 USHF.L.U32 UR5, UR5, 0x6, URZ ;  /* 0x0000000605050899 */ /* 0x000fe2000800063f */
[----:B---3--:R-:W-:-:S03]  /*13b90*/  @P2 R2UR UR8, R4 ;  /* 0x00000000040822ca */ /* 0x008fc600000e0000 */
[----:B------:R-:W-:-:S04]  /*13ba0*/  @UP0 ULOP3.LUT UR7, UR5, 0xffffe000, URZ, 0xc0, !UPT ;  /* 0xffffe00005070892 */ /* 0x000fc8000f8ec03f */
[----:B------:R-:W-:Y:S01]  /*13bb0*/  @UP0 USHF.R.S32.HI UR9, URZ, 0x1f, UR7 ;  /* 0x0000001f3f090899 */ /* 0x000fe20008011407 */
[----:B------:R-:W-:Y:S11]  /*13bc0*/  @P2 BRA `(.L_x_1774) ;  /* 0x0000000000142947 */ /* 0x000ff60003800000 */
[----:B------:R-:W-:Y:S05]  /*13bd0*/  @!P1 BRA `(.L_x_1774) ;  /* 0x0000000000109947 */ /* 0x000fea0003800000 */
[----:B------:R-:W2:Y:S04]  /*13be0*/  LDG.E R5, desc[UR38][R2.64] ;  /* 0x0000002602057981 */ /* 0x000ea8000c1e1900 */
[----:B------:R-:W2:Y:S02]  /*13bf0*/  LDG.E R0, desc[UR38][R2.64+0x4] ;  /* 0x0000042602007981 */ /* 0x000ea4000c1e1900 */
[----:B--2---:R-:W-:-:S04]  /*13c00*/  IADD3 R0, -R5, R0, RZ ;  /* 0x0000000005007210 */ /* 0x004fc80007ffe1ff */
[----:B------:R-:W-:-:S15]  /*13c10*/  R2UR UR8, R0 ;  /* 0x00000000000872ca */ /* 0x000fde00000e0000 */
.L_x_1774:
[----:B------:R-:W-:Y:S01]  /*13c20*/  UMOV UR4, URZ ;  /* 0x0000003f00047c82 */ /* 0x000fe20008000000 */
[----:B------:R-:W-:Y:S01]  /*13c30*/  UMOV UR5, URZ ;  /* 0x0000003f00057c82 */ /* 0x000fe20008000000 */
[----:B------:R-:W-:Y:S01]  /*13c40*/  ULDC UR6, c[0x0][0x290] ;  /* 0x0000a40000067ab9 */ /* 0x000fe20000000800 */
[----:B------:R-:W-:Y:S01]  /*13c50*/  @UP0 UMOV UR4, UR7 ;  /* 0x0000000700040c82 */ /* 0x000fe20008000000 */
[----:B------:R-:W-:Y:S01]  /*13c60*/  @UP0 UMOV UR5, UR9 ;  /* 0x0000000900050c82 */ /* 0x000fe20008000000 */
        /* <DEDUP_REMOVED lines=8> */
.L_x_1775:
        /* <DEDUP_REMOVED lines=9> */
[----:B------:R-:W2:Y:S02]  /*13d80*/  LDG.E R5, desc[UR38][R2.64+0x4] ;  /* 0x0000042602057981 */ /* 0x000ea4000c1e1900 */
[----:B--2---:R-:W-:-:S05]  /*13d90*/  IMAD.IADD R0, R5, 0x1, -R0 ;  /* 0x0000000105007824 */ /* 0x004fca00078e0a00 */
[----:B------:R-:W-:-:S15]  /*13da0*/  R2UR UR6, R0 ;  /* 0x00000000000672ca */ /* 0x000fde00000e0000 */
.L_x_1776:
[----:B------:R-:W-:Y:S01]  /*13db0*/  UIADD3 UR7, -UR6, UR8, UR11 ;  /* 0x0000000806077290 */ /* 0x000fe2000fffe10b */
[----:B------:R-:W-:Y:S01]  /*13dc0*/  ISETP.LE.AND P0, PT, RZ, UR14, PT ;  /* 0x0000000eff007c0c */ /* 0x000fe2000bf03270 */
[----:B------:R-:W-:Y:S02]  /*13dd0*/  ULDC UR9, c[0x0][0x74c] ;  /* 0x0001d30000097ab9 */ /* 0x000fe40000000800 */
[----:B------:R-:W-:Y:S02]  /*13de0*/  UIADD3 UR9, UR7, -UR9, URZ ;  /* 0x8000000907097290 */ /* 0x000fe4000fffe03f */
        /* <DEDUP_REMOVED lines=10> */
[----:B------:R-:W-:Y:S07]  /*13e90*/  @!P0 BRA `(.L_x_1777) ;  /* 0x00000000001c8947 */ /* 0x000fee0003800000 */
[----:B------:R-:W-:Y:S01]  /*13ea0*/  UIADD3 UR8, UR11, 0xff, UR8 ;  /* 0x000000ff0b087890 */ /* 0x000fe2000fffe008 */
[----:B------:R-:W-:-:S03]  /*13eb0*/  ULDC UR9, c[0x0][0x748] ;  /* 0x0001d20000097ab9 */ /* 0x000fc60000000800 */
[----:B------:R-:W-:-:S04]  /*13ec0*/  UIADD3 UR8, UR8, UR9, -UR6 ;  /* 0x0000000908087290 */ /* 0x000fc8000fffe806 */
[----:B------:R-:W-:-:S04]  /*13ed0*/  USHF.R.S32.HI UR6, URZ, 0x1f, UR8 ;  /* 0x0000001f3f067899 */ /* 0x000fc80008011408 */
[----:B------:R-:W-:-:S04]  /*13ee0*/  ULEA.HI UR6, UR6, UR8, URZ, 0x7 ;  /* 0x0000000806067291 */ /* 0x000fc8000f8f383f */
[----:B------:R-:W-:-:S06]  /*13ef0*/  USHF.R.S32.HI UR6, URZ, 0x7, UR6 ;  /* 0x000000073f067899 */ /* 0x000fcc0008011406 */
[----:B------:R-:W-:-:S07]  /*13f00*/  VIMNMX R2, R2, UR6, PT ;  /* 0x0000000602027c48 */ /* 0x000fce000bfe0100 */
.L_x_1777:
[----:B------:R-:W-:-:S13]  /*13f10*/  ISETP.GT.AND P0, PT, R2, UR7, PT ;  /* 0x0000000702007c0c */ /* 0x000fda000bf04270 */
[----:B------:R-:W-:Y:S05]  /*13f20*/  @!P0 BRA `(.L_x_1689) ;  /* 0x0000002c00c48947 */ /* 0x000fea0003800000 */
[----:B------:R-:W-:Y:S01]  /*13f30*/  ULDC.64 UR14, c[0x0][0x2d8] ;  /* 0x0000b600000e7ab9 */ /* 0x000fe20000000a00 */
[----:B------:R-:W-:Y:S01]  /*13f40*/  VIADD R0, R2, -UR7 ;  /* 0x8000000702007c36 */ /* 0x000fe20008000000 */
[----:B------:R-:W-:Y:S02]  /*13f50*/  UIMAD UR10, UR16, UR14, URZ ;  /* 0x0000000e100a72a4 */ /* 0x000fe4000f8e023f */
[----:B------:R-:W-:Y:S02]  /*13f60*/  UIMAD.WIDE.U32 UR8, UR13, UR14, URZ ;  /* 0x0000000e0d0872a5 */ /* 0x000fe4000f8e003f */
[----:B------:R-:W-:Y:S01]  /*13f70*/  USHF.R.S32.HI UR6, URZ, 0x1f, UR12 ;  /* 0x0000001f3f067899 */ /* 0x000fe2000801140c */
[----:B------:R-:W-:Y:S01]  /*13f80*/  LOP3.LUT R0, R0, 0x1, RZ, 0xc0, !PT ;  /* 0x0000000100007812 */ /* 0x000fe200078ec0ff */
[----:B------:R-:W-:Y:S02]  /*13f90*/  UIMAD UR13, UR13, UR15, UR10 ;  /* 0x0000000f0d0d72a4 */ /* 0x000fe4000f8e020a */
[----:B------:R-:W-:Y:S01]  /*13fa0*/  UIADD3 UR10, UP1, UR4, UR8, URZ ;  /* 0x00000008040a7290 */ /* 0x000fe2000ff3e03f */
[----:B------:R-:W-:Y:S01]  /*13fb0*/  ISETP.NE.U32.AND P1, PT, R0, 0x1, PT ;  /* 0x000000010000780c */ /* 0x000fe20003f25070 */
[----:B------:R-:W-:-:S02]  /*13fc0*/  UIADD3 UR13, UR9, UR13, URZ ;  /* 0x0000000d090d7290 */ /* 0x000fc4000fffe03f */
[----:B------:R-:W-:Y:S01]  /*13fd0*/  USEL UR6, UR6, URZ, !UP0 ;  /* 0x0000003f06067287 */ /* 0x000fe2000c000000 */
[----:B------:R-:W-:Y:S01]  /*13fe0*/  ULDC.64 UR26, c[0x0][0x2e0] ;  /* 0x0000b800001a7ab9 */ /* 0x000fe20000000a00 */
[----:B------:R-:W-:Y:S02]  /*13ff0*/  USEL UR12, UR12, URZ, !UP0 ;  /* 0x0000003f0c0c7287 */ /* 0x000fe4000c000000 */
[----:B------:R-:W-:Y:S02]  /*14000*/  UIADD3.X UR11, UR5, UR13, URZ, UP1, !UPT ;  /* 0x0000000d050b7290 */ /* 0x000fe40008ffe43f */
[----:B------:R-:W-:Y:S02]  /*14010*/  UIMAD UR14, UR6, UR26, URZ ;  /* 0x0000001a060e72a4 */ /* 0x000fe4000f8e023f */
[----:B------:R-:W-:Y:S02]  /*14020*/  UIMAD.WIDE.U32 UR10, UR12, UR26, UR10 ;  /* 0x0000001a0c0a72a5 */ /* 0x000fe4000f8e000a */
[----:B------:R-:W-:Y:S01]  /*14030*/  UIMAD UR14, UR12, UR27, UR14 ;  /* 0x0000001b0c0e72a4 */ /* 0x000fe2000f8e020e */
[----:B------:R-:W-:-:S03]  /*14040*/  ELECT P0, URZ, PT ;  /* 0x00000000003f782f */ /* 0x000fc60003800000 */
        /* <DEDUP_REMOVED lines=20> */
.L_x_1780:
[----:B------:R-:W-:Y:S05]  /*14190*/  BSYNC B0 ;  /* 0x0000000000007941 */ /* 0x000fea0003800000 */
.L_x_1779:
        /* <DEDUP_REMOVED lines=19> */
.L_x_1782:
[----:B------:R-:W-:Y:S05]  /*142d0*/  BSYNC B0 ;  /* 0x0000000000007941 */ /* 0x000fea0003800000 */
.L_x_1781:
[----:B------:R-:W-:Y:S06]  /*142e0*/  BAR.ARV 0xa, 0xa0 ;  /* 0x0282800000007b1d */ /* 0x000fec0000002000 */
[----:B------:R-:W-:Y:S04]  /*142f0*/  BSSY B0, `(.L_x_1783) ;  /* 0x0000003000007945 */ /* 0x000fe80003800000 */
[----:B------:R-:W-:Y:S05]  /*14300*/  @!P0 BRA `(.L_x_1784) ;  /* 0x0000000000048947 */ /* 0x000fea0003800000 */
[----:B------:R-:W-:-:S04]  /*14310*/  DEPBAR.LE SB0, 0x0 ;  /* 0x000080000000791a */ /* 0x000fc80000000000 */
.L_x_1784:
[----:B------:R-:W-:Y:S05]  /*14320*/  BSYNC B0 ;  /* 0x0000000000007941 */ /* 0x000fea0003800000 */
.L_x_1783:
[----:B------:R-:W-:Y:S06]  /*14330*/  BAR.ARV 0xb, 0xa0 ;  /* 0x02c2800000007b1d */ /* 0x000fec0000002000 */
[----:B------:R-:W-:Y:S01]  /*14340*/  UIADD3 UR15, UR7, 0x1, URZ ;  /* 0x00000001070f7890 */ /* 0x000fe2000fffe03f */
[----:B------:R-:W-:Y:S11]  /*14350*/  BRA `(.L_x_1785) ;  /* 0x0000000000047947 */ /* 0x000ff60003800000 */
.L_x_1778:
[----:B------:R-:W-:-:S05]  /*14360*/  UMOV UR15, UR7 ;  /* 0x00000007000f7c82 */ /* 0x000fca0008000000 */
.L_x_1785:
[----:B------:R-:W-:-:S06]  /*14370*/  UIADD3 UR6, UR7, 0x1, URZ ;  /* 0x0000000107067890 */ /* 0x000fcc000fffe03f */
[----:B------:R-:W-:-:S13]  /*14380*/  ISETP.NE.AND P1, PT, R2, UR6, PT ;  /* 0x0000000602007c0c */ /* 0x000fda000bf25270 */
[----:B------:R-:W-:Y:S05]  /*14390*/  @!P1 BRA `(.L_x_1689) ;  /* 0x0000002800a89947 */ /* 0x000fea0003800000 */
[----:B------:R-:W-:Y:S01]  /*143a0*/  UMOV UR16, UR8 ;  /* 0x0000000800107c82 */ /* 0x000fe20008000000 */
[----:B------:R-:W-:Y:S01]  /*143b0*/  UMOV UR17, UR13 ;  /* 0x0000000d00117c82 */ /* 0x000fe20008000000 */
[----:B------:R-:W-:Y:S01]  /*143c0*/  ULDC.64 UR18, c[0x0][0x2c0] ;  /* 0x0000b00000127ab9 */ /* 0x000fe20000000a00 */
[----:B------:R-:W-:Y:S01]  /*143d0*/  UIMAD.WIDE.U32 UR16, UR12, UR26, UR16 ;  /* 0x0000001a0c1072a5 */ /* 0x000fe2000f8e0010 */
[----:B------:R-:W-:Y:S01]  /*143e0*/  UMOV UR6, URZ ;  /* 0x0000003f00067c82 */ /* 0x000fe20008000000 */
[----:B------:R-:W-:Y:S02]  /*143f0*/  ULDC.64 UR30, c[0x0][0x2c0] ;  /* 0x0000b000001e7ab9 */ /* 0x000fe40000000a00 */
[----:B------:R-:W-:-:S04]  /*14400*/  UIADD3 UR25, UP0, UR4, UR16, URZ ;  /* 0x0000001004197290 */ /* 0x000fc8000ff1e03f */
[----:B------:R-:W-:Y:S02]  /*14410*/  UIADD3.X UR16, UR5, UR14, UR17, UP0, !UPT ;  /* 0x0000000e05107290 */ /* 0x000fe400087fe411 */
[----:B------:R-:W-:Y:S02]  /*14420*/  ULEA UR24, UP0, UR25, UR18, 0x2 ;  /* 0x0000001219187291 */ /* 0x000fe4000f80103f */
[----:B------:R-:W-:Y:S02]  /*14430*/  USHF.L.U32 UR18, UR15, 0xd, URZ ;  /* 0x0000000d0f127899 */ /* 0x000fe4000800063f */
        /* <DEDUP_REMOVED lines=8> */
.L_x_1798:
        /* <DEDUP_REMOVED lines=9> */
[----:B------:R-:W-:Y:S01]  /*14550*/  UMOV UR28, 0x400 ;  /* 0x00000400001c7882 */ /* 0x000fe20000000000 */
[----:B------:R-:W-:Y:S02]  /*14560*/  UMOV UR42, 0x0 ;  /* 0x00000000002a7882 */ /* 0x000fe40000000000 */
[----:B------:R-:W-:Y:S02]  /*14570*/  ULEA.HI.X.SX32 UR41, UR19, UR27, 0x1, UP0 ;  /* 0x0000001b13297291 */ /* 0x000fe400080f0e3f */
[----:B------:R-:W-:Y:S01]  /*14580*/  ULEA UR40, UP0, UR37, UR30, 0x2 ;  /* 0x0000001e25287291 */ /* 0x000fe2000f80103f */
[----:B------:R-:W-:-:S03]  /*14590*/  UMOV UR43, 0x14f00000 ;  /* 0x14f00000002b7882 */ /* 0x000fc60000000000 */
[----:B------:R-:W-:Y:S02]  /*145a0*/  ULEA.HI.X UR41, UR37, UR31, UR41, 0x2, UP0 ;  /* 0x0000001f25297291 */ /* 0x000fe400080f1429 */
[----:B-1----:R-:W-:-:S03]  /*145b0*/  ULEA UR28, UR29, UR28, 0x18 ;  /* 0x0000001c1d1c7291 */ /* 0x002fc6000f8ec03f */
[----:B------:R-:W-:Y:S01]  /*145c0*/  UMOV UR29, 0x400 ;  /* 0x00000400001d7882 */ /* 0x000fe20000000000 */
[----:B------:R-:W-:-:S09]  /*145d0*/  UIADD3 UR28, UR28, 0x8000, URZ ;  /* 0x000080001c1c7890 */ /* 0x000fd2000fffe03f */
[----:B------:R1:W-:Y:S02]  /*145e0*/  UBLKRED.G.S.ADD.F32.RN [UR40], [UR28], UR29, desc[UR42] ;  /* 0x00002a281c0073bb */ /* 0x0003e400080a141d */
[----:B-1----:R0:W-:Y:S02]  /*145f0*/  UTMACMDFLUSH ;  /* 0x00000000000079b7 */ /* 0x0021e40000000000 */
.L_x_1787:
[----:B------:R-:W-:Y:S05]  /*14600*/  BSYNC B0 ;  /* 0x0000000000007941 */ /* 0x000fea0003800000 */
.L_x_1786:
        /* <DEDUP_REMOVED lines=13> */
.L_x_1789:
[----:B------:R-:W-:Y:S05]  /*146e0*/  BSYNC B0 ;  /* 0x0000000000007941 */ /* 0x000fea0003800000 */
.L_x_1788:
[----:B------:R-:W-:Y:S06]  /*146f0*/  BAR.ARV 0xa, 0xa0 ;  /* 0x0282800000007b1d */ /* 0x000fec0000002000 */
[----:B------:R-:W-:Y:S04]  /*14700*/  BSSY B0, `(.L_x_1790) ;  /* 0x0000003000007945 */ /* 0x000fe80003800000 */
[----:B------:R-:W-:Y:S05]  /*14710*/  @!P0 BRA `(.L_x_1791) ;  /* 0x0000000000048947 */ /* 0x000fea0003800000 */
[----:B------:R-:W-:-:S04]  /*14720*/  DEPBAR.LE SB0, 0x0 ;  /* 0x000080000000791a */ /* 0x000fc80000000000 */
.L_x_1791:
[----:B------:R-:W-:Y:S05]  /*14730*/  BSYNC B0 ;  /* 0x0000000000007941 */ /* 0x000fea0003800000 */
.L_x_1790:
        /* <DEDUP_REMOVED lines=13> */
.L_x_1793:
[----:B------:R-:W-:Y:S05]  /*14810*/  BSYNC B0 ;  /* 0x0000000000007941 */ /* 0x000fea0003800000 */
.L_x_1792:
        /* <DEDUP_REMOVED lines=13> */
.L_x_1795:
[----:B------:R-:W-:Y:S05]  /*148f0*/  BSYNC B0 ;  /* 0x0000000000007941 */ /* 0x000fea0003800000 */
.L_x_1794:
[----:B------:R-:W-:Y:S01]  /*14900*/  UIADD3 UR15, UR15, 0x2, URZ ;  /* 0x000000020f0f7890 */ /* 0x000fe2000fffe03f */
[----:B------:R-:W-:Y:S06]  /*14910*/  BAR.ARV 0xa, 0xa0 ;  /* 0x0282800000007b1d */ /* 0x000fec0000002000 */
[----:B------:R-:W-:Y:S01]  /*14920*/  BSSY B0, `(.L_x_1796) ;  /* 0x0000004000007945 */ /* 0x000fe20003800000 */
[----:B------:R-:W-:-:S03]  /*14930*/  ISETP.LE.AND P1, PT, R2, UR15, PT ;  /* 0x0000000f02007c0c */ /* 0x000fc6000bf23270 */
[----:B------:R-:W-:Y:S10]  /*14940*/  @!P0 BRA `(.L_x_1797) ;  /* 0x0000000000048947 */ /* 0x000ff40003800000 */
[----:B------:R-:W-:-:S04]  /*14950*/  DEPBAR.LE SB0, 0x0 ;  /* 0x000080000000791a */ /* 0x000fc80000000000 */
.L_x_1797:
[----:B------:R-:W-:Y:S05]  /*14960*/  BSYNC B0 ;  /* 0x0000000000007941 */ /* 0x000fea0003800000 */
.L_x_1796:
[----:B------:R-:W-:Y:S06]  /*14970*/  BAR.ARV 0xb, 0xa0 ;  /* 0x02c2800000007b1d */ /* 0x000fec0000002000 */
[----:B------:R-:W-:Y:S02]  /*14980*/  UIADD3 UR19, UR19, 0x4000, URZ ;  /* 0x0000400013137890 */ /* 0x000fe4000fffe03f */
[----:B------:R-:W-:Y:S01]  /*14990*/  UIADD3 UR6, UR6, 0x4000, URZ ;  /* 0x0000400006067890 */ /* 0x000fe2000fffe03f */
[----:B------:R-:W-:Y:S11]  /*149a0*/  @!P1 BRA `(.L_x_1798) ;  /* 0xfffffff800c49947 */ /* 0x000ff6000383ffff */
[----:B------:R-:W-:Y:S05]  /*149b0*/  BRA `(.L_x_1689) ;  /* 0x0000002400207947 */ /* 0x000fea0003800000 */
.L_x_1770:
[----:B------:R-:W-:Y:S01]  /*149c0*/  ULDC.64 UR4, c[0x0][0x8d8] ;  /* 0x0002360000047ab9 */ /* 0x000fe20000000a00 */
[----:B------:R-:W1:Y:S01]  /*149d0*/  S2UR UR21, SR_CTAID.X ;  /* 0x00000000001579c3 */ /* 0x000e620000002500 */
[----:B------:R-:W-:-:S04]  /*149e0*/  ISETP.NE.U32.AND P0, PT, RZ, UR4, PT ;  /* 0x00000004ff007c0c */ /* 0x000fc8000bf05070 */
[----:B------:R-:W-:-:S03]  /*149f0*/  ISETP.NE.AND.EX P0, PT, RZ, UR5, PT, P0 ;  /* 0x00000005ff007c0c */ /* 0x000fc6000bf05300 */
[----:B------:R-:W2:Y:S08]  /*14a00*/  S2UR UR13, SR_CTAID.Z ;  /* 0x00000000000d79c3 */ /* 0x000eb00000002700 */
[----:B------:R-:W3:Y:S02]  /*14a10*/  S2UR UR20, SR_CTAID.Y ;  /* 0x00000000001479c3 */ /* 0x000ee40000002600 */
[----:B------:R-:W-:Y:S05]  /*14a20*/  @!P0 BRA `(.L_x_1799) ;  /* 0x00000000001c8947 */ /* 0x000fea0003800000 */
[----:B------:R-:W-:Y:S02]  /*14a30*/  ULDC.64 UR4, c[0x0][0x8d8] ;  /* 0x0002360000047ab9 */ /* 0x000fe40000000a00 */
[----:B--2---:R-:W-:-:S06]  /*14a40*/  UIMAD.WIDE UR4, UR13, 0x4, UR4 ;  /* 0x000000040d0478a5 */ /* 0x004fcc000f8e0204 */
[----:B------:R-:W-:Y:S01]  /*14a50*/  MOV R2, UR4 ;  /* 0x0000000400027c02 */ /* 0x000fe20008000f00 */
[----:B------:R-:W-:-:S05]  /*14a60*/  IMAD.U32 R3, RZ, RZ, UR5 ;  /* 0x00000005ff037e24 */ /* 0x000fca000f8e00ff */
[----:B------:R-:W2:Y:S02]  /*14a70*/  LDG.E R2, desc[UR38][R2.64] ;  /* 0x0000002602027981 */ /* 0x000ea4000c1e1900 */
[----:B--2---:R-:W-:Y:S01]  /*14a80*/  R2UR UR4, R2 ;  /* 0x00000000020472ca */ /* 0x004fe200000e0000 */
[----:B------:R-:W-:-:S14]  /*14a90*/  BRA `(.L_x_1800) ;  /* 0x00000000003c7947 */ /* 0x000fdc0003800000 */
.L_x_1799:
[----:B------:R-:W-:Y:S02]  /*14aa0*/  ULDC.64 UR4, c[0x0][0x8d0] ;  /* 0x0002340000047ab9 */ /* 0x000fe40000000a00 */
[----:B------:R-:W-:-:S04]  /*14ab0*/  ISETP.NE.U32.AND P0, PT, RZ, UR4, PT ;  /* 0x00000004ff007c0c */ /* 0x000fc8000bf05070 */
[----:B------:R-:W-:-:S13]  /*14ac0*/  ISETP.NE.AND.EX P0, PT, RZ, UR5, PT, P0 ;  /* 0x00000005ff007c0c */ /* 0x000fda000bf05300 */
[----:B------:R-:W-:Y:S05]  /*14ad0*/  @!P0 BRA `(.L_x_1801) ;  /* 0x0000000000288947 */ /* 0x000fea0003800000 */
[----:B------:R-:W-:Y:S02]  /*14ae0*/  ULDC.64 UR4, c[0x0][0x8d0] ;  /* 0x0002340000047ab9 */ /* 0x000fe40000000a00 */
[----:B--2---:R-:W-:-:S06]  /*14af0*/  UIMAD.WIDE UR4, UR13, 0x4, UR4 ;  /* 0x000000040d0478a5 */ /* 0x004fcc000f8e0204 */
[----:B------:R-:W-:Y:S01]  /*14b00*/  MOV R2, UR4 ;  /* 0x0000000400027c02 */ /* 0x000fe20008000f00 */
[----:B------:R-:W-:-:S05]  /*14b10*/  IMAD.U32 R3, RZ, RZ, UR5 ;  /* 0x00000005ff037e24 */ /* 0x000fca000f8e00ff */
[----:B------:R-:W2:Y:S04]  /*14b20*/  LDG.E R0, desc[UR38][R2.64] ;  /* 0x0000002602007981 */ /* 0x000ea8000c1e1900 */
[----:B------:R-:W4:Y:S01]  /*14b30*/  LDG.E R4, desc[UR38][R2.64+0x4] ;  /* 0x0000042602047981 */ /* 0x000f22000c1e1900 */
[----:B--2---:R-:W-:Y:S02]  /*14b40*/  R2UR UR4, R0 ;  /* 0x00000000000472ca */ /* 0x004fe400000e0000 */
[----:B----4-:R-:W-:-:S13]  /*14b50*/  R2UR UR5, R4 ;  /* 0x00000000040572ca */ /* 0x010fda00000e0000 */
[----:B------:R-:W-:Y:S01]  /*14b60*/  UIADD3 UR4, -UR4, UR5, URZ ;  /* 0x0000000504047290 */ /* 0x000fe2000fffe13f */
[----:B------:R-:W-:Y:S11]  /*14b70*/  BRA `(.L_x_1800) ;  /* 0x0000000000047947 */ /* 0x000ff60003800000 */
.L_x_1801:
[----:B------:R-:W-:-:S05]  /*14b80*/  ULDC UR4, c[0x0][0x8bc] ;  /* 0x00022f0000047ab9 */ /* 0x000fca0000000800 */
.L_x_1800:
[----:B-1----:R-:W-:Y:S01]  /*14b90*/  USHF.L.U32 UR8, UR21, 0x7, URZ ;  /* 0x0000000715087899 */ /* 0x002fe2000800063f */
[----:B------:R-:W-:Y:S01]  /*14ba0*/  MOV R10, 0x1 ;  /* 0x00000001000a7802 */ /* 0x000fe20000000f00 */
[----:B------:R-:W-:Y:S02]  /*14bb0*/  IMAD.MOV.U32 R0, RZ, RZ, RZ ;  /* 0x000000ffff007224 */ /* 0x000fe400078e00ff */
[----:B------:R-:W-:-:S04]  /*14bc0*/  UISETP.GE.AND UP0, UPT, UR8, UR4, UPT ;  /* 0x000000040800728c */ /* 0x000fc8000bf06270 */
[----:B--2---:R-:W-:-:S06]  /*14bd0*/  USEL UR13, UR13, 0xffffffff, !UP0 ;  /* 0xffffffff0d0d7887 */ /* 0x004fcc000c000000 */
[----:B------:R-:W-:-:S13]  /*14be0*/  ISETP.LE.AND P0, PT, RZ, UR13, PT ;  /* 0x0000000dff007c0c */ /* 0x000fda000bf03270 */
[----:B------:R-:W-:Y:S05]  /*14bf0*/  @!P0 BRA `(.L_x_1802) ;  /* 0x0000001c00fc8947 */ /* 0x000fea0003800000 */
[----:B------:R-:W-:Y:S01]  /*14c00*/  ULDC.64 UR18, c[0x0][0x770] ;  /* 0x0001dc0000127ab9 */ /* 0x000fe20000000a00 */
[----:B------:R-:W-:Y:S01]  /*14c10*/  ULDC.64 UR14, c[0x0][0x770] ;  /* 0x0001dc00000e7ab9 */ /* 0x000fe20000000a00 */
[----:B------:R-:W-:Y:S02]  /*14c20*/  UISETP.NE.U32.AND UP1, UPT, UR18, URZ, UPT ;  /* 0x0000003f1200728c */ /* 0x000fe4000bf25070 */
[----:B------:R-:W-:Y:S02]  /*14c30*/  UIMAD.WIDE UR14, UR13, 0x4, UR14 ;  /* 0x000000040d0e78a5 */ /* 0x000fe4000f8e020e */
[----:B------:R-:W-:Y:S01]  /*14c40*/  UISETP.NE.AND.EX UP1, UPT, UR19, URZ, UPT, UP1 ;  /* 0x0000003f1300728c */ /* 0x000fe2000bf25310 */
[----:B------:R-:W-:Y:S01]  /*14c50*/  ULDC.64 UR4, c[0x0][0x778] ;  /* 0x0001de0000047ab9 */ /* 0x000fe20000000a00 */
[----:B------:R-:W-:Y:S02]  /*14c60*/  ULDC.64 UR6, c[0x0][0x780] ;  /* 0x0001e00000067ab9 */ /* 0x000fe40000000a00 */
[----:B------:R-:W-:Y:S01]  /*14c70*/  MOV R2, UR14 ;  /* 0x0000000e00027c02 */ /* 0x000fe20008000f00 */
[----:B------:R-:W-:Y:S01]  /*14c80*/  IMAD.U32 R3, RZ, RZ, UR15 ;  /* 0x0000000fff037e24 */ /* 0x000fe2000f8e00ff */
[----:B------:R-:W-:Y:S01]  /*14c90*/  PLOP3.LUT P1, PT, PT, PT, UP1, 0x80, 0x0 ;  /* 0x000000000000781c */ /* 0x000fe20003f2f018 */
[----:B------:R-:W-:-:S02]  /*14ca0*/  UISETP.NE.U32.AND UP0, UPT, UR4, URZ, UPT ;  /* 0x0000003f0400728c */ /* 0x000fc4000bf05070 */
[----:B------:R-:W-:Y:S02]  /*14cb0*/  UISETP.NE.U32.AND UP2, UPT, UR6, URZ, UPT ;  /* 0x0000003f0600728c */ /* 0x000fe4000bf45070 */
[----:B------:R-:W-:Y:S02]  /*14cc0*/  UISETP.NE.AND.EX UP0, UPT, UR5, URZ, UPT, UP0 ;  /* 0x0000003f0500728c */ /* 0x000fe4000bf05300 */
[----:B------:R-:W-:Y:S01]  /*14cd0*/  UISETP.NE.AND.EX UP2, UPT, UR7, URZ, UPT, UP2 ;  /* 0x0000003f0700728c */ /* 0x000fe2000bf45320 */
[----:B------:R-:W-:Y:S01]  /*14ce0*/  ULDC.64 UR16, c[0x0][0x778] ;  /* 0x0001de0000107ab9 */ /* 0x000fe20000000a00 */
[----:B------:R-:W-:-:S04]  /*14cf0*/  ULDC.64 UR22, c[0x0][0x788] ;  /* 0x0001e20000167ab9 */ /* 0x000fc80000000a00 */
[----:B------:R-:W2:Y:S01]  /*14d00*/  @P1 LDG.E R6, desc[UR38][R2.64] ;  /* 0x0000002602061981 */ /* 0x000ea2000c1e1900 */
[----:B------:R-:W-:Y:S01]  /*14d10*/  PLOP3.LUT P2, PT, PT, PT, UP0, 0x80, 0x0 ;  /* 0x000000000000781c */ /* 0x000fe20003f4f008 */
[----:B------:R-:W-:Y:S01]  /*14d20*/  UIMAD.WIDE UR16, UR13, 0x4, UR16 ;  /* 0x000000040d1078a5 */ /* 0x000fe2000f8e0210 */
[----:B------:R-:W-:Y:S01]  /*14d30*/  PLOP3.LUT P3, PT, PT, PT, UP2, 0x80, 0x0 ;  /* 0x000000000000781c */ /* 0x000fe20003f6f028 */
[----:B------:R1:W4:Y:S01]  /*14d40*/  @P1 LDG.E R0, desc[UR38][R2.64] ;  /* 0x0000002602001981 */ /* 0x000322000c1e1900 */
[----:B------:R-:W-:Y:S02]  /*14d50*/  @UP2 ULDC.64 UR4, c[0x0][0x780] ;  /* 0x0001e00000042ab9 */ /* 0x000fe40000000a00 */
[----:B------:R-:W-:Y:S01]  /*14d60*/  @UP2 UIMAD.WIDE UR4, UR13, 0x4, UR4 ;  /* 0x000000040d0428a5 */ /* 0x000fe2000f8e0204 */
[----:B-1----:R-:W-:Y:S01]  /*14d70*/  MOV R2, UR16 ;  /* 0x0000001000027c02 */ /* 0x002fe20008000f00 */
[----:B------:R-:W-:-:S05]  /*14d80*/  IMAD.U32 R3, RZ, RZ, UR17 ;  /* 0x00000011ff037e24 */ /* 0x000fca000f8e00ff */
[----:B------:R1:W5:Y:S02]  /*14d90*/  @P2 LDG.E R4, desc[UR38][R2.64] ;  /* 0x0000002602042981 */ /* 0x000364000c1e1900 */
[----:B-1----:R-:W-:Y:S01]  /*14da0*/  MOV R2, UR4 ;  /* 0x0000000400027c02 */ /* 0x002fe20008000f00 */
[----:B------:R-:W-:-:S05]  /*14db0*/  IMAD.U32 R3, RZ, RZ, UR5 ;  /* 0x00000005ff037e24 */ /* 0x000fca000f8e00ff */
[----:B------:R-:W3:Y:S01]  /*14dc0*/  @P3 LDG.E R5, desc[UR38][R2.64] ;  /* 0x0000002602053981 */ /* 0x000ee2000c1e1900 */
[----:B------:R-:W-:Y:S01]  /*14dd0*/  ISETP.NE.U32.AND P0, PT, RZ, UR22, PT ;  /* 0x00000016ff007c0c */ /* 0x000fe2000bf05070 */
[----:B------:R-:W-:Y:S01]  /*14de0*/  UMOV UR7, URZ ;  /* 0x0000003f00077c82 */ /* 0x000fe20008000000 */
[----:B------:R-:W-:Y:S01]  /*14df0*/  UMOV UR11, URZ ;  /* 0x0000003f000b7c82 */ /* 0x000fe20008000000 */
[----:B------:R-:W-:Y:S01]  /*14e00*/  ULDC UR9, c[0x0][0x280] ;  /* 0x0000a00000097ab9 */ /* 0x000fe20000000800 */
[----:B------:R-:W-:Y:S02]  /*14e10*/  ISETP.NE.AND.EX P0, PT, RZ, UR23, PT, P0 ;  /* 0x00000017ff007c0c */ /* 0x000fe4000bf05300 */
[----:B--2---:R-:W-:Y:S02]  /*14e20*/  @P1 R2UR UR4, R6 ;  /* 0x00000000060412ca */ /* 0x004fe400000e0000 */
[----:B----4-:R-:W-:-:S11]  /*14e30*/  @P1 R2UR UR7, R0 ;  /* 0x00000000000712ca */ /* 0x010fd600000e0000 */
[----:B------:R-:W-:-:S04]  /*14e40*/  @UP1 ULEA UR4, UR13, UR4, 0x7 ;  /* 0x000000040d041291 */ /* 0x000fc8000f8e383f */
[----:B------:R-:W-:Y:S01]  /*14e50*/  @UP1 USHF.R.S32.HI UR5, URZ, 0x1f, UR4 ;  /* 0x0000001f3f051899 */ /* 0x000fe20008011404 */
[----:B-----5:R-:W-:-:S03]  /*14e60*/  @P2 R2UR UR11, R4 ;  /* 0x00000000040b22ca */ /* 0x020fc600000e0000 */
[----:B------:R-:W-:-:S04]  /*14e70*/  @UP1 ULEA.HI UR5, UR5, UR4, URZ, 0x7 ;  /* 0x0000000405051291 */ /* 0x000fc8000f8f383f */
[----:B------:R-:W-:-:S04]  /*14e80*/  @UP1 ULOP3.LUT UR6, UR5, 0xffffff80, URZ, 0xc0, !UPT ;  /* 0xffffff8005061892 */ /* 0x000fc8000f8ec03f */
[----:B------:R-:W-:Y:S01]  /*14e90*/  @UP1 USHF.R.S32.HI UR12, URZ, 0x1f, UR6 ;  /* 0x0000001f3f0c1899 */ /* 0x000fe20008011406 */
[----:B---3--:R-:W-:Y:S01]  /*14ea0*/  @P3 R2UR UR9, R5 ;  /* 0x00000000050932ca */ /* 0x008fe200000e0000 */
[----:B------:R-:W-:-:S14]  /*14eb0*/  @P3 BRA `(.L_x_1803) ;  /* 0x0000000000203947 */ /* 0x000fdc0003800000 */
[----:B------:R-:W-:Y:S05]  /*14ec0*/  @!P1 BRA `(.L_x_1803) ;  /* 0x00000000001c9947 */ /* 0x000fea0003800000 */
[----:B------:R-:W-:Y:S01]  /*14ed0*/  MOV R2, UR14 ;  /* 0x0000000e00027c02 */ /* 0x000fe20008000f00 */
[----:B------:R-:W-:-:S05]  /*14ee0*/  IMAD.U32 R3, RZ, RZ, UR15 ;  /* 0x0000000fff037e24 */ /* 0x000fca000f8e00ff */
[----:B------:R-:W2:Y:S04]  /*14ef0*/  LDG.E R0, desc[UR38][R2.64] ;  /* 0x0000002602007981 */ /* 0x000ea8000c1e1900 */
[----:B------:R-:W3:Y:S01]  /*14f00*/  LDG.E R4, desc[UR38][R2.64+0x4] ;  /* 0x0000042602047981 */ /* 0x000ee2000c1e1900 */
[----:B--2---:R-:W-:Y:S02]  /*14f10*/  R2UR UR4, R0 ;  /* 0x00000000000472ca */ /* 0x004fe400000e0000 */
[----:B---3--:R-:W-:-:S13]  /*14f20*/  R2UR UR9, R4 ;  /* 0x00000000040972ca */ /* 0x008fda00000e0000 */
[----:B------:R-:W-:-:S12]  /*14f30*/  UIADD3 UR9, -UR4, UR9, URZ ;  /* 0x0000000904097290 */ /* 0x000fd8000fffe13f */
.L_x_1803:
        /* <DEDUP_REMOVED lines=13> */
.L_x_1804:
        /* <DEDUP_REMOVED lines=8> */
.L_x_1805:
        /* <DEDUP_REMOVED lines=9> */
[----:B------:R-:W-:-:S04]  /*15120*/  ULEA.HI UR6, UR12, UR6, URZ, 0x7 ;  /* 0x000000060c067291 */ /* 0x000fc8000f8f383f */
[----:B------:R-:W-:Y:S01]  /*15130*/  VIMNMX R4, RZ, UR14, !PT ;  /* 0x0000000eff047c48 */ /* 0x000fe2000ffe0100 */
[----:B------:R-:W-:Y:S01]  /*15140*/  USHF.R.S32.HI UR6, URZ, 0x7, UR6 ;  /* 0x000000073f067899 */ /* 0x000fe20008011406 */
[----:B------:R-:W-:Y:S11]  /*15150*/  @!P0 BRA `(.L_x_1806) ;  /* 0x0000000000208947 */ /* 0x000ff60003800000 */
[----:B------:R-:W-:Y:S01]  /*15160*/  UIADD3 UR9, UR8, 0xff, UR9 ;  /* 0x000000ff08097890 */ /* 0x000fe2000fffe009 */
[----:B------:R-:W-:-:S03]  /*15170*/  ULDC UR12, c[0x0][0x748] ;  /* 0x0001d200000c7ab9 */ /* 0x000fc60000000800 */
[----:B------:R-:W-:-:S04]  /*15180*/  UIADD3 UR9, UR9, UR12, -UR10 ;  /* 0x0000000c09097290 */ /* 0x000fc8000fffe80a */
[----:B------:R-:W-:-:S04]  /*15190*/  USHF.R.S32.HI UR10, URZ, 0x1f, UR9 ;  /* 0x0000001f3f0a7899 */ /* 0x000fc80008011409 */
[----:B------:R-:W-:-:S04]  /*151a0*/  ULEA.HI UR10, UR10, UR9, URZ, 0x7 ;  /* 0x000000090a0a7291 */ /* 0x000fc8000f8f383f */
[----:B------:R-:W-:-:S04]  /*151b0*/  USHF.R.S32.HI UR10, URZ, 0x7, UR10 ;  /* 0x000000073f0a7899 */ /* 0x000fc8000801140a */
[----:B------:R-:W-:-:S04]  /*151c0*/  UISETP.LT.AND UP1, UPT, UR6, UR10, UPT ;  /* 0x0000000a0600728c */ /* 0x000fc8000bf21270 */
[----:B------:R-:W-:-:S12]  /*151d0*/  USEL UR6, UR6, UR10, UP1 ;  /* 0x0000000a06067287 */ /* 0x000fd80008800000 */
.L_x_1806:
[----:B------:R-:W-:Y:S02]  /*151e0*/  ISETP.LT.AND P0, PT, R4, UR6, PT ;  /* 0x0000000604007c0c */ /* 0x000fe4000bf01270 */
[----:B------:R-:W-:-:S11]  /*151f0*/  MOV R0, RZ ;  /* 0x000000ff00007202 */ /* 0x000fd60000000f00 */
[----:B------:R-:W-:Y:S05]  /*15200*/  @!P0 BRA `(.L_x_1802) ;  /* 0x0000001800788947 */ /* 0x000fea0003800000 */
[----:B------:R-:W-:Y:S01]  /*15210*/  USHF.R.S32.HI UR10, URZ, 0x1f, UR20 ;  /* 0x0000001f3f0a7899 */ /* 0x000fe20008011414 */
[----:B------:R-:W-:Y:S01]  /*15220*/  BSSY B0, `(.L_x_1802) ;  /* 0x000019c000007945 */ /* 0x000fe20003800000 */
[----:B------:R-:W-:Y:S01]  /*15230*/  ULDC.64 UR16, c[0x0][0x718] ;  /* 0x0001c60000107ab9 */ /* 0x000fe20000000a00 */
[----:B------:R-:W-:Y:S01]  /*15240*/  UISETP.NE.U32.AND UP1, UPT, UR18, URZ, UPT ;  /* 0x0000003f1200728c */ /* 0x000fe2000bf25070 */
[----:B------:R-:W-:Y:S01]  /*15250*/  IMAD.MOV.U32 R0, RZ, RZ, RZ ;  /* 0x000000ffff007224 */ /* 0x000fe200078e00ff */
[----:B------:R-:W-:Y:S01]  /*15260*/  UIMAD UR9, UR10, UR16, URZ ;  /* 0x000000100a0972a4 */ /* 0x000fe2000f8e023f */
[----:B------:R-:W-:Y:S01]  /*15270*/  ULDC UR12, c[0x0][0x2e8] ;  /* 0x0000ba00000c7ab9 */ /* 0x000fe20000000800 */
[----:B------:R-:W-:Y:S01]  /*15280*/  UMOV UR14, UR4 ;  /* 0x00000004000e7c82 */ /* 0x000fe20008000000 */
[----:B------:R-:W-:Y:S01]  /*15290*/  UMOV UR15, UR5 ;  /* 0x00000005000f7c82 */ /* 0x000fe20008000000 */
[----:B------:R-:W-:Y:S02]  /*152a0*/  UIMAD UR22, UR20, UR17, UR9 ;  /* 0x00000011141672a4 */ /* 0x000fe4000f8e0209 */
[----:B------:R-:W-:-:S02]  /*152b0*/  UISETP.NE.AND.EX UP1, UPT, UR19, URZ, UPT, UP1 ;  /* 0x0000003f1300728c */ /* 0x000fc4000bf25310 */
[----:B------:R-:W-:Y:S02]  /*152c0*/  USHF.R.S32.HI UR9, URZ, 0x1f, UR13 ;  /* 0x0000001f3f097899 */ /* 0x000fe4000801140d */
[----:B------:R-:W-:Y:S02]  /*152d0*/  UISETP.NE.AND UP2, UPT, UR12, 0x1, UPT ;  /* 0x000000010c00788c */ /* 0x000fe4000bf45270 */
[----:B------:R-:W-:Y:S01]  /*152e0*/  UIMAD.WIDE.U32 UR4, UR20, UR16, UR14 ;  /* 0x00000010140472a5 */ /* 0x000fe2000f8e000e */
[----:B------:R-:W-:Y:S01]  /*152f0*/  ULDC.64 UR18, c[0x0][0x730] ;  /* 0x0001cc0000127ab9 */ /* 0x000fe20000000a00 */
[----:B------:R-:W-:Y:S02]  /*15300*/  USEL UR9, UR9, URZ, !UP1 ;  /* 0x0000003f09097287 */ /* 0x000fe4000c800000 */
[----:B------:R-:W-:Y:S01]  /*15310*/  UIMAD UR10, UR10, UR18, URZ ;  /* 0x000000120a0a72a4 */ /* 0x000fe2000f8e023f */
[----:B------:R-:W-:Y:S01]  /*15320*/  ELECT P0, URZ, PT ;  /* 0x00000000003f782f */ /* 0x000fe20003800000 */
[----:B------:R-:W-:Y:S01]  /*15330*/  ULDC.64 UR16, c[0x0][0x720] ;  /* 0x0001c80000107ab9 */ /* 0x000fe20000000a00 */
[----:B------:R-:W-:-:S02]  /*15340*/  USEL UR21, UR13, URZ, !UP1 ;  /* 0x0000003f0d157287 */ /* 0x000fc4000c800000 */
[----:B------:R-:W-:Y:S02]  /*15350*/  UIADD3 UR23, UR5, UR22, URZ ;  /* 0x0000001605177290 */ /* 0x000fe4000fffe03f */
[----:B------:R-:W-:Y:S01]  /*15360*/  UIMAD UR5, UR9, UR16, URZ ;  /* 0x00000010090572a4 */ /* 0x000fe2000f8e023f */
[----:B------:R-:W-:Y:S01]  /*15370*/  UMOV UR22, UR4 ;  /* 0x0000000400167c82 */ /* 0x000fe20008000000 */
[----:B------:R-:W-:Y:S02]  /*15380*/  UIMAD.WIDE.U32 UR14, UR20, UR18, UR14 ;  /* 0x00000012140e72a5 */ /* 0x000fe4000f8e000e */
[----:B------:R-:W-:Y:S02]  /*15390*/  UIMAD UR10, UR20, UR19, UR10 ;  /* 0x00000013140a72a4 */ /* 0x000fe4000f8e020a */
[----:B------:R-:W-:Y:S01]  /*153a0*/  UIMAD.WIDE.U32 UR22, UR16, UR21, UR22 ;  /* 0x00000015101672a5 */ /* 0x000fe2000f8e0016 */
[----:B------:R-:W-:Y:S02]  /*153b0*/  ULDC.64 UR18, c[0x0][0x738] ;  /* 0x0001ce0000127ab9 */ /* 0x000fe40000000a00 */
[----:B------:R-:W-:Y:S01]  /*153c0*/  @UP2 ULDC UR16, c[0x0][0x2ec] ;  /* 0x0000bb0000102ab9 */ /* 0x000fe20000000800 */
[----:B------:R-:W-:-:S02]  /*153d0*/  UIMAD UR5, UR17, UR21, UR5 ;  /* 0x00000015110572a4 */ /* 0x000fc4000f8e0205 */
[----:B------:R-:W-:Y:S02]  /*153e0*/  UIADD3 UR15, UR15, UR10, URZ ;  /* 0x0000000a0f0f7290 */ /* 0x000fe4000fffe03f */
[----:B------:R-:W-:Y:S02]  /*153f0*/  UIMAD UR9, UR9, UR18, URZ ;  /* 0x00000012090972a4 */ /* 0x000fe4000f8e023f */
[----:B------:R-:W-:Y:S02]  /*15400*/  UIMAD.WIDE.U32 UR16, UR20, UR16, URZ ;  /* 0x00000010141072a5 */ /* 0x000fe4000f8e003f */
[----:B------:R-:W-:Y:S01]  /*15410*/  UIADD3 UR11, UR8, UR11, URZ ;  /* 0x0000000b080b7290 */ /* 0x000fe2000fffe03f */
[----:B------:R-:W-:Y:S02]  /*15420*/  UMOV UR12, UR20 ;  /* 0x00000014000c7c82 */ /* 0x000fe40008000000 */
[----:B------:R-:W-:Y:S01]  /*15430*/  @UP2 ULDC UR8, c[0x0][0x2f0] ;  /* 0x0000bc0000082ab9 */ /* 0x000fe20000000800 */
[----:B------:R-:W-:-:S02]  /*15440*/  UIMAD UR4, UR19, UR21, UR9 ;  /* 0x00000015130472a4 */ /* 0x000fc4000f8e0209 */
[----:B------:R-:W-:Y:S02]  /*15450*/  UIMAD.WIDE.U32 UR14, UR18, UR21, UR14 ;  /* 0x00000015120e72a5 */ /* 0x000fe4000f8e000e */
[----:B------:R-:W-:Y:S02]  /*15460*/  USEL UR13, UR13, URZ, !UP0 ;  /* 0x0000003f0d0d7287 */ /* 0x000fe4000c000000 */
        /* <DEDUP_REMOVED lines=9> */
.L_x_1836:
        /* <DEDUP_REMOVED lines=15> */
.L_x_1809:
[----:B------:R-:W-:Y:S01]  /*155f0*/  R2UR UR19, R4 ;  /* 0x00000000041372ca */ /* 0x000fe200000e0000 */
[----:B------:R-:W2:Y:S01]  /*15600*/  LDC.64 R12, c[0x0][0x198] ;  /* 0x00006600ff0c7b82 */ /* 0x000ea20000000a00 */
        /* <DEDUP_REMOVED lines=10> */
[----:B------:R-:W-:Y:S01]  /*156b0*/  UMOV UR27, UR11 ;  /* 0x0000000b001b7c82 */ /* 0x000fe20008000000 */
[----:B------:R-:W-:Y:S01]  /*156c0*/  USHF.L.U32 UR19, UR19, 0x7, URZ ;  /* 0x0000000713137899 */ /* 0x000fe2000800063f */
[----:B------:R-:W-:Y:S01]  /*156d0*/  IMAD.MOV.U32 R16, RZ, RZ, RZ ;  /* 0x000000ffff107224 */ /* 0x000fe200078e00ff */
[----:B------:R-:W-:Y:S01]  /*156e0*/  UMOV UR28, UR12 ;  /* 0x0000000c001c7c82 */ /* 0x000fe20008000000 */
[----:B------:R-:W-:Y:S01]  /*156f0*/  UMOV UR29, UR13 ;  /* 0x0000000d001d7c82 */ /* 0x000fe20008000000 */
[----:B------:R-:W-:-:S02]  /*15700*/  UIADD3 UR8, UP0, UR19, UR22, URZ ;  /* 0x0000001613087290 */ /* 0x000fc4000ff1e03f */
[----:B------:R-:W-:Y:S01]  /*15710*/  IMAD.U32 R3, RZ, RZ, UR19 ;  /* 0x00000013ff037e24 */ /* 0x000fe2000f8e00ff */
[----:B------:R-:W-:Y:S01]  /*15720*/  UIADD3 UR19, UR19, UR7, URZ ;  /* 0x0000000713137290 */ /* 0x000fe2000fffe03f */
[----:B------:R-:W-:Y:S02]  /*15730*/  UMOV UR26, UR18 ;  /* 0x00000012001a7c82 */ /* 0x000fe40008000000 */
[----:B------:R-:W-:Y:S01]  /*15740*/  PLOP3.LUT P1, PT, PT, PT, UP0, 0x80, 0x0 ;  /* 0x000000000000781c */ /* 0x000fe20003f2f008 */
[----:B-1----:R-:W-:Y:S01]  /*15750*/  IMAD.U32 R0, RZ, RZ, UR8 ;  /* 0x00000008ff007e24 */ /* 0x002fe2000f8e00ff */
[----:B--2---:R-:W-:Y:S01]  /*15760*/  MOV R6, R13 ;  /* 0x0000000d00067202 */ /* 0x004fe20000000f00 */
[----:B------:R-:W-:Y:S01]  /*15770*/  IMAD.MOV.U32 R7, RZ, RZ, R12 ;  /* 0x000000ffff077224 */ /* 0x000fe200078e000c */
[----:B------:R-:W-:Y:S02]  /*15780*/  LEA.HI.X.SX32 R3, R3, R14, 0x1, P1 ;  /* 0x0000000e03037211 */ /* 0x000fe400008f0eff */
[----:B------:R-:W-:-:S02]  /*15790*/  LEA R2, P1, R0, R9, 0x2 ;  /* 0x0000000900027211 */ /* 0x000fc400078210ff */
[----:B------:R-:W-:Y:S02]  /*157a0*/  R2UR UR8, R15 ;  /* 0x000000000f0872ca */ /* 0x000fe400000e0000 */
[----:B------:R-:W-:Y:S02]  /*157b0*/  LEA.HI.X R0, R0, R8, R3, 0x2, P1 ;  /* 0x0000000800007211 */ /* 0x000fe400008f1403 */
[----:B------:R-:W-:Y:S02]  /*157c0*/  R2UR UR30, R2 ;  /* 0x00000000021e72ca */ /* 0x000fe400000e0000 */
[----:B------:R-:W-:Y:S02]  /*157d0*/  R2UR UR31, R0 ;  /* 0x00000000001f72ca */ /* 0x000fe400000e0000 */
[----:B------:R-:W-:-:S04]  /*157e0*/  IADD3 R0, P1, R7, 0x2f0, RZ ;  /* 0x000002f007007810 */ /* 0x000fc80007f3e0ff */
[----:B------:R-:W-:Y:S01]  /*157f0*/  R2UR UR44, R0 ;  /* 0x00000000002c72ca */ /* 0x000fe200000e0000 */
[----:B------:R-:W-:Y:S01]  /*15800*/  UIADD3 UR16, UR8, 0x10000, URZ ;  /* 0x0001000008107890 */ /* 0x000fe2000fffe03f */
[C---:B------:R-:W-:Y:S01]  /*15810*/  IADD3 R0, P2, R7.reuse, 0x3f0, RZ ;  /* 0x000003f007007810 */ /* 0x040fe20007f5e0ff */
[----:B------:R-:W-:Y:S02]  /*15820*/  UIADD3 UR17, UR8, 0x30c10, URZ ;  /* 0x00030c1008117890 */ /* 0x000fe4000fffe03f */
[----:B------:R-:W-:Y:S01]  /*15830*/  UIADD3 UR42, UR8, 0x20000, URZ ;  /* 0x00020000082a7890 */ /* 0x000fe2000fffe03f */
[----:B------:R-:W-:Y:S01]  /*15840*/  R2UR UR46, R0 ;  /* 0x00000000002e72ca */ /* 0x000fe200000e0000 */
[----:B------:R-:W-:Y:S01]  /*15850*/  IMAD.X R0, RZ, RZ, R6, P1 ;  /* 0x000000ffff007224 */ /* 0x000fe200008e0606 */
[----:B------:R-:W-:Y:S01]  /*15860*/  IADD3 R2, P1, R7, 0xf0, RZ ;  /* 0x000000f007027810 */ /* 0x000fe20007f3e0ff */
[----:B------:R-:W-:Y:S01]  /*15870*/  UIADD3 UR9, UR8, 0x30c00, URZ ;  /* 0x00030c0008097890 */ /* 0x000fe2000fffe03f */
[----:B------:R-:W-:-:S02]  /*15880*/  UMOV UR43, UR17 ;  /* 0x00000011002b7c82 */ /* 0x000fc40008000000 */
[----:B------:R-:W-:Y:S01]  /*15890*/  IADD3.X R3, RZ, R6, RZ, P1, !PT ;  /* 0x00000006ff037210 */ /* 0x000fe20000ffe4ff */
[----:B------:R-:W-:Y:S01]  /*158a0*/  UIADD3 UR24, UR8, 0x4000, URZ ;  /* 0x0000400008187890 */ /* 0x000fe2000fffe03f */
[----:B------:R-:W-:Y:S02]  /*158b0*/  R2UR UR32, R2 ;  /* 0x00000000022072ca */ /* 0x000fe400000e0000 */
[----:B------:R-:W-:Y:S01]  /*158c0*/  R2UR UR33, R3 ;  /* 0x00000000032172ca */ /* 0x000fe200000e0000 */
[----:B------:R-:W-:Y:S01]  /*158d0*/  UMOV UR25, UR9 ;  /* 0x0000000900197c82 */ /* 0x000fe20008000000 */
[----:B------:R-:W-:Y:S01]  /*158e0*/  R2UR UR45, R0 ;  /* 0x00000000002d72ca */ /* 0x000fe200000e0000 */
[----:B------:R-:W-:-:S05]  /*158f0*/  IMAD.X R0, RZ, RZ, R6, P2 ;  /* 0x000000ffff007224 */ /* 0x000fca00010e0606 */
[----:B------:R-:W-:Y:S02]  /*15900*/  R2UR UR47, R0 ;  /* 0x00000000002f72ca */ /* 0x000fe400000e0000 */
[----:B------:R-:W-:-:S03]  /*15910*/  MOV R0, 0x8000 ;  /* 0x0000800000007802 */ /* 0x000fc60000000f00 */
[----:B------:R1:W-:Y:S01]  /*15920*/  UTMALDG.4D [UR16], [UR32], desc[UR34] ;  /* 0x00002210200075b4 */ /* 0x0003e20008019000 */
[----:B------:R1:W-:Y:S01]  /*15930*/  UBLKCP.S.G [UR42], [UR30], UR37 ;  /* 0x0000002a1e0073ba */ /* 0x0003e20008000225 */
[----:B------:R2:W-:Y:S01]  /*15940*/  SYNCS.ARRIVE.TRANS64 RZ, [R15+URZ+0x30c00], R0 ;  /* 0x030c00000fff79a7 */ /* 0x0005e2000800003f */
[----:B------:R1:W-:Y:S01]  /*15950*/  UTMALDG.4D [UR8], [UR44], desc[UR40] ;  /* 0x000028082c0075b4 */ /* 0x0003e20008019000 */
[----:B--2---:R-:W-:-:S05]  /*15960*/  IMAD.U32 R0, RZ, RZ, UR6 ;  /* 0x00000006ff007e24 */ /* 0x004fca000f8e00ff */
[----:B------:R-:W-:Y:S01]  /*15970*/  IADD3 R5, R0, -0x1, RZ ;  /* 0xffffffff00057810 */ /* 0x000fe20007ffe0ff */
[----:B------:R1:W-:Y:S03]  /*15980*/  UTMALDG.4D [UR24], [UR46], desc[UR40] ;  /* 0x000028182e0075b4 */ /* 0x0003e60008019000 */
[----:B------:R-:W-:Y:S01]  /*15990*/  ISETP.GE.AND P1, PT, R4, R5, PT ;  /* 0x000000050400720c */ /* 0x000fe20003f26270 */
[----:B------:R1:W-:-:S12]  /*159a0*/  STL [R1], R5 ;  /* 0x0000000501007387 */ /* 0x0003d80000100800 */
[----:B-1----:R-:W-:Y:S05]  /*159b0*/  @P1 BRA `(.L_x_1810) ;  /* 0x0000000c00c81947 */ /* 0x002fea0003800000 */
[----:B------:R-:W-:Y:S01]  /*159c0*/  R2UR UR8, R4 ;  /* 0x00000000040872ca */ /* 0x000fe200000e0000 */
[----:B------:R-:W-:Y:S01]  /*159d0*/  UIADD3 UR9, UR6, -0x2, URZ ;  /* 0xfffffffe06097890 */ /* 0x000fe2000fffe03f */
[----:B------:R-:W-:-:S05]  /*159e0*/  IMAD.MOV.U32 R10, RZ, RZ, 0x1 ;  /* 0x00000001ff0a7424 */ /* 0x000fca00078e00ff */
[----:B------:R-:W-:-:S06]  /*159f0*/  ISETP.NE.AND P1, PT, R4, UR9, PT ;  /* 0x0000000904007c0c */ /* 0x000fcc000bf25270 */
[----:B------:R-:W-:-:S04]  /*15a00*/  ULOP3.LUT UR8, URZ, UR8, URZ, 0x33, !UPT ;  /* 0x000000083f087292 */ /* 0x000fc8000f8e333f */
[----:B------:R-:W-:-:S06]  /*15a10*/  UIADD3 UR8, UR8, UR6, URZ ;  /* 0x0000000608087290 */ /* 0x000fcc000fffe03f */
[----:B------:R-:W-:-:S04]  /*15a20*/  MOV R0, UR8 ;  /* 0x0000000800007c02 */ /* 0x000fc80008000f00 */
[----:B------:R-:W-:Y:S02]  /*15a30*/  LOP3.LUT R5, R0, 0x1, RZ, 0xc0, !PT ;  /* 0x0000000100057812 */ /* 0x000fe400078ec0ff */
[----:B------:R-:W-:-:S03]  /*15a40*/  MOV R0, R4 ;  /* 0x0000000400007202 */ /* 0x000fc60000000f00 */
[----:B------:R1:W-:Y:S01]  /*15a50*/  STL [R1+0x4], R5 ;  /* 0x0000040501007387 */ /* 0x0003e20000100800 */
[----:B------:R-:W-:Y:S05]  /*15a60*/  @!P1 BRA `(.L_x_1811) ;  /* 0x0000000800689947 */ /* 0x000fea0003800000 */
[----:B------:R-:W-:Y:S01]  /*15a70*/  R2UR UR9, R5 ;  /* 0x00000000050972ca */ /* 0x000fe200000e0000 */
[----:B------:R-:W-:Y:S01]  /*15a80*/  IMAD.MOV.U32 R0, RZ, RZ, R4 ;  /* 0x000000ffff007224 */ /* 0x000fe200078e0004 */
[----:B------:R-:W-:-:S11]  /*15a90*/  MOV R10, 0x1 ;  /* 0x00000001000a7802 */ /* 0x000fd60000000f00 */
[----:B------:R-:W-:-:S06]  /*15aa0*/  UIADD3 UR8, UR8, -UR9, URZ ;  /* 0x8000000908087290 */ /* 0x000fcc000fffe03f */
[----:B------:R-:W-:-:S07]  /*15ab0*/  IMAD.U32 R17, RZ, RZ, UR8 ;  /* 0x00000008ff117e24 */ /* 0x000fce000f8e00ff */
.L_x_1820:
[----:B-123--:R-:W-:-:S04]  /*15ac0*/  SHF.L.U32 R18, R10, 0x1f, RZ ;  /* 0x0000001f0a127819 */ /* 0x00efc800000006ff */
[----:B------:R-:W2:Y:S02]  /*15ad0*/  SYNCS.PHASECHK.TRANS64.TRYWAIT P1, [R15+URZ+0x30c40], R18 ;  /* 0x030c40120f0075a7 */ /* 0x000ea4000802017f */
[----:B--2---:R-:W-:Y:S05]  /*15ae0*/  @!P1 BRA `(.L_x_1812) ;  /* 0x00000014009c9947 */ /* 0x004fea0003800000 */
.L_x_1837:
[----:B------:R-:W-:Y:S05]  /*15af0*/  @P0 BRA `(.L_x_1813) ;  /* 0x00000000001c0947 */ /* 0x000fea0003800000 */
[----:B------:R-:W3:Y:S02]  /*15b00*/  S2R R2, SR_TID.X ;  /* 0x0000000000027919 */ /* 0x000ee40000002100 */
[----:B---3--:R-:W-:Y:S02]  /*15b10*/  LOP3.LUT R3, R2, 0x1f, RZ, 0xc0, !PT ;  /* 0x0000001f02037812 */ /* 0x008fe400078ec0ff */
[----:B------:R-:W-:Y:S02]  /*15b20*/  MOV R2, 0x4200 ;  /* 0x0000420000027802 */ /* 0x000fe40000000f00 */
[----:B------:R-:W-:Y:S02]  /*15b30*/  ISETP.NE.AND P1, PT, R3, RZ, PT ;  /* 0x000000ff0300720c */ /* 0x000fe40003f25270 */
[----:B------:R3:W-:Y:S11]  /*15b40*/  SYNCS.ARRIVE.TRANS64 RZ, [R15+URZ+0x30c30], R2 ;  /* 0x030c30020fff79a7 */ /* 0x0007f6000800003f */
[----:B---3--:R-:W-:Y:S05]  /*15b50*/  @!P1 BRA `(.L_x_1813) ;  /* 0x0000000000049947 */ /* 0x008fea0003800000 */
[----:B------:R-:W-:Y:S01]  /*15b60*/  BPT.TRAP 0x1 ;  /* 0x000000040000795c */ /* 0x000fe20000300000 */
.L_x_1813:
[----:B------:R-:W3:Y:S01]  /*15b70*/  LDC.64 R12, c[0x0][0x728] ;  /* 0x0001ca00ff0c7b82 */ /* 0x000ee20000000a00 */
[----:B------:R-:W-:Y:S01]  /*15b80*/  IMAD.SHL.U32 R19, R0, 0x80, RZ ;  /* 0x0000008000137824 */ /* 0x000fe200078e00ff */
[----:B------:R-:W-:Y:S01]  /*15b90*/  R2UR UR8, R15 ;  /* 0x000000000f0872ca */ /* 0x000fe200000e0000 */
[----:B------:R-:W-:Y:S01]  /*15ba0*/  UMOV UR28, 0x0 ;  /* 0x00000000001c7882 */ /* 0x000fe20000000000 */
[----:B------:R-:W-:Y:S01]  /*15bb0*/  UMOV UR29, 0x14f00000 ;  /* 0x14f00000001d7882 */ /* 0x000fe20000000000 */
[----:B------:R-:W-:Y:S01]  /*15bc0*/  UMOV UR18, URZ ;  /* 0x0000003f00127c82 */ /* 0x000fe20008000000 */
[C---:B------:R-:W-:Y:S01]  /*15bd0*/  IADD3 R2, P1, R19.reuse, UR14, RZ ;  /* 0x0000000e13027c10 */ /* 0x040fe2000ff3e0ff */
[----:B------:R-:W-:Y:S01]  /*15be0*/  UMOV UR10, 0x20 ;  /* 0x00000020000a7882 */ /* 0x000fe20000000000 */
[----:B-1----:R-:W1:Y:S01]  /*15bf0*/  LDC.64 R4, c[0x0][0x198] ;  /* 0x00006600ff047b82 */ /* 0x002e620000000a00 */
[----:B------:R-:W-:-:S06]  /*15c00*/  R2UR UR19, R19 ;  /* 0x00000000131372ca */ /* 0x000fcc00000e0000 */
[----:B------:R-:W-:Y:S02]  /*15c10*/  UIADD3 UR16, UR8, 0x18000, URZ ;  /* 0x0001800008107890 */ /* 0x000fe4000fffe03f */
[----:B------:R-:W-:Y:S02]  /*15c20*/  UIADD3 UR17, UR8, 0x30c30, URZ ;  /* 0x00030c3008117890 */ /* 0x000fe4000fffe03f */
[----:B------:R-:W-:-:S03]  /*15c30*/  UIADD3 UR8, UR8, 0x20400, URZ ;  /* 0x0002040008087890 */ /* 0x000fc6000fffe03f */
[----:B------:R-:W-:Y:S01]  /*15c40*/  UIADD3 UR19, UR19, UR7, URZ ;  /* 0x0000000713137290 */ /* 0x000fe2000fffe03f */
[----:B---3--:R-:W-:Y:S01]  /*15c50*/  LEA R3, P2, R2, R12, 0x2 ;  /* 0x0000000c02037211 */ /* 0x008fe200078410ff */
[----:B------:R-:W-:-:S03]  /*15c60*/  UMOV UR9, UR17 ;  /* 0x0000001100097c82 */ /* 0x000fc60008000000 */
[----:B------:R-:W-:Y:S02]  /*15c70*/  R2UR UR24, R3 ;  /* 0x00000000031872ca */ /* 0x000fe400000e0000 */
[----:B------:R-:W-:Y:S02]  /*15c80*/  LEA.HI.X.SX32 R3, R19, R11, 0x1, P1 ;  /* 0x0000000b13037211 */ /* 0x000fe400008f0eff */
[----:B-1----:R-:W-:Y:S01]  /*15c90*/  MOV R7, R4 ;  /* 0x0000000400077202 */ /* 0x002fe20000000f00 */
        /* <DEDUP_REMOVED lines=10> */
[----:B-1-3--:R-:W-:Y:S05]  /*15d40*/  @!P1 BRA `(.L_x_1814) ;  /* 0x0000001400189947 */ /* 0x00afea0003800000 */
.L_x_1838:
[----:B------:R-:W-:Y:S05]  /*15d50*/  @P0 BRA `(.L_x_1815) ;  /* 0x00000000001c0947 */ /* 0x000fea0003800000 */
[----:B------:R-:W3:Y:S02]  /*15d60*/  S2R R2, SR_TID.X ;  /* 0x0000000000027919 */ /* 0x000ee40000002100 */
[----:B---3--:R-:W-:Y:S01]  /*15d70*/  LOP3.LUT R3, R2, 0x1f, RZ, 0xc0, !PT ;  /* 0x0000001f02037812 */ /* 0x008fe200078ec0ff */
[----:B------:R-:W-:-:S03]  /*15d80*/  IMAD.MOV.U32 R2, RZ, RZ, 0x4200 ;  /* 0x00004200ff027424 */ /* 0x000fc600078e00ff */
[----:B------:R-:W-:Y:S01]  /*15d90*/  ISETP.NE.AND P1, PT, R3, RZ, PT ;  /* 0x000000ff0300720c */ /* 0x000fe20003f25270 */
[----:B------:R3:W-:-:S12]  /*15da0*/  SYNCS.ARRIVE.TRANS64 RZ, [R15+URZ+0x30c18], R2 ;  /* 0x030c18020fff79a7 */ /* 0x0007d8000800003f */
[----:B---3--:R-:W-:Y:S05]  /*15db0*/  @!P1 BRA `(.L_x_1815) ;  /* 0x0000000000049947 */ /* 0x008fea0003800000 */
[----:B------:R-:W-:Y:S01]  /*15dc0*/  BPT.TRAP 0x1 ;  /* 0x000000040000795c */ /* 0x000fe20000300000 */
.L_x_1815:
[----:B------:R-:W-:Y:S01]  /*15dd0*/  IADD3 R19, R19, 0x80, RZ ;  /* 0x0000008013137810 */ /* 0x000fe20007ffe0ff */
[----:B------:R-:W-:Y:S01]  /*15de0*/  ULDC.64 UR8, c[0x0][0x700] ;  /* 0x0001c00000087ab9 */ /* 0x000fe20000000a00 */
[----:B------:R-:W-:Y:S01]  /*15df0*/  R2UR UR26, R15 ;  /* 0x000000000f1a72ca */ /* 0x000fe200000e0000 */
[----:B------:R-:W-:Y:S01]  /*15e00*/  IMAD.U32 R9, RZ, RZ, UR8 ;  /* 0x00000008ff097e24 */ /* 0x000fe2000f8e00ff */
[C---:B------:R-:W-:Y:S01]  /*15e10*/  IADD3 R2, P1, R19.reuse, UR22, RZ ;  /* 0x0000001613027c10 */ /* 0x040fe2000ff3e0ff */
[----:B------:R-:W-:Y:S01]  /*15e20*/  VIADD R21, R19, UR7 ;  /* 0x0000000713157c36 */ /* 0x000fe20008000000 */
[----:B------:R-:W-:Y:S01]  /*15e30*/  SHF.R.S32.HI R20, RZ, 0x1f, R19 ;  /* 0x0000001fff147819 */ /* 0x000fe20000011413 */
[----:B------:R-:W-:Y:S01]  /*15e40*/  UMOV UR24, 0x0 ;  /* 0x0000000000187882 */ /* 0x000fe20000000000 */
[----:B------:R-:W-:Y:S01]  /*15e50*/  LEA R3, P2, R2, R9, 0x2 ;  /* 0x0000000902037211 */ /* 0x000fe200078410ff */
[----:B------:R-:W-:Y:S01]  /*15e60*/  UMOV UR25, 0x14f00000 ;  /* 0x14f0000000197882 */ /* 0x000fe20000000000 */
[----:B------:R-:W-:Y:S01]  /*15e70*/  MOV R8, UR9 ;  /* 0x0000000900087c02 */ /* 0x000fe20008000f00 */
[----:B------:R-:W-:Y:S01]  /*15e80*/  UMOV UR18, URZ ;  /* 0x0000003f00127c82 */ /* 0x000fe20008000000 */
[----:B------:R-:W-:Y:S01]  /*15e90*/  R2UR UR28, R3 ;  /* 0x00000000031c72ca */ /* 0x000fe200000e0000 */
[----:B------:R-:W-:Y:S01]  /*15ea0*/  IMAD.X R3, R20, 0x1, R14, P1 ;  /* 0x0000000114037824 */ /* 0x000fe200008e060e */
[----:B------:R-:W-:Y:S01]  /*15eb0*/  R2UR UR19, R21 ;  /* 0x00000000151372ca */ /* 0x000fe200000e0000 */
[----:B------:R-:W-:-:S02]  /*15ec0*/  UIADD3 UR16, UR26, 0x14000, URZ ;  /* 0x000140001a107890 */ /* 0x000fc4000fffe03f */
[----:B------:R-:W-:Y:S01]  /*15ed0*/  UIADD3 UR17, UR26, 0x30c18, URZ ;  /* 0x00030c181a117890 */ /* 0x000fe2000fffe03f */
[----:B------:R-:W-:Y:S01]  /*15ee0*/  LEA.HI.X R3, R2, R8, R3, 0x2, P2 ;  /* 0x0000000802037211 */ /* 0x000fe200010f1403 */
[----:B------:R-:W-:Y:S01]  /*15ef0*/  UIADD3 UR26, UR26, 0x20200, URZ ;  /* 0x000202001a1a7890 */ /* 0x000fe2000fffe03f */
[----:B------:R-:W-:Y:S01]  /*15f00*/  IADD3 R2, P1, R7, 0xf0, RZ ;  /* 0x000000f007027810 */ /* 0x000fe20007f3e0ff */
[----:B------:R-:W-:Y:S01]  /*15f10*/  UMOV UR10, 0x20 ;  /* 0x00000020000a7882 */ /* 0x000fe20000000000 */
        /* <DEDUP_REMOVED lines=9> */
.L_x_1839:
[----:B------:R-:W-:Y:S05]  /*15fb0*/  @P0 BRA `(.L_x_1817) ;  /* 0x00000000001c0947 */ /* 0x000fea0003800000 */
[----:B-123--:R-:W-:-:S04]  /*15fc0*/  MOV R18, 0x4200 ;  /* 0x0000420000127802 */ /* 0x00efc80000000f00 */
[----:B------:R1:W-:Y:S02]  /*15fd0*/  SYNCS.ARRIVE.TRANS64 RZ, [R15+URZ+0x30c38], R18 ;  /* 0x030c38120fff79a7 */ /* 0x0003e4000800003f */
[----:B-1----:R-:W1:Y:S02]  /*15fe0*/  S2R R18, SR_TID.X ;  /* 0x0000000000127919 */ /* 0x002e640000002100 */
[----:B-1----:R-:W-:-:S04]  /*15ff0*/  LOP3.LUT R18, R18, 0x1f, RZ, 0xc0, !PT ;  /* 0x0000001f12127812 */ /* 0x002fc800078ec0ff */
[----:B------:R-:W-:-:S13]  /*16000*/  ISETP.NE.AND P1, PT, R18, RZ, PT ;  /* 0x000000ff1200720c */ /* 0x000fda0003f25270 */
[----:B------:R-:W-:Y:S05]  /*16010*/  @!P1 BRA `(.L_x_1817) ;  /* 0x0000000000049947 */ /* 0x000fea0003800000 */
[----:B------:R-:W-:Y:S01]  /*16020*/  BPT.TRAP 0x1 ;  /* 0x000000040000795c */ /* 0x000fe20000300000 */
.L_x_1817:
[----:B------:R-:W-:Y:S01]  /*16030*/  IADD3 R19, P1, R19, UR14, RZ ;  /* 0x0000000e13137c10 */ /* 0x000fe2000ff3e0ff */
[----:B------:R-:W-:Y:S01]  /*16040*/  UMOV UR24, 0x0 ;  /* 0x0000000000187882 */ /* 0x000fe20000000000 */
[----:B------:R-:W-:Y:S01]  /*16050*/  R2UR UR26, R15 ;  /* 0x000000000f1a72ca */ /* 0x000fe200000e0000 */
[----:B------:R-:W-:Y:S01]  /*16060*/  UMOV UR25, 0x14f00000 ;  /* 0x14f0000000197882 */ /* 0x000fe20000000000 */
[----:B------:R-:W-:Y:S01]  /*16070*/  R2UR UR19, R21 ;  /* 0x00000000151372ca */ /* 0x000fe200000e0000 */
[----:B------:R-:W-:Y:S01]  /*16080*/  IMAD.X R20, R20, 0x1, R11, P1 ;  /* 0x0000000114147824 */ /* 0x000fe200008e060b */
[C---:B------:R-:W-:Y:S01]  /*16090*/  LEA R12, P1, R19.reuse, R12, 0x2 ;  /* 0x0000000c130c7211 */ /* 0x040fe200078210ff */
        /* <DEDUP_REMOVED lines=16> */
[----:B----45:R-:W-:Y:S05]  /*161a0*/  @!P1 BRA `(.L_x_1818) ;  /* 0x0000001000289947 */ /* 0x030fea0003800000 */
.L_x_1841:
[----:B------:R-:W-:Y:S05]  /*161b0*/  @P0 BRA `(.L_x_1819) ;  /* 0x00000000001c0947 */ /* 0x000fea0003800000 */
[----:B------:R-:W5:Y:S01]  /*161c0*/  S2R R5, SR_TID.X ;  /* 0x0000000000057919 */ /* 0x000f620000002100 */
[----:B----4-:R-:W-:-:S04]  /*161d0*/  MOV R4, 0x4200 ;  /* 0x0000420000047802 */ /* 0x010fc80000000f00 */
[----:B------:R4:W-:Y:S01]  /*161e0*/  SYNCS.ARRIVE.TRANS64 RZ, [R15+URZ+0x30c10], R4 ;  /* 0x030c10040fff79a7 */ /* 0x0009e2000800003f */
[----:B-----5:R-:W-:-:S04]  /*161f0*/  LOP3.LUT R5, R5, 0x1f, RZ, 0xc0, !PT ;  /* 0x0000001f05057812 */ /* 0x020fc800078ec0ff */
[----:B------:R-:W-:-:S13]  /*16200*/  ISETP.NE.AND P1, PT, R5, RZ, PT ;  /* 0x000000ff0500720c */ /* 0x000fda0003f25270 */
[----:B----4-:R-:W-:Y:S05]  /*16210*/  @!P1 BRA `(.L_x_1819) ;  /* 0x0000000000049947 */ /* 0x010fea0003800000 */
[----:B------:R-:W-:Y:S01]  /*16220*/  BPT.TRAP 0x1 ;  /* 0x000000040000795c */ /* 0x000fe20000300000 */
.L_x_1819:
        /* <DEDUP_REMOVED lines=8> */
[----:B------:R-:W-:Y:S02]  /*162b0*/  UIADD3 UR10, UR10, 0x2, URZ ;  /* 0x000000020a0a7890 */ /* 0x000fe4000fffe03f */
[----:B------:R-:W-:Y:S02]  /*162c0*/  UIADD3 UR16, UR26, 0x10000, URZ ;  /* 0x000100001a107890 */ /* 0x000fe4000fffe03f */
[----:B------:R-:W-:Y:S02]  /*162d0*/  USHF.L.U32 UR19, UR10, 0x7, URZ ;  /* 0x000000070a137899 */ /* 0x000fe4000800063f */
[----:B------:R-:W-:Y:S02]  /*162e0*/  UIADD3 UR17, UR26, 0x30c10, URZ ;  /* 0x00030c101a117890 */ /* 0x000fe4000fffe03f */
[----:B------:R-:W-:Y:S02]  /*162f0*/  UIADD3 UR8, UP0, UR19, UR22, URZ ;  /* 0x0000001613087290 */ /* 0x000fe4000ff1e03f */
[----:B------:R-:W-:Y:S01]  /*16300*/  MOV R5, UR19 ;  /* 0x0000001300057c02 */ /* 0x000fe20008000f00 */
[----:B------:R-:W-:-:S02]  /*16310*/  UIADD3 UR19, UR19, UR7, URZ ;  /* 0x0000000713137290 */ /* 0x000fc4000fffe03f */
[----:B------:R-:W-:Y:S01]  /*16320*/  UIADD3 UR26, UR26, 0x20000, URZ ;  /* 0x000200001a1a7890 */ /* 0x000fe2000fffe03f */
[----:B------:R-:W-:Y:S01]  /*16330*/  IMAD.U32 R0, RZ, RZ, UR8 ;  /* 0x00000008ff007e24 */ /* 0x000fe2000f8e00ff */
[----:B------:R-:W-:Y:S01]  /*16340*/  PLOP3.LUT P2, PT, PT, PT, UP0, 0x80, 0x0 ;  /* 0x000000000000781c */ /* 0x000fe20003f4f008 */
[----:B------:R-:W-:Y:S01]  /*16350*/  UMOV UR27, UR17 ;  /* 0x00000011001b7c82 */ /* 0x000fe20008000000 */
[----:B------:R-:W-:Y:S02]  /*16360*/  R2UR UR8, R2 ;  /* 0x00000000020872ca */ /* 0x000fe400000e0000 */
[----:B----4-:R-:W-:Y:S02]  /*16370*/  LEA R4, P1, R0, R9, 0x2 ;  /* 0x0000000900047211 */ /* 0x010fe400078210ff */
[----:B------:R-:W-:Y:S02]  /*16380*/  LEA.HI.X.SX32 R5, R5, R14, 0x1, P2 ;  /* 0x0000000e05057211 */ /* 0x000fe400010f0eff */
[----:B------:R-:W-:-:S02]  /*16390*/  R2UR UR30, R4 ;  /* 0x00000000041e72ca */ /* 0x000fc400000e0000 */
[----:B------:R-:W-:Y:S02]  /*163a0*/  LEA.HI.X R0, R0, R8, R5, 0x2, P1 ;  /* 0x0000000800007211 */ /* 0x000fe400008f1405 */
[----:B------:R-:W-:Y:S02]  /*163b0*/  ISETP.NE.AND P1, PT, R17, RZ, PT ;  /* 0x000000ff1100720c */ /* 0x000fe40003f25270 */
[----:B------:R-:W-:Y:S01]  /*163c0*/  R2UR UR31, R0 ;  /* 0x00000000001f72ca */ /* 0x000fe200000e0000 */
[----:B------:R4:W-:Y:S01]  /*163d0*/  UTMALDG.4D [UR16], [UR8], desc[UR24] ;  /* 0x00001810080075b4 */ /* 0x0009e20008019000 */
[----:B------:R-:W-:-:S11]  /*163e0*/  MOV R0, UR10 ;  /* 0x0000000a00007c02 */ /* 0x000fd60008000f00 */
[----:B------:R4:W-:Y:S02]  /*163f0*/  UBLKCP.S.G [UR26], [UR30], UR28 ;  /* 0x0000001a1e0073ba */ /* 0x0009e4000800021c */
[----:B----4-:R-:W-:Y:S05]  /*16400*/  @P1 BRA `(.L_x_1820) ;  /* 0xfffffff400ac1947 */ /* 0x010fea000383ffff */
.L_x_1811:
[----:B------:R-:W4:Y:S02]  /*16410*/  LDL.LU R4, [R1+0x4] ;  /* 0x0000040001047983 */ /* 0x000f240000300800 */
[----:B----4-:R-:W-:Y:S02]  /*16420*/  ISETP.NE.AND P1, PT, R4, RZ, PT ;  /* 0x000000ff0400720c */ /* 0x010fe40003f25270 */
[----:B------:R4:W5:Y:S11]  /*16430*/  LDL R4, [R1] ;  /* 0x0000000001047983 */ /* 0x0009760000100800 */
[----:B----4-:R-:W-:Y:S05]  /*16440*/  @!P1 BRA `(.L_x_1810) ;  /* 0x0000000400249947 */ /* 0x010fea0003800000 */
[----:B------:R-:W-:-:S04]  /*16450*/  SHF.L.U32 R12, R10, 0x1f, RZ ;  /* 0x0000001f0a0c7819 */ /* 0x000fc800000006ff */
[----:B------:R-:W4:Y:S02]  /*16460*/  SYNCS.PHASECHK.TRANS64.TRYWAIT P1, [R15+URZ+0x30c40], R12 ;  /* 0x030c400c0f0075a7 */ /* 0x000f24000802017f */
[----:B----4-:R-:W-:Y:S05]  /*16470*/  @!P1 BRA `(.L_x_1821) ;  /* 0x0000000c008c9947 */ /* 0x010fea0003800000 */
.L_x_1842:
[----:B------:R-:W-:Y:S05]  /*16480*/  @P0 BRA `(.L_x_1822) ;  /* 0x00000000001c0947 */ /* 0x000fea0003800000 */
[----:B-----5:R-:W1:Y:S02]  /*16490*/  S2R R4, SR_TID.X ;  /* 0x0000000000047919 */ /* 0x020e640000002100 */
[----:B-1----:R-:W-:Y:S01]  /*164a0*/  LOP3.LUT R5, R4, 0x1f, RZ, 0xc0, !PT ;  /* 0x0000001f04057812 */ /* 0x002fe200078ec0ff */
[----:B------:R-:W-:-:S03]  /*164b0*/  IMAD.MOV.U32 R4, RZ, RZ, 0x4200 ;  /* 0x00004200ff047424 */ /* 0x000fc600078e00ff */
[----:B------:R-:W-:Y:S01]  /*164c0*/  ISETP.NE.AND P1, PT, R5, RZ, PT ;  /* 0x000000ff0500720c */ /* 0x000fe20003f25270 */
[----:B------:R1:W-:-:S12]  /*164d0*/  SYNCS.ARRIVE.TRANS64 RZ, [R15+URZ+0x30c30], R4 ;  /* 0x030c30040fff79a7 */ /* 0x0003d8000800003f */
[----:B-1----:R-:W-:Y:S05]  /*164e0*/  @!P1 BRA `(.L_x_1822) ;  /* 0x0000000000049947 */ /* 0x002fea0003800000 */
[----:B------:R-:W-:Y:S01]  /*164f0*/  BPT.TRAP 0x1 ;  /* 0x000000040000795c */ /* 0x000fe20000300000 */
.L_x_1822:
[----:B-1---5:R-:W1:Y:S01]  /*16500*/  LDC.64 R4, c[0x0][0x728] ;  /* 0x0001ca00ff047b82 */ /* 0x022e620000000a00 */
        /* <DEDUP_REMOVED lines=10> */
[----:B------:R-:W-:Y:S02]  /*165b0*/  UIADD3 UR19, UR19, UR7, URZ ;  /* 0x0000000713137290 */ /* 0x000fe4000fffe03f */
[----:B------:R-:W-:Y:S01]  /*165c0*/  UIADD3 UR26, UR26, 0x20400, URZ ;  /* 0x000204001a1a7890 */ /* 0x000fe2000fffe03f */
[----:B-1----:R-:W-:Y:S02]  /*165d0*/  LEA R4, P2, R13, R4, 0x2 ;  /* 0x000000040d047211 */ /* 0x002fe400078410ff */
        /* <DEDUP_REMOVED lines=13> */
.L_x_1843:
[----:B------:R-:W-:Y:S05]  /*166b0*/  @P0 BRA `(.L_x_1824) ;  /* 0x00000000001c0947 */ /* 0x000fea0003800000 */
[----:B------:R-:W2:Y:S02]  /*166c0*/  S2R R4, SR_TID.X ;  /* 0x0000000000047919 */ /* 0x000ea40000002100 */
[----:B--2---:R-:W-:Y:S02]  /*166d0*/  LOP3.LUT R5, R4, 0x1f, RZ, 0xc0, !PT ;  /* 0x0000001f04057812 */ /* 0x004fe400078ec0ff */
[----:B------:R-:W-:Y:S02]  /*166e0*/  MOV R4, 0x4200 ;  /* 0x0000420000047802 */ /* 0x000fe40000000f00 */
[----:B------:R-:W-:Y:S02]  /*166f0*/  ISETP.NE.AND P0, PT, R5, RZ, PT ;  /* 0x000000ff0500720c */ /* 0x000fe40003f05270 */
[----:B------:R2:W-:Y:S11]  /*16700*/  SYNCS.ARRIVE.TRANS64 RZ, [R15+URZ+0x30c18], R4 ;  /* 0x030c18040fff79a7 */ /* 0x0005f6000800003f */
[----:B--2---:R-:W-:Y:S05]  /*16710*/  @!P0 BRA `(.L_x_1824) ;  /* 0x0000000000048947 */ /* 0x004fea0003800000 */
[----:B------:R-:W-:Y:S01]  /*16720*/  BPT.TRAP 0x1 ;  /* 0x000000040000795c */ /* 0x000fe20000300000 */
.L_x_1824:
[----:B------:R2:W5:Y:S01]  /*16730*/  LDL.LU R4, [R1] ;  /* 0x0000000001047983 */ /* 0x0005620000300800 */
[----:B------:R-:W-:Y:S01]  /*16740*/  R2UR UR19, R0 ;  /* 0x00000000001372ca */ /* 0x000fe200000e0000 */
[----:B------:R-:W-:Y:S01]  /*16750*/  UMOV UR24, 0x0 ;  /* 0x0000000000187882 */ /* 0x000fe20000000000 */
[----:B------:R-:W-:Y:S01]  /*16760*/  R2UR UR26, R15 ;  /* 0x000000000f1a72ca */ /* 0x000fe200000e0000 */
[----:B------:R-:W-:Y:S01]  /*16770*/  UMOV UR25, 0x14f00000 ;  /* 0x14f0000000197882 */ /* 0x000fe20000000000 */
[----:B------:R-:W-:Y:S01]  /*16780*/  R2UR UR9, R3 ;  /* 0x00000000030972ca */ /* 0x000fe200000e0000 */
[----:B------:R-:W-:Y:S01]  /*16790*/  UMOV UR18, URZ ;  /* 0x0000003f00127c82 */ /* 0x000fe20008000000 */
[----:B------:R-:W-:-:S07]  /*167a0*/  UMOV UR10, 0x20 ;  /* 0x00000020000a7882 */ /* 0x000fce0000000000 */
[----:B------:R-:W-:Y:S02]  /*167b0*/  UIADD3 UR19, UR19, 0x80, URZ ;  /* 0x0000008013137890 */ /* 0x000fe4000fffe03f */
[----:B------:R-:W-:Y:S02]  /*167c0*/  UIADD3 UR16, UR26, 0x14000, URZ ;  /* 0x000140001a107890 */ /* 0x000fe4000fffe03f */
[----:B------:R-:W-:Y:S02]  /*167d0*/  UIADD3 UR8, UP0, UR19, UR22, URZ ;  /* 0x0000001613087290 */ /* 0x000fe4000ff1e03f */
[----:B------:R-:W-:Y:S01]  /*167e0*/  IMAD.U32 R5, RZ, RZ, UR19 ;  /* 0x00000013ff057e24 */ /* 0x000fe2000f8e00ff */
[----:B------:R-:W-:Y:S02]  /*167f0*/  UIADD3 UR17, UR26, 0x30c18, URZ ;  /* 0x00030c181a117890 */ /* 0x000fe4000fffe03f */
[----:B------:R-:W-:Y:S01]  /*16800*/  UIADD3 UR19, UR19, UR7, URZ ;  /* 0x0000000713137290 */ /* 0x000fe2000fffe03f */
[----:B------:R-:W-:Y:S01]  /*16810*/  PLOP3.LUT P0, PT, PT, PT, UP0, 0x80, 0x0 ;  /* 0x000000000000781c */ /* 0x000fe20003f0f008 */
[----:B------:R-:W-:Y:S01]  /*16820*/  UIADD3 UR26, UR26, 0x20200, URZ ;  /* 0x000202001a1a7890 */ /* 0x000fe2000fffe03f */
[----:B------:R-:W-:-:S02]  /*16830*/  MOV R0, UR8 ;  /* 0x0000000800007c02 */ /* 0x000fc40008000f00 */
[----:B------:R-:W-:Y:S01]  /*16840*/  LEA.HI.X.SX32 R5, R5, R14, 0x1, P0 ;  /* 0x0000000e05057211 */ /* 0x000fe200000f0eff */
[----:B------:R-:W-:Y:S01]  /*16850*/  UMOV UR27, UR17 ;  /* 0x00000011001b7c82 */ /* 0x000fe20008000000 */
[----:B------:R-:W-:Y:S02]  /*16860*/  LEA R9, P0, R0, R9, 0x2 ;  /* 0x0000000900097211 */ /* 0x000fe400078010ff */
[----:B------:R-:W-:Y:S02]  /*16870*/  R2UR UR8, R2 ;  /* 0x00000000020872ca */ /* 0x000fe400000e0000 */
[----:B------:R-:W-:Y:S02]  /*16880*/  LEA.HI.X R8, R0, R8, R5, 0x2, P0 ;  /* 0x0000000800087211 */ /* 0x000fe400000f1405 */
[----:B------:R-:W-:Y:S02]  /*16890*/  R2UR UR28, R9 ;  /* 0x00000000091c72ca */ /* 0x000fe400000e0000 */
[----:B------:R-:W-:-:S07]  /*168a0*/  R2UR UR29, R8 ;  /* 0x00000000081d72ca */ /* 0x000fce00000e0000 */
[----:B------:R2:W-:Y:S06]  /*168b0*/  UTMALDG.4D [UR16], [UR8], desc[UR24] ;  /* 0x00001810080075b4 */ /* 0x0005ec0008019000 */
[----:B------:R2:W-:Y:S02]  /*168c0*/  UBLKCP.S.G [UR26], [UR28], UR10 ;  /* 0x0000001a1c0073ba */ /* 0x0005e4000800020a */
[----:B--2---:R-:W-:-:S07]  /*168d0*/  IMAD.MOV.U32 R16, RZ, RZ, 0x1 ;  /* 0x00000001ff107424 */ /* 0x004fce00078e00ff */
.L_x_1810:
[----:B------:R-:W1:Y:S01]  /*168e0*/  S2R R0, SR_TID.X ;  /* 0x0000000000007919 */ /* 0x000e620000002100 */
[----:B------:R-:W-:Y:S02]  /*168f0*/  LEA R3, R16, R15, 0x3 ;  /* 0x0000000f10037211 */ /* 0x000fe400078e18ff */
[----:B-1----:R-:W-:Y:S02]  /*16900*/  LOP3.LUT R2, R0, 0x7f, RZ, 0xc0, !PT ;  /* 0x0000007f00027812 */ /* 0x002fe400078ec0ff */
[----:B------:R-:W-:Y:S02]  /*16910*/  SHF.L.U32 R0, R10, 0x1f, RZ ;  /* 0x0000001f0a007819 */ /* 0x000fe400000006ff */
[----:B------:R-:W-:Y:S02]  /*16920*/  ISETP.NE.AND P1, PT, R2, RZ, PT ;  /* 0x000000ff0200720c */ /* 0x000fe40003f25270 */
[----:B------:R-:W1:Y:S02]  /*16930*/  SYNCS.PHASECHK.TRANS64.TRYWAIT P0, [R3+URZ+0x30c40], R0 ;  /* 0x030c4000030075a7 */ /* 0x000e64000800017f */
[----:B-1----:R-:W-:Y:S09]  /*16940*/  @!P0 BRA `(.L_x_1825) ;  /* 0x0000000800808947 */ /* 0x002ff20003800000 */
.L_x_1844:
[----:B------:R-:W-:Y:S05]  /*16950*/  @P1 BRA `(.L_x_1826) ;  /* 0x0000000000181947 */ /* 0x000fea0003800000 */
[----:B------:R-:W1:Y:S01]  /*16960*/  S2R R2, SR_TID.X ;  /* 0x0000000000027919 */ /* 0x000e620000002100 */
[----:B------:R-:W-:-:S04]  /*16970*/  IMAD.MOV.U32 R0, RZ, RZ, 0x4200 ;  /* 0x00004200ff007424 */ /* 0x000fc800078e00ff */
[----:B------:R1:W-:Y:S02]  /*16980*/  SYNCS.ARRIVE.TRANS64 RZ, [R3+URZ+0x30c30], R0 ;  /* 0x030c300003ff79a7 */ /* 0x0003e4000800003f */
[----:B-1----:R-:W-:-:S13]  /*16990*/  LOP3.LUT P0, RZ, R2, 0x1f, RZ, 0xc0, !PT ;  /* 0x0000001f02ff7812 */ /* 0x002fda000780c0ff */
[----:B------:R-:W-:Y:S05]  /*169a0*/  @!P0 BRA `(.L_x_1826) ;  /* 0x0000000000048947 */ /* 0x000fea0003800000 */
[----:B------:R-:W-:Y:S01]  /*169b0*/  BPT.TRAP 0x1 ;  /* 0x000000040000795c */ /* 0x000fe20000300000 */
.L_x_1826:
[----:B-----5:R-:W-:Y:S01]  /*169c0*/  R2UR UR19, R4 ;  /* 0x00000000041372ca */ /* 0x020fe200000e0000 */
[----:B------:R-:W-:Y:S01]  /*169d0*/  ULDC.64 UR26, c[0x0][0x728] ;  /* 0x0001ca00001a7ab9 */ /* 0x000fe20000000a00 */
[C---:B------:R-:W-:Y:S01]  /*169e0*/  LEA R0, R16.reuse, R15, 0xe ;  /* 0x0000000f10007211 */ /* 0x040fe200078e70ff */
[----:B--234-:R-:W-:Y:S01]  /*169f0*/  IMAD R15, R16, 0x200, R15 ;  /* 0x00000200100f7824 */ /* 0x01cfe200078e020f */
[----:B------:R-:W-:Y:S02]  /*16a00*/  R2UR UR9, R11 ;  /* 0x000000000b0972ca */ /* 0x000fe400000e0000 */
[----:B------:R-:W-:Y:S02]  /*16a10*/  R2UR UR17, R3 ;  /* 0x00000000031172ca */ /* 0x000fe400000e0000 */
[----:B------:R-:W-:Y:S01]  /*16a20*/  R2UR UR16, R0 ;  /* 0x00000000001072ca */ /* 0x000fe200000e0000 */
[----:B------:R-:W-:Y:S01]  /*16a30*/  VIADD R0, R16, 0x1 ;  /* 0x0000000110007836 */ /* 0x000fe20000000000 */
        /* <DEDUP_REMOVED lines=9> */
[----:B------:R-:W-:Y:S02]  /*16ad0*/  ULEA.HI.X.SX32 UR9, UR19, UR9, 0x1, UP0 ;  /* 0x0000000913097291 */ /* 0x000fe400080f0e3f */
[----:B------:R-:W-:Y:S01]  /*16ae0*/  ULEA UR8, UP0, UR18, UR26, 0x2 ;  /* 0x0000001a12087291 */ /* 0x000fe2000f80103f */
[----:B------:R-:W-:Y:S01]  /*16af0*/  SEL R3, RZ, 0x1, P0 ;  /* 0x00000001ff037807 */ /* 0x000fe20000000000 */
[----:B------:R-:W-:Y:S01]  /*16b00*/  UIADD3 UR19, UR19, UR7, URZ ;  /* 0x0000000713137290 */ /* 0x000fe2000fffe03f */
[----:B------:R-:W-:Y:S01]  /*16b10*/  SEL R0, R0, RZ, P0 ;  /* 0x000000ff00007207 */ /* 0x000fe20000000000 */
[----:B------:R-:W-:Y:S01]  /*16b20*/  UIADD3 UR16, UR16, 0x18000, URZ ;  /* 0x0001800010107890 */ /* 0x000fe2000fffe03f */
[----:B------:R-:W-:Y:S01]  /*16b30*/  LOP3.LUT R10, R10, R3, RZ, 0x3c, !PT ;  /* 0x000000030a0a7212 */ /* 0x000fe200078e3cff */
[----:B------:R-:W-:-:S02]  /*16b40*/  ULEA.HI.X UR9, UR18, UR27, UR9, 0x2, UP0 ;  /* 0x0000001b12097291 */ /* 0x000fc400080f1409 */
[----:B------:R-:W-:Y:S01]  /*16b50*/  UIADD3 UR28, UR10, 0x20400, URZ ;  /* 0x000204000a1c7890 */ /* 0x000fe2000fffe03f */
[----:B------:R-:W-:Y:S01]  /*16b60*/  UMOV UR26, 0x0 ;  /* 0x00000000001a7882 */ /* 0x000fe20000000000 */
[----:B------:R-:W-:Y:S01]  /*16b70*/  UMOV UR27, 0x14f00000 ;  /* 0x14f00000001b7882 */ /* 0x000fe20000000000 */
[----:B------:R-:W-:Y:S01]  /*16b80*/  UMOV UR18, URZ ;  /* 0x0000003f00127c82 */ /* 0x000fe20008000000 */
[----:B------:R-:W-:Y:S01]  /*16b90*/  UMOV UR29, UR17 ;  /* 0x00000011001d7c82 */ /* 0x000fe20008000000 */
[----:B------:R-:W-:Y:S01]  /*16ba0*/  UMOV UR10, 0x20 ;  /* 0x00000020000a7882 */ /* 0x000fe20000000000 */
[----:B------:R1:W-:Y:S03]  /*16bb0*/  UTMALDG.4D [UR16], [UR24], desc[UR26] ;  /* 0x00001a10180075b4 */ /* 0x0003e60008019000 */
[----:B------:R1:W-:Y:S02]  /*16bc0*/  UBLKCP.S.G [UR28], [UR8], UR10 ;  /* 0x0000001c080073ba */ /* 0x0003e4000800020a */
[----:B-1----:R-:W-:Y:S01]  /*16bd0*/  NOP ;  /* 0x0000000000007918 */ /* 0x002fe20000000000 */
.L_x_1807:
[----:B------:R-:W-:Y:S05]  /*16be0*/  BSYNC B0 ;  /* 0x0000000000007941 */ /* 0x000fea0003800000 */
.L_x_1802:
[----:B------:R-:W-:-:S03]  /*16bf0*/  UMOV UR8, 0xffffffff ;  /* 0xffffffff00087882 */ /* 0x000fc60000000000 */
[----:B------:R-:W-:Y:S05]  /*16c00*/  BRA.DIV UR8, `(.L_x_1827) ;  /* 0x0000000608e47947 */ /* 0x000fea000b800000 */
[----:B------:R-:W-:-:S13]  /*16c10*/  ELECT P6, URZ, PT ;  /* 0x00000000003f782f */ /* 0x000fda00038c0000 */
.L_x_1847:
[----:B------:R-:W-:Y:S05]  /*16c20*/  @!P6 BRA `(.L_x_1689) ;  /* 0x000000000084e947 */ /* 0x000fea0003800000 */
[----:B------:R-:W-:-:S06]  /*16c30*/  ULOP3.LUT UR8, UR36, 0x2, URZ, 0xfc, !UPT ;  /* 0x0000000224087892 */ /* 0x000fcc000f8efc3f */
[----:B------:R-:W-:-:S04]  /*16c40*/  MOV R2, UR8 ;  /* 0x0000000800027c02 */ /* 0x000fc80008000f00 */
[----:B------:R-:W-:-:S13]  /*16c50*/  ISETP.NE.AND P2, PT, R2, 0x3, PT ;  /* 0x000000030200780c */ /* 0x000fda0003f45270 */
[----:B------:R-:W-:Y:S05]  /*16c60*/  @!P2 BRA `(.L_x_1828) ;  /* 0x000000000004a947 */ /* 0x000fea0003800000 */
[----:B---3--:R-:W-:Y:S01]  /*16c70*/  BPT.TRAP 0x1 ;  /* 0x000000040000795c */ /* 0x008fe20000300000 */
.L_x_1828:
        /* <DEDUP_REMOVED lines=9> */
[----:B------:R-:W1:Y:S01]  /*16d10*/  SYNCS.PHASECHK.TRANS64.TRYWAIT P0, [R7+URZ], R4 ;  /* 0x00000004070075a7 */ /* 0x000e62000800017f */
[----:B------:R-:W-:Y:S02]  /*16d20*/  SEL R6, R2, RZ, P1 ;  /* 0x000000ff02067207 */ /* 0x000fe40000800000 */
[----:B------:R-:W-:Y:S02]  /*16d30*/  LOP3.LUT R5, R10, R5, RZ, 0x3c, !PT ;  /* 0x000000050a057212 */ /* 0x000fe400078e3cff */
[----:B------:R-:W-:Y:S02]  /*16d40*/  LEA R3, R6, R3, 0x3 ;  /* 0x0000000306037211 */ /* 0x000fe400078e18ff */
[----:B------:R-:W-:Y:S01]  /*16d50*/  SHF.L.U32 R2, R5, 0x1f, RZ ;  /* 0x0000001f05027819 */ /* 0x000fe200000006ff */
[----:B-1----:R-:W-:Y:S06]  /*16d60*/  @!P0 BRA `(.L_x_1829) ;  /* 0x0000000400ac8947 */ /* 0x002fec0003800000 */
.L_x_1848:
[----:B------:R-:W2:Y:S02]  /*16d70*/  SYNCS.PHASECHK.TRANS64.TRYWAIT P0, [R3+URZ], R2 ;  /* 0x00000002030075a7 */ /* 0x000ea4000800017f */
[----:B--2---:R-:W-:Y:S05]  /*16d80*/  @!P0 BRA `(.L_x_1830) ;  /* 0x0000000400b88947 */ /* 0x004fea0003800000 */
.L_x_1849:
[----:B------:R-:W-:Y:S05]  /*16d90*/  @!P2 BRA `(.L_x_1831) ;  /* 0x000000000004a947 */ /* 0x000fea0003800000 */
[----:B---3--:R-:W-:Y:S01]  /*16da0*/  BPT.TRAP 0x1 ;  /* 0x000000040000795c */ /* 0x008fe20000300000 */
.L_x_1831:
[----:B--2---:R-:W-:-:S05]  /*16db0*/  VIADD R3, R8, 0x30c40 ;  /* 0x00030c4008037836 */ /* 0x004fca0000000000 */
[----:B------:R-:W-:-:S04]  /*16dc0*/  LEA R5, R0, R3, 0x3 ;  /* 0x0000000300057211 */ /* 0x000fc800078e18ff */
[----:B------:R-:W2:Y:S02]  /*16dd0*/  SYNCS.PHASECHK.TRANS64.TRYWAIT P0, [R5+URZ], R4 ;  /* 0x00000004050075a7 */ /* 0x000ea4000800017f */
[----:B--2---:R-:W-:Y:S05]  /*16de0*/  @!P0 BRA `(.L_x_1832) ;  /* 0x0000000400b48947 */ /* 0x004fea0003800000 */
.L_x_1850:
[----:B------:R-:W-:-:S07]  /*16df0*/  IMAD R3, R6, 0x8, R3 ;  /* 0x0000000806037824 */ /* 0x000fce00078e0203 */
.L_x_1833:
[----:B----4-:R4:W1:Y:S02]  /*16e00*/  SYNCS.PHASECHK.TRANS64.TRYWAIT P0, [R3+URZ], R2 ;  /* 0x00000002030075a7 */ /* 0x010864000800017f */
[----:B-1----:R-:W-:Y:S05]  /*16e10*/  @!P0 NANOSLEEP.SYNCS 0x989680 ;  /* 0x009896800000895d */ /* 0x002fea0003900000 */
[----:B------:R-:W1:Y:S02]  /*16e20*/  @!P0 SYNCS.PHASECHK.TRANS64 P0, [R3+URZ], R2 ;  /* 0x00000002030085a7 */ /* 0x000e64000800007f */
[----:B-1----:R-:W-:Y:S05]  /*16e30*/  @!P0 BRA `(.L_x_1833) ;  /* 0xfffffffc00f08947 */ /* 0x002fea000383ffff */
.L_x_1689:
[----:B---3--:R-:W-:Y:S05]  /*16e40*/  BSYNC B6 ;  /* 0x0000000000067941 */ /* 0x008fea0003800000 */
.L_x_1683:
[----:B------:R-:W-:Y:S05]  /*16e50*/  EXIT ;  /* 0x000000000000794d */ /* 0x000fea0003800000 */
.L_x_1700:
[----:B------:R-:W-:Y:S01]  /*16e60*/  MOV R13, R18 ;  /* 0x00000012000d7202 */ /* 0x000fe20000000f00 */
[----:B------:R-:W-:Y:S01]  /*16e70*/  IMAD.MOV.U32 R12, RZ, RZ, RZ ;  /* 0x000000ffff0c7224 */ /* 0x000fe200078e00ff */
[----:B------:R-:W-:Y:S01]  /*16e80*/  MOV R11, 0x1f ;  /* 0x0000001f000b7802 */ /* 0x000fe20000000f00 */
[----:B------:R-:W-:-:S07]  /*16e90*/  IMAD.MOV.U32 R15, RZ, RZ, -0x1 ;  /* 0xffffffffff0f7424 */ /* 0x000fce00078e00ff */
[----:B------:R-:W-:Y:S05]  /*16ea0*/  WARPSYNC.COLLECTIVE R15, `(.L_x_1834) ;  /* 0x000000000f087348 */ /* 0x000fea0003c00000 */
[----:B------:R1:W2:Y:S02]  /*16eb0*/  SHFL.IDX P6, R14, R13, R12, R11 ;  /* 0x0000000c0d0e7389 */ /* 0x0002a400000c000b */
[----:B-12---:R-:W-:Y:S01]  /*16ec0*/  ENDCOLLECTIVE ;  /* 0x000000000000791b */ /* 0x006fe20003800000 */
.L_x_1834:
[----:B------:R-:W-:Y:S05]  /*16ed0*/  BRA `(.L_x_1835) ;  /* 0xfffffea400507947 */ /* 0x000fea000383ffff */
.L_x_1702:
[----:B--2---:R2:W3:Y:S02]  /*16ee0*/  SYNCS.PHASECHK.TRANS64.TRYWAIT P0, [R16+URZ+0x30c00], R11 ;  /* 0x030c000b100075a7 */ /* 0x0044e4000800017f */
[----:B---3--:R-:W-:Y:S05]  /*16ef0*/  @!P0 NANOSLEEP.SYNCS 0x989680 ;  /* 0x009896800000895d */ /* 0x008fea0003900000 */
[----:B------:R-:W3:Y:S02]  /*16f00*/  @!P0 SYNCS.PHASECHK.TRANS64 P0, [R16+URZ+0x30c00], R11 ;  /* 0x030c000b100085a7 */ /* 0x000ee4000800007f */
[----:B---3--:R-:W-:Y:S05]  /*16f10*/  @!P0 BRA `(.L_x_1702) ;  /* 0xfffffffc00f08947 */ /* 0x008fea000383ffff */
[----:B------:R-:W-:Y:S05]  /*16f20*/  BRA `(.L_x_1701) ;  /* 0xfffffea4009c7947 */ /* 0x000fea000383ffff */
.L_x_1707:
[----:B--2---:R2:W3:Y:S02]  /*16f30*/  SYNCS.PHASECHK.TRANS64.TRYWAIT P0, [R6+URZ+0x30c10], R23 ;  /* 0x030c1017060075a7 */ /* 0x0044e4000800017f */
[----:B---3--:R-:W-:Y:S05]  /*16f40*/  @!P0 NANOSLEEP.SYNCS 0x989680 ;  /* 0x009896800000895d */ /* 0x008fea0003900000 */
[----:B------:R-:W3:Y:S02]  /*16f50*/  @!P0 SYNCS.PHASECHK.TRANS64 P0, [R6+URZ+0x30c10], R23 ;  /* 0x030c1017060085a7 */ /* 0x000ee4000800007f */
[----:B---3--:R-:W-:Y:S05]  /*16f60*/  @!P0 BRA `(.L_x_1707) ;  /* 0xfffffffc00f08947 */ /* 0x008fea000383ffff */
[----:B------:R-:W-:Y:S05]  /*16f70*/  BRA `(.L_x_1706) ;  /* 0xfffffeac00d47947 */ /* 0x000fea000383ffff */
.L_x_1711:
[----:B------:R1:W1:Y:S02]  /*16f80*/  SYNCS.PHASECHK.TRANS64.TRYWAIT P0, [R6+URZ+0x30c30], R23 ;  /* 0x030c3017060075a7 */ /* 0x000264000800017f */
[----:B-1----:R-:W-:Y:S05]  /*16f90*/  @!P0 NANOSLEEP.SYNCS 0x989680 ;  /* 0x009896800000895d */ /* 0x002fea0003900000 */
[----:B------:R-:W1:Y:S02]  /*16fa0*/  @!P0 SYNCS.PHASECHK.TRANS64 P0, [R6+URZ+0x30c30], R23 ;  /* 0x030c3017060085a7 */ /* 0x000e64000800007f */
[----:B-1----:R-:W-:Y:S05]  /*16fb0*/  @!P0 BRA `(.L_x_1711) ;  /* 0xfffffffc00f08947 */ /* 0x002fea000383ffff */
[----:B------:R-:W-:Y:S05]  /*16fc0*/  BRA `(.L_x_1710) ;  /* 0xfffffeb000dc7947 */ /* 0x000fea000383ffff */
.L_x_1719:
[----:B--2---:R2:W3:Y:S02]  /*16fd0*/  SYNCS.PHASECHK.TRANS64.TRYWAIT P1, [R6+URZ+0x30c10], R23 ;  /* 0x030c1017060075a7 */ /* 0x0044e4000802017f */
[----:B---3--:R-:W-:Y:S05]  /*16fe0*/  @!P1 NANOSLEEP.SYNCS 0x989680 ;  /* 0x009896800000995d */ /* 0x008fea0003900000 */
[----:B------:R-:W3:Y:S02]  /*16ff0*/  @!P1 SYNCS.PHASECHK.TRANS64 P1, [R6+URZ+0x30c10], R23 ;  /* 0x030c1017060095a7 */ /* 0x000ee4000802007f */
[----:B---3--:R-:W-:Y:S05]  /*17000*/  @!P1 BRA `(.L_x_1719) ;  /* 0xfffffffc00f09947 */ /* 0x008fea000383ffff */
[----:B------:R-:W-:Y:S05]  /*17010*/  BRA `(.L_x_1718) ;  /* 0xffffff0400f47947 */ /* 0x000fea000383ffff */
.L_x_1723:
[----:B------:R1:W1:Y:S02]  /*17020*/  SYNCS.PHASECHK.TRANS64.TRYWAIT P1, [R6+URZ+0x30c30], R23 ;  /* 0x030c3017060075a7 */ /* 0x000264000802017f */
[----:B-1----:R-:W-:Y:S05]  /*17030*/  @!P1 NANOSLEEP.SYNCS 0x989680 ;  /* 0x009896800000995d */ /* 0x002fea0003900000 */
[----:B------:R-:W1:Y:S02]  /*17040*/  @!P1 SYNCS.PHASECHK.TRANS64 P1, [R6+URZ+0x30c30], R23 ;  /* 0x030c3017060095a7 */ /* 0x000e64000802007f */
[----:B-1----:R-:W-:Y:S05]  /*17050*/  @!P1 BRA `(.L_x_1723) ;  /* 0xfffffffc00f09947 */ /* 0x002fea000383ffff */
[----:B------:R-:W-:Y:S05]  /*17060*/  BRA `(.L_x_1722) ;  /* 0xffffff0800f47947 */ /* 0x000fea000383ffff */
.L_x_1731:
[----:B--2---:R2:W3:Y:S02]  /*17070*/  SYNCS.PHASECHK.TRANS64.TRYWAIT P0, [R6+URZ+0x30c10], R23 ;  /* 0x030c1017060075a7 */ /* 0x0044e4000800017f */
[----:B---3--:R-:W-:Y:S05]  /*17080*/  @!P0 NANOSLEEP.SYNCS 0x989680 ;  /* 0x009896800000895d */ /* 0x008fea0003900000 */
[----:B------:R-:W3:Y:S02]  /*17090*/  @!P0 SYNCS.PHASECHK.TRANS64 P0, [R6+URZ+0x30c10], R23 ;  /* 0x030c1017060085a7 */ /* 0x000ee4000800007f */
[----:B---3--:R-:W-:Y:S05]  /*170a0*/  @!P0 BRA `(.L_x_1731) ;  /* 0xfffffffc00f08947 */ /* 0x008fea000383ffff */
[----:B------:R-:W-:Y:S05]  /*170b0*/  BRA `(.L_x_1730) ;  /* 0xffffff54004c7947 */ /* 0x000fea000383ffff */
.L_x_1735:
[----:B------:R1:W1:Y:S02]  /*170c0*/  SYNCS.PHASECHK.TRANS64.TRYWAIT P0, [R6+URZ+0x30c30], R23 ;  /* 0x030c3017060075a7 */ /* 0x000264000800017f */
[----:B-1----:R-:W-:Y:S05]  /*170d0*/  @!P0 NANOSLEEP.SYNCS 0x989680 ;  /* 0x009896800000895d */ /* 0x002fea0003900000 */
[----:B------:R-:W1:Y:S02]  /*170e0*/  @!P0 SYNCS.PHASECHK.TRANS64 P0, [R6+URZ+0x30c30], R23 ;  /* 0x030c3017060085a7 */ /* 0x000e64000800007f */
[----:B-1----:R-:W-:Y:S05]  /*170f0*/  @!P0 BRA `(.L_x_1735) ;  /* 0xfffffffc00f08947 */ /* 0x002fea000383ffff */
[----:B------:R-:W-:Y:S05]  /*17100*/  BRA `(.L_x_1734) ;  /* 0xffffff58004c7947 */ /* 0x000fea000383ffff */
.L_x_1808:
[----:B-1----:R1:W2:Y:S02]  /*17110*/  SYNCS.PHASECHK.TRANS64.TRYWAIT P0, [R15+URZ+0x30c20], R0 ;  /* 0x030c20000f0075a7 */ /* 0x0022a4000800017f */
[----:B--2---:R-:W-:Y:S05]  /*17120*/  @!P0 NANOSLEEP.SYNCS 0x989680 ;  /* 0x009896800000895d */ /* 0x004fea0003900000 */
[----:B------:R-:W2:Y:S02]  /*17130*/  @!P0 SYNCS.PHASECHK.TRANS64 P0, [R15+URZ+0x30c20], R0 ;  /* 0x030c20000f0085a7 */ /* 0x000ea4000800007f */
[----:B--2---:R-:W-:Y:S05]  /*17140*/  @!P0 BRA `(.L_x_1808) ;  /* 0xfffffffc00f08947 */ /* 0x004fea000383ffff */
[----:B------:R-:W-:Y:S05]  /*17150*/  BRA `(.L_x_1836) ;  /* 0xffffffe000e87947 */ /* 0x000fea000383ffff */
.L_x_1812:
[----:B--2---:R2:W3:Y:S02]  /*17160*/  SYNCS.PHASECHK.TRANS64.TRYWAIT P1, [R15+URZ+0x30c40], R18 ;  /* 0x030c40120f0075a7 */ /* 0x0044e4000802017f */
[----:B---3--:R-:W-:Y:S05]  /*17170*/  @!P1 NANOSLEEP.SYNCS 0x989680 ;  /* 0x009896800000995d */ /* 0x008fea0003900000 */
[----:B------:R-:W3:Y:S02]  /*17180*/  @!P1 SYNCS.PHASECHK.TRANS64 P1, [R15+URZ+0x30c40], R18 ;  /* 0x030c40120f0095a7 */ /* 0x000ee4000802007f */
[----:B---3--:R-:W-:Y:S05]  /*17190*/  @!P1 BRA `(.L_x_1812) ;  /* 0xfffffffc00f09947 */ /* 0x008fea000383ffff */
[----:B------:R-:W-:Y:S05]  /*171a0*/  BRA `(.L_x_1837) ;  /* 0xffffffe800507947 */ /* 0x000fea000383ffff */
.L_x_1814:
[----:B-1----:R1:W3:Y:S02]  /*171b0*/  SYNCS.PHASECHK.TRANS64.TRYWAIT P1, [R15+URZ+0x30c28], R18 ;  /* 0x030c28120f0075a7 */ /* 0x0022e4000802017f */
[----:B---3--:R-:W-:Y:S05]  /*171c0*/  @!P1 NANOSLEEP.SYNCS 0x989680 ;  /* 0x009896800000995d */ /* 0x008fea0003900000 */
[----:B------:R-:W3:Y:S02]  /*171d0*/  @!P1 SYNCS.PHASECHK.TRANS64 P1, [R15+URZ+0x30c28], R18 ;  /* 0x030c28120f0095a7 */ /* 0x000ee4000802007f */
[----:B---3--:R-:W-:Y:S05]  /*171e0*/  @!P1 BRA `(.L_x_1814) ;  /* 0xfffffffc00f09947 */ /* 0x008fea000383ffff */
[----:B------:R-:W-:Y:S05]  /*171f0*/  BRA `(.L_x_1838) ;  /* 0xffffffe800d47947 */ /* 0x000fea000383ffff */
.L_x_1816:
[----:B---3--:R3:W4:Y:S02]  /*17200*/  SYNCS.PHASECHK.TRANS64.TRYWAIT P1, [R15+URZ+0x30c48], R18 ;  /* 0x030c48120f0075a7 */ /* 0x008724000802017f */
[----:B----4-:R-:W-:Y:S05]  /*17210*/  @!P1 NANOSLEEP.SYNCS 0x989680 ;  /* 0x009896800000995d */ /* 0x010fea0003900000 */
[----:B------:R-:W4:Y:S02]  /*17220*/  @!P1 SYNCS.PHASECHK.TRANS64 P1, [R15+URZ+0x30c48], R18 ;  /* 0x030c48120f0095a7 */ /* 0x000f24000802007f */
[----:B----4-:R-:W-:Y:S05]  /*17230*/  @!P1 BRA `(.L_x_1816) ;  /* 0xfffffffc00f09947 */ /* 0x010fea000383ffff */
[----:B------:R-:W-:Y:S05]  /*17240*/  BRA `(.L_x_1839) ;  /* 0xffffffec00587947 */ /* 0x000fea000383ffff */
.L_x_1818:
[----:B------:R-:W-:-:S07]  /*17250*/  SHF.L.U32 R4, R10, 0x1f, RZ ;  /* 0x0000001f0a047819 */ /* 0x000fce00000006ff */
.L_x_1840:
[----:B----4-:R4:W1:Y:S02]  /*17260*/  SYNCS.PHASECHK.TRANS64.TRYWAIT P1, [R15+URZ+0x30c20], R4 ;  /* 0x030c20040f0075a7 */ /* 0x010864000802017f */
[----:B-1----:R-:W-:Y:S05]  /*17270*/  @!P1 NANOSLEEP.SYNCS 0x989680 ;  /* 0x009896800000995d */ /* 0x002fea0003900000 */
[----:B------:R-:W1:Y:S02]  /*17280*/  @!P1 SYNCS.PHASECHK.TRANS64 P1, [R15+URZ+0x30c20], R4 ;  /* 0x030c20040f0095a7 */ /* 0x000e64000802007f */
[----:B-1----:R-:W-:Y:S05]  /*17290*/  @!P1 BRA `(.L_x_1840) ;  /* 0xfffffffc00f09947 */ /* 0x002fea000383ffff */
[----:B------:R-:W-:Y:S05]  /*172a0*/  BRA `(.L_x_1841) ;  /* 0xffffffec00c07947 */ /* 0x000fea000383ffff */
.L_x_1821:
[----:B----4-:R4:W1:Y:S02]  /*172b0*/  SYNCS.PHASECHK.TRANS64.TRYWAIT P1, [R15+URZ+0x30c40], R12 ;  /* 0x030c400c0f0075a7 */ /* 0x010864000802017f */
[----:B-1----:R-:W-:Y:S05]  /*172c0*/  @!P1 NANOSLEEP.SYNCS 0x989680 ;  /* 0x009896800000995d */ /* 0x002fea0003900000 */
[----:B------:R-:W1:Y:S02]  /*172d0*/  @!P1 SYNCS.PHASECHK.TRANS64 P1, [R15+URZ+0x30c40], R12 ;  /* 0x030c400c0f0095a7 */ /* 0x000e64000802007f */
[----:B-1----:R-:W-:Y:S05]  /*172e0*/  @!P1 BRA `(.L_x_1821) ;  /* 0xfffffffc00f09947 */ /* 0x002fea000383ffff */
[----:B------:R-:W-:Y:S05]  /*172f0*/  BRA `(.L_x_1842) ;  /* 0xfffffff000607947 */ /* 0x000fea000383ffff */
.L_x_1823:
[----:B-1----:R1:W2:Y:S02]  /*17300*/  SYNCS.PHASECHK.TRANS64.TRYWAIT P1, [R15+URZ+0x30c28], R12 ;  /* 0x030c280c0f0075a7 */ /* 0x0022a4000802017f */
[----:B--2---:R-:W-:Y:S05]  /*17310*/  @!P1 NANOSLEEP.SYNCS 0x989680 ;  /* 0x009896800000995d */ /* 0x004fea0003900000 */
[----:B------:R-:W2:Y:S02]  /*17320*/  @!P1 SYNCS.PHASECHK.TRANS64 P1, [R15+URZ+0x30c28], R12 ;  /* 0x030c280c0f0095a7 */ /* 0x000ea4000802007f */
[----:B--2---:R-:W-:Y:S05]  /*17330*/  @!P1 BRA `(.L_x_1823) ;  /* 0xfffffffc00f09947 */ /* 0x004fea000383ffff */
[----:B------:R-:W-:Y:S05]  /*17340*/  BRA `(.L_x_1843) ;  /* 0xfffffff000d87947 */ /* 0x000fea000383ffff */
.L_x_1825:
[----:B------:R1:W1:Y:S02]  /*17350*/  SYNCS.PHASECHK.TRANS64.TRYWAIT P0, [R3+URZ+0x30c40], R0 ;  /* 0x030c4000030075a7 */ /* 0x000264000800017f */
[----:B-1----:R-:W-:Y:S05]  /*17360*/  @!P0 NANOSLEEP.SYNCS 0x989680 ;  /* 0x009896800000895d */ /* 0x002fea0003900000 */
[----:B------:R-:W1:Y:S02]  /*17370*/  @!P0 SYNCS.PHASECHK.TRANS64 P0, [R3+URZ+0x30c40], R0 ;  /* 0x030c4000030085a7 */ /* 0x000e64000800007f */
[----:B-1----:R-:W-:Y:S05]  /*17380*/  @!P0 BRA `(.L_x_1825) ;  /* 0xfffffffc00f08947 */ /* 0x002fea000383ffff */
[----:B------:R-:W-:Y:S05]  /*17390*/  BRA `(.L_x_1844) ;  /* 0xfffffff4006c7947 */ /* 0x000fea000383ffff */
.L_x_1827:
[----:B------:R-:W-:Y:S01]  /*173a0*/  BSSY B0, `(.L_x_1845) ;  /* 0x0000006000007945 */ /* 0x000fe20003800000 */
[----:B------:R-:W-:-:S07]  /*173b0*/  MOV R15, 0xffffffff ;  /* 0xffffffff000f7802 */ /* 0x000fce0000000f00 */
[----:B---3--:R-:W-:Y:S05]  /*173c0*/  WARPSYNC.COLLECTIVE R15, `(.L_x_1846) ;  /* 0x000000000f0c7348 */ /* 0x008fea0003c00000 */
[----:B------:R-:W-:Y:S02]  /*173d0*/  ELECT P6, UR62, PT ;  /* 0x00000000003e782f */ /* 0x000fe400038c0000 */
[----:B------:R-:W-:Y:S01]  /*173e0*/  MOV R14, UR62 ;  /* 0x0000003e000e7c02 */ /* 0x000fe20008000f00 */
[----:B---3--:R-:W-:Y:S10]  /*173f0*/  ENDCOLLECTIVE ;  /* 0x000000000000791b */ /* 0x008ff40003800000 */
.L_x_1846:
[----:B------:R-:W-:Y:S05]  /*17400*/  BSYNC B0 ;  /* 0x0000000000007941 */ /* 0x000fea0003800000 */
.L_x_1845:
[----:B------:R-:W-:Y:S05]  /*17410*/  BRA `(.L_x_1847) ;  /* 0xfffffff800007947 */ /* 0x000fea000383ffff */
.L_x_1829:
[----:B-1----:R1:W2:Y:S02]  /*17420*/  SYNCS.PHASECHK.TRANS64.TRYWAIT P0, [R7+URZ], R4 ;  /* 0x00000004070075a7 */ /* 0x0022a4000800017f */
[----:B--2---:R-:W-:Y:S05]  /*17430*/  @!P0 NANOSLEEP.SYNCS 0x989680 ;  /* 0x009896800000895d */ /* 0x004fea0003900000 */
[----:B------:R-:W2:Y:S02]  /*17440*/  @!P0 SYNCS.PHASECHK.TRANS64 P0, [R7+URZ], R4 ;  /* 0x00000004070085a7 */ /* 0x000ea4000800007f */
[----:B--2---:R-:W-:Y:S05]  /*17450*/  @!P0 BRA `(.L_x_1829) ;  /* 0xfffffffc00f08947 */ /* 0x004fea000383ffff */
[----:B------:R-:W-:Y:S05]  /*17460*/  BRA `(.L_x_1848) ;  /* 0xfffffff800407947 */ /* 0x000fea000383ffff */
.L_x_1830:
[----:B--2---:R2:W4:Y:S02]  /*17470*/  SYNCS.PHASECHK.TRANS64.TRYWAIT P0, [R3+URZ], R2 ;  /* 0x00000002030075a7 */ /* 0x004524000800017f */
[----:B----4-:R-:W-:Y:S05]  /*17480*/  @!P0 NANOSLEEP.SYNCS 0x989680 ;  /* 0x009896800000895d */ /* 0x010fea0003900000 */
[----:B------:R-:W4:Y:S02]  /*17490*/  @!P0 SYNCS.PHASECHK.TRANS64 P0, [R3+URZ], R2 ;  /* 0x00000002030085a7 */ /* 0x000f24000800007f */
[----:B----4-:R-:W-:Y:S05]  /*174a0*/  @!P0 BRA `(.L_x_1830) ;  /* 0xfffffffc00f08947 */ /* 0x010fea000383ffff */
[----:B------:R-:W-:Y:S05]  /*174b0*/  BRA `(.L_x_1849) ;  /* 0xfffffff800347947 */ /* 0x000fea000383ffff */
.L_x_1832:
[----:B--2---:R2:W4:Y:S02]  /*174c0*/  SYNCS.PHASECHK.TRANS64.TRYWAIT P0, [R5+URZ], R4 ;  /* 0x00000004050075a7 */ /* 0x004524000800017f */
[----:B----4-:R-:W-:Y:S05]  /*174d0*/  @!P0 NANOSLEEP.SYNCS 0x989680 ;  /* 0x009896800000895d */ /* 0x010fea0003900000 */
[----:B------:R-:W4:Y:S02]  /*174e0*/  @!P0 SYNCS.PHASECHK.TRANS64 P0, [R5+URZ], R4 ;  /* 0x00000004050085a7 */ /* 0x000f24000800007f */
[----:B----4-:R-:W-:Y:S05]  /*174f0*/  @!P0 BRA `(.L_x_1832) ;  /* 0xfffffffc00f08947 */ /* 0x010fea000383ffff */
[----:B------:R-:W-:Y:S05]  /*17500*/  BRA `(.L_x_1850) ;  /* 0xfffffff800387947 */ /* 0x000fea000383ffff */
.L_x_1851:
        /* <DEDUP_REMOVED lines=15> */
.L_x_3731:


//--------------------- .text._ZN7cutlass13device_kernelIN5flash11enable_sm90INS1_16FlashAttnBwdSm90INS1_25CollectiveMainloopBwdSm90ILi2ELi2ELi2EN4cute5tupleIJNS5_1CILi1EEES8_S8_EEENS6_IJNS7_ILi128EEESA_NS7_ILi64EEEEEENS_6half_tEfNS_4arch4Sm90ELb0ELb1ELb1ELb1ELb1ELb1ELb0ELb0ELi2ELi1ELi2ELi2ELb0EEENS1_21CollectiveEpilogueBwdISC_SD_SF_Li256ELb1ELb0ELi1EEENS1_19SingleTileSchedulerILb1ELb0ELb0ELi128EEEEEEEEEvNT_6ParamsE --------------------------
	.section	.text._ZN7cutlass13device_kernelIN5flash11enable_sm90INS1_16FlashAttnBwdSm90INS1_25CollectiveMainloopBwdSm90ILi2ELi2ELi2EN4cute5tupleIJNS5_1CILi1EEES8_S8_EEENS6_IJNS7_ILi128EEESA_NS7_ILi64EEEEEENS_6half_tEfNS_4arch4Sm90ELb0ELb1ELb1ELb1ELb1ELb1ELb0ELb0ELi2ELi1ELi2ELi2ELb0EEENS1_21CollectiveEpilogueBwdISC_SD_SF_Li256ELb1ELb0ELi1EEENS1_19SingleTileSchedulerILb1ELb0ELb0ELi128EEEEEEEEEvNT_6ParamsE,"ax",@progbits
	.align	128
.text._ZN7cutlass13device_kernelIN5flash11enable_sm90INS1_16FlashAttnBwdSm90INS1_25CollectiveMainloopBwdSm90ILi2ELi2ELi2EN4cute5tupleIJNS5_1CILi1EEES8_S8_EEENS6_IJNS7_ILi128EEESA_NS7_ILi64EEEEEENS_6half_tEfNS_4arch4Sm90ELb0ELb1ELb1ELb1ELb1ELb1ELb0ELb0ELi2ELi1ELi2ELi2ELb0EEENS1_21CollectiveEpilogueBwdISC_SD_SF_Li256ELb1ELb0ELi1EEENS1_19SingleTileSchedulerILb1ELb0ELb0ELi128EEEEEEEEEvNT_6ParamsE:
        .type           _ZN7cutlass13device_kernelIN5flash11enable_sm90INS1_16FlashAttnBwdSm90INS1_25CollectiveMainloopBwdSm90ILi2ELi2ELi2EN4cute5tupleIJNS5_1CILi1EEES8_S8_EEENS6_IJNS7_ILi128EEESA_NS7_ILi64EEEEEENS_6half_tEfNS_4arch4Sm90ELb0ELb1ELb1ELb1ELb1ELb1ELb0ELb0ELi2ELi1ELi2ELi2ELb0EEENS1_21CollectiveEpilogueBwdISC_SD_SF_Li256ELb1ELb0ELi1EEENS1_19SingleTileSchedulerILb1ELb0ELb0ELi128EEEEEEEEEvNT_6ParamsE,@function
        .size           _ZN7cutlass13device_kernelIN5flash11enable_sm90INS1_16FlashAttnBwdSm90INS1_25CollectiveMainloopBwdSm90ILi2ELi2ELi2EN4cute5tupleIJNS5_1CILi1EEES8_S8_EEENS6_IJNS7_ILi128EEESA_NS7_ILi64EEEEEENS_6half_tEfNS_4arch4Sm90ELb0ELb1ELb1ELb1ELb1ELb1ELb0ELb0ELi2ELi1ELi2ELi2ELb0EEENS1_21CollectiveEpilogueBwdISC_SD_SF_Li256ELb1ELb0ELi1EEENS1_19SingleTileSchedulerILb1ELb0ELb0ELi128EEEEEEEEEvNT_6ParamsE,(.L_x_3732 - _ZN7cutlass13device_kernelIN5flash11enable_sm90INS1_16FlashAttnBwdSm90INS1_25CollectiveMainloopBwdSm90ILi2ELi2ELi2EN4cute5tupleIJNS5_1CILi1EEES8_S8_EEENS6_IJNS7_ILi128EEESA_NS7_ILi64EEEEEENS_6half_tEfNS_4arch4Sm90ELb0ELb1ELb1ELb1ELb1ELb1ELb0ELb0ELi2ELi1ELi2ELi2ELb0EEENS1_21CollectiveEpilogueBwdISC_SD_SF_Li256ELb1ELb0ELi1EEENS1_19SingleTileSchedulerILb1ELb0ELb0ELi128EEEEEEEEEvNT_6ParamsE)
        .other          _ZN7cutlass13device_kernelIN5flash11enable_sm90INS1_16FlashAttnBwdSm90INS1_25CollectiveMainloopBwdSm90ILi2ELi2ELi2EN4cute5tupleIJNS5_1CILi1EEES8_S8_EEENS6_IJNS7_ILi128EEESA_NS7_ILi64EEEEEENS_6half_tEfNS_4arch4Sm90ELb0ELb1ELb1ELb1ELb1ELb1ELb0ELb0ELi2ELi1ELi2ELi2ELb0EEENS1_21CollectiveEpilogueBwdISC_SD_SF_Li256ELb1ELb0ELi1EEENS1_19SingleTileSchedulerILb1ELb0ELb0ELi128EEEEEEEEEvNT_6ParamsE,@"STO_CUDA_ENTRY STV_DEFAULT"
_ZN7cutlass13device_kernelIN5flash11enable_sm90INS1_16FlashAttnBwdSm90INS1_25CollectiveMainloopBwdSm90ILi2ELi2ELi2EN4cute5tupleIJNS5_1CILi1EEES8_S8_EEENS6_IJNS7_ILi128EEESA_NS7_ILi64EEEEEENS_6half_tEfNS_4arch4Sm90ELb0ELb1ELb1ELb1ELb1ELb1ELb0ELb0ELi2ELi1ELi2ELi2ELb0EEENS1_21CollectiveEpilogueBwdISC_SD_SF_Li256ELb1ELb0ELi1EEENS1_19SingleTileSchedulerILb1ELb0ELb0ELi128EEEEEEEEEvNT_6ParamsE:
        /* <DEDUP_REMOVED lines=24> */
.L_x_1853:
[----:B------:R-:W-:Y:S05]  /*0180*/  BSYNC B0 ;  /* 0x0000000000007941 */ /* 0x000fea0003800000 */
.L_x_1852:
        /* <DEDUP_REMOVED lines=37> */
.L_x_1854:
        /* <DEDUP_REMOVED lines=22> */
.L_x_1855:
[----:B------:R-:W-:Y:S01]  /*0540*/  PLOP3.LUT P0, PT, PT, PT, UP0, 0x80, 0x0 ;  /* 0x000000000000781c */ /* 0x000fe20003f0f008 */
[----:B------:R-:W-:Y:S01]  /*0550*/  NOP ;  /* 0x0000000000007918 */ /* 0x000fe20000000000 */
[----:B------:R-:W-:Y:S01]  /*0560*/  ULDC.64 UR38, c[0x0][0x208] ;  /* 0x0000820000267ab9 */ /* 0x000fe20000000a00 */
[----:B------:R-:W-:Y:S01]  /*0570*/  BSSY B6, `(.L_x_1856) ;  /* 0x0001774000067945 */ /* 0x000fe20003800000 */
[----:B-12-4-:R-:W-:Y:S09]  /*0580*/  BAR.SYNC.DEFER_BLOCKING 0x0 ;  /* 0x0000000000007b1d */ /* 0x016ff20000010000 */
[----:B------:R-:W-:Y:S05]  /*0590*/  @!P0 BRA `(.L_x_1857) ;  /* 0x00000130003c8947 */ /* 0x000fea0003800000 */
.L_x_1858:
        /* <DEDUP_REMOVED lines=24> */
.L_x_1859:
        /* <DEDUP_REMOVED lines=14> */
.L_x_1861:
[----:B------:R-:W-:-:S05]  /*0800*/  ULDC UR4, c[0x0][0x8bc] ;  /* 0x00022f0000047ab9 */ /* 0x000fca0000000800 */
.L_x_1860:
        /* <DEDUP_REMOVED lines=19> */
.L_x_1863:
        /* <DEDUP_REMOVED lines=14> */
.L_x_1864:
        /* <DEDUP_REMOVED lines=11> */
.L_x_1865:
        /* <DEDUP_REMOVED lines=13> */
.L_x_1866:
        /* <DEDUP_REMOVED lines=50> */
.L_x_1867:
        /* <DEDUP_REMOVED lines=28> */
.L_x_1870:
        /* <DEDUP_REMOVED lines=15> */
.L_x_1869:
        /* <DEDUP_REMOVED lines=22> */
.L_x_1872:
        /* <DEDUP_REMOVED lines=15> */
.L_x_1871:
[----:B------:R-:W-:Y:S01]  /*13c0*/  SHF.R.S32.HI R6, RZ, 0x1f, R17 ;  /* 0x0000001fff067819 */ /* 0x000fe20000011411 */
[----:B------:R-:W-:-:S03]  /*13d0*/  UMOV UR4, 0xffffffff ;  /* 0xffffffff00047882 */ /* 0x000fc60000000000 */
[----:B------:R-:W-:-:S04]  /*13e0*/  LEA.HI R0, R6, R17, RZ, 0x7 ;  /* 0x0000001106007211 */ /* 0x000fc800078f38ff */
[----:B------:R-:W-:Y:S01]  /*13f0*/  SHF.R.S32.HI R18, RZ, 0x7, R0 ;  /* 0x00000007ff127819 */ /* 0x000fe20000011400 */
[----:B------:R-:W-:Y:S06]  /*1400*/  BRA.DIV UR4, `(.L_x_1873) ;  /* 0x0000016a04307947 */ /* 0x000fec000b800000 */
[----:B------:R1:W2:Y:S02]  /*1410*/  SHFL.IDX PT, R14, R18, RZ, 0x1f ;  /* 0x00001fff120e7589 */ /* 0x0002a400000e0000 */
.L_x_2036:
        /* <DEDUP_REMOVED lines=24> */
.L_x_1874:
        /* <DEDUP_REMOVED lines=131> */
.L_x_1887:
[----:B------:R-:W-:-:S06]  /*1dd0*/  ULOP3.LUT UR4, UR36, 0x1, URZ, 0xfc, !UPT ;  /* 0x0000000124047892 */ /* 0x000fcc000f8efc3f */
[----:B------:R-:W-:-:S04]  /*1de0*/  MOV R5, UR4 ;  /* 0x0000000400057c02 */ /* 0x000fc80008000f00 */
[----:B------:R-:W-:-:S13]  /*1df0*/  ISETP.NE.AND P6, PT, R5, 0x3, PT ;  /* 0x000000030500780c */ /* 0x000fda0003fc5270 */
[----:B------:R-:W-:Y:S05]  /*1e00*/  @!P6 BRA `(.L_x_1877) ;  /* 0x000000000004e947 */ /* 0x000fea0003800000 */
[----:B------:R-:W-:Y:S01]  /*1e10*/  BPT.TRAP 0x1 ;  /* 0x000000040000795c */ /* 0x000fe20000300000 */
.L_x_1877:
[----:B------:R-:W-:Y:S01]  /*1e20*/  IMAD R6, R0, 0x8, R16 ;  /* 0x0000000800067824 */ /* 0x000fe200078e0210 */
[----:B------:R-:W-:-:S04]  /*1e30*/  SHF.L.U32 R23, R4, 0x1f, RZ ;  /* 0x0000001f04177819 */ /* 0x000fc800000006ff */
[----:B------:R1:W2:Y:S01]  /*1e40*/  SYNCS.PHASECHK.TRANS64.TRYWAIT P0, [R6+URZ+0x30c10], R23 ;  /* 0x030c1017060075a7 */ /* 0x0002a2000800017f */
[----:B------:R-:W-:Y:S05]  /*1e50*/  @!P6 BRA `(.L_x_1878) ;  /* 0x000000000004e947 */ /* 0x000fea0003800000 */
[----:B------:R-:W-:Y:S01]  /*1e60*/  BPT.TRAP 0x1 ;  /* 0x000000040000795c */ /* 0x000fe20000300000 */
.L_x_1878:
[----:B------:R-:W-:-:S05]  /*1e70*/  VIADD R5, R16, 0x10000 ;  /* 0x0001000010057836 */ /* 0x000fca0000000000 */
[----:B------:R-:W-:-:S04]  /*1e80*/  SHF.R.U32.HI R5, RZ, 0x4, R5 ;  /* 0x00000004ff057819 */ /* 0x000fc80000011605 */
[----:B------:R-:W-:Y:S01]  /*1e90*/  LOP3.LUT R5, R5, 0x3fff, RZ, 0xc0, !PT ;  /* 0x00003fff05057812 */ /* 0x000fe200078ec0ff */
[----:B--2---:R-:W-:Y:S06]  /*1ea0*/  @P0 BRA `(.L_x_1879) ;  /* 0x0000000000080947 */ /* 0x004fec0003800000 */
[----:B------:R-:W2:Y:S02]  /*1eb0*/  SYNCS.PHASECHK.TRANS64.TRYWAIT P0, [R6+URZ+0x30c10], R23 ;  /* 0x030c1017060075a7 */ /* 0x000ea4000800017f */
[----:B--2---:R-:W-:Y:S05]  /*1ec0*/  @!P0 BRA `(.L_x_1880) ;  /* 0x0000015c00b48947 */ /* 0x004fea0003800000 */
.L_x_1879:
        /* <DEDUP_REMOVED lines=65> */
.L_x_1881:
[----:B------:R1:W1:Y:S01]  /*22e0*/  SYNCS.PHASECHK.TRANS64.TRYWAIT P0, [R6+URZ+0x30c30], R23 ;  /* 0x030c3017060075a7 */ /* 0x000262000800017f */
[----:B------:R-:W-:Y:S05]  /*22f0*/  @!P6 BRA `(.L_x_1882) ;  /* 0x000000000004e947 */ /* 0x000fea0003800000 */
[----:B------:R-:W-:Y:S01]  /*2300*/  BPT.TRAP 0x1 ;  /* 0x000000040000795c */ /* 0x000fe20000300000 */
.L_x_1882:
[----:B-1----:R-:W-:Y:S05]  /*2310*/  @P0 BRA `(.L_x_1883) ;  /* 0x0000000000080947 */ /* 0x002fea0003800000 */
[----:B------:R-:W1:Y:S02]  /*2320*/  SYNCS.PHASECHK.TRANS64.TRYWAIT P0, [R6+URZ+0x30c30], R23 ;  /* 0x030c3017060075a7 */ /* 0x000e64000800017f */
[----:B-1----:R-:W-:Y:S05]  /*2330*/  @!P0 BRA `(.L_x_1884) ;  /* 0x0000015800ac8947 */ /* 0x002fea0003800000 */
.L_x_1883:
        /* <DEDUP_REMOVED lines=1123> */
.L_x_1885:
        /* <DEDUP_REMOVED lines=68> */
.L_x_1886:
        /* <DEDUP_REMOVED lines=12> */
.L_x_1876:
        /* <DEDUP_REMOVED lines=15> */
[----:B------:R-:W3:Y:S04]  /*6f60*/  LDL.LU R11, [R1+0x6c] ;  /* 0x00006c00010b7983 */ /* 0x000ee80000300800 */
[----:B------:R-:W4:Y:S01]  /*6f70*/  LDL R6, [R1+0x68] ;  /* 0x0000680001067983 */ /* 0x000f220000100800 */
[----:B------:R-:W-:Y:S01]  /*6f80*/  UIMAD UR4, UR6, -0x80, UR40 ;  /* 0xffffff80060478a4 */ /* 0x000fe2000f8e0228 */
[----:B------:R-:W-:Y:S01]  /*6f90*/  IMAD.MOV.U32 R21, RZ, RZ, 0x40000040 ;  /* 0x40000040ff157424 */ /* 0x000fe200078e00ff */
[----:B------:R-:W5:Y:S01]  /*6fa0*/  S2R R5, SR_TID.X ;  /* 0x0000000000057919 */ /* 0x000f620000002100 */
[----:B------:R-:W-:-:S03]  /*6fb0*/  IMAD.MOV.U32 R19, RZ, RZ, 0x40000040 ;  /* 0x40000040ff137424 */ /* 0x000fc600078e00ff */
[----:B------:R-:W-:Y:S02]  /*6fc0*/  IMAD.U32 R14, RZ, RZ, UR4 ;  /* 0x00000004ff0e7e24 */ /* 0x000fe4000f8e00ff */
[----:B-----5:R-:W-:-:S05]  /*6fd0*/  VIADD R8, R5, 0xffffff80 ;  /* 0xffffff8005087836 */ /* 0x020fca0000000000 */
[----:B------:R-:W-:-:S04]  /*6fe0*/  SHF.R.S32.HI R7, RZ, 0x1f, R8 ;  /* 0x0000001fff077819 */ /* 0x000fc80000011408 */
[----:B------:R-:W-:-:S04]  /*6ff0*/  LEA.HI R5, R7, R8, RZ, 0x5 ;  /* 0x0000000807057211 */ /* 0x000fc800078f28ff */
[----:B------:R-:W-:Y:S01]  /*7000*/  LOP3.LUT R5, R5, 0xffffffe0, RZ, 0xc0, !PT ;  /* 0xffffffe005057812 */ /* 0x000fe200078ec0ff */
[----:B--2---:R-:W-:Y:S02]  /*7010*/  IMAD.MOV.U32 R15, RZ, RZ, R10 ;  /* 0x000000ffff0f7224 */ /* 0x004fe400078e000a */
[----:B------:R-:W2:Y:S01]  /*7020*/  S2R R10, SR_TID.X ;  /* 0x00000000000a7919 */ /* 0x000ea20000002100 */
[----:B---3--:R-:W-:Y:S02]  /*7030*/  LEA.HI R9, R11, R12, RZ, 0x5 ;  /* 0x0000000c0b097211 */ /* 0x008fe400078f28ff */
[--C-:B----4-:R-:W-:Y:S02]  /*7040*/  SHF.R.S32.HI R11, RZ, 0x2, R6.reuse ;  /* 0x00000002ff0b7819 */ /* 0x110fe40000011406 */
[----:B------:R-:W-:Y:S02]  /*7050*/  SHF.R.S32.HI R6, RZ, 0x1f, R6 ;  /* 0x0000001fff067819 */ /* 0x000fe40000011406 */
[----:B------:R-:W-:-:S02]  /*7060*/  SHF.R.S32.HI R13, RZ, 0x5, R9 ;  /* 0x00000005ff0d7819 */ /* 0x000fc40000011409 */
[----:B------:R-:W-:Y:S02]  /*7070*/  LEA.HI R12, R6, R11, RZ, 0x3 ;  /* 0x0000000b060c7211 */ /* 0x000fe400078f18ff */
[----:B------:R-:W-:Y:S01]  /*7080*/  IADD3 R9, R8, -R5, RZ ;  /* 0x8000000508097210 */ /* 0x000fe20007ffe0ff */
[----:B------:R-:W-:Y:S01]  /*7090*/  IMAD R6, R13, -0x10, R14 ;  /* 0xfffffff00d067824 */ /* 0x000fe200078e020e */
[----:B------:R-:W-:Y:S02]  /*70a0*/  LOP3.LUT R12, R12, 0xfffffff8, RZ, 0xc0, !PT ;  /* 0xfffffff80c0c7812 */ /* 0x000fe400078ec0ff */
[----:B------:R-:W-:Y:S02]  /*70b0*/  LEA.HI R13, R7, R8, RZ, 0x2 ;  /* 0x00000008070d7211 */ /* 0x000fe400078f10ff */
[----:B------:R-:W-:Y:S02]  /*70c0*/  IADD3 R6, R6, R12, -R11 ;  /* 0x0000000c06067210 */ /* 0x000fe40007ffe80b */
[----:B------:R-:W-:-:S04]  /*70d0*/  LOP3.LUT R13, R13, 0xfffffffc, RZ, 0xc0, !PT ;  /* 0xfffffffc0d0d7812 */ /* 0x000fc800078ec0ff */
[----:B------:R-:W-:Y:S01]  /*70e0*/  IADD3 R8, R8, -R13, RZ ;  /* 0x8000000d08087210 */ /* 0x000fe20007ffe0ff */
[C---:B--2---:R-:W-:Y:S01]  /*70f0*/  VIADD R17, R10.reuse, 0xffffff80 ;  /* 0xffffff800a117836 */ /* 0x044fe20000000000 */
[----:B-1----:R-:W-:-:S04]  /*7100*/  IADD3 R18, R10, -0x80, RZ ;  /* 0xffffff800a127810 */ /* 0x002fc80007ffe0ff */
[----:B------:R-:W-:-:S04]  /*7110*/  SHF.R.S32.HI R17, RZ, 0x1f, R17 ;  /* 0x0000001fff117819 */ /* 0x000fc80000011411 */
[----:B------:R-:W-:-:S04]  /*7120*/  LEA.HI R17, R17, R18, RZ, 0x7 ;  /* 0x0000001211117211 */ /* 0x000fc800078f38ff */
[----:B------:R-:W-:-:S04]  /*7130*/  SHF.R.S32.HI R17, RZ, 0x7, R17 ;  /* 0x00000007ff117819 */ /* 0x000fc80000011411 */
[----:B------:R-:W-:-:S04]  /*7140*/  LEA.HI R10, R17, R17, RZ, 0x1 ;  /* 0x00000011110a7211 */ /* 0x000fc800078f08ff */
[----:B------:R-:W-:Y:S02]  /*7150*/  LOP3.LUT R5, R10, 0xfffffffe, RZ, 0xc0, !PT ;  /* 0xfffffffe0a057812 */ /* 0x000fe400078ec0ff */
[----:B------:R-:W-:-:S03]  /*7160*/  SHF.R.S32.HI R10, RZ, 0x1f, R9 ;  /* 0x0000001fff0a7819 */ /* 0x000fc60000011409 */
[----:B------:R-:W-:Y:S01]  /*7170*/  IMAD.IADD R5, R17, 0x1, -R5 ;  /* 0x0000000111057824 */ /* 0x000fe200078e0a05 */
[CC--:B------:R-:W-:Y:S01]  /*7180*/  LEA.HI R11, R10.reuse, R9.reuse, RZ, 0x2 ;  /* 0x000000090a0b7211 */ /* 0x0c0fe200078f10ff */
[----:B------:R-:W-:Y:S01]  /*7190*/  IMAD.MOV.U32 R17, RZ, RZ, R15 ;  /* 0x000000ffff117224 */ /* 0x000fe200078e000f */
[----:B------:R-:W-:Y:S01]  /*71a0*/  LEA.HI R7, R10, R9, RZ, 0x3 ;  /* 0x000000090a077211 */ /* 0x000fe200078f18ff */
[----:B------:R-:W-:Y:S01]  /*71b0*/  IMAD R9, R5, -0x40, R6 ;  /* 0xffffffc005097824 */ /* 0x000fe200078e0206 */
[----:B------:R-:W-:Y:S02]  /*71c0*/  SHF.R.S32.HI R12, RZ, 0x2, R11 ;  /* 0x00000002ff0c7819 */ /* 0x000fe4000001140b */
[--C-:B------:R-:W-:Y:S02]  /*71d0*/  SHF.R.S32.HI R10, RZ, 0x3, R7.reuse ;  /* 0x00000003ff0a7819 */ /* 0x100fe40000011407 */
[----:B------:R-:W-:Y:S01]  /*71e0*/  SHF.R.S32.HI R7, RZ, 0x1f, R7 ;  /* 0x0000001fff077819 */ /* 0x000fe20000011407 */
[C---:B------:R-:W-:Y:S01]  /*71f0*/  VIADD R5, R12.reuse, 0x8 ;  /* 0x000000080c057836 */ /* 0x040fe20000000000 */
[----:B------:R-:W-:Y:S01]  /*7200*/  LEA.HI R11, R11, R12, RZ, 0x1 ;  /* 0x0000000c0b0b7211 */ /* 0x000fe200078f08ff */
[----:B------:R-:W-:Y:S01]  /*7210*/  VIADD R13, R12, 0x10 ;  /* 0x000000100c0d7836 */ /* 0x000fe20000000000 */
[----:B------:R-:W-:-:S02]  /*7220*/  LEA.HI R7, R7, R10, RZ, 0x4 ;  /* 0x0000000a07077211 */ /* 0x000fc400078f20ff */
[----:B------:R-:W-:Y:S02]  /*7230*/  LOP3.LUT R11, R11, 0xfffffffe, RZ, 0xc0, !PT ;  /* 0xfffffffe0b0b7812 */ /* 0x000fe400078ec0ff */
[----:B------:R-:W-:Y:S02]  /*7240*/  LOP3.LUT R7, R7, 0x1ffffff0, RZ, 0xc0, !PT ;  /* 0x1ffffff007077812 */ /* 0x000fe400078ec0ff */
[----:B------:R-:W-:Y:S01]  /*7250*/  LEA.HI R6, R5, R5, RZ, 0x1 ;  /* 0x0000000505067211 */ /* 0x000fe200078f08ff */
[----:B------:R-:W-:Y:S01]  /*7260*/  IMAD.IADD R11, R12, 0x1, -R11 ;  /* 0x000000010c0b7824 */ /* 0x000fe200078e0a0b */
[----:B------:R-:W-:Y:S01]  /*7270*/  IADD3 R10, R10, -R7, RZ ;  /* 0x800000070a0a7210 */ /* 0x000fe20007ffe0ff */
[----:B------:R-:W-:Y:S01]  /*7280*/  VIADD R12, R12, 0x18 ;  /* 0x000000180c0c7836 */ /* 0x000fe20000000000 */
[----:B------:R-:W-:Y:S02]  /*7290*/  LOP3.LUT R14, R6, 0xfffffffe, RZ, 0xc0, !PT ;  /* 0xfffffffe060e7812 */ /* 0x000fe400078ec0ff */
[----:B------:R-:W-:-:S02]  /*72a0*/  LEA.HI R15, R13, R13, RZ, 0x1 ;  /* 0x0000000d0d0f7211 */ /* 0x000fc400078f08ff */
[----:B------:R-:W-:Y:S01]  /*72b0*/  LEA R7, R10, R11, 0x3 ;  /* 0x0000000b0a077211 */ /* 0x000fe200078e18ff */
[----:B------:R-:W-:Y:S01]  /*72c0*/  IMAD.IADD R14, R5, 0x1, -R14 ;  /* 0x00000001050e7824 */ /* 0x000fe200078e0a0e */
[--C-:B------:R-:W-:Y:S02]  /*72d0*/  SHF.R.S32.HI R5, RZ, 0x1, R6.reuse ;  /* 0x00000001ff057819 */ /* 0x100fe40000011406 */
[----:B------:R-:W-:Y:S01]  /*72e0*/  LOP3.LUT R18, R15, 0xfffffffe, RZ, 0xc0, !PT ;  /* 0xfffffffe0f127812 */ /* 0x000fe200078ec0ff */
[----:B------:R1:W-:Y:S01]  /*72f0*/  STL [R1+0x4c], R7 ;  /* 0x00004c0701007387 */ /* 0x0003e20000100800 */
[----:B------:R-:W-:Y:S02]  /*7300*/  SHF.R.S32.HI R6, RZ, 0x1f, R6 ;  /* 0x0000001fff067819 */ /* 0x000fe40000011406 */
[--C-:B------:R-:W-:Y:S01]  /*7310*/  SHF.R.S32.HI R11, RZ, 0x1, R15.reuse ;  /* 0x00000001ff0b7819 */ /* 0x100fe2000001140f */
[----:B------:R-:W-:Y:S01]  /*7320*/  IMAD.IADD R18, R13, 0x1, -R18 ;  /* 0x000000010d127824 */ /* 0x000fe200078e0a12 */
[----:B------:R-:W-:-:S02]  /*7330*/  SHF.R.S32.HI R10, RZ, 0x1f, R15 ;  /* 0x0000001fff0a7819 */ /* 0x000fc4000001140f */
[----:B------:R-:W-:Y:S02]  /*7340*/  LEA.HI R6, R6, R5, RZ, 0x4 ;  /* 0x0000000506067211 */ /* 0x000fe400078f20ff */
[----:B-1----:R-:W-:-:S04]  /*7350*/  LEA.HI R7, R12, R12, RZ, 0x1 ;  /* 0x0000000c0c077211 */ /* 0x002fc800078f08ff */
[--C-:B------:R-:W-:Y:S02]  /*7360*/  SHF.R.S32.HI R13, RZ, 0x1, R7.reuse ;  /* 0x00000001ff0d7819 */ /* 0x100fe40000011407 */
[----:B------:R-:W-:Y:S02]  /*7370*/  SHF.R.S32.HI R20, RZ, 0x1f, R7 ;  /* 0x0000001fff147819 */ /* 0x000fe40000011407 */
[----:B------:R-:W-:Y:S02]  /*7380*/  LOP3.LUT R15, R7, 0xfffffffe, RZ, 0xc0, !PT ;  /* 0xfffffffe070f7812 */ /* 0x000fe400078ec0ff */
[----:B------:R-:W-:Y:S02]  /*7390*/  LEA.HI R7, R10, R11, RZ, 0x4 ;  /* 0x0000000b0a077211 */ /* 0x000fe400078f20ff */
[----:B------:R-:W-:Y:S01]  /*73a0*/  LOP3.LUT R10, R6, 0x1ffffff0, RZ, 0xc0, !PT ;  /* 0x1ffffff0060a7812 */ /* 0x000fe200078ec0ff */
[----:B------:R-:W-:Y:S01]  /*73b0*/  IMAD R6, R17, 0x2000, R16 ;  /* 0x0000200011067824 */ /* 0x000fe200078e0210 */
[----:B------:R-:W-:Y:S01]  /*73c0*/  IADD3 R15, R12, -R15, RZ ;  /* 0x8000000f0c0f7210 */ /* 0x000fe20007ffe0ff */
[----:B------:R-:W-:Y:S01]  /*73d0*/  VIADD R17, R8, 0x8 ;  /* 0x0000000808117836 */ /* 0x000fe20000000000 */
[----:B------:R-:W-:Y:S01]  /*73e0*/  LOP3.LUT R12, R7, 0x1ffffff0, RZ, 0xc0, !PT ;  /* 0x1ffffff0070c7812 */ /* 0x000fe200078ec0ff */
[----:B------:R-:W-:Y:S01]  /*73f0*/  IMAD.IADD R7, R5, 0x1, -R10 ;  /* 0x0000000105077824 */ /* 0x000fe200078e0a0a */
[----:B------:R-:W-:Y:S01]  /*7400*/  LEA.HI R20, R20, R13, RZ, 0x4 ;  /* 0x0000000d14147211 */ /* 0x000fe200078f20ff */
[C---:B------:R-:W-:Y:S01]  /*7410*/  VIADD R10, R6.reuse, 0x4000 ;  /* 0x00004000060a7836 */ /* 0x040fe20000000000 */
[----:B------:R-:W-:Y:S01]  /*7420*/  IADD3 R11, R11, -R12, RZ ;  /* 0x8000000c0b0b7210 */ /* 0x000fe20007ffe0ff */
[----:B------:R-:W-:Y:S01]  /*7430*/  IMAD R7, R7, 0x8, R14 ;  /* 0x0000000807077824 */ /* 0x000fe200078e020e */
[----:B------:R-:W-:Y:S01]  /*7440*/  IADD3 R5, R6, 0x20c00, RZ ;  /* 0x00020c0006057810 */ /* 0x000fe20007ffe0ff */
[----:B------:R-:W-:Y:S01]  /*7450*/  VIADD R17, R8, 0x14 ;  /* 0x0000001408117836 */ /* 0x000fe20000000000 */
[----:B------:R-:W-:-:S02]  /*7460*/  LOP3.LUT R20, R20, 0x1ffffff0, RZ, 0xc0, !PT ;  /* 0x1ffffff014147812 */ /* 0x000fc400078ec0ff */
[----:B------:R-:W-:Y:S01]  /*7470*/  SHF.R.U32.HI R6, RZ, 0x4, R6 ;  /* 0x00000004ff067819 */ /* 0x000fe20000011606 */
[----:B------:R1:W-:Y:S01]  /*7480*/  STL [R1+0x44], R7 ;  /* 0x0000440701007387 */ /* 0x0003e20000100800 */
[----:B------:R-:W-:Y:S01]  /*7490*/  SHF.R.U32.HI R10, RZ, 0x4, R10 ;  /* 0x00000004ff0a7819 */ /* 0x000fe2000001160a */
[----:B------:R-:W-:Y:S01]  /*74a0*/  IMAD.IADD R20, R13, 0x1, -R20 ;  /* 0x000000010d147824 */ /* 0x000fe200078e0a14 */
[----:B------:R-:W-:Y:S01]  /*74b0*/  SHF.R.U32.HI R5, RZ, 0x4, R5 ;  /* 0x00000004ff057819 */ /* 0x000fe20000011605 */
[----:B------:R-:W-:Y:S01]  /*74c0*/  IMAD.MOV.U32 R13, RZ, RZ, 0x40000040 ;  /* 0x40000040ff0d7424 */ /* 0x000fe200078e00ff */
[----:B------:R-:W-:Y:S02]  /*74d0*/  LOP3.LUT R6, R6, 0x3fff, RZ, 0xc0, !PT ;  /* 0x00003fff06067812 */ /* 0x000fe400078ec0ff */
[----:B------:R-:W-:Y:S02]  /*74e0*/  LOP3.LUT R10, R10, 0x3fff, RZ, 0xc0, !PT ;  /* 0x00003fff0a0a7812 */ /* 0x000fe400078ec0ff */
[----:B------:R-:W-:Y:S01]  /*74f0*/  LOP3.LUT R5, R5, 0x3fff, RZ, 0xc0, !PT ;  /* 0x00003fff05057812 */ /* 0x000fe200078ec0ff */
[----:B-1----:R-:W-:Y:S01]  /*7500*/  IMAD R7, R11, 0x8, R18 ;  /* 0x000000080b077824 */ /* 0x002fe200078e0212 */
[----:B------:R-:W-:Y:S01]  /*7510*/  LEA R12, R20, R15, 0x3 ;  /* 0x0000000f140c7211 */ /* 0x000fe200078e18ff */
[----:B------:R-:W-:Y:S01]  /*7520*/  IMAD.MOV.U32 R11, RZ, RZ, 0x40000040 ;  /* 0x40000040ff0b7424 */ /* 0x000fe200078e00ff */
[----:B------:R-:W-:-:S02]  /*7530*/  LOP3.LUT R5, R5, 0x10000, RZ, 0xfc, !PT ;  /* 0x0001000005057812 */ /* 0x000fc400078efcff */
[----:B------:R1:W-:Y:S01]  /*7540*/  STL [R1+0x40], R7 ;  /* 0x0000400701007387 */ /* 0x0003e20000100800 */
[----:B------:R-:W-:-:S03]  /*7550*/  MOV R15, 0x40000040 ;  /* 0x40000040000f7802 */ /* 0x000fc60000000f00 */
[----:B------:R-:W-:Y:S04]  /*7560*/  STL [R1+0x3c], R12 ;  /* 0x00003c0c01007387 */ /* 0x000fe80000100800 */
[----:B------:R2:W-:Y:S01]  /*7570*/  STL [R1+0x50], R5 ;  /* 0x0000500501007387 */ /* 0x0005e20000100800 */
[----:B-1----:R-:W-:Y:S02]  /*7580*/  LOP3.LUT R7, R6, 0x10000, RZ, 0xfc, !PT ;  /* 0x0001000006077812 */ /* 0x002fe400078efcff */
[----:B------:R-:W-:-:S03]  /*7590*/  LOP3.LUT R6, R10, 0x10000, RZ, 0xfc, !PT ;  /* 0x000100000a067812 */ /* 0x000fc600078efcff */
[C---:B------:R-:W-:Y:S01]  /*75a0*/  VIADD R20, R7.reuse, 0x4 ;  /* 0x0000000407147836 */ /* 0x040fe20000000000 */
[C---:B------:R-:W-:Y:S01]  /*75b0*/  IADD3 R14, R6.reuse, 0x2, RZ ;  /* 0x00000002060e7810 */ /* 0x040fe20007ffe0ff */
[----:B------:R-:W-:Y:S01]  /*75c0*/  VIADD R18, R7, 0x6 ;  /* 0x0000000607127836 */ /* 0x000fe20000000000 */
[----:B------:R1:W-:Y:S01]  /*75d0*/  STL [R1+0x8], R6 ;  /* 0x0000080601007387 */ /* 0x0003e20000100800 */
[----:B------:R-:W-:Y:S01]  /*75e0*/  VIADD R10, R6, 0x6 ;  /* 0x00000006060a7836 */ /* 0x000fe20000000000 */
[----:B--2---:R-:W-:Y:S01]  /*75f0*/  IADD3 R5, R8, 0x4, RZ ;  /* 0x0000000408057810 */ /* 0x004fe20007ffe0ff */
[----:B------:R-:W-:Y:S01]  /*7600*/  VIADD R12, R6, 0x4 ;  /* 0x00000004060c7836 */ /* 0x000fe20000000000 */
[----:B------:R2:W-:Y:S01]  /*7610*/  STL.64 [R1+0x30], R20 ;  /* 0x0000301401007387 */ /* 0x0005e20000100a00 */
[C---:B------:R-:W-:Y:S02]  /*7620*/  IADD3 R5, R8.reuse, 0x10, RZ ;  /* 0x0000001008057810 */ /* 0x040fe40007ffe0ff */
[C---:B------:R-:W-:Y:S01]  /*7630*/  IADD3 R5, R8.reuse, 0x1c, RZ ;  /* 0x0000001c08057810 */ /* 0x040fe20007ffe0ff */
[----:B------:R2:W-:Y:S01]  /*7640*/  STL.64 [R1+0x28], R18 ;  /* 0x0000281201007387 */ /* 0x0005e20000100a00 */
[----:B-1----:R-:W-:-:S03]  /*7650*/  VIADD R6, R8, 0xc ;  /* 0x0000000c08067836 */ /* 0x002fc60000000000 */
[----:B------:R2:W-:Y:S01]  /*7660*/  STL.64 [R1+0x10], R10 ;  /* 0x0000100a01007387 */ /* 0x0005e20000100a00 */
[----:B------:R-:W-:-:S03]  /*7670*/  VIADD R6, R8, 0x18 ;  /* 0x0000001808067836 */ /* 0x000fc60000000000 */
[----:B------:R2:W-:Y:S04]  /*7680*/  STL.64 [R1+0x20], R14 ;  /* 0x0000200e01007387 */ /* 0x0005e80000100a00 */
[----:B------:R2:W-:Y:S02]  /*7690*/  STL.64 [R1+0x18], R12 ;  /* 0x0000180c01007387 */ /* 0x0005e40000100a00 */
.L_x_1899:
[----:B------:R-:W-:-:S06]  /*76a0*/  ULOP3.LUT UR4, UR36, 0x1, URZ, 0xfc, !UPT ;  /* 0x0000000124047892 */ /* 0x000fcc000f8efc3f */
[----:B------:R-:W-:-:S04]  /*76b0*/  MOV R5, UR4 ;  /* 0x0000000400057c02 */ /* 0x000fc80008000f00 */
[----:B------:R-:W-:-:S13]  /*76c0*/  ISETP.NE.AND P0, PT, R5, 0x3, PT ;  /* 0x000000030500780c */ /* 0x000fda0003f05270 */
[----:B------:R-:W-:Y:S05]  /*76d0*/  @!P0 BRA `(.L_x_1889) ;  /* 0x0000000000048947 */ /* 0x000fea0003800000 */
[----:B------:R-:W-:Y:S01]  /*76e0*/  BPT.TRAP 0x1 ;  /* 0x000000040000795c */ /* 0x000fe20000300000 */
.L_x_1889:
[----:B------:R-:W-:Y:S01]  /*76f0*/  IMAD R6, R0, 0x8, R16 ;  /* 0x0000000800067824 */ /* 0x000fe200078e0210 */
[----:B--2---:R-:W-:-:S04]  /*7700*/  SHF.L.U32 R21, R4, 0x1f, RZ ;  /* 0x0000001f04157819 */ /* 0x004fc800000006ff */
[----:B------:R1:W2:Y:S01]  /*7710*/  SYNCS.PHASECHK.TRANS64.TRYWAIT P1, [R6+URZ+0x30c10], R21 ;  /* 0x030c1015060075a7 */ /* 0x0002a2000802017f */
[----:B------:R-:W-:Y:S05]  /*7720*/  @!P0 BRA `(.L_x_1890) ;  /* 0x0000000000048947 */ /* 0x000fea0003800000 */
[----:B------:R-:W-:Y:S01]  /*7730*/  BPT.TRAP 0x1 ;  /* 0x000000040000795c */ /* 0x000fe20000300000 */
.L_x_1890:
[----:B------:R-:W-:-:S05]  /*7740*/  VIADD R5, R16, 0x10000 ;  /* 0x0001000010057836 */ /* 0x000fca0000000000 */
[----:B------:R-:W-:-:S04]  /*7750*/  SHF.R.U32.HI R5, RZ, 0x4, R5 ;  /* 0x00000004ff057819 */ /* 0x000fc80000011605 */
[----:B------:R-:W-:-:S04]  /*7760*/  LOP3.LUT R5, R5, 0x3fff, RZ, 0xc0, !PT ;  /* 0x00003fff05057812 */ /* 0x000fc800078ec0ff */
[----:B------:R-:W-:Y:S01]  /*7770*/  LOP3.LUT R11, R5, 0x10000, RZ, 0xfc, !PT ;  /* 0x00010000050b7812 */ /* 0x000fe200078efcff */
[----:B--2---:R-:W-:Y:S06]  /*7780*/  @P1 BRA `(.L_x_1891) ;  /* 0x0000000000081947 */ /* 0x004fec0003800000 */
[----:B------:R-:W2:Y:S02]  /*7790*/  SYNCS.PHASECHK.TRANS64.TRYWAIT P1, [R6+URZ+0x30c10], R21 ;  /* 0x030c1015060075a7 */ /* 0x000ea4000802017f */
[----:B--2---:R-:W-:Y:S05]  /*77a0*/  @!P1 BRA `(.L_x_1892) ;  /* 0x0000010400a49947 */ /* 0x004fea0003800000 */
.L_x_1891:
[----:B------:R-:W3:Y:S01]  /*77b0*/  LDL.64 R22, [R1+0x30] ;  /* 0x0000300001167983 */ /* 0x000ee20000100a00 */
[----:B------:R-:W-:Y:S01]  /*77c0*/  LEA R11, R0, R11, 0xa ;  /* 0x0000000b000b7211 */ /* 0x000fe200078e50ff */
[----:B------:R-:W-:Y:S05]  /*77d0*/  WARPSYNC.ALL ;  /* 0x0000000000007948 */ /* 0x000fea0003800000 */
[----:B------:R-:W-:Y:S01]  /*77e0*/  R2UR UR4, R7 ;  /* 0x00000000070472ca */ /* 0x000fe200000e0000 */
[----:B------:R-:W4:Y:S01]  /*77f0*/  LDL.64 R18, [R1+0x28] ;  /* 0x0000280001127983 */ /* 0x000f220000100a00 */
[----:B------:R-:W-:Y:S01]  /*7800*/  R2UR UR6, R11 ;  /* 0x000000000b0672ca */ /* 0x000fe200000e0000 */
[----:B------:R-:W-:Y:S01]  /*7810*/  WARPGROUP.ARRIVE ;  /* 0x00000000000079c5 */ /* 0x000fe20000000000 */
[----:B------:R-:W-:Y:S01]  /*7820*/  UMOV UR5, 0x40000040 ;  /* 0x4000004000057882 */ /* 0x000fe20000000000 */
[----:B------:R-:W-:Y:S01]  /*7830*/  UMOV UR7, 0x40000040 ;  /* 0x4000004000077882 */ /* 0x000fe20000000000 */
[----:B------:R-:W5:Y:S04]  /*7840*/  LDL R14, [R1+0x40] ;  /* 0x00004000010e7983 */ /* 0x000f680000100800 */
[----:B------:R-:W2:Y:S04]  /*7850*/  LDL R15, [R1+0x4c] ;  /* 0x00004c00010f7983 */ /* 0x000ea80000100800 */
[----:B------:R-:W2:Y:S01]  /*7860*/  LDL R12, [R1+0x44] ;  /* 0x00004400010c7983 */ /* 0x000ea20000100800 */
[----:B------:R-:W-:Y:S01]  /*7870*/  HGMMA.64x128x16.F32 R76, gdesc[UR4], RZ, !UPT, gsb0 ;  /* 0x01e00000044c79f0 */ /* 0x000fe2000c0008ff */
[----:B------:R-:W-:-:S02]  /*7880*/  VIADD R10, R7, 0x2 ;  /* 0x00000002070a7836 */ /* 0x000fc40000000000 */
[----:B------:R-:W-:Y:S01]  /*7890*/  IMAD.MOV.U32 R11, RZ, RZ, 0x40000040 ;  /* 0x40000040ff0b7424 */ /* 0x000fe200078e00ff */
[----:B------:R-:W2:Y:S02]  /*78a0*/  LDL R13, [R1+0x3c] ;  /* 0x00003c00010d7983 */ /* 0x000ea40000100800 */
[----:B------:R-:W-:Y:S02]  /*78b0*/  R2UR UR8, R10 ;  /* 0x000000000a0872ca */ /* 0x000fe400000e0000 */
[----:B------:R-:W-:Y:S01]  /*78c0*/  R2UR UR9, R11 ;  /* 0x000000000b0972ca */ /* 0x000fe200000e0000 */
[----:B------:R-:W-:Y:S01]  /*78d0*/  UIADD3 UR4, UR6, 0x2, URZ ;  /* 0x0000000206047890 */ /* 0x000fe2000fffe03f */
[----:B------:R-:W-:-:S06]  /*78e0*/  UMOV UR11, 0x40000040 ;  /* 0x40000040000b7882 */ /* 0x000fcc0000000000 */
[----:B------:R-:W-:Y:S01]  /*78f0*/  UMOV UR10, UR4 ;  /* 0x00000004000a7c82 */ /* 0x000fe20008000000 */
[----:B------:R-:W-:Y:S01]  /*7900*/  UIADD3 UR4, UR6, 0x4, URZ ;  /* 0x0000000406047890 */ /* 0x000fe2000fffe03f */
[----:B------:R-:W-:Y:S02]  /*7910*/  WARPGROUP.DEPBAR.LE gsb0, 0x0 ;  /* 0x00008000000079c5 */ /* 0x000fe40000010000 */
[----:B------:R-:W-:-:S06]  /*7920*/  WARPGROUP.ARRIVE ;  /* 0x00000000000079c5 */ /* 0x000fcc0000000000 */
[----:B------:R-:W-:Y:S01]  /*7930*/  HGMMA.64x128x16.F32 R76, gdesc[UR8], R76, gsb0 ;  /* 0x01e00000084c79f0 */ /* 0x000fe2000800084c */
[----:B------:R-:W-:Y:S01]  /*7940*/  UMOV UR10, UR4 ;  /* 0x00000004000a7c82 */ /* 0x000fe20008000000 */
[----:B------:R-:W-:Y:S01]  /*7950*/  UMOV UR11, 0x40000040 ;  /* 0x40000040000b7882 */ /* 0x000fe20000000000 */
[----:B------:R-:W-:Y:S01]  /*7960*/  UIADD3 UR6, UR6, 0x6, URZ ;  /* 0x0000000606067890 */ /* 0x000fe2000fffe03f */
[----:B------:R-:W-:Y:S01]  /*7970*/  UMOV UR7, 0x40000040 ;  /* 0x4000004000077882 */ /* 0x000fe20000000000 */
[----:B---3--:R-:W-:Y:S02]  /*7980*/  R2UR UR8, R22 ;  /* 0x00000000160872ca */ /* 0x008fe400000e0000 */
[----:B------:R-:W-:Y:S01]  /*7990*/  R2UR UR9, R23 ;  /* 0x00000000170972ca */ /* 0x000fe200000e0000 */
[----:B------:R-:W-:Y:S02]  /*79a0*/  WARPGROUP.DEPBAR.LE gsb0, 0x0 ;  /* 0x00008000000079c5 */ /* 0x000fe40000010000 */
[----:B------:R-:W-:-:S10]  /*79b0*/  WARPGROUP.ARRIVE ;  /* 0x00000000000079c5 */ /* 0x000fd40000000000 */
[----:B------:R-:W-:Y:S01]  /*79c0*/  HGMMA.64x128x16.F32 R76, gdesc[UR8], R76, gsb0 ;  /* 0x01e00000084c79f0 */ /* 0x000fe2000800084c */
[----:B----4-:R-:W-:Y:S02]  /*79d0*/  R2UR UR4, R18 ;  /* 0x00000000120472ca */ /* 0x010fe400000e0000 */
[----:B------:R-:W-:Y:S01]  /*79e0*/  R2UR UR5, R19 ;  /* 0x00000000130572ca */ /* 0x000fe200000e0000 */
[C---:B-----5:R-:W-:Y:S01]  /*79f0*/  IMAD R14, R0.reuse, 0x80, R14 ;  /* 0x00000080000e7824 */ /* 0x060fe200078e020e */
[C---:B--2---:R-:W-:Y:S01]  /*7a00*/  LEA R10, R0.reuse, R15, 0x7 ;  /* 0x0000000f000a7211 */ /* 0x044fe200078e38ff */
[C---:B------:R-:W-:Y:S01]  /*7a10*/  IMAD R12, R0.reuse, 0x80, R12 ;  /* 0x00000080000c7824 */ /* 0x040fe200078e020c */
[----:B------:R-:W-:-:S03]  /*7a20*/  LEA R18, R0, R13, 0x7 ;  /* 0x0000000d00127211 */ /* 0x000fc600078e38ff */
[C---:B------:R-:W-:Y:S01]  /*7a30*/  IMAD R11, R3.reuse, 0x2, R12 ;  /* 0x00000002030b7824 */ /* 0x040fe200078e020c */
[C---:B------:R-:W-:Y:S01]  /*7a40*/  LEA R17, R3.reuse, R14, 0x1 ;  /* 0x0000000e03117211 */ /* 0x040fe200078e08ff */
[C---:B------:R-:W-:Y:S02]  /*7a50*/  IMAD R15, R3.reuse, 0x2, R10 ;  /* 0x00000002030f7824 */ /* 0x040fe400078e020a */
[----:B------:R-:W-:Y:S01]  /*7a60*/  IMAD R19, R3, 0x2, R18 ;  /* 0x0000000203137824 */ /* 0x000fe200078e0212 */
[----:B------:R-:W-:Y:S01]  /*7a70*/  LEA R10, R11, R16, 0x2 ;  /* 0x000000100b0a7211 */ /* 0x000fe200078e10ff */
[--C-:B------:R-:W-:Y:S02]  /*7a80*/  IMAD R18, R15, 0x4, R16.reuse ;  /* 0x000000040f127824 */ /* 0x100fe400078e0210 */
[--C-:B------:R-:W-:Y:S02]  /*7a90*/  IMAD R14, R17, 0x4, R16.reuse ;  /* 0x00000004110e7824 */ /* 0x100fe400078e0210 */
[----:B------:R-:W-:Y:S01]  /*7aa0*/  IMAD R13, R19, 0x4, R16 ;  /* 0x00000004130d7824 */ /* 0x000fe200078e0210 */
[----:B------:R-:W-:-:S02]  /*7ab0*/  WARPGROUP.DEPBAR.LE gsb0, 0x0 ;  /* 0x00008000000079c5 */ /* 0x000fc40000010000 */
[----:B------:R-:W-:-:S06]  /*7ac0*/  WARPGROUP.ARRIVE ;  /* 0x00000000000079c5 */ /* 0x000fcc0000000000 */
[----:B------:R-:W-:Y:S01]  /*7ad0*/  HGMMA.64x128x16.F32 R76, gdesc[UR4], R76, gsb0 ;  /* 0x01e00000044c79f0 */ /* 0x000fe2000800084c */
[----:B------:R-:W-:-:S04]  /*7ae0*/  IADD3 R12, R16, 0x20000, RZ ;  /* 0x00020000100c7810 */ /* 0x000fc80007ffe0ff */
[----:B------:R-:W-:Y:S01]  /*7af0*/  LEA R17, R17, R12, 0x2 ;  /* 0x0000000c11117211 */ /* 0x000fe200078e10ff */
[--C-:B------:R-:W-:Y:S02]  /*7b00*/  IMAD R15, R15, 0x4, R12.reuse ;  /* 0x000000040f0f7824 */ /* 0x100fe400078e020c */
        /* <DEDUP_REMOVED lines=9> */
.L_x_1893:
[----:B------:R1:W1:Y:S01]  /*7ba0*/  SYNCS.PHASECHK.TRANS64.TRYWAIT P1, [R6+URZ+0x30c30], R21 ;  /* 0x030c3015060075a7 */ /* 0x000262000802017f */
[----:B------:R-:W-:Y:S05]  /*7bb0*/  @!P0 BRA `(.L_x_1894) ;  /* 0x0000000000048947 */ /* 0x000fea0003800000 */
[----:B------:R-:W-:Y:S01]  /*7bc0*/  BPT.TRAP 0x1 ;  /* 0x000000040000795c */ /* 0x000fe20000300000 */
.L_x_1894:
[----:B-1----:R-:W-:Y:S05]  /*7bd0*/  @P1 BRA `(.L_x_1895) ;  /* 0x0000000000081947 */ /* 0x002fea0003800000 */
[----:B------:R-:W1:Y:S02]  /*7be0*/  SYNCS.PHASECHK.TRANS64.TRYWAIT P1, [R6+URZ+0x30c30], R21 ;  /* 0x030c3015060075a7 */ /* 0x000e64000802017f */
[----:B-1----:R-:W-:Y:S05]  /*7bf0*/  @!P1 BRA `(.L_x_1896) ;  /* 0x0000010000a49947 */ /* 0x002fea0003800000 */
.L_x_1895:
        /* <DEDUP_REMOVED lines=84> */
[----:B------:R-:W-:Y:S01]  /*8140*/  UMOV UR11, 0x40000040 ;  /* 0x40000040000b7882 */ /* 0x000fe20000000000 */
[C---:B------:R-:W-:Y:S01]  /*8150*/  VIADD R223, R8.reuse, 0x4 ;  /* 0x0000000408df7836 */ /* 0x040fe20000000000 */
[----:B------:R-:W-:Y:S01]  /*8160*/  STL [R1+0x94], R143 ;  /* 0x0000948f01007387 */ /* 0x000fe20000100800 */
[----:B------:R-:W-:Y:S03]  /*8170*/  MUFU.TANH R19, R19 ;  /* 0x0000001300137308 */ /* 0x000fe60000002400 */
[----:B------:R-:W-:Y:S04]  /*8180*/  STL [R1+0x90], R142 ;  /* 0x0000908e01007387 */ /* 0x000fe80000100800 */
[----:B------:R-:W-:Y:S01]  /*8190*/  STL [R1+0x8c], R141 ;  /* 0x00008c8d01007387 */ /* 0x000fe20000100800 */
[----:B------:R-:W1:Y:S03]  /*81a0*/  MUFU.TANH R21, R21 ;  /* 0x0000001500157308 */ /* 0x000e660000002400 */
[----:B------:R-:W-:Y:S04]  /*81b0*/  STL [R1+0x88], R140 ;  /* 0x0000888c01007387 */ /* 0x000fe80000100800 */
[----:B------:R-:W-:Y:S01]  /*81c0*/  STL [R1+0x84], R7 ;  /* 0x0000840701007387 */ /* 0x000fe20000100800 */
[C---:B------:R-:W-:Y:S01]  /*81d0*/  VIADD R230, R8.reuse, 0x8 ;  /* 0x0000000808e67836 */ /* 0x040fe20000000000 */
[----:B------:R-:W2:Y:S02]  /*81e0*/  MUFU.TANH R22, R22 ;  /* 0x0000001600167308 */ /* 0x000ea40000002400 */
[----:B------:R-:W-:Y:S04]  /*81f0*/  STL [R1+0x80], R6 ;  /* 0x0000800601007387 */ /* 0x000fe80000100800 */
[----:B------:R-:W-:Y:S02]  /*8200*/  STL [R1+0x7c], R5 ;  /* 0x00007c0501007387 */ /* 0x000fe40000100800 */
[----:B------:R-:W3:Y:S02]  /*8210*/  MUFU.TANH R20, R20 ;  /* 0x0000001400147308 */ /* 0x000ee40000002400 */
[----:B------:R-:W-:Y:S04]  /*8220*/  STL [R1+0x78], R4 ;  /* 0x0000780401007387 */ /* 0x000fe80000100800 */
[----:B------:R-:W-:Y:S01]  /*8230*/  STL [R1+0x74], R3 ;  /* 0x0000740301007387 */ /* 0x000fe20000100800 */
[----:B------:R-:W-:Y:S01]  /*8240*/  IADD3 R213, R8, 0xc, RZ ;  /* 0x0000000c08d57810 */ /* 0x000fe20007ffe0ff */
[----:B------:R-:W4:Y:S02]  /*8250*/  MUFU.TANH R23, R23 ;  /* 0x0000001700177308 */ /* 0x000f240000002400 */
[----:B------:R1:W-:Y:S01]  /*8260*/  STL [R1+0x70], R2 ;  /* 0x0000700201007387 */ /* 0x0003e20000100800 */
[----:B------:R-:W-:-:S02]  /*8270*/  ISETP.GT.AND P2, PT, R9, RZ, PT ;  /* 0x000000ff0900720c */ /* 0x000fc40003f44270 */
[----:B------:R-:W-:-:S03]  /*8280*/  ISETP.GT.AND P1, PT, R9, 0x8, PT ;  /* 0x000000080900780c */ /* 0x000fc60003f24270 */
[----:B------:R-:W4:Y:S01]  /*8290*/  MUFU.TANH R205, R205 ;  /* 0x000000cd00cd7308 */ /* 0x000f220000002400 */
[----:B-1----:R-:W2:Y:S01]  /*82a0*/  LDL.64 R2, [R1+0x20] ;  /* 0x0000200001027983 */ /* 0x002ea20000100a00 */
[----:B------:R-:W-:Y:S01]  /*82b0*/  WARPGROUP.ARRIVE ;  /* 0x00000000000079c5 */ /* 0x000fe20000000000 */
[----:B------:R-:W-:-:S05]  /*82c0*/  VIADD R217, R8, 0x14 ;  /* 0x0000001408d97836 */ /* 0x000fca0000000000 */
        /* <DEDUP_REMOVED lines=8> */
[----:B------:R-:W-:-:S03]  /*8350*/  FMUL.FTZ R93, R101, UR8 ;  /* 0x00000008655d7c20 */ /* 0x000fc60008410000 */
[----:B------:R4:W-:Y:S01]  /*8360*/  MUFU.TANH R154, R112 ;  /* 0x00000070009a7308 */ /* 0x0009e20000002400 */
[----:B---3--:R-:W3:Y:S01]  /*8370*/  LDL.64 R108, [R1+0x10] ;  /* 0x00001000016c7983 */ /* 0x008ee20000100a00 */
[----:B------:R-:W-:Y:S01]  /*8380*/  UIADD3 UR4, UR6, 0x2, URZ ;  /* 0x0000000206047890 */ /* 0x000fe2000fffe03f */
[----:B------:R-:W-:Y:S01]  /*8390*/  VIADD R220, R8, 0x10 ;  /* 0x0000001008dc7836 */ /* 0x000fe20000000000 */
[----:B------:R-:W-:-:S04]  /*83a0*/  ULDC UR5, c[0x0][0x744] ;  /* 0x0001d10000057ab9 */ /* 0x000fc80000000800 */
[----:B------:R-:W1:Y:S01]  /*83b0*/  MUFU.TANH R206, R206 ;  /* 0x000000ce00ce7308 */ /* 0x000e620000002400 */
[----:B------:R-:W-:Y:S01]  /*83c0*/  UMOV UR14, UR4 ;  /* 0x00000004000e7c82 */ /* 0x000fe20008000000 */
[----:B------:R-:W-:-:S06]  /*83d0*/  IADD3 R214, R8, 0x18, RZ ;  /* 0x0000001808d67810 */ /* 0x000fcc0007ffe0ff */
[----:B------:R-:W-:Y:S08]  /*83e0*/  MUFU.TANH R208, R208 ;  /* 0x000000d000d07308 */ /* 0x000ff00000002400 */
[----:B------:R-:W1:Y:S08]  /*83f0*/  MUFU.TANH R207, R207 ;  /* 0x000000cf00cf7308 */ /* 0x000e700000002400 */
[----:B------:R-:W1:Y:S08]  /*8400*/  MUFU.TANH R228, R228 ;  /* 0x000000e400e47308 */ /* 0x000e700000002400 */
        /* <DEDUP_REMOVED lines=12> */
[----:B----4-:R-:W-:Y:S01]  /*84d0*/  FMUL.FTZ R112, R118, UR8 ;  /* 0x0000000876707c20 */ /* 0x010fe20008410000 */
[----:B---3--:R-:W-:-:S05]  /*84e0*/  R2UR UR9, R109 ;  /* 0x000000006d0972ca */ /* 0x008fca00000e0000 */
[----:B------:R3:W-:Y:S01]  /*84f0*/  MUFU.TANH R153, R114 ;  /* 0x0000007200997308 */ /* 0x0007e20000002400 */
[----:B-1----:R-:W-:Y:S01]  /*8500*/  FMUL.FTZ R113, R134, UR8 ;  /* 0x0000000886717c20 */ /* 0x002fe20008410000 */
[----:B------:R-:W-:-:S06]  /*8510*/  UIADD3 UR6, UR6, 0x6, URZ ;  /* 0x0000000606067890 */ /* 0x000fcc000fffe03f */
[----:B------:R1:W-:Y:S01]  /*8520*/  MUFU.TANH R151, R115 ;  /* 0x0000007300977308 */ /* 0x0003e20000002400 */
[----:B---3--:R-:W-:Y:S01]  /*8530*/  FMUL.FTZ R114, R135, UR8 ;  /* 0x0000000887727c20 */ /* 0x008fe20008410000 */
[----:B------:R-:W-:Y:S02]  /*8540*/  WARPGROUP.DEPBAR.LE gsb0, 0x0 ;  /* 0x00008000000079c5 */ /* 0x000fe40000010000 */
[----:B------:R-:W-:-:S04]  /*8550*/  WARPGROUP.ARRIVE ;  /* 0x00000000000079c5 */ /* 0x000fc80000000000 */
[----:B------:R3:W-:Y:S01]  /*8560*/  MUFU.TANH R150, R116 ;  /* 0x0000007400967308 */ /* 0x0007e20000002400 */
[----:B-1----:R-:W-:-:S07]  /*8570*/  FMUL.FTZ R115, R136, UR8 ;  /* 0x0000000888737c20 */ /* 0x002fce0008410000 */
[----:B------:R1:W-:Y:S01]  /*8580*/  MUFU.TANH R149, R117 ;  /* 0x0000007500957308 */ /* 0x0003e20000002400 */
[----:B---3--:R-:W-:-:S07]  /*8590*/  FMUL.FTZ R116, R137, UR8 ;  /* 0x0000000889747c20 */ /* 0x008fce0008410000 */
[----:B------:R3:W-:Y:S01]  /*85a0*/  MUFU.TANH R147, R120 ;  /* 0x0000007800937308 */ /* 0x0007e20000002400 */
[----:B-1----:R-:W-:Y:S01]  /*85b0*/  FMUL.FTZ R117, R138, UR8 ;  /* 0x000000088a757c20 */ /* 0x002fe20008410000 */
[----:B---3--:R-:W-:Y:S01]  /*85c0*/  FMUL.FTZ R120, R139, UR8 ;  /* 0x000000088b787c20 */ /* 0x008fe20008410000 */
[----:B------:R-:W-:Y:S02]  /*85d0*/  R2UR UR8, R108 ;  /* 0x000000006c0872ca */ /* 0x000fe400000e0000 */
[----:B--2---:R-:W-:Y:S02]  /*85e0*/  R2UR UR12, R2 ;  /* 0x00000000020c72ca */ /* 0x004fe400000e0000 */
[----:B------:R-:W-:-:S13]  /*85f0*/  R2UR UR13, R3 ;  /* 0x00000000030d72ca */ /* 0x000fda00000e0000 */
[----:B------:R-:W-:Y:S01]  /*8600*/  HGMMA.64x128x16.F32 R24, gdesc[UR12], R24, gsb0 ;  /* 0x01e000000c1879f0 */ /* 0x000fe20008000818 */
[----:B------:R-:W-:Y:S01]  /*8610*/  UMOV UR10, UR6 ;  /* 0x00000006000a7c82 */ /* 0x000fe20008000000 */
[----:B------:R-:W1:Y:S04]  /*8620*/  SHFL.IDX PT, R96, R18, R8, 0x1f ;  /* 0x00001f0812607589 */ /* 0x000e6800000e0000 */
[----:B------:R-:W2:Y:S04]  /*8630*/  SHFL.IDX PT, R97, R18, R223, 0x1f ;  /* 0x00001fdf12617589 */ /* 0x000ea800000e0000 */
        /* <DEDUP_REMOVED lines=8> */
[--C-:B------:R-:W-:Y:S01]  /*86c0*/  FFMA.FTZ R99, R99, UR5, -R96.reuse ;  /* 0x0000000563637c23 */ /* 0x100fe20008010860 */
[----:B------:R-:W-:Y:S01]  /*86d0*/  FFMA.FTZ R98, R98, UR5, -R96 ;  /* 0x0000000562627c23 */ /* 0x000fe20008010860 */
[----:B------:R-:W-:-:S02]  /*86e0*/  WARPGROUP.DEPBAR.LE gsb0, 0x0 ;  /* 0x00008000000079c5 */ /* 0x000fc40000010000 */
[----:B------:R-:W-:-:S06]  /*86f0*/  WARPGROUP.ARRIVE ;  /* 0x00000000000079c5 */ /* 0x000fcc0000000000 */
[----:B------:R-:W-:Y:S01]  /*8700*/  HGMMA.64x128x16.F32 R24, gdesc[UR8], R24, gsb0 ;  /* 0x01e00000081879f0 */ /* 0x000fe20008000818 */
[----:B----4-:R-:W-:Y:S01]  /*8710*/  VIADD R128, R8, 0x1c ;  /* 0x0000001c08807836 */ /* 0x010fe20000000000 */
[----:B------:R-:W-:Y:S01]  /*8720*/  FSEL R96, R22, -INF , P1 ;  /* 0xff80000016607808 */ /* 0x000fe20000800000 */
[----:B------:R-:W4:Y:S01]  /*8730*/  SHFL.IDX PT, R101, R18, R220, 0x1f ;  /* 0x00001fdc12657589 */ /* 0x000f2200000e0000 */
[----:B------:R-:W-:Y:S01]  /*8740*/  FSEL R118, R20, -INF , P2 ;  /* 0xff80000014767808 */ /* 0x000fe20001000000 */
[----:B------:R3:W-:Y:S04]  /*8750*/  MUFU.TANH R161, R106 ;  /* 0x0000006a00a17308 */ /* 0x0007e80000002400 */
[----:B--2---:R-:W-:-:S04]  /*8760*/  FFMA.FTZ R118, R118, UR5, -R97 ;  /* 0x0000000576767c23 */ /* 0x004fc80008010861 */
[----:B------:R-:W-:Y:S01]  /*8770*/  MUFU.TANH R148, R119 ;  /* 0x0000007700947308 */ /* 0x000fe20000002400 */
[----:B---3--:R-:W2:Y:S07]  /*8780*/  SHFL.IDX PT, R106, R18, R128, 0x1f ;  /* 0x00001f80126a7589 */ /* 0x008eae00000e0000 */
[----:B------:R3:W-:Y:S08]  /*8790*/  MUFU.EX2 R119, R99 ;  /* 0x0000006300777308 */ /* 0x0007f00000000800 */
[----:B------:R-:W4:Y:S01]  /*87a0*/  MUFU.TANH R235, R235 ;  /* 0x000000eb00eb7308 */ /* 0x000f220000002400 */
[----:B---3--:R-:W-:Y:S01]  /*87b0*/  FFMA.FTZ R99, R96, UR5, -R97 ;  /* 0x0000000560637c23 */ /* 0x008fe20008010861 */
[----:B------:R-:W-:-:S02]  /*87c0*/  FSEL R96, R23, -INF , P2 ;  /* 0xff80000017607808 */ /* 0x000fc40001000000 */
[----:B------:R-:W-:-:S04]  /*87d0*/  FSEL R97, R205, -INF , P1 ;  /* 0xff800000cd617808 */ /* 0x000fc80000800000 */
[----:B------:R-:W-:Y:S01]  /*87e0*/  MUFU.TANH R225, R225 ;  /* 0x000000e100e17308 */ /* 0x000fe20000002400 */
[--C-:B------:R-:W-:Y:S01]  /*87f0*/  FFMA.FTZ R96, R96, UR5, -R95.reuse ;  /* 0x0000000560607c23 */ /* 0x100fe2000801085f */
[----:B------:R-:W-:-:S06]  /*8800*/  FFMA.FTZ R95, R97, UR5, -R95 ;  /* 0x00000005615f7c23 */ /* 0x000fcc000801085f */
[----:B------:R3:W-:Y:S01]  /*8810*/  MUFU.TANH R159, R107 ;  /* 0x0000006b009f7308 */ /* 0x0007e20000002400 */
[----:B------:R-:W-:Y:S01]  /*8820*/  FSEL R97, R204, -INF , P2 ;  /* 0xff800000cc617808 */ /* 0x000fe20001000000 */
[----:B---3--:R3:W2:Y:S06]  /*8830*/  SHFL.IDX PT, R107, R18, R214, 0x1f ;  /* 0x00001fd6126b7589 */ /* 0x0086ac00000e0000 */
[----:B------:R-:W2:Y:S01]  /*8840*/  MUFU.TANH R88, R88 ;  /* 0x0000005800587308 */ /* 0x000ea20000002400 */
[----:B------:R-:W-:-:S07]  /*8850*/  FSEL R102, R206, -INF , P1 ;  /* 0xff800000ce667808 */ /* 0x000fce0000800000 */
[----:B------:R1:W-:Y:S01]  /*8860*/  MUFU.TANH R144, R123 ;  /* 0x0000007b00907308 */ /* 0x0003e20000002400 */
[----:B------:R-:W-:Y:S07]  /*8870*/  SHFL.IDX PT, R221, R10, R217, 0x1f ;  /* 0x00001fd90add7589 */ /* 0x000fee00000e0000 */
[----:B------:R-:W2:Y:S01]  /*8880*/  MUFU.TANH R226, R226 ;  /* 0x000000e200e27308 */ /* 0x000ea20000002400 */
[----:B-1----:R-:W1:Y:S01]  /*8890*/  SHFL.IDX PT, R123, R10, R230, 0x1f ;  /* 0x00001fe60a7b7589 */ /* 0x002e6200000e0000 */
[----:B------:R-:W-:-:S06]  /*88a0*/  FFMA.FTZ R97, R97, UR5, -R104 ;  /* 0x0000000561617c23 */ /* 0x000fcc0008010868 */
[----:B------:R-:W1:Y:S01]  /*88b0*/  MUFU.TANH R237, R237 ;  /* 0x000000ed00ed7308 */ /* 0x000e620000002400 */
[----:B------:R-:W-:-:S07]  /*88c0*/  FFMA.FTZ R104, R102, UR5, -R104 ;  /* 0x0000000566687c23 */ /* 0x000fce0008010868 */
[----:B------:R-:W-:Y:S01]  /*88d0*/  MUFU.TANH R92, R92 ;  /* 0x0000005c005c7308 */ /* 0x000fe20000002400 */
[----:B------:R-:W-:-:S07]  /*88e0*/  FSEL R102, R207, -INF , P2 ;  /* 0xff800000cf667808 */ /* 0x000fce0001000000 */
[----:B------:R4:W-:Y:S01]  /*88f0*/  MUFU.TANH R145, R121 ;  /* 0x0000007900917308 */ /* 0x0009e20000002400 */
[----:B---3--:R-:W-:Y:S01]  /*8900*/  FSEL R18, R228, -INF , P1 ;  /* 0xff800000e4127808 */ /* 0x008fe20000800000 */
[----:B------:R-:W-:Y:S06]  /*8910*/  SHFL.IDX PT, R212, R10, R213, 0x1f ;  /* 0x00001fd50ad47589 */ /* 0x000fec00000e0000 */
[----:B------:R3:W-:Y:S01]  /*8920*/  MUFU.TANH R4, R131 ;  /* 0x0000008300047308 */ /* 0x0007e20000002400 */
[----:B----4-:R-:W4:Y:S01]  /*8930*/  SHFL.IDX PT, R121, R10, R8, 0x1f ;  /* 0x00001f080a797589 */ /* 0x010f2200000e0000 */
[----:B------:R-:W-:-:S06]  /*8940*/  FSEL R108, R235, -INF , P2 ;  /* 0xff800000eb6c7808 */ /* 0x000fcc0001000000 */
[----:B------:R-:W4:Y:S01]  /*8950*/  MUFU.TANH R231, R231 ;  /* 0x000000e700e77308 */ /* 0x000f220000002400 */
[----:B---3--:R-:W3:Y:S07]  /*8960*/  SHFL.IDX PT, R131, R14, R230, 0x1f ;  /* 0x00001fe60e837589 */ /* 0x008eee00000e0000 */
[----:B------:R-:W3:Y:S01]  /*8970*/  MUFU.TANH R89, R89 ;  /* 0x0000005900597308 */ /* 0x000ee20000002400 */
[----:B------:R-:W3:Y:S07]  /*8980*/  SHFL.IDX PT, R137, R10, R128, 0x1f ;  /* 0x00001f800a897589 */ /* 0x000eee00000e0000 */
[----:B------:R-:W3:Y:S01]  /*8990*/  MUFU.TANH R93, R93 ;  /* 0x0000005d005d7308 */ /* 0x000ee20000002400 */
[----:B------:R-:W-:-:S02]  /*89a0*/  WARPGROUP.DEPBAR.LE gsb0, 0x0 ;  /* 0x00008000000079c5 */ /* 0x000fc40000010000 */
[----:B------:R3:W-:Y:S05]  /*89b0*/  LDS R227, [R15+0x400] ;  /* 0x000400000fe37984 */ /* 0x0007ea0000000800 */
[----:B------:R2:W3:Y:S01]  /*89c0*/  MUFU.TANH R163, R103 ;  /* 0x0000006700a37308 */ /* 0x0004e20000002400 */
[----:B------:R-:W-:-:S07]  /*89d0*/  FFMA.FTZ R102, R102, UR5, -R101 ;  /* 0x0000000566667c23 */ /* 0x000fce0008010865 */
[----:B------:R1:W-:Y:S01]  /*89e0*/  MUFU.TANH R160, R105 ;  /* 0x0000006900a07308 */ /* 0x0003e20000002400 */
[----:B--2---:R-:W-:Y:S01]  /*89f0*/  FSEL R103, R208, -INF , P2 ;  /* 0xff800000d0677808 */ /* 0x004fe20001000000 */
[----:B------:R-:W-:Y:S01]  /*8a00*/  FFMA.FTZ R108, R108, UR5, -R106 ;  /* 0x000000056c6c7c23 */ /* 0x000fe2000801086a */
[----:B------:R-:W-:Y:S03]  /*8a10*/  SHFL.IDX PT, R211, R10, R220, 0x1f ;  /* 0x00001fdc0ad37589 */ /* 0x000fe600000e0000 */
[--C-:B------:R-:W-:Y:S02]  /*8a20*/  FFMA.FTZ R103, R103, UR5, -R100.reuse ;  /* 0x0000000567677c23 */ /* 0x100fe40008010864 */
[----:B------:R2:W-:Y:S01]  /*8a30*/  MUFU.TANH R157, R110 ;  /* 0x0000006e009d7308 */ /* 0x0005e20000002400 */
[----:B-1----:R-:W-:Y:S01]  /*8a40*/  FSEL R105, R209, -INF , P1 ;  /* 0xff800000d1697808 */ /* 0x002fe20000800000 */
[----:B------:R-:W-:Y:S01]  /*8a50*/  FFMA.FTZ R100, R18, UR5, -R100 ;  /* 0x0000000512647c23 */ /* 0x000fe20008010864 */
[----:B------:R-:W-:-:S05]  /*8a60*/  FSEL R18, R88, -INF , P2 ;  /* 0xff80000058127808 */ /* 0x000fca0001000000 */
[----:B------:R-:W1:Y:S01]  /*8a70*/  MUFU.TANH R91, R91 ;  /* 0x0000005b005b7308 */ /* 0x000e620000002400 */
[----:B--2---:R-:W-:Y:S01]  /*8a80*/  FSEL R110, R225, -INF , P1 ;  /* 0xff800000e16e7808 */ /* 0x004fe20000800000 */
[----:B------:R-:W-:Y:S01]  /*8a90*/  FFMA.FTZ R101, R105, UR5, -R101 ;  /* 0x0000000569657c23 */ /* 0x000fe20008010865 */
[----:B------:R-:W-:Y:S01]  /*8aa0*/  FSEL R105, R226, -INF , P1 ;  /* 0xff800000e2697808 */ /* 0x000fe20000800000 */
[----:B------:R-:W-:-:S04]  /*8ab0*/  IMAD R210, R0, 0x400, R210 ;  /* 0x0000040000d27824 */ /* 0x000fc800078e02d2 */
[----:B------:R2:W-:Y:S01]  /*8ac0*/  MUFU.TANH R155, R111 ;  /* 0x0000006f009b7308 */ /* 0x0005e20000002400 */
[----:B------:R-:W-:Y:S01]  /*8ad0*/  FFMA.FTZ R106, R110, UR5, -R106 ;  /* 0x000000056e6a7c23 */ /* 0x000fe2000801086a */
[----:B------:R-:W-:Y:S01]  /*8ae0*/  FSEL R110, R237, -INF , P2 ;  /* 0xff800000ed6e7808 */ /* 0x000fe20001000000 */
[----:B------:R-:W-:-:S05]  /*8af0*/  FFMA.FTZ R18, R18, UR5, -R107 ;  /* 0x0000000512127c23 */ /* 0x000fca000801086b */
[----:B------:R3:W-:Y:S01]  /*8b00*/  MUFU.TANH R2, R133 ;  /* 0x0000008500027308 */ /* 0x0007e20000002400 */
[----:B--2---:R-:W2:Y:S01]  /*8b10*/  SHFL.IDX PT, R111, R10, R223, 0x1f ;  /* 0x00001fdf0a6f7589 */ /* 0x004ea200000e0000 */
[----:B------:R-:W-:Y:S01]  /*8b20*/  FFMA.FTZ R107, R105, UR5, -R107 ;  /* 0x00000005696b7c23 */ /* 0x000fe2000801086b */
[----:B----4-:R-:W-:-:S05]  /*8b30*/  FSEL R105, R231, -INF , P2 ;  /* 0xff800000e7697808 */ /* 0x010fca0001000000 */
[----:B------:R-:W-:Y:S01]  /*8b40*/  MUFU.TANH R232, R232 ;  /* 0x000000e800e87308 */ /* 0x000fe20000002400 */
[----:B---3--:R-:W3:Y:S01]  /*8b50*/  SHFL.IDX PT, R133, R14, R223, 0x1f ;  /* 0x00001fdf0e857589 */ /* 0x008ee200000e0000 */
[----:B------:R-:W-:Y:S01]  /*8b60*/  R2UR UR4, R210 ;  /* 0x00000000d20472ca */ /* 0x000fe200000e0000 */
[----:B------:R-:W-:-:S05]  /*8b70*/  FFMA.FTZ R110, R110, UR5, -R123 ;  /* 0x000000056e6e7c23 */ /* 0x000fca000801087b */
[----:B------:R-:W4:Y:S01]  /*8b80*/  MUFU.TANH R236, R236 ;  /* 0x000000ec00ec7308 */ /* 0x000f220000002400 */
[----:B------:R3:W3:Y:S01]  /*8b90*/  SHFL.IDX PT, R139, R10, R214, 0x1f ;  /* 0x00001fd60a8b7589 */ /* 0x0006e200000e0000 */
[----:B------:R-:W-:-:S06]  /*8ba0*/  FSEL R109, R89, -INF , P1 ;  /* 0xff800000596d7808 */ /* 0x000fcc0000800000 */
[----:B------:R1:W-:Y:S01]  /*8bb0*/  MUFU.TANH R141, R125 ;  /* 0x0000007d008d7308 */ /* 0x0003e20000002400 */
[----:B------:R-:W-:-:S07]  /*8bc0*/  FSEL R210, R93, -INF , P2 ;  /* 0xff8000005dd27808 */ /* 0x000fce0001000000 */
[----:B------:R-:W2:Y:S01]  /*8bd0*/  MUFU.TANH R94, R94 ;  /* 0x0000005e005e7308 */ /* 0x000ea20000002400 */
[----:B-1----:R-:W-:Y:S01]  /*8be0*/  FSEL R125, R92, -INF , P1 ;  /* 0xff8000005c7d7808 */ /* 0x002fe20000800000 */
[----:B------:R-:W-:Y:S01]  /*8bf0*/  SHFL.IDX PT, R135, R14, R8, 0x1f ;  /* 0x00001f080e877589 */ /* 0x000fe200000e0000 */
[----:B------:R-:W-:-:S03]  /*8c00*/  FSEL R15, R163, -INF , P1 ;  /* 0xff800000a30f7808 */ /* 0x000fc60000800000 */
[----:B------:R-:W-:Y:S02]  /*8c10*/  FFMA.FTZ R123, R125, UR5, -R123 ;  /* 0x000000057d7b7c23 */ /* 0x000fe4000801087b */
[----:B------:R1:W-:Y:S01]  /*8c20*/  MUFU.TANH R140, R127 ;  /* 0x0000007f008c7308 */ /* 0x0003e20000002400 */
[----:B------:R-:W-:Y:S01]  /*8c30*/  FSEL R125, R153, -INF , P1 ;  /* 0xff800000997d7808 */ /* 0x000fe20000800000 */
[--C-:B------:R-:W-:Y:S01]  /*8c40*/  FFMA.FTZ R105, R105, UR5, -R121.reuse ;  /* 0x0000000569697c23 */ /* 0x100fe20008010879 */
[----:B------:R-:W-:-:S05]  /*8c50*/  FFMA.FTZ R121, R109, UR5, -R121 ;  /* 0x000000056d797c23 */ /* 0x000fca0008010879 */
[----:B------:R4:W-:Y:S01]  /*8c60*/  MUFU.TANH R3, R132 ;  /* 0x0000008400037308 */ /* 0x0009e20000002400 */
[----:B-1----:R-:W1:Y:S01]  /*8c70*/  SHFL.IDX PT, R127, R14, R220, 0x1f ;  /* 0x00001fdc0e7f7589 */ /* 0x002e6200000e0000 */
[----:B------:R-:W-:Y:S01]  /*8c80*/  FSEL R109, R91, -INF , P2 ;  /* 0xff8000005b6d7808 */ /* 0x000fe20001000000 */
[----:B------:R-:W-:-:S05]  /*8c90*/  FFMA.FTZ R210, R210, UR5, -R221 ;  /* 0x00000005d2d27c23 */ /* 0x000fca00080108dd */
[----:B------:R-:W1:Y:S01]  /*8ca0*/  MUFU.TANH R112, R112 ;  /* 0x0000007000707308 */ /* 0x000e620000002400 */
[----:B----4-:R-:W-:Y:S01]  /*8cb0*/  FSEL R132, R154, -INF , P2 ;  /* 0xff8000009a847808 */ /* 0x010fe20001000000 */
[----:B------:R-:W-:Y:S01]  /*8cc0*/  FFMA.FTZ R221, R15, UR5, -R221 ;  /* 0x000000050fdd7c23 */ /* 0x000fe200080108dd */
[----:B------:R-:W-:-:S05]  /*8cd0*/  FSEL R138, R160, -INF , P2 ;  /* 0xff800000a08a7808 */ /* 0x000fca0001000000 */
[----:B------:R4:W-:Y:S01]  /*8ce0*/  MUFU.TANH R143, R124 ;  /* 0x0000007c008f7308 */ /* 0x0009e20000002400 */
[--C-:B------:R-:W-:Y:S01]  /*8cf0*/  FFMA.FTZ R132, R132, UR5, -R131.reuse ;  /* 0x0000000584847c23 */ /* 0x100fe20008010883 */
[----:B------:R-:W-:Y:S01]  /*8d00*/  FFMA.FTZ R131, R125, UR5, -R131 ;  /* 0x000000057d837c23 */ /* 0x000fe20008010883 */
[----:B------:R-:W-:Y:S01]  /*8d10*/  FSEL R15, R159, -INF , P1 ;  /* 0xff8000009f0f7808 */ /* 0x000fe20000800000 */
[----:B------:R1:W1:Y:S01]  /*8d20*/  SHFL.IDX PT, R125, R14, R128, 0x1f ;  /* 0x00001f800e7d7589 */ /* 0x00026200000e0000 */
[----:B------:R-:W-:-:S03]  /*8d30*/  FFMA.FTZ R109, R109, UR5, -R212 ;  /* 0x000000056d6d7c23 */ /* 0x000fc600080108d4 */
[----:B------:R3:W-:Y:S01]  /*8d40*/  MUFU.TANH R146, R122 ;  /* 0x0000007a00927308 */ /* 0x0007e20000002400 */
[----:B----4-:R-:W-:Y:S01]  /*8d50*/  FSEL R124, R164, -INF , P1 ;  /* 0xff800000a47c7808 */ /* 0x010fe20000800000 */
[--C-:B------:R-:W-:Y:S01]  /*8d60*/  FFMA.FTZ R138, R138, UR5, -R137.reuse ;  /* 0x000000058a8a7c23 */ /* 0x100fe20008010889 */
[----:B------:R-:W-:Y:S01]  /*8d70*/  FSEL R234, R236, -INF , P2 ;  /* 0xff800000ecea7808 */ /* 0x000fe20001000000 */
[----:B------:R-:W-:Y:S01]  /*8d80*/  FFMA.FTZ R137, R15, UR5, -R137 ;  /* 0x000000050f897c23 */ /* 0x000fe20008010889 */
[----:B------:R-:W-:Y:S01]  /*8d90*/  FSEL R134, R156, -INF , P2 ;  /* 0xff8000009c867808 */ /* 0x000fe20001000000 */
[----:B------:R-:W-:Y:S02]  /*8da0*/  FFMA.FTZ R212, R124, UR5, -R212 ;  /* 0x000000057cd47c23 */ /* 0x000fe400080108d4 */
[----:B------:R4:W-:Y:S01]  /*8db0*/  MUFU.TANH R5, R129 ;  /* 0x0000008100057308 */ /* 0x0009e20000002400 */
[----:B---3--:R-:W-:Y:S02]  /*8dc0*/  FSEL R122, R232, -INF , P2 ;  /* 0xff800000e87a7808 */ /* 0x008fe40001000000 */
[----:B------:R-:W-:-:S05]  /*8dd0*/  FSEL R218, R162, -INF , P2 ;  /* 0xff800000a2da7808 */ /* 0x000fca0001000000 */
[----:B------:R-:W3:Y:S01]  /*8de0*/  MUFU.TANH R90, R90 ;  /* 0x0000005a005a7308 */ /* 0x000ee20000002400 */
[----:B----4-:R-:W4:Y:S01]  /*8df0*/  SHFL.IDX PT, R129, R14, R213, 0x1f ;  /* 0x00001fd50e817589 */ /* 0x010f2200000e0000 */
[----:B--2---:R-:W-:Y:S02]  /*8e00*/  FSEL R124, R94, -INF , P1 ;  /* 0xff8000005e7c7808 */ /* 0x004fe40000800000 */
[----:B------:R-:W-:Y:S01]  /*8e10*/  FSEL R15, R155, -INF , P1 ;  /* 0xff8000009b0f7808 */ /* 0x000fe20000800000 */
[----:B------:R-:W-:Y:S01]  /*8e20*/  FFMA.FTZ R122, R122, UR5, -R111 ;  /* 0x000000057a7a7c23 */ /* 0x000fe2000801086f */
[--C-:B------:R-:W-:Y:S01]  /*8e30*/  FFMA.FTZ R234, R234, UR5, -R211.reuse ;  /* 0x00000005eaea7c23 */ /* 0x100fe200080108d3 */
[----:B------:R-:W-:Y:S01]  /*8e40*/  FFMA.FTZ R211, R124, UR5, -R211 ;  /* 0x000000057cd37c23 */ /* 0x000fe200080108d3 */
[--C-:B------:R-:W-:Y:S01]  /*8e50*/  FFMA.FTZ R134, R134, UR5, -R133.reuse ;  /* 0x0000000586867c23 */ /* 0x100fe20008010885 */
[----:B------:R-:W2:Y:S01]  /*8e60*/  SHFL.IDX PT, R222, R227, R223, 0x1f ;  /* 0x00001fdfe3de7589 */ /* 0x000ea200000e0000 */
[----:B------:R-:W-:Y:S01]  /*8e70*/  FSEL R10, R161, -INF , P1 ;  /* 0xff800000a10a7808 */ /* 0x000fe20000800000 */
[----:B------:R-:W-:Y:S01]  /*8e80*/  FFMA.FTZ R133, R15, UR5, -R133 ;  /* 0x000000050f857c23 */ /* 0x000fe20008010885 */
[----:B-1----:R-:W-:Y:S01]  /*8e90*/  FSEL R128, R150, -INF , P2 ;  /* 0xff80000096807808 */ /* 0x002fe20001000000 */
[----:B------:R-:W1:Y:S01]  /*8ea0*/  SHFL.IDX PT, R124, R14, R217, 0x1f ;  /* 0x00001fd90e7c7589 */ /* 0x000e6200000e0000 */
[----:B------:R3:W-:Y:S01]  /*8eb0*/  MUFU.EX2 R15, R122 ;  /* 0x0000007a000f7308 */ /* 0x0007e20000000800 */
[----:B------:R-:W-:-:S02]  /*8ec0*/  FFMA.FTZ R218, R218, UR5, -R139 ;  /* 0x00000005dada7c23 */ /* 0x000fc4000801088b */
[----:B------:R-:W1:Y:S01]  /*8ed0*/  SHFL.IDX PT, R219, R227, R8, 0x1f ;  /* 0x00001f08e3db7589 */ /* 0x000e6200000e0000 */
[----:B------:R-:W-:Y:S01]  /*8ee0*/  FFMA.FTZ R139, R10, UR5, -R139 ;  /* 0x000000050a8b7c23 */ /* 0x000fe2000801088b */
[----:B------:R-:W-:Y:S02]  /*8ef0*/  FSEL R136, R158, -INF , P2 ;  /* 0xff8000009e887808 */ /* 0x000fe40001000000 */
[----:B------:R-:W1:Y:S01]  /*8f00*/  SHFL.IDX PT, R214, R14, R214, 0x1f ;  /* 0x00001fd60ed67589 */ /* 0x000e6200000e0000 */
[----:B---3--:R-:W-:-:S03]  /*8f10*/  FSEL R122, R112, -INF , P1 ;  /* 0xff800000707a7808 */ /* 0x008fc60000800000 */
[----:B------:R3:W1:Y:S01]  /*8f20*/  SHFL.IDX PT, R229, R227, R213, 0x1f ;  /* 0x00001fd5e3e57589 */ /* 0x00066200000e0000 */
[----:B------:R-:W-:Y:S01]  /*8f30*/  FSEL R10, R157, -INF , P1 ;  /* 0xff8000009d0a7808 */ /* 0x000fe20000800000 */
[--C-:B------:R-:W-:Y:S01]  /*8f40*/  FFMA.FTZ R128, R128, UR5, -R127.reuse ;  /* 0x0000000580807c23 */ /* 0x100fe2000801087f */
[----:B------:R-:W-:Y:S01]  /*8f50*/  FFMA.FTZ R127, R122, UR5, -R127 ;  /* 0x000000057a7f7c23 */ /* 0x000fe2000801087f */
[----:B------:R-:W-:Y:S01]  /*8f60*/  FSEL R122, R145, -INF , P2 ;  /* 0xff800000917a7808 */ /* 0x000fe20001000000 */
[--C-:B------:R-:W-:Y:S01]  /*8f70*/  FFMA.FTZ R136, R136, UR5, -R135.reuse ;  /* 0x0000000588887c23 */ /* 0x100fe20008010887 */
[----:B------:R4:W1:Y:S01]  /*8f80*/  MUFU.TANH R6, R130 ;  /* 0x0000008200067308 */ /* 0x0008620000002400 */
[----:B------:R-:W-:-:S07]  /*8f90*/  FFMA.FTZ R135, R10, UR5, -R135 ;  /* 0x000000050a877c23 */ /* 0x000fce0008010887 */
[----:B------:R2:W1:Y:S01]  /*8fa0*/  MUFU.TANH R142, R126 ;  /* 0x0000007e008e7308 */ /* 0x0004620000002400 */
[----:B---3--:R-:W-:Y:S01]  /*8fb0*/  FSEL R213, R144, -INF , P1 ;  /* 0xff80000090d57808 */ /* 0x008fe20000800000 */
[--C-:B------:R-:W-:Y:S01]  /*8fc0*/  FFMA.FTZ R122, R122, UR5, -R125.reuse ;  /* 0x000000057a7a7c23 */ /* 0x100fe2000801087d */
[----:B----4-:R-:W-:Y:S01]  /*8fd0*/  FSEL R130, R152, -INF , P2 ;  /* 0xff80000098827808 */ /* 0x010fe20001000000 */
[----:B------:R3:W-:Y:S02]  /*8fe0*/  SHFL.IDX PT, R224, R227, R220, 0x1f ;  /* 0x00001fdce3e07589 */ /* 0x0007e400000e0000 */
[----:B------:R-:W-:Y:S02]  /*8ff0*/  FFMA.FTZ R125, R213, UR5, -R125 ;  /* 0x00000005d57d7c23 */ /* 0x000fe4000801087d */
[----:B------:R4:W-:Y:S01]  /*9000*/  MUFU.EX2 R10, R121 ;  /* 0x00000079000a7308 */ /* 0x0009e20000000800 */
[----:B------:R1:W1:Y:S01]  /*9010*/  SHFL.IDX PT, R213, R13, R223, 0x1f ;  /* 0x00001fdf0dd57589 */ /* 0x00026200000e0000 */
[----:B--2---:R-:W-:Y:S01]  /*9020*/  FSEL R126, R90, -INF , P1 ;  /* 0xff8000005a7e7808 */ /* 0x004fe20000800000 */
[----:B------:R-:W-:-:S02]  /*9030*/  FFMA.FTZ R130, R130, UR5, -R129 ;  /* 0x0000000582827c23 */ /* 0x000fc40008010881 */
[----:B------:R-:W-:Y:S01]  /*9040*/  SHFL.IDX PT, R233, R13, R8, 0x1f ;  /* 0x00001f080de97589 */ /* 0x000fe200000e0000 */
[----:B----4-:R-:W-:Y:S01]  /*9050*/  FSEL R121, R151, -INF , P1 ;  /* 0xff80000097797808 */ /* 0x010fe20000800000 */
[----:B------:R-:W-:Y:S01]  /*9060*/  FFMA.FTZ R111, R126, UR5, -R111 ;  /* 0x000000057e6f7c23 */ /* 0x000fe2000801086f */
[----:B------:R-:W-:Y:S01]  /*9070*/  FSEL R14, R148, -INF , P1 ;  /* 0xff800000940e7808 */ /* 0x000fe20000800000 */
[----:B------:R-:W-:Y:S08]  /*9080*/  MUFU.EX2 R98, R98 ;  /* 0x0000006200627308 */ /* 0x000ff00000000800 */
[----:B------:R-:W2:Y:S01]  /*9090*/  MUFU.EX2 R118, R118 ;  /* 0x0000007600767308 */ /* 0x000ea20000000800 */
[----:B------:R-:W-:Y:S01]  /*90a0*/  FFMA.FTZ R129, R121, UR5, -R129 ;  /* 0x0000000579817c23 */ /* 0x000fe20008010881 */
[----:B------:R-:W-:Y:S01]  /*90b0*/  FSEL R121, R149, -INF , P2 ;  /* 0xff80000095797808 */ /* 0x000fe20001000000 */
[----:B---3--:R-:W-:Y:S01]  /*90c0*/  FADD.FTZ R220, R25, -R222 ;  /* 0x800000de19dc7221 */ /* 0x008fe20000010000 */
[----:B------:R-:W-:-:S04]  /*90d0*/  FSEL R126, R147, -INF , P2 ;  /* 0xff800000937e7808 */ /* 0x000fc80001000000 */
[----:B------:R-:W3:Y:S01]  /*90e0*/  MUFU.EX2 R99, R99 ;  /* 0x0000006300637308 */ /* 0x000ee20000000800 */
[----:B------:R-:W-:Y:S01]  /*90f0*/  FSEL R216, R146, -INF , P1 ;  /* 0xff80000092d87808 */ /* 0x000fe20000800000 */
[--C-:B-1----:R-:W-:Y:S01]  /*9100*/  FFMA.FTZ R121, R121, UR5, -R124.reuse ;  /* 0x0000000579797c23 */ /* 0x102fe2000801087c */
[----:B------:R-:W-:Y:S01]  /*9110*/  IADD3 R25, R8, 0x18, RZ ;  /* 0x0000001808197810 */ /* 0x000fe20007ffe0ff */
[----:B------:R-:W-:Y:S01]  /*9120*/  FFMA.FTZ R124, R14, UR5, -R124 ;  /* 0x000000050e7c7c23 */ /* 0x000fe2000801087c */
[--C-:B------:R-:W-:Y:S01]  /*9130*/  FADD.FTZ R223, R24, -R219.reuse ;  /* 0x800000db18df7221 */ /* 0x100fe20000010000 */
[----:B------:R-:W-:Y:S02]  /*9140*/  FFMA.FTZ R126, R126, UR5, -R214 ;  /* 0x000000057e7e7c23 */ /* 0x000fe400080108d6 */
[----:B------:R-:W1:Y:S01]  /*9150*/  MUFU.TANH R113, R113 ;  /* 0x0000007100717308 */ /* 0x000e620000002400 */
[----:B------:R-:W4:Y:S01]  /*9160*/  SHFL.IDX PT, R217, R227, R217, 0x1f ;  /* 0x00001fd9e3d97589 */ /* 0x000f2200000e0000 */
[----:B------:R-:W-:Y:S01]  /*9170*/  FADD.FTZ R219, R26, -R219 ;  /* 0x800000db1adb7221 */ /* 0x000fe20000010000 */
[----:B------:R-:W-:-:S05]  /*9180*/  VIADD R26, R8, 0x1c ;  /* 0x0000001c081a7836 */ /* 0x000fca0000000000 */
[----:B------:R-:W1:Y:S01]  /*9190*/  MUFU.TANH R114, R114 ;  /* 0x0000007200727308 */ /* 0x000e620000002400 */
[----:B------:R-:W2:Y:S07]  /*91a0*/  SHFL.IDX PT, R215, R227, R230, 0x1f ;  /* 0x00001fe6e3d77589 */ /* 0x000eae00000e0000 */
[----:B------:R-:W1:Y:S01]  /*91b0*/  MUFU.EX2 R96, R96 ;  /* 0x0000006000607308 */ /* 0x000e620000000800 */
[----:B------:R-:W-:Y:S01]  /*91c0*/  SHFL.IDX PT, R230, R13, R230, 0x1f ;  /* 0x00001fe60de67589 */ /* 0x000fe200000e0000 */
[----:B------:R-:W-:-:S06]  /*91d0*/  FFMA.FTZ R22, -R22, R22, 1 ;  /* 0x3f80000016167423 */ /* 0x000fcc0000010116 */
[----:B------:R-:W1:Y:S08]  /*91e0*/  MUFU.TANH R115, R115 ;  /* 0x0000007300737308 */ /* 0x000e700000002400 */
[----:B------:R-:W1:Y:S08]  /*91f0*/  MUFU.EX2 R95, R95 ;  /* 0x0000005f005f7308 */ /* 0x000e700000000800 */
[----:B------:R-:W-:Y:S08]  /*9200*/  MUFU.TANH R117, R117 ;  /* 0x0000007500757308 */ /* 0x000ff00000002400 */
[----:B------:R-:W1:Y:S01]  /*9210*/  MUFU.TANH R116, R116 ;  /* 0x0000007400747308 */ /* 0x000e620000002400 */
[----:B------:R-:W-:-:S07]  /*9220*/  FFMA.FTZ R23, -R23, R23, 1 ;  /* 0x3f80000017177423 */ /* 0x000fce0000010117 */
[----:B------:R-:W-:Y:S08]  /*9230*/  MUFU.EX2 R97, R97 ;  /* 0x0000006100617308 */ /* 0x000ff00000000800 */
[----:B------:R-:W-:Y:S08]  /*9240*/  MUFU.TANH R120, R120 ;  /* 0x0000007800787308 */ /* 0x000ff00000002400 */
[----:B------:R-:W-:Y:S01]  /*9250*/  MUFU.EX2 R104, R104 ;  /* 0x0000006800687308 */ /* 0x000fe20000000800 */
[----:B------:R-:W-:Y:S01]  /*9260*/  FFMA.FTZ R207, -R207, R207, 1 ;  /* 0x3f800000cfcf7423 */ /* 0x000fe200000101cf */
[----:B------:R-:W-:Y:S01]  /*9270*/  FFMA.FTZ R228, -R228, R228, 1 ;  /* 0x3f800000e4e47423 */ /* 0x000fe200000101e4 */
[----:B------:R-:W-:Y:S05]  /*9280*/  LDS R17, [R17+0x400] ;  /* 0x0004000011117984 */ /* 0x000fea0000000800 */
[----:B------:R3:W-:Y:S08]  /*9290*/  MUFU.EX2 R14, R123 ;  /* 0x0000007b000e7308 */ /* 0x0007f00000000800 */
[----:B------:R4:W-:Y:S01]  /*92a0*/  MUFU.EX2 R24, R212 ;  /* 0x000000d400187308 */ /* 0x0009e20000000800 */
[----:B---3--:R-:W-:Y:S01]  /*92b0*/  FFMA.FTZ R123, R216, UR5, -R214 ;  /* 0x00000005d87b7c23 */ /* 0x008fe200080108d6 */
[--C-:B------:R-:W-:Y:S01]  /*92c0*/  FADD.FTZ R214, R29, -R229.reuse ;  /* 0x800000e51dd67221 */ /* 0x100fe20000010000 */
[----:B------:R-:W-:Y:S01]  /*92d0*/  FSEL R29, R141, -INF , P2 ;  /* 0xff8000008d1d7808 */ /* 0x000fe20001000000 */
[----:B----4-:R-:W-:-:S02]  /*92e0*/  FADD.FTZ R212, R31, -R229 ;  /* 0x800000e51fd47221 */ /* 0x010fc40000010000 */
[----:B------:R3:W4:Y:S01]  /*92f0*/  SHFL.IDX PT, R229, R227, R25, 0x1f ;  /* 0x00001f19e3e57589 */ /* 0x00072200000e0000 */
[----:B------:R-:W-:Y:S01]  /*9300*/  FSEL R31, R140, -INF , P1 ;  /* 0xff8000008c1f7808 */ /* 0x000fe20000800000 */
[----:B------:R-:W-:Y:S01]  /*9310*/  FADD.FTZ R222, R27, -R222 ;  /* 0x800000de1bde7221 */ /* 0x000fe20000010000 */
[----:B------:R-:W-:Y:S01]  /*9320*/  VIADD R27, R8, 0xc ;  /* 0x0000000c081b7836 */ /* 0x000fe20000000000 */
[----:B------:R-:W1:Y:S01]  /*9330*/  SHFL.IDX PT, R227, R227, R26, 0x1f ;  /* 0x00001f1ae3e37589 */ /* 0x000e6200000e0000 */
[--C-:B------:R-:W-:Y:S01]  /*9340*/  FFMA.FTZ R29, R29, UR5, -R213.reuse ;  /* 0x000000051d1d7c23 */ /* 0x100fe200080108d5 */
[----:B------:R-:W-:Y:S01]  /*9350*/  FFMA.FTZ R31, R31, UR5, -R213 ;  /* 0x000000051f1f7c23 */ /* 0x000fe200080108d5 */
[--C-:B------:R-:W-:Y:S01]  /*9360*/  FADD.FTZ R213, R32, -R224.reuse ;  /* 0x800000e020d57221 */ /* 0x100fe20000010000 */
[----:B------:R-:W-:Y:S02]  /*9370*/  FADD.FTZ R34, R34, -R224 ;  /* 0x800000e022227221 */ /* 0x000fe40000010000 */
[----:B------:R4:W1:Y:S01]  /*9380*/  SHFL.IDX PT, R224, R13, R27, 0x1f ;  /* 0x00001f1b0de07589 */ /* 0x00086200000e0000 */
[----:B---3--:R3:W-:Y:S01]  /*9390*/  MUFU.EX2 R25, R234 ;  /* 0x000000ea00197308 */ /* 0x0087e20000000800 */
[--C-:B------:R-:W-:Y:S01]  /*93a0*/  FADD.FTZ R33, R33, -R217.reuse ;  /* 0x800000d921217221 */ /* 0x100fe20000010000 */
[----:B------:R-:W-:Y:S01]  /*93b0*/  FADD.FTZ R35, R35, -R217 ;  /* 0x800000d923237221 */ /* 0x000fe20000010000 */
[----:B------:R-:W-:Y:S01]  /*93c0*/  FSEL R32, R6, -INF , P1 ;  /* 0xff80000006207808 */ /* 0x000fe20000800000 */
[----:B------:R-:W-:Y:S01]  /*93d0*/  FMUL.FTZ R223, R119, R223 ;  /* 0x000000df77df7220 */ /* 0x000fe20000410000 */
[----:B--2---:R-:W-:Y:S01]  /*93e0*/  FADD.FTZ R216, R28, -R215 ;  /* 0x800000d71cd87221 */ /* 0x004fe20000010000 */
[----:B---3--:R-:W-:-:S02]  /*93f0*/  IADD3 R234, R8, 0x10, RZ ;  /* 0x0000001008ea7810 */ /* 0x008fc40007ffe0ff */
[----:B----4-:R2:W-:Y:S01]  /*9400*/  MUFU.EX2 R27, R210 ;  /* 0x000000d2001b7308 */ /* 0x0105e20000000800 */
[--C-:B------:R-:W-:Y:S01]  /*9410*/  FADD.FTZ R217, R36, -R229.reuse ;  /* 0x800000e524d97221 */ /* 0x100fe20000010000 */
[----:B------:R-:W-:Y:S01]  /*9420*/  FADD.FTZ R36, R38, -R229 ;  /* 0x800000e526247221 */ /* 0x000fe20000010000 */
[----:B------:R-:W-:Y:S01]  /*9430*/  FFMA.FTZ R38, -R19, R19, 1 ;  /* 0x3f80000013267423 */ /* 0x000fe20000010113 */
[----:B------:R-:W-:-:S04]  /*9440*/  FADD.FTZ R215, R30, -R215 ;  /* 0x800000d71ed77221 */ /* 0x000fc80000010000 */
[----:B------:R3:W-:Y:S01]  /*9450*/  MUFU.EX2 R26, R211 ;  /* 0x000000d3001a7308 */ /* 0x0007e20000000800 */
[----:B--2---:R-:W-:Y:S01]  /*9460*/  FFMA.FTZ R210, R32, UR5, -R230 ;  /* 0x0000000520d27c23 */ /* 0x004fe200080108e6 */
[----:B------:R-:W-:Y:S01]  /*9470*/  FSEL R28, R143, -INF , P2 ;  /* 0xff8000008f1c7808 */ /* 0x000fe20001000000 */
[----:B------:R2:W4:Y:S01]  /*9480*/  SHFL.IDX PT, R32, R13, R234, 0x1f ;  /* 0x00001fea0d207589 */ /* 0x00052200000e0000 */
[----:B------:R-:W-:Y:S01]  /*9490*/  FSEL R30, R142, -INF , P1 ;  /* 0xff8000008e1e7808 */ /* 0x000fe20000800000 */
[----:B------:R-:W-:Y:S01]  /*94a0*/  FMUL.FTZ R38, R38, R223 ;  /* 0x000000df26267220 */ /* 0x000fe20000410000 */
[----:B------:R-:W-:Y:S02]  /*94b0*/  FSEL R223, R4, -INF , P1 ;  /* 0xff80000004df7808 */ /* 0x000fe40000800000 */
[----:B------:R1:W-:Y:S01]  /*94c0*/  MUFU.EX2 R19, R221 ;  /* 0x000000dd00137308 */ /* 0x0003e20000000800 */
[----:B---3--:R-:W-:Y:S01]  /*94d0*/  FSEL R211, R7, -INF , P2 ;  /* 0xff80000007d37808 */ /* 0x008fe20001000000 */
[----:B--2---:R-:W-:-:S04]  /*94e0*/  VIADD R234, R8, 0x14 ;  /* 0x0000001408ea7836 */ /* 0x004fc80000000000 */
[----:B------:R-:W-:Y:S01]  /*94f0*/  FFMA.FTZ R211, R211, UR5, -R230 ;  /* 0x00000005d3d37c23 */ /* 0x000fe200080108e6 */
[----:B-1----:R-:W-:Y:S01]  /*9500*/  FADD.FTZ R221, R39, -R227 ;  /* 0x800000e327dd7221 */ /* 0x002fe20000010000 */
[----:B------:R-:W-:Y:S01]  /*9510*/  FFMA.FTZ R39, -R21, R21, 1 ;  /* 0x3f80000015277423 */ /* 0x000fe20000010115 */
[----:B------:R-:W-:Y:S01]  /*9520*/  FFMA.FTZ R21, -R20, R20, 1 ;  /* 0x3f80000014157423 */ /* 0x000fe20000010114 */
[--C-:B------:R-:W-:Y:S01]  /*9530*/  FFMA.FTZ R28, R28, UR5, -R233.reuse ;  /* 0x000000051c1c7c23 */ /* 0x100fe200080108e9 */
[----:B------:R1:W-:Y:S01]  /*9540*/  MUFU.EX2 R20, R218 ;  /* 0x000000da00147308 */ /* 0x0003e20000000800 */
[----:B------:R-:W-:Y:S01]  /*9550*/  FFMA.FTZ R30, R30, UR5, -R233 ;  /* 0x000000051e1e7c23 */ /* 0x000fe200080108e9 */
[----:B------:R2:W3:Y:S01]  /*9560*/  SHFL.IDX PT, R230, R13, R234, 0x1f ;  /* 0x00001fea0de67589 */ /* 0x0004e200000e0000 */
[----:B------:R-:W-:Y:S01]  /*9570*/  FMUL.FTZ R229, R118, R220 ;  /* 0x000000dc76e57220 */ /* 0x000fe20000410000 */
[----:B------:R-:W-:Y:S02]  /*9580*/  VIADD R233, R8, 0x18 ;  /* 0x0000001808e97836 */ /* 0x000fe40000000000 */
[----:B-1----:R-:W-:Y:S01]  /*9590*/  FMUL.FTZ R218, R98, R219 ;  /* 0x000000db62da7220 */ /* 0x002fe20000410000 */
[----:B------:R-:W-:-:S02]  /*95a0*/  FFMA.FTZ R219, R223, UR5, -R224 ;  /* 0x00000005dfdb7c23 */ /* 0x000fc400080108e0 */
[----:B------:R-:W-:Y:S01]  /*95b0*/  LDS R223, [R11+0x400] ;  /* 0x000400000bdf7984 */ /* 0x000fe20000000800 */
[----:B------:R-:W-:Y:S01]  /*95c0*/  FMUL.FTZ R39, R39, R218 ;  /* 0x000000da27277220 */ /* 0x000fe20000410000 */
[----:B------:R-:W-:Y:S01]  /*95d0*/  FADD.FTZ R37, R37, -R227 ;  /* 0x800000e325257221 */ /* 0x000fe20000010000 */
[----:B------:R-:W-:Y:S01]  /*95e0*/  FMUL.FTZ R218, R21, R229 ;  /* 0x000000e515da7220 */ /* 0x000fe20000410000 */
[----:B------:R-:W-:Y:S01]  /*95f0*/  FSEL R227, R5, -INF , P2 ;  /* 0xff80000005e37808 */ /* 0x000fe20001000000 */
[----:B------:R-:W1:Y:S01]  /*9600*/  SHFL.IDX PT, R229, R13, R233, 0x1f ;  /* 0x00001fe90de57589 */ /* 0x000e6200000e0000 */
[----:B--2---:R-:W-:-:S03]  /*9610*/  IADD3 R234, R8, 0x1c, RZ ;  /* 0x0000001c08ea7810 */ /* 0x004fc60007ffe0ff */
[----:B------:R-:W-:Y:S02]  /*9620*/  FFMA.FTZ R220, R227, UR5, -R224 ;  /* 0x00000005e3dc7c23 */ /* 0x000fe400080108e0 */
[----:B------:R2:W1:Y:S01]  /*9630*/  SHFL.IDX PT, R227, R13, R234, 0x1f ;  /* 0x00001fea0de37589 */ /* 0x00046200000e0000 */
[----:B------:R-:W-:Y:S01]  /*9640*/  FMUL.FTZ R224, R99, R222 ;  /* 0x000000de63e07220 */ /* 0x000fe20000410000 */
[----:B------:R4:W-:Y:S01]  /*9650*/  MUFU.EX2 R21, R139 ;  /* 0x0000008b00157308 */ /* 0x0009e20000000800 */
[----:B--2---:R-:W-:-:S07]  /*9660*/  FSEL R13, R3, -INF , P2 ;  /* 0xff800000030d7808 */ /* 0x004fce0001000000 */
[----:B------:R2:W-:Y:S01]  /*9670*/  MUFU.EX2 R11, R138 ;  /* 0x0000008a000b7308 */ /* 0x0005e20000000800 */
[----:B----4-:R-:W-:Y:S01]  /*9680*/  FSEL R139, R113, -INF , P1 ;  /* 0xff800000718b7808 */ /* 0x010fe20000800000 */
[----:B------:R-:W-:-:S06]  /*9690*/  FFMA.FTZ R222, R13, UR5, -R32 ;  /* 0x000000050dde7c23 */ /* 0x000fcc0008010820 */
[----:B------:R-:W4:Y:S01]  /*96a0*/  MUFU.EX2 R102, R102 ;  /* 0x0000006600667308 */ /* 0x000f220000000800 */
[----:B--2---:R-:W-:Y:S01]  /*96b0*/  FMUL.FTZ R138, R22, R224 ;  /* 0x000000e0168a7220 */ /* 0x004fe20000410000 */
[----:B------:R-:W-:Y:S02]  /*96c0*/  FSEL R224, R2, -INF , P2 ;  /* 0xff80000002e07808 */ /* 0x000fe40001000000 */
[----:B------:R-:W-:Y:S01]  /*96d0*/  FSEL R22, R114, -INF , P1 ;  /* 0xff80000072167808 */ /* 0x000fe20000800000 */
[----:B------:R-:W-:Y:S01]  /*96e0*/  FFMA.FTZ R139, R139, UR5, -R32 ;  /* 0x000000058b8b7c23 */ /* 0x000fe20008010820 */
[----:B------:R-:W-:Y:S02]  /*96f0*/  FMUL.FTZ R32, R96, R216 ;  /* 0x000000d860207220 */ /* 0x000fe40000410000 */
[----:B------:R-:W2:Y:S01]  /*9700*/  MUFU.EX2 R101, R101 ;  /* 0x0000006500657308 */ /* 0x000ea20000000800 */
[--C-:B---3--:R-:W-:Y:S01]  /*9710*/  FFMA.FTZ R224, R224, UR5, -R230.reuse ;  /* 0x00000005e0e07c23 */ /* 0x108fe200080108e6 */
[----:B------:R-:W-:Y:S01]  /*9720*/  FFMA.FTZ R216, R22, UR5, -R230 ;  /* 0x0000000516d87c23 */ /* 0x000fe200080108e6 */
[----:B------:R-:W-:Y:S01]  /*9730*/  FSEL R230, R115, -INF , P2 ;  /* 0xff80000073e67808 */ /* 0x000fe20001000000 */
[----:B------:R-:W-:-:S04]  /*9740*/  FMUL.FTZ R233, R95, R215 ;  /* 0x000000d75fe97220 */ /* 0x000fc80000410000 */
[----:B------:R-:W-:Y:S01]  /*9750*/  MUFU.EX2 R100, R100 ;  /* 0x0000006400647308 */ /* 0x000fe20000000800 */
[----:B-1----:R-:W-:Y:S01]  /*9760*/  FFMA.FTZ R215, R230, UR5, -R229 ;  /* 0x00000005e6d77c23 */ /* 0x002fe200080108e5 */
[----:B------:R-:W-:-:S06]  /*9770*/  FSEL R230, R116, -INF , P2 ;  /* 0xff80000074e67808 */ /* 0x000fcc0001000000 */
[----:B------:R1:W-:Y:S01]  /*9780*/  MUFU.EX2 R13, R137 ;  /* 0x00000089000d7308 */ /* 0x0003e20000000800 */
[----:B----4-:R-:W-:Y:S01]  /*9790*/  FMUL.FTZ R213, R102, R213 ;  /* 0x000000d566d57220 */ /* 0x010fe20000410000 */
[----:B-1----:R-:W-:Y:S01]  /*97a0*/  FMUL.FTZ R137, R23, R32 ;  /* 0x0000002017897220 */ /* 0x002fe20000410000 */
[----:B------:R-:W-:Y:S01]  /*97b0*/  FSEL R32, R117, -INF , P1 ;  /* 0xff80000075207808 */ /* 0x000fe20000800000 */
[----:B------:R-:W-:-:S04]  /*97c0*/  FFMA.FTZ R23, -R205, R205, 1 ;  /* 0x3f800000cd177423 */ /* 0x000fc800000101cd */
[----:B------:R-:W1:Y:S01]  /*97d0*/  MUFU.EX2 R18, R18 ;  /* 0x0000001200127308 */ /* 0x000e620000000800 */
[----:B------:R-:W-:Y:S01]  /*97e0*/  FFMA.FTZ R205, R32, UR5, -R229 ;  /* 0x0000000520cd7c23 */ /* 0x000fe200080108e5 */
[----:B------:R-:W-:Y:S01]  /*97f0*/  FSEL R229, R120, -INF , P1 ;  /* 0xff80000078e57808 */ /* 0x000fe20000800000 */
[----:B------:R-:W-:-:S05]  /*9800*/  FFMA.FTZ R32, -R204, R204, 1 ;  /* 0x3f800000cc207423 */ /* 0x000fca00000101cc */
[----:B------:R3:W-:Y:S01]  /*9810*/  MUFU.EX2 R22, R136 ;  /* 0x0000008800167308 */ /* 0x0007e20000000800 */
[----:B------:R-:W-:Y:S01]  /*9820*/  FFMA.FTZ R209, -R209, R209, 1 ;  /* 0x3f800000d1d17423 */ /* 0x000fe200000101d1 */
[----:B--2---:R-:W-:Y:S01]  /*9830*/  FMUL.FTZ R34, R101, R34 ;  /* 0x0000002265227220 */ /* 0x004fe20000410000 */
[----:B---3--:R-:W-:Y:S01]  /*9840*/  FMUL.FTZ R136, R23, R233 ;  /* 0x000000e917887220 */ /* 0x008fe20000410000 */
[----:B------:R-:W-:Y:S01]  /*9850*/  FMUL.FTZ R233, R97, R214 ;  /* 0x000000d661e97220 */ /* 0x000fe20000410000 */
[--C-:B------:R-:W-:Y:S01]  /*9860*/  FFMA.FTZ R214, R230, UR5, -R227.reuse ;  /* 0x00000005e6d67c23 */ /* 0x100fe200080108e3 */
[C---:B------:R-:W-:Y:S02]  /*9870*/  VIADD R230, R8.reuse, 0x8 ;  /* 0x0000000808e67836 */ /* 0x040fe40000000000 */
[----:B------:R2:W-:Y:S01]  /*9880*/  MUFU.EX2 R23, R135 ;  /* 0x0000008700177308 */ /* 0x0005e20000000800 */
[----:B------:R-:W-:Y:S01]  /*9890*/  FFMA.FTZ R204, R229, UR5, -R227 ;  /* 0x00000005e5cc7c23 */ /* 0x000fe200080108e3 */
[----:B------:R-:W-:Y:S01]  /*98a0*/  FMUL.FTZ R207, R207, R213 ;  /* 0x000000d5cfcf7220 */ /* 0x000fe20000410000 */
[----:B------:R-:W-:Y:S01]  /*98b0*/  VIADD R229, R8, 0x4 ;  /* 0x0000000408e57836 */ /* 0x000fe20000000000 */
[----:B------:R3:W-:Y:S01]  /*98c0*/  SHFL.IDX PT, R213, R223, R230, 0x1f ;  /* 0x00001fe6dfd57589 */ /* 0x0007e200000e0000 */
[----:B------:R-:W-:Y:S01]  /*98d0*/  FFMA.FTZ R227, -R208, R208, 1 ;  /* 0x3f800000d0e37423 */ /* 0x000fe200000101d0 */
[----:B--2---:R-:W-:-:S02]  /*98e0*/  FMUL.FTZ R135, R32, R233 ;  /* 0x000000e920877220 */ /* 0x004fc40000410000 */
[----:B------:R-:W2:Y:S01]  /*98f0*/  MUFU.EX2 R103, R103 ;  /* 0x0000006700677308 */ /* 0x000ea20000000800 */
[C---:B------:R-:W-:Y:S01]  /*9900*/  VIADD R233, R8.reuse, 0x14 ;  /* 0x0000001408e97836 */ /* 0x040fe20000000000 */
[----:B---3--:R-:W-:-:S06]  /*9910*/  IADD3 R230, R8, 0xc, RZ ;  /* 0x0000000c08e67810 */ /* 0x008fcc0007ffe0ff */
[----:B------:R3:W-:Y:S01]  /*9920*/  MUFU.EX2 R32, R134 ;  /* 0x0000008600207308 */ /* 0x0007e20000000800 */
[----:B------:R-:W-:Y:S01]  /*9930*/  FMUL.FTZ R208, R104, R212 ;  /* 0x000000d468d07220 */ /* 0x000fe20000410000 */
[----:B-1----:R-:W-:Y:S01]  /*9940*/  FMUL.FTZ R217, R18, R217 ;  /* 0x000000d912d97220 */ /* 0x002fe20000410000 */
[----:B------:R-:W-:Y:S01]  /*9950*/  SHFL.IDX PT, R212, R223, R229, 0x1f ;  /* 0x00001fe5dfd47589 */ /* 0x000fe200000e0000 */
[----:B---3--:R-:W-:Y:S01]  /*9960*/  FMUL.FTZ R134, R209, R34 ;  /* 0x00000022d1867220 */ /* 0x008fe20000410000 */
[----:B------:R-:W-:Y:S02]  /*9970*/  FMUL.FTZ R34, R100, R35 ;  /* 0x0000002364227220 */ /* 0x000fe40000410000 */
[----:B------:R-:W1:Y:S01]  /*9980*/  SHFL.IDX PT, R209, R223, R8, 0x1f ;  /* 0x00001f08dfd17589 */ /* 0x000e6200000e0000 */
[----:B------:R-:W-:Y:S01]  /*9990*/  FFMA.FTZ R35, -R88, R88, 1 ;  /* 0x3f80000058237423 */ /* 0x000fe20000010158 */
[----:B------:R-:W3:Y:S01]  /*99a0*/  MUFU.EX2 R108, R108 ;  /* 0x0000006c006c7308 */ /* 0x000ee20000000800 */
[----:B------:R-:W-:Y:S01]  /*99b0*/  FMUL.FTZ R88, R228, R34 ;  /* 0x00000022e4587220 */ /* 0x000fe20000410000 */
[----:B------:R4:W-:Y:S04]  /*99c0*/  SHFL.IDX PT, R229, R223, R230, 0x1f ;  /* 0x00001fe6dfe57589 */ /* 0x0009e800000e0000 */
[----:B------:R-:W1:Y:S02]  /*99d0*/  SHFL.IDX PT, R228, R223, R233, 0x1f ;  /* 0x00001fe9dfe47589 */ /* 0x000e6400000e0000 */
[----:B------:R2:W-:Y:S01]  /*99e0*/  MUFU.EX2 R34, R132 ;  /* 0x0000008400227308 */ /* 0x0005e20000000800 */
[----:B----4-:R-:W-:Y:S01]  /*99f0*/  IADD3 R230, R8, 0x18, RZ ;  /* 0x0000001808e67810 */ /* 0x010fe20007ffe0ff */
[----:B--2---:R-:W-:-:S04]  /*9a00*/  FMUL.FTZ R132, R35, R217 ;  /* 0x000000d923847220 */ /* 0x004fc80000410000 */
[----:B------:R-:W2:Y:S02]  /*9a10*/  SHFL.IDX PT, R217, R223, R230, 0x1f ;  /* 0x00001fe6dfd97589 */ /* 0x000ea400000e0000 */
[----:B------:R-:W4:Y:S01]  /*9a20*/  MUFU.EX2 R105, R105 ;  /* 0x0000006900697308 */ /* 0x000f220000000800 */
[----:B------:R-:W-:Y:S01]  /*9a30*/  FFMA.FTZ R206, -R206, R206, 1 ;  /* 0x3f800000cece7423 */ /* 0x000fe200000101ce */
[----:B------:R-:W-:Y:S01]  /*9a40*/  FMUL.FTZ R33, R103, R33 ;  /* 0x0000002167217220 */ /* 0x000fe20000410000 */
[----:B---3--:R-:W-:Y:S02]  /*9a50*/  FMUL.FTZ R37, R108, R37 ;  /* 0x000000256c257220 */ /* 0x008fe40000410000 */
[----:B------:R-:W-:-:S03]  /*9a60*/  FMUL.FTZ R208, R206, R208 ;  /* 0x000000d0ced07220 */ /* 0x000fc60000410000 */
[----:B------:R-:W3:Y:S01]  /*9a70*/  MUFU.EX2 R107, R107 ;  /* 0x0000006b006b7308 */ /* 0x000ee20000000800 */
[----:B------:R-:W-:-:S07]  /*9a80*/  FMUL.FTZ R206, R227, R33 ;  /* 0x00000021e3ce7220 */ /* 0x000fce0000410000 */
[----:B------:R-:W2:Y:S01]  /*9a90*/  MUFU.EX2 R111, R111 ;  /* 0x0000006f006f7308 */ /* 0x000ea20000000800 */
[----:B-1----:R-:W-:-:S07]  /*9aa0*/  FADD.FTZ R40, R40, -R209 ;  /* 0x800000d128287221 */ /* 0x002fce0000010000 */
[----:B------:R-:W1:Y:S01]  /*9ab0*/  MUFU.EX2 R106, R106 ;  /* 0x0000006a006a7308 */ /* 0x000e620000000800 */
[----:B------:R-:W-:-:S07]  /*9ac0*/  FADD.FTZ R42, R42, -R209 ;  /* 0x800000d12a2a7221 */ /* 0x000fce0000010000 */
[----:B------:R4:W-:Y:S01]  /*9ad0*/  MUFU.EX2 R33, R133 ;  /* 0x0000008500217308 */ /* 0x0009e20000000800 */
[----:B------:R-:W-:-:S07]  /*9ae0*/  FADD.FTZ R209, R49, -R228 ;  /* 0x800000e431d17221 */ /* 0x000fce0000010000 */
[----:B------:R-:W1:Y:S01]  /*9af0*/  MUFU.EX2 R110, R110 ;  /* 0x0000006e006e7308 */ /* 0x000e620000000800 */
[----:B----4-:R-:W-:Y:S01]  /*9b00*/  FFMA.FTZ R133, -R235, R235, 1 ;  /* 0x3f800000eb857423 */ /* 0x010fe200000101eb */
[----:B------:R-:W-:-:S03]  /*9b10*/  FMUL.FTZ R49, R105, R40 ;  /* 0x0000002869317220 */ /* 0x000fc60000410000 */
[----:B------:R-:W-:-:S03]  /*9b20*/  FMUL.FTZ R133, R133, R37 ;  /* 0x0000002585857220 */ /* 0x000fc60000410000 */
[----:B------:R-:W4:Y:S01]  /*9b30*/  MUFU.EX2 R109, R109 ;  /* 0x0000006d006d7308 */ /* 0x000f220000000800 */
[--C-:B------:R-:W-:Y:S01]  /*9b40*/  FADD.FTZ R43, R43, -R212.reuse ;  /* 0x800000d42b2b7221 */ /* 0x100fe20000010000 */
[----:B------:R-:W-:-:S06]  /*9b50*/  FADD.FTZ R41, R41, -R212 ;  /* 0x800000d429297221 */ /* 0x000fcc0000010000 */
[----:B------:R1:W-:Y:S01]  /*9b60*/  MUFU.EX2 R37, R129 ;  /* 0x0000008100257308 */ /* 0x0003e20000000800 */
[----:B---3--:R-:W-:Y:S01]  /*9b70*/  FMUL.FTZ R36, R107, R36 ;  /* 0x000000246b247220 */ /* 0x008fe20000410000 */
[----:B--2---:R-:W-:Y:S01]  /*9b80*/  FADD.FTZ R212, R52, -R217 ;  /* 0x800000d934d47221 */ /* 0x004fe20000010000 */
[----:B------:R-:W-:Y:S02]  /*9b90*/  VIADD R227, R8, 0x10 ;  /* 0x0000001008e37836 */ /* 0x000fe40000000000 */
[----:B-1----:R-:W-:Y:S01]  /*9ba0*/  FADD.FTZ R129, R45, -R229 ;  /* 0x800000e52d817221 */ /* 0x002fe20000010000 */
[----:B------:R-:W-:Y:S01]  /*9bb0*/  FFMA.FTZ R45, -R231, R231, 1 ;  /* 0x3f800000e72d7423 */ /* 0x000fe200000101e7 */
[----:B------:R-:W-:Y:S01]  /*9bc0*/  FFMA.FTZ R226, -R226, R226, 1 ;  /* 0x3f800000e2e27423 */ /* 0x000fe200000101e2 */
[----:B------:R-:W-:Y:S02]  /*9bd0*/  FMUL.FTZ R52, R111, R43 ;  /* 0x0000002b6f347220 */ /* 0x000fe40000410000 */
[----:B------:R-:W-:Y:S01]  /*9be0*/  FMUL.FTZ R45, R45, R49 ;  /* 0x000000312d2d7220 */ /* 0x000fe20000410000 */
[----:B------:R-:W-:Y:S01]  /*9bf0*/  FFMA.FTZ R49, -R90, R90, 1 ;  /* 0x3f8000005a317423 */ /* 0x000fe2000001015a */
[--C-:B------:R-:W-:Y:S01]  /*9c00*/  FADD.FTZ R44, R44, -R213.reuse ;  /* 0x800000d52c2c7221 */ /* 0x100fe20000010000 */
[----:B------:R-:W-:Y:S01]  /*9c10*/  FFMA.FTZ R225, -R225, R225, 1 ;  /* 0x3f800000e1e17423 */ /* 0x000fe200000101e1 */
[----:B------:R-:W-:Y:S01]  /*9c20*/  FMUL.FTZ R221, R106, R221 ;  /* 0x000000dd6add7220 */ /* 0x000fe20000410000 */
[----:B------:R-:W-:Y:S01]  /*9c30*/  FADD.FTZ R46, R46, -R213 ;  /* 0x800000d52e2e7221 */ /* 0x000fe20000010000 */
[----:B------:R1:W2:Y:S01]  /*9c40*/  MUFU.EX2 R35, R131 ;  /* 0x0000008300237308 */ /* 0x0002a20000000800 */
[----:B------:R-:W-:Y:S01]  /*9c50*/  FMUL.FTZ R49, R49, R52 ;  /* 0x0000003431317220 */ /* 0x000fe20000410000 */
[----:B------:R-:W-:Y:S01]  /*9c60*/  FFMA.FTZ R52, -R237, R237, 1 ;  /* 0x3f800000ed347423 */ /* 0x000fe200000101ed */
[----:B------:R-:W-:Y:S01]  /*9c70*/  FMUL.FTZ R44, R110, R44 ;  /* 0x0000002c6e2c7220 */ /* 0x000fe20000410000 */
[----:B------:R-:W3:Y:S01]  /*9c80*/  SHFL.IDX PT, R227, R223, R227, 0x1f ;  /* 0x00001fe3dfe37589 */ /* 0x000ee200000e0000 */
[----:B------:R-:W-:Y:S01]  /*9c90*/  FFMA.FTZ R92, -R92, R92, 1 ;  /* 0x3f8000005c5c7423 */ /* 0x000fe2000001015c */
[----:B------:R-:W-:Y:S01]  /*9ca0*/  FFMA.FTZ R91, -R91, R91, 1 ;  /* 0x3f8000005b5b7423 */ /* 0x000fe2000001015b */
[----:B------:R-:W-:Y:S01]  /*9cb0*/  FMUL.FTZ R46, R14, R46 ;  /* 0x0000002e0e2e7220 */ /* 0x000fe20000410000 */
[----:B-1----:R-:W-:-:S02]  /*9cc0*/  FMUL.FTZ R131, R226, R36 ;  /* 0x00000024e2837220 */ /* 0x002fc40000410000 */
[----:B------:R1:W-:Y:S01]  /*9cd0*/  MUFU.EX2 R36, R130 ;  /* 0x0000008200247308 */ /* 0x0003e20000000800 */
[----:B----4-:R-:W-:Y:S01]  /*9ce0*/  FMUL.FTZ R129, R109, R129 ;  /* 0x000000816d817220 */ /* 0x010fe20000410000 */
[----:B------:R-:W4:Y:S01]  /*9cf0*/  SHFL.IDX PT, R223, R223, R234, 0x1f ;  /* 0x00001feadfdf7589 */ /* 0x000f2200000e0000 */
[----:B------:R-:W-:Y:S01]  /*9d00*/  FMUL.FTZ R52, R52, R44 ;  /* 0x0000002c34347220 */ /* 0x000fe20000410000 */
[----:B------:R-:W-:Y:S01]  /*9d10*/  FMUL.FTZ R44, R92, R46 ;  /* 0x0000002e5c2c7220 */ /* 0x000fe20000410000 */
[----:B-1----:R-:W-:Y:S01]  /*9d20*/  FMUL.FTZ R130, R225, R221 ;  /* 0x000000dde1827220 */ /* 0x002fe20000410000 */
[----:B------:R-:W-:Y:S02]  /*9d30*/  VIADD R221, R8, 0x8 ;  /* 0x0000000808dd7836 */ /* 0x000fe40000000000 */
[----:B------:R-:W-:-:S03]  /*9d40*/  FMUL.FTZ R46, R91, R129 ;  /* 0x000000815b2e7220 */ /* 0x000fc60000410000 */
[----:B------:R-:W1:Y:S01]  /*9d50*/  SHFL.IDX PT, R91, R17, R221, 0x1f ;  /* 0x00001fdd115b7589 */ /* 0x000e6200000e0000 */
[----:B------:R-:W-:Y:S01]  /*9d60*/  FFMA.FTZ R232, -R232, R232, 1 ;  /* 0x3f800000e8e87423 */ /* 0x000fe200000101e8 */
[----:B------:R-:W-:Y:S01]  /*9d70*/  FMUL.FTZ R41, R15, R41 ;  /* 0x000000290f297220 */ /* 0x000fe20000410000 */
[----:B------:R-:W-:Y:S01]  /*9d80*/  FADD.FTZ R47, R47, -R229 ;  /* 0x800000e52f2f7221 */ /* 0x000fe20000010000 */
[--C-:B---3--:R-:W-:Y:S01]  /*9d90*/  FADD.FTZ R48, R48, -R227.reuse ;  /* 0x800000e330307221 */ /* 0x108fe20000010000 */
[----:B------:R-:W-:Y:S01]  /*9da0*/  FADD.FTZ R50, R50, -R227 ;  /* 0x800000e332327221 */ /* 0x000fe20000010000 */
[----:B------:R-:W-:Y:S01]  /*9db0*/  FMUL.FTZ R43, R232, R41 ;  /* 0x00000029e82b7220 */ /* 0x000fe20000410000 */
[----:B------:R-:W-:Y:S01]  /*9dc0*/  FFMA.FTZ R236, -R236, R236, 1 ;  /* 0x3f800000ecec7423 */ /* 0x000fe200000101ec */
[----:B------:R-:W-:Y:S01]  /*9dd0*/  FFMA.FTZ R93, -R93, R93, 1 ;  /* 0x3f8000005d5d7423 */ /* 0x000fe2000001015d */
[----:B------:R-:W-:Y:S01]  /*9de0*/  FMUL.FTZ R47, R24, R47 ;  /* 0x0000002f182f7220 */ /* 0x000fe20000410000 */
[----:B------:R-:W-:Y:S01]  /*9df0*/  FMUL.FTZ R48, R25, R48 ;  /* 0x0000003019307220 */ /* 0x000fe20000410000 */
[----:B----4-:R-:W-:Y:S01]  /*9e00*/  FADD.FTZ R40, R53, -R223 ;  /* 0x800000df35287221 */ /* 0x010fe20000010000 */
[----:B------:R-:W-:Y:S01]  /*9e10*/  FFMA.FTZ R53, -R164, R164, 1 ;  /* 0x3f800000a4357423 */ /* 0x000fe200000101a4 */
[----:B------:R-:W-:Y:S01]  /*9e20*/  FMUL.FTZ R41, R26, R50 ;  /* 0x000000321a297220 */ /* 0x000fe20000410000 */
[----:B------:R-:W-:Y:S01]  /*9e30*/  FFMA.FTZ R94, -R94, R94, 1 ;  /* 0x3f8000005e5e7423 */ /* 0x000fe2000001015e */
[----:B------:R-:W-:Y:S01]  /*9e40*/  FMUL.FTZ R209, R27, R209 ;  /* 0x000000d11bd17220 */ /* 0x000fe20000410000 */
[----:B------:R-:W-:-:S02]  /*9e50*/  VIADD R225, R8, 0x4 ;  /* 0x0000000408e17836 */ /* 0x000fc40000000000 */
[----:B------:R-:W-:Y:S02]  /*9e60*/  VIADD R235, R8, 0x10 ;  /* 0x0000001008eb7836 */ /* 0x000fe40000000000 */
[----:B------:R-:W-:Y:S01]  /*9e70*/  FMUL.FTZ R53, R53, R47 ;  /* 0x0000002f35357220 */ /* 0x000fe20000410000 */
[----:B------:R-:W-:Y:S01]  /*9e80*/  FMUL.FTZ R50, R236, R48 ;  /* 0x00000030ec327220 */ /* 0x000fe20000410000 */
[----:B------:R-:W-:Y:S01]  /*9e90*/  FMUL.FTZ R47, R94, R41 ;  /* 0x000000295e2f7220 */ /* 0x000fe20000410000 */
[--C-:B-1----:R-:W-:Y:S01]  /*9ea0*/  FADD.FTZ R60, R60, -R91.reuse ;  /* 0x8000005b3c3c7221 */ /* 0x102fe20000010000 */
[----:B------:R-:W-:Y:S01]  /*9eb0*/  FADD.FTZ R62, R62, -R91 ;  /* 0x8000005b3e3e7221 */ /* 0x000fe20000010000 */
[----:B------:R-:W-:Y:S01]  /*9ec0*/  IADD3 R226, R8, 0xc, RZ ;  /* 0x0000000c08e27810 */ /* 0x000fe20007ffe0ff */
[----:B------:R-:W-:Y:S01]  /*9ed0*/  LDS R91, [R12+0x400] ;  /* 0x000400000c5b7984 */ /* 0x000fe20000000800 */
[----:B------:R-:W-:-:S03]  /*9ee0*/  FMUL.FTZ R48, R93, R209 ;  /* 0x000000d15d307220 */ /* 0x000fc60000410000 */
[----:B------:R-:W1:Y:S04]  /*9ef0*/  SHFL.IDX PT, R41, R17, R8, 0x1f ;  /* 0x00001f0811297589 */ /* 0x000e6800000e0000 */
[----:B------:R-:W3:Y:S04]  /*9f00*/  SHFL.IDX PT, R90, R17, R225, 0x1f ;  /* 0x00001fe1115a7589 */ /* 0x000ee800000e0000 */
[----:B------:R-:W4:Y:S04]  /*9f10*/  SHFL.IDX PT, R93, R17, R235, 0x1f ;  /* 0x00001feb115d7589 */ /* 0x000f2800000e0000 */
[----:B------:R-:W2:Y:S04]  /*9f20*/  SHFL.IDX PT, R129, R17, R233, 0x1f ;  /* 0x00001fe911817589 */ /* 0x000ea800000e0000 */
[----:B------:R-:W2:Y:S04]  /*9f30*/  SHFL.IDX PT, R92, R17, R230, 0x1f ;  /* 0x00001fe6115c7589 */ /* 0x000ea800000e0000 */
[----:B------:R-:W2:Y:S04]  /*9f40*/  SHFL.IDX PT, R209, R17, R226, 0x1f ;  /* 0x00001fe211d17589 */ /* 0x000ea800000e0000 */
[----:B------:R1:W2:Y:S01]  /*9f50*/  SHFL.IDX PT, R94, R17, R234, 0x1f ;  /* 0x00001fea115e7589 */ /* 0x0002a200000e0000 */
[----:B------:R-:W-:Y:S01]  /*9f60*/  FADD.FTZ R223, R55, -R223 ;  /* 0x800000df37df7221 */ /* 0x000fe20000010000 */
[----:B------:R-:W2:Y:S01]  /*9f70*/  MUFU.EX2 R127, R127 ;  /* 0x0000007f007f7308 */ /* 0x000ea20000000800 */
        /* <DEDUP_REMOVED lines=14> */
[----:B---3--:R-:W-:Y:S01]  /*a060*/  FADD.FTZ R57, R57, -R90 ;  /* 0x8000005a39397221 */ /* 0x008fe20000010000 */
[--C-:B----4-:R-:W-:Y:S01]  /*a070*/  FADD.FTZ R64, R64, -R93.reuse ;  /* 0x8000005d40407221 */ /* 0x110fe20000010000 */
[----:B------:R1:W-:Y:S01]  /*a080*/  MUFU.EX2 R17, R28 ;  /* 0x0000001c00117308 */ /* 0x0003e20000000800 */
[----:B------:R-:W-:Y:S01]  /*a090*/  FADD.FTZ R93, R66, -R93 ;  /* 0x8000005d425d7221 */ /* 0x000fe20000010000 */
[----:B--2---:R-:W-:Y:S01]  /*a0a0*/  FADD.FTZ R66, R65, -R129 ;  /* 0x8000008141427221 */ /* 0x004fe20000010000 */
[----:B------:R-:W-:Y:S01]  /*a0b0*/  FMUL.FTZ R42, R89, R42 ;  /* 0x0000002a592a7220 */ /* 0x000fe20000410000 */
[----:B------:R-:W-:Y:S01]  /*a0c0*/  FADD.FTZ R65, R68, -R92 ;  /* 0x8000005c44417221 */ /* 0x000fe20000010000 */
[----:B------:R-:W-:Y:S01]  /*a0d0*/  FFMA.FTZ R89, -R163, R163, 1 ;  /* 0x3f800000a3597423 */ /* 0x000fe200000101a3 */
[----:B------:R-:W-:Y:S01]  /*a0e0*/  FMUL.FTZ R51, R19, R51 ;  /* 0x0000003313337220 */ /* 0x000fe20000410000 */
[--C-:B------:R-:W-:Y:S01]  /*a0f0*/  FADD.FTZ R63, R63, -R209.reuse ;  /* 0x800000d13f3f7221 */ /* 0x100fe20000010000 */
        /* <DEDUP_REMOVED lines=23> */
[----:B------:R-:W3:Y:S01]  /*a270*/  MUFU.EX2 R124, R124 ;  /* 0x0000007c007c7308 */ /* 0x000ee20000000800 */
[----:B------:R-:W-:Y:S01]  /*a280*/  FMUL.FTZ R89, R89, R212 ;  /* 0x000000d459597220 */ /* 0x000fe20000410000 */
[----:B------:R-:W-:Y:S01]  /*a290*/  FADD.FTZ R61, R61, -R209 ;  /* 0x800000d13d3d7221 */ /* 0x000fe20000010000 */
[----:B------:R-:W-:Y:S01]  /*a2a0*/  FADD.FTZ R67, R67, -R129 ;  /* 0x8000008143437221 */ /* 0x000fe20000010000 */
[----:B------:R-:W-:Y:S01]  /*a2b0*/  FMUL.FTZ R57, R57, R63 ;  /* 0x0000003f39397220 */ /* 0x000fe20000410000 */
[----:B------:R-:W-:Y:S01]  /*a2c0*/  FMUL.FTZ R56, R56, R93 ;  /* 0x0000005d38387220 */ /* 0x000fe20000410000 */
[----:B------:R-:W1:Y:S01]  /*a2d0*/  SHFL.IDX PT, R62, R91, R221, 0x1f ;  /* 0x00001fdd5b3e7589 */ /* 0x000e6200000e0000 */
[----:B------:R-:W-:-:S03]  /*a2e0*/  FADD.FTZ R58, R58, -R41 ;  /* 0x800000293a3a7221 */ /* 0x000fc60000010000 */
[----:B------:R-:W-:Y:S01]  /*a2f0*/  SHFL.IDX PT, R212, R91, R8, 0x1f ;  /* 0x00001f085bd47589 */ /* 0x000fe200000e0000 */
[----:B------:R-:W1:Y:S03]  /*a300*/  MUFU.EX2 R126, R126 ;  /* 0x0000007e007e7308 */ /* 0x000e660000000800 */
[----:B------:R-:W-:Y:S04]  /*a310*/  SHFL.IDX PT, R63, R91, R225, 0x1f ;  /* 0x00001fe15b3f7589 */ /* 0x000fe800000e0000 */
[----:B------:R-:W-:Y:S04]  /*a320*/  SHFL.IDX PT, R112, R91, R226, 0x1f ;  /* 0x00001fe25b707589 */ /* 0x000fe800000e0000 */
[----:B------:R-:W-:Y:S04]  /*a330*/  SHFL.IDX PT, R209, R91, R235, 0x1f ;  /* 0x00001feb5bd17589 */ /* 0x000fe800000e0000 */
[----:B------:R-:W-:Y:S04]  /*a340*/  SHFL.IDX PT, R93, R91, R233, 0x1f ;  /* 0x00001fe95b5d7589 */ /* 0x000fe800000e0000 */
[----:B------:R-:W-:Y:S04]  /*a350*/  SHFL.IDX PT, R129, R91, R230, 0x1f ;  /* 0x00001fe65b817589 */ /* 0x000fe800000e0000 */
[----:B------:R-:W1:Y:S01]  /*a360*/  SHFL.IDX PT, R91, R91, R234, 0x1f ;  /* 0x00001fea5b5b7589 */ /* 0x000e6200000e0000 */
[----:B------:R-:W1:Y:S01]  /*a370*/  MUFU.EX2 R122, R122 ;  /* 0x0000007a007a7308 */ /* 0x000e620000000800 */
[----:B------:R-:W-:Y:S01]  /*a380*/  FFMA.FTZ R69, -R157, R157, 1 ;  /* 0x3f8000009d457423 */ /* 0x000fe2000001019d */
[----:B------:R-:W-:Y:S01]  /*a390*/  FMUL.FTZ R58, R23, R58 ;  /* 0x0000003a173a7220 */ /* 0x000fe20000410000 */
[----:B------:R1:W5:Y:S04]  /*a3a0*/  LDL.LU R163, [R1+0xe4] ;  /* 0x0000e40001a37983 */ /* 0x0003680000300800 */
[----:B------:R1:W5:Y:S01]  /*a3b0*/  LDL.LU R162, [R1+0xe0] ;  /* 0x0000e00001a27983 */ /* 0x0003620000300800 */
[----:B------:R-:W1:Y:S03]  /*a3c0*/  MUFU.EX2 R125, R125 ;  /* 0x0000007d007d7308 */ /* 0x000e660000000800 */
[----:B------:R1:W5:Y:S01]  /*a3d0*/  LDL.LU R161, [R1+0xdc] ;  /* 0x0000dc0001a17983 */ /* 0x0003620000300800 */
[----:B------:R-:W-:Y:S01]  /*a3e0*/  FMUL.FTZ R59, R33, R59 ;  /* 0x0000003b213b7220 */ /* 0x000fe20000410000 */
[----:B------:R-:W-:-:S02]  /*a3f0*/  FMUL.FTZ R69, R69, R58 ;  /* 0x0000003a45457220 */ /* 0x000fc40000410000 */
[----:B------:R1:W5:Y:S01]  /*a400*/  LDL.LU R160, [R1+0xd8] ;  /* 0x0000d80001a07983 */ /* 0x0003620000300800 */
[----:B------:R4:W-:Y:S01]  /*a410*/  MUFU.EX2 R41, R29 ;  /* 0x0000001d00297308 */ /* 0x0009e20000000800 */
[----:B------:R-:W-:Y:S02]  /*a420*/  FFMA.FTZ R58, -R150, R150, 1 ;  /* 0x3f800000963a7423 */ /* 0x000fe40000010196 */
[----:B------:R1:W5:Y:S01]  /*a430*/  LDL.LU R159, [R1+0xd4] ;  /* 0x0000d400019f7983 */ /* 0x0003620000300800 */
[----:B--2---:R-:W-:Y:S01]  /*a440*/  FMUL.FTZ R64, R128, R64 ;  /* 0x0000004080407220 */ /* 0x004fe20000410000 */
[----:B------:R-:W-:Y:S02]  /*a450*/  FADD.FTZ R92, R70, -R92 ;  /* 0x8000005c465c7221 */ /* 0x000fe40000010000 */
[----:B------:R2:W5:Y:S01]  /*a460*/  LDL.LU R158, [R1+0xd0] ;  /* 0x0000d000019e7983 */ /* 0x0005620000300800 */
[----:B----4-:R-:W-:-:S03]  /*a470*/  FFMA.FTZ R29, -R155, R155, 1 ;  /* 0x3f8000009b1d7423 */ /* 0x010fc6000001019b */
[----:B------:R2:W5:Y:S01]  /*a480*/  LDL.LU R157, [R1+0xcc] ;  /* 0x0000cc00019d7983 */ /* 0x0005620000300800 */
[----:B------:R-:W-:Y:S01]  /*a490*/  FFMA.FTZ R70, -R154, R154, 1 ;  /* 0x3f8000009a467423 */ /* 0x000fe2000001019a */
[----:B------:R4:W2:Y:S02]  /*a4a0*/  MUFU.EX2 R12, R31 ;  /* 0x0000001f000c7308 */ /* 0x0008a40000000800 */
[----:B------:R1:W5:Y:S01]  /*a4b0*/  LDL.LU R156, [R1+0xc8] ;  /* 0x0000c800019c7983 */ /* 0x0003620000300800 */
[----:B------:R-:W-:Y:S01]  /*a4c0*/  FMUL.FTZ R29, R29, R59 ;  /* 0x0000003b1d1d7220 */ /* 0x000fe20000410000 */
[----:B------:R-:W-:Y:S02]  /*a4d0*/  FMUL.FTZ R64, R58, R64 ;  /* 0x000000403a407220 */ /* 0x000fe40000410000 */
[----:B------:R1:W5:Y:S01]  /*a4e0*/  LDL.LU R155, [R1+0xc4] ;  /* 0x0000c400019b7983 */ /* 0x0003620000300800 */
[----:B------:R-:W-:Y:S01]  /*a4f0*/  FFMA.FTZ R59, -R149, R149, 1 ;  /* 0x3f800000953b7423 */ /* 0x000fe20000010195 */
[----:B------:R-:W-:Y:S01]  /*a500*/  FMUL.FTZ R66, R121, R66 ;  /* 0x0000004279427220 */ /* 0x000fe20000410000 */
[----:B----4-:R-:W-:Y:S01]  /*a510*/  FFMA.FTZ R31, -R152, R152, 1 ;  /* 0x3f800000981f7423 */ /* 0x010fe20000010198 */
[----:B------:R4:W5:Y:S01]  /*a520*/  LDL.LU R154, [R1+0xc0] ;  /* 0x0000c000019a7983 */ /* 0x0009620000300800 */
[----:B------:R-:W-:Y:S01]  /*a530*/  FFMA.FTZ R58, -R148, R148, 1 ;  /* 0x3f800000943a7423 */ /* 0x000fe20000010194 */
[----:B---3--:R-:W-:-:S02]  /*a540*/  FMUL.FTZ R67, R124, R67 ;  /* 0x000000437c437220 */ /* 0x008fc40000410000 */
[----:B------:R4:W5:Y:S01]  /*a550*/  LDL.LU R153, [R1+0xbc] ;  /* 0x0000bc0001997983 */ /* 0x0009620000300800 */
[----:B------:R-:W-:Y:S01]  /*a560*/  FMUL.FTZ R61, R36, R61 ;  /* 0x0000003d243d7220 */ /* 0x000fe20000410000 */
[----:B------:R-:W-:Y:S02]  /*a570*/  FMUL.FTZ R60, R34, R60 ;  /* 0x0000003c223c7220 */ /* 0x000fe40000410000 */
[----:B------:R4:W5:Y:S01]  /*a580*/  LDL.LU R152, [R1+0xb8] ;  /* 0x0000b80001987983 */ /* 0x0009620000300800 */
[----:B------:R-:W-:-:S03]  /*a590*/  FMUL.FTZ R59, R59, R66 ;  /* 0x000000423b3b7220 */ /* 0x000fc60000410000 */
[----:B------:R4:W5:Y:S01]  /*a5a0*/  LDL.LU R151, [R1+0xb4] ;  /* 0x0000b40001977983 */ /* 0x0009620000300800 */
[----:B------:R-:W-:Y:S01]  /*a5b0*/  FMUL.FTZ R58, R58, R67 ;  /* 0x000000433a3a7220 */ /* 0x000fe20000410000 */
[----:B------:R-:W-:Y:S02]  /*a5c0*/  FFMA.FTZ R66, -R147, R147, 1 ;  /* 0x3f80000093427423 */ /* 0x000fe40000010193 */
[----:B------:R4:W5:Y:S01]  /*a5d0*/  LDL.LU R150, [R1+0xb0] ;  /* 0x0000b00001967983 */ /* 0x0009620000300800 */
[----:B-1----:R-:W-:Y:S01]  /*a5e0*/  FMUL.FTZ R65, R126, R65 ;  /* 0x000000417e417220 */ /* 0x002fe20000410000 */
[----:B------:R-:W-:Y:S02]  /*a5f0*/  FMUL.FTZ R31, R31, R61 ;  /* 0x0000003d1f1f7220 */ /* 0x000fe40000410000 */
[----:B------:R4:W5:Y:S01]  /*a600*/  LDL.LU R149, [R1+0xac] ;  /* 0x0000ac0001957983 */ /* 0x0009620000300800 */
[----:B------:R-:W-:Y:S01]  /*a610*/  FFMA.FTZ R67, -R146, R146, 1 ;  /* 0x3f80000092437423 */ /* 0x000fe20000010192 */
[----:B------:R-:W-:-:S02]  /*a620*/  FMUL.FTZ R70, R70, R60 ;  /* 0x0000003c46467220 */ /* 0x000fc40000410000 */
[----:B------:R4:W5:Y:S01]  /*a630*/  LDL.LU R148, [R1+0xa8] ;  /* 0x0000a80001947983 */ /* 0x0009620000300800 */
[----:B------:R-:W-:Y:S01]  /*a640*/  FFMA.FTZ R61, -R145, R145, 1 ;  /* 0x3f800000913d7423 */ /* 0x000fe20000010191 */
[----:B------:R-:W-:Y:S02]  /*a650*/  FMUL.FTZ R90, R122, R90 ;  /* 0x0000005a7a5a7220 */ /* 0x000fe40000410000 */
[----:B------:R4:W5:Y:S01]  /*a660*/  LDL.LU R147, [R1+0xa4] ;  /* 0x0000a40001937983 */ /* 0x0009620000300800 */
[----:B------:R-:W-:Y:S01]  /*a670*/  FFMA.FTZ R60, -R144, R144, 1 ;  /* 0x3f800000903c7423 */ /* 0x000fe20000010190 */
[--C-:B------:R-:W-:Y:S01]  /*a680*/  FADD.FTZ R76, R76, -R62.reuse ;  /* 0x8000003e4c4c7221 */ /* 0x100fe20000010000 */
[----:B------:R-:W-:Y:S01]  /*a690*/  FADD.FTZ R78, R78, -R62 ;  /* 0x8000003e4e4e7221 */ /* 0x000fe20000010000 */
        /* <DEDUP_REMOVED lines=35> */
[----:B------:R-:W-:-:S03]  /*a8d0*/  FFMA.FTZ R212, -R2, R2, 1 ;  /* 0x3f80000002d47423 */ /* 0x000fc60000010102 */
[----:B------:R4:W5:Y:S04]  /*a8e0*/  LDL.LU R4, [R1+0x78] ;  /* 0x0000780001047983 */ /* 0x0009680000300800 */
[----:B------:R4:W5:Y:S04]  /*a8f0*/  LDL.LU R3, [R1+0x74] ;  /* 0x0000740001037983 */ /* 0x0009680000300800 */
[----:B------:R4:W5:Y:S04]  /*a900*/  LDL.LU R2, [R1+0x70] ;  /* 0x0000700001027983 */ /* 0x0009680000300800 */
[----:B------:R-:W3:Y:S01]  /*a910*/  LDL R213, [R1+0x54] ;  /* 0x0000540001d57983 */ /* 0x000ee20000100800 */
[----:B------:R-:W1:Y:S01]  /*a920*/  MUFU.EX2 R123, R123 ;  /* 0x0000007b007b7308 */ /* 0x000e620000000800 */
[----:B------:R-:W-:Y:S01]  /*a930*/  FADD.FTZ R73, R73, -R63 ;  /* 0x8000003f49497221 */ /* 0x000fe20000010000 */
[----:B------:R-:W-:-:S06]  /*a940*/  FMUL.FTZ R72, R17, R72 ;  /* 0x0000004811487220 */ /* 0x000fcc0000410000 */
[----:B------:R-:W4:Y:S01]  /*a950*/  MUFU.EX2 R205, R205 ;  /* 0x000000cd00cd7308 */ /* 0x000f220000000800 */
[----:B------:R-:W-:-:S07]  /*a960*/  FADD.FTZ R63, R75, -R63 ;  /* 0x8000003f4b3f7221 */ /* 0x000fce0000010000 */
[----:B------:R-:W4:Y:S08]  /*a970*/  MUFU.EX2 R204, R204 ;  /* 0x000000cc00cc7308 */ /* 0x000f300000000800 */
[----:B------:R-:W4:Y:S08]  /*a980*/  MUFU.EX2 R222, R222 ;  /* 0x000000de00de7308 */ /* 0x000f300000000800 */
[----:B------:R-:W4:Y:S08]  /*a990*/  MUFU.EX2 R139, R139 ;  /* 0x0000008b008b7308 */ /* 0x000f300000000800 */
[----:B------:R-:W4:Y:S08]  /*a9a0*/  MUFU.EX2 R224, R224 ;  /* 0x000000e000e07308 */ /* 0x000f300000000800 */
[----:B------:R-:W4:Y:S08]  /*a9b0*/  MUFU.EX2 R216, R216 ;  /* 0x000000d800d87308 */ /* 0x000f300000000800 */
[----:B------:R-:W4:Y:S08]  /*a9c0*/  MUFU.EX2 R211, R211 ;  /* 0x000000d300d37308 */ /* 0x000f300000000800 */
[----:B------:R-:W4:Y:S08]  /*a9d0*/  MUFU.EX2 R210, R210 ;  /* 0x000000d200d27308 */ /* 0x000f300000000800 */
[----:B------:R-:W4:Y:S08]  /*a9e0*/  MUFU.EX2 R220, R220 ;  /* 0x000000dc00dc7308 */ /* 0x000f300000000800 */
[----:B------:R-:W4:Y:S01]  /*a9f0*/  MUFU.EX2 R219, R219 ;  /* 0x000000db00db7308 */ /* 0x000f220000000800 */
[----:B------:R-:W-:-:S07]  /*aa00*/  FMUL.FTZ R62, R62, R72 ;  /* 0x000000483e3e7220 */ /* 0x000fce0000410000 */
[----:B------:R-:W4:Y:S08]  /*aa10*/  MUFU.EX2 R215, R215 ;  /* 0x000000d700d77308 */ /* 0x000f300000000800 */
[----:B------:R-:W4:Y:S01]  /*aa20*/  MUFU.EX2 R214, R214 ;  /* 0x000000d600d67308 */ /* 0x000f220000000800 */
[----:B------:R-:W-:Y:S01]  /*aa30*/  FMUL.FTZ R74, R40, R74 ;  /* 0x0000004a284a7220 */ /* 0x000fe20000410000 */
[----:B--2---:R-:W-:Y:S01]  /*aa40*/  FMUL.FTZ R72, R12, R63 ;  /* 0x0000003f0c487220 */ /* 0x004fe20000410000 */
[----:B------:R-:W-:-:S02]  /*aa50*/  F2FP.F16.F32.PACK_AB R69, R29, R69 ;  /* 0x000000451d45723e */ /* 0x000fc400000000ff */
[----:B------:R-:W-:Y:S01]  /*aa60*/  FMUL.FTZ R63, R65, R74 ;  /* 0x0000004a413f7220 */ /* 0x000fe20000410000 */
[----:B------:R-:W-:Y:S01]  /*aa70*/  FMUL.FTZ R90, R90, R72 ;  /* 0x000000485a5a7220 */ /* 0x000fe20000410000 */
[----:B------:R-:W-:Y:S01]  /*aa80*/  FFMA.FTZ R72, -R115, R115, 1 ;  /* 0x3f80000073487423 */ /* 0x000fe20000010173 */
[----:B------:R-:W-:Y:S01]  /*aa90*/  FFMA.FTZ R65, -R116, R116, 1 ;  /* 0x3f80000074417423 */ /* 0x000fe20000010174 */
[----:B-1----:R-:W-:Y:S01]  /*aaa0*/  FMUL.FTZ R92, R123, R92 ;  /* 0x0000005c7b5c7220 */ /* 0x002fe20000410000 */
[----:B------:R-:W-:Y:S01]  /*aab0*/  FFMA.FTZ R115, -R117, R117, 1 ;  /* 0x3f80000075737423 */ /* 0x000fe20000010175 */
[----:B------:R-:W-:Y:S01]  /*aac0*/  FFMA.FTZ R116, -R120, R120, 1 ;  /* 0x3f80000078747423 */ /* 0x000fe20000010178 */
[----:B----4-:R-:W-:Y:S01]  /*aad0*/  FMUL.FTZ R86, R205, R86 ;  /* 0x00000056cd567220 */ /* 0x010fe20000410000 */
        /* <DEDUP_REMOVED lines=208> */
.L_x_1897:
        /* <DEDUP_REMOVED lines=68> */
.L_x_1898:
        /* <DEDUP_REMOVED lines=12> */
.L_x_1888:
[----:B------:R-:W-:-:S06]  /*bce0*/  UISETP.GE.AND UP0, UPT, UR43, UR42, UPT ;  /* 0x0000002a2b00728c */ /* 0x000fcc000bf06270 */
[----:B------:R-:W-:-:S13]  /*bcf0*/  PLOP3.LUT P0, PT, PT, PT, UP0, 0x80, 0x0 ;  /* 0x000000000000781c */ /* 0x000fda0003f0f008 */
[----:B------:R-:W-:Y:S05]  /*bd00*/  @P0 BRA `(.L_x_1900) ;  /* 0x0000005800000947 */ /* 0x000fea0003800000 */
[----:B------:R-:W2:Y:S01]  /*bd10*/  LDL.LU R21, [R1+0x48] ;  /* 0x0000480001157983 */ /* 0x000ea20000300800 */
[----:B------:R-:W3:Y:S01]  /*bd20*/  S2UR UR4, SR_CTAID.X ;  /* 0x00000000000479c3 */ /* 0x000ee20000002500 */
[----:B------:R-:W-:Y:S01]  /*bd30*/  MOV R19, 0x40000040 ;  /* 0x4000004000137802 */ /* 0x000fe20000000f00 */
[----:B------:R-:W4:Y:S01]  /*bd40*/  S2R R6, SR_TID.X ;  /* 0x0000000000067919 */ /* 0x000f220000002100 */
[----:B------:R-:W5:Y:S01]  /*bd50*/  S2R R5, SR_TID.X ;  /* 0x0000000000057919 */ /* 0x000f620000002100 */
[----:B---3--:R-:W-:Y:S01]  /*bd60*/  UIMAD UR4, UR4, -0x80, UR40 ;  /* 0xffffff80040478a4 */ /* 0x008fe2000f8e0228 */
[----:B----4-:R-:W-:Y:S01]  /*bd70*/  VIADD R9, R6, 0xffffff80 ;  /* 0xffffff8006097836 */ /* 0x010fe20000000000 */
[----:B-----5:R-:W-:-:S04]  /*bd80*/  IADD3 R5, R5, -0x80, RZ ;  /* 0xffffff8005057810 */ /* 0x020fc80007ffe0ff */
[----:B------:R-:W-:Y:S02]  /*bd90*/  SHF.R.S32.HI R8, RZ, 0x1f, R9 ;  /* 0x0000001fff087819 */ /* 0x000fe40000011409 */
[----:B------:R-:W-:Y:S02]  /*bda0*/  SHF.R.S32.HI R6, RZ, 0x1f, R5 ;  /* 0x0000001fff067819 */ /* 0x000fe40000011405 */
[----:B------:R-:W-:Y:S02]  /*bdb0*/  LEA.HI R11, R8, R9, RZ, 0x7 ;  /* 0x00000009080b7211 */ /* 0x000fe400078f38ff */
[----:B------:R-:W-:Y:S02]  /*bdc0*/  LEA.HI R7, R6, R5, RZ, 0x5 ;  /* 0x0000000506077211 */ /* 0x000fe400078f28ff */
[----:B------:R-:W-:Y:S02]  /*bdd0*/  LOP3.LUT R10, R11, 0xffffff80, RZ, 0xc0, !PT ;  /* 0xffffff800b0a7812 */ /* 0x000fe400078ec0ff */
[----:B------:R-:W-:-:S02]  /*bde0*/  LOP3.LUT R8, R7, 0xffffffe0, RZ, 0xc0, !PT ;  /* 0xffffffe007087812 */ /* 0x000fc400078ec0ff */
[----:B------:R-:W-:Y:S01]  /*bdf0*/  LEA.HI R6, R6, R5, RZ, 0x2 ;  /* 0x0000000506067211 */ /* 0x000fe200078f10ff */
[----:B------:R-:W-:Y:S01]  /*be00*/  IMAD.IADD R9, R9, 0x1, -R10 ;  /* 0x0000000109097824 */ /* 0x000fe200078e0a0a */
[----:B------:R-:W-:Y:S01]  /*be10*/  SHF.R.S32.HI R22, RZ, 0x7, R11 ;  /* 0x00000007ff167819 */ /* 0x000fe2000001140b */
[C---:B------:R-:W-:Y:S01]  /*be20*/  IMAD.IADD R8, R5.reuse, 0x1, -R8 ;  /* 0x0000000105087824 */ /* 0x040fe200078e0a08 */
[----:B------:R-:W-:Y:S02]  /*be30*/  LOP3.LUT R6, R6, 0xfffffffc, RZ, 0xc0, !PT ;  /* 0xfffffffc06067812 */ /* 0x000fe400078ec0ff */
[----:B------:R-:W-:Y:S02]  /*be40*/  SHF.R.S32.HI R12, RZ, 0x1f, R9 ;  /* 0x0000001fff0c7819 */ /* 0x000fe40000011409 */
[----:B------:R-:W-:Y:S02]  /*be50*/  SHF.R.S32.HI R7, RZ, 0x1f, R8 ;  /* 0x0000001fff077819 */ /* 0x000fe40000011408 */
[----:B------:R-:W-:-:S02]  /*be60*/  IADD3 R10, R5, -R6, RZ ;  /* 0x80000006050a7210 */ /* 0x000fc40007ffe0ff */
[CC--:B------:R-:W-:Y:S02]  /*be70*/  LEA.HI R6, R12.reuse, R9.reuse, RZ, 0x2 ;  /* 0x000000090c067211 */ /* 0x0c0fe400078f10ff */
[----:B------:R-:W-:Y:S02]  /*be80*/  LEA.HI R5, R7, R8, RZ, 0x3 ;  /* 0x0000000807057211 */ /* 0x000fe400078f18ff */
[----:B------:R-:W-:Y:S02]  /*be90*/  LEA.HI R13, R12, R9, RZ, 0x5 ;  /* 0x000000090c0d7211 */ /* 0x000fe400078f28ff */
[--C-:B------:R-:W-:Y:S02]  /*bea0*/  SHF.R.S32.HI R9, RZ, 0x2, R6.reuse ;  /* 0x00000002ff097819 */ /* 0x100fe40000011406 */
[----:B------:R-:W-:Y:S02]  /*beb0*/  SHF.R.S32.HI R12, RZ, 0x1f, R6 ;  /* 0x0000001fff0c7819 */ /* 0x000fe40000011406 */
[----:B------:R-:W-:-:S02]  /*bec0*/  SHF.R.S32.HI R6, RZ, 0x3, R5 ;  /* 0x00000003ff067819 */ /* 0x000fc40000011405 */
[----:B------:R-:W-:Y:S02]  /*bed0*/  SHF.R.S32.HI R5, RZ, 0x1f, R5 ;  /* 0x0000001fff057819 */ /* 0x000fe40000011405 */
[----:B------:R-:W-:Y:S02]  /*bee0*/  LEA.HI R7, R7, R8, RZ, 0x2 ;  /* 0x0000000807077211 */ /* 0x000fe400078f10ff */
[----:B------:R-:W-:Y:S02]  /*bef0*/  LEA.HI R5, R5, R6, RZ, 0x4 ;  /* 0x0000000605057211 */ /* 0x000fe400078f20ff */
[----:B------:R-:W-:Y:S02]  /*bf00*/  SHF.R.S32.HI R8, RZ, 0x2, R7 ;  /* 0x00000002ff087819 */ /* 0x000fe40000011407 */
[----:B------:R-:W-:Y:S02]  /*bf10*/  LEA.HI R12, R12, R9, RZ, 0x3 ;  /* 0x000000090c0c7211 */ /* 0x000fe400078f18ff */
[----:B------:R-:W-:-:S02]  /*bf20*/  LOP3.LUT R5, R5, 0x1ffffff0, RZ, 0xc0, !PT ;  /* 0x1ffffff005057812 */ /* 0x000fc400078ec0ff */
[----:B------:R-:W-:Y:S02]  /*bf30*/  LEA.HI R7, R7, R8, RZ, 0x1 ;  /* 0x0000000807077211 */ /* 0x000fe400078f08ff */
[----:B------:R-:W-:Y:S02]  /*bf40*/  LEA.HI R11, R22, R22, RZ, 0x1 ;  /* 0x00000016160b7211 */ /* 0x000fe400078f08ff */
[----:B------:R-:W-:Y:S02]  /*bf50*/  LOP3.LUT R12, R12, 0xfffffff8, RZ, 0xc0, !PT ;  /* 0xfffffff80c0c7812 */ /* 0x000fe400078ec0ff */
[----:B------:R-:W-:Y:S01]  /*bf60*/  IADD3 R6, R6, -R5, RZ ;  /* 0x8000000506067210 */ /* 0x000fe20007ffe0ff */
[----:B------:R-:W-:Y:S01]  /*bf70*/  VIADD R5, R8, 0x8 ;  /* 0x0000000808057836 */ /* 0x000fe20000000000 */
[----:B------:R-:W-:Y:S01]  /*bf80*/  LOP3.LUT R7, R7, 0xfffffffe, RZ, 0xc0, !PT ;  /* 0xfffffffe07077812 */ /* 0x000fe200078ec0ff */
[----:B------:R-:W-:Y:S01]  /*bf90*/  IMAD.IADD R12, R9, 0x1, -R12 ;  /* 0x00000001090c7824 */ /* 0x000fe200078e0a0c */
[----:B------:R-:W-:-:S02]  /*bfa0*/  LOP3.LUT R11, R11, 0x3fffffe, RZ, 0xc0, !PT ;  /* 0x03fffffe0b0b7812 */ /* 0x000fc400078ec0ff */
[----:B------:R-:W-:Y:S02]  /*bfb0*/  SHF.R.S32.HI R15, RZ, 0x5, R13 ;  /* 0x00000005ff0f7819 */ /* 0x000fe4000001140d */
[----:B------:R-:W-:Y:S01]  /*bfc0*/  IADD3 R7, R8, -R7, RZ ;  /* 0x8000000708077210 */ /* 0x000fe20007ffe0ff */
[----:B------:R-:W-:Y:S01]  /*bfd0*/  IMAD.IADD R22, R22, 0x1, -R11 ;  /* 0x0000000116167824 */ /* 0x000fe200078e0a0b */
[----:B------:R-:W-:Y:S01]  /*bfe0*/  LEA.HI R9, R5, R5, RZ, 0x1 ;  /* 0x0000000505097211 */ /* 0x000fe200078f08ff */
[----:B------:R-:W-:Y:S01]  /*bff0*/  IMAD R17, R15, 0x10, R12 ;  /* 0x000000100f117824 */ /* 0x000fe200078e020c */
[C---:B------:R-:W-:Y:S01]  /*c000*/  IADD3 R15, R8.reuse, 0x18, RZ ;  /* 0x00000018080f7810 */ /* 0x040fe20007ffe0ff */
[----:B------:R-:W-:Y:S01]  /*c010*/  VIADD R11, R8, 0x10 ;  /* 0x00000010080b7836 */ /* 0x000fe20000000000 */
[----:B------:R-:W-:Y:S01]  /*c020*/  LOP3.LUT R12, R9, 0xfffffffe, RZ, 0xc0, !PT ;  /* 0xfffffffe090c7812 */ /* 0x000fe200078ec0ff */
[----:B------:R-:W-:Y:S02]  /*c030*/  IMAD R6, R6, 0x8, R7 ;  /* 0x0000000806067824 */ /* 0x000fe400078e0207 */
[----:B------:R-:W-:Y:S01]  /*c040*/  IMAD R17, R22, 0x40, R17 ;  /* 0x0000004016117824 */ /* 0x000fe200078e0211 */
[----:B------:R-:W-:Y:S01]  /*c050*/  LEA.HI R13, R11, R11, RZ, 0x1 ;  /* 0x0000000b0b0d7211 */ /* 0x000fe200078f08ff */
[----:B------:R-:W-:Y:S01]  /*c060*/  IMAD.IADD R12, R5, 0x1, -R12 ;  /* 0x00000001050c7824 */ /* 0x000fe200078e0a0c */
[----:B------:R3:W-:Y:S01]  /*c070*/  STL [R1+0x64], R6 ;  /* 0x0000640601007387 */ /* 0x0007e20000100800 */
[----:B------:R-:W-:-:S02]  /*c080*/  SHF.R.S32.HI R5, RZ, 0x1, R9 ;  /* 0x00000001ff057819 */ /* 0x000fc40000011409 */
[--C-:B------:R-:W-:Y:S02]  /*c090*/  SHF.R.S32.HI R7, RZ, 0x1, R13.reuse ;  /* 0x00000001ff077819 */ /* 0x100fe4000001140d */
[----:B------:R-:W-:Y:S02]  /*c0a0*/  SHF.R.S32.HI R8, RZ, 0x1f, R13 ;  /* 0x0000001fff087819 */ /* 0x000fe4000001140d */
[----:B------:R-:W-:Y:S01]  /*c0b0*/  LOP3.LUT R14, R13, 0xfffffffe, RZ, 0xc0, !PT ;  /* 0xfffffffe0d0e7812 */ /* 0x000fe200078ec0ff */
[----:B------:R-:W-:Y:S01]  /*c0c0*/  IMAD.MOV.U32 R13, RZ, RZ, 0x40000040 ;  /* 0x40000040ff0d7424 */ /* 0x000fe200078e00ff */
[----:B------:R-:W-:Y:S02]  /*c0d0*/  LEA.HI R8, R8, R7, RZ, 0x4 ;  /* 0x0000000708087211 */ /* 0x000fe400078f20ff */
[----:B---3--:R-:W-:Y:S01]  /*c0e0*/  SHF.R.S32.HI R6, RZ, 0x1f, R9 ;  /* 0x0000001fff067819 */ /* 0x008fe20000011409 */
[----:B------:R-:W-:Y:S01]  /*c0f0*/  IMAD.IADD R14, R11, 0x1, -R14 ;  /* 0x000000010b0e7824 */ /* 0x000fe200078e0a0e */
[----:B------:R-:W-:-:S02]  /*c100*/  LEA.HI R11, R15, R15, RZ, 0x1 ;  /* 0x0000000f0f0b7211 */ /* 0x000fc400078f08ff */
[----:B------:R-:W-:Y:S02]  /*c110*/  LEA.HI R6, R6, R5, RZ, 0x4 ;  /* 0x0000000506067211 */ /* 0x000fe400078f20ff */
[----:B------:R-:W-:Y:S02]  /*c120*/  LOP3.LUT R8, R8, 0x1ffffff0, RZ, 0xc0, !PT ;  /* 0x1ffffff008087812 */ /* 0x000fe400078ec0ff */
[----:B------:R-:W-:Y:S02]  /*c130*/  LOP3.LUT R6, R6, 0x1ffffff0, RZ, 0xc0, !PT ;  /* 0x1ffffff006067812 */ /* 0x000fe400078ec0ff */
[--C-:B------:R-:W-:Y:S02]  /*c140*/  SHF.R.S32.HI R9, RZ, 0x1, R11.reuse ;  /* 0x00000001ff097819 */ /* 0x100fe4000001140b */
[----:B------:R-:W-:Y:S01]  /*c150*/  SHF.R.S32.HI R20, RZ, 0x1f, R11 ;  /* 0x0000001fff147819 */ /* 0x000fe2000001140b */
[----:B------:R-:W-:Y:S01]  /*c160*/  IMAD.IADD R5, R5, 0x1, -R6 ;  /* 0x0000000105057824 */ /* 0x000fe200078e0a06 */
[----:B------:R-:W-:-:S02]  /*c170*/  IADD3 R7, R7, -R8, RZ ;  /* 0x8000000807077210 */ /* 0x000fc40007ffe0ff */
[----:B------:R-:W-:Y:S01]  /*c180*/  LEA.HI R20, R20, R9, RZ, 0x4 ;  /* 0x0000000914147211 */ /* 0x000fe200078f20ff */
[----:B------:R-:W-:Y:S01]  /*c190*/  IMAD R6, R5, 0x8, R12 ;  /* 0x0000000805067824 */ /* 0x000fe200078e020c */
[----:B-1----:R-:W-:Y:S01]  /*c1a0*/  LOP3.LUT R18, R11, 0xfffffffe, RZ, 0xc0, !PT ;  /* 0xfffffffe0b127812 */ /* 0x002fe200078ec0ff */
[----:B------:R-:W-:Y:S01]  /*c1b0*/  IMAD R7, R7, 0x8, R14 ;  /* 0x0000000807077824 */ /* 0x000fe200078e020e */
[----:B------:R-:W-:Y:S01]  /*c1c0*/  LOP3.LUT R20, R20, 0x1ffffff0, RZ, 0xc0, !PT ;  /* 0x1ffffff014147812 */ /* 0x000fe200078ec0ff */
[----:B------:R-:W1:Y:S01]  /*c1d0*/  S2R R8, SR_CTAID.X ;  /* 0x0000000000087919 */ /* 0x000e620000002500 */
[----:B------:R-:W-:Y:S01]  /*c1e0*/  IADD3 R18, R15, -R18, RZ ;  /* 0x800000120f127210 */ /* 0x000fe20007ffe0ff */
[----:B------:R-:W-:Y:S01]  /*c1f0*/  IMAD.MOV.U32 R15, RZ, RZ, 0x40000040 ;  /* 0x40000040ff0f7424 */ /* 0x000fe200078e00ff */
[----:B------:R3:W-:Y:S01]  /*c200*/  STL [R1+0x60], R6 ;  /* 0x0000600601007387 */ /* 0x0007e20000100800 */
[----:B------:R-:W-:-:S03]  /*c210*/  IMAD.IADD R9, R9, 0x1, -R20 ;  /* 0x0000000109097824 */ /* 0x000fc600078e0a14 */
[----:B------:R4:W-:Y:S01]  /*c220*/  STL [R1+0x5c], R7 ;  /* 0x00005c0701007387 */ /* 0x0009e20000100800 */
[----:B------:R-:W-:-:S05]  /*c230*/  IMAD R9, R9, 0x8, R18 ;  /* 0x0000000809097824 */ /* 0x000fca00078e0212 */
[----:B------:R5:W-:Y:S01]  /*c240*/  STL [R1+0x58], R9 ;  /* 0x0000580901007387 */ /* 0x000be20000100800 */
[----:B-1----:R-:W-:Y:S01]  /*c250*/  IMAD R8, R8, -0x80, -R17 ;  /* 0xffffff8008087824 */ /* 0x002fe200078e0a11 */
[----:B--2---:R-:W-:-:S04]  /*c260*/  LEA R5, R21, R16, 0xd ;  /* 0x0000001015057211 */ /* 0x004fc800078e68ff */
[C---:B---3--:R-:W-:Y:S01]  /*c270*/  IADD3 R6, R5.reuse, 0x4000, RZ ;  /* 0x0000400005067810 */ /* 0x048fe20007ffe0ff */
[----:B----4-:R-:W-:Y:S01]  /*c280*/  VIADD R7, R5, 0x20c00 ;  /* 0x00020c0005077836 */ /* 0x010fe20000000000 */
[----:B------:R-:W-:Y:S02]  /*c290*/  SHF.R.U32.HI R5, RZ, 0x4, R5 ;  /* 0x00000004ff057819 */ /* 0x000fe40000011605 */
[----:B------:R-:W-:Y:S02]  /*c2a0*/  SHF.R.U32.HI R6, RZ, 0x4, R6 ;  /* 0x00000004ff067819 */ /* 0x000fe40000011606 */
[----:B------:R-:W-:Y:S02]  /*c2b0*/  SHF.R.U32.HI R7, RZ, 0x4, R7 ;  /* 0x00000004ff077819 */ /* 0x000fe40000011607 */
[----:B------:R-:W-:Y:S02]  /*c2c0*/  LOP3.LUT R6, R6, 0x3fff, RZ, 0xc0, !PT ;  /* 0x00003fff06067812 */ /* 0x000fe400078ec0ff */
[----:B------:R-:W-:-:S02]  /*c2d0*/  LOP3.LUT R5, R5, 0x3fff, RZ, 0xc0, !PT ;  /* 0x00003fff05057812 */ /* 0x000fc400078ec0ff */
[----:B------:R-:W-:Y:S02]  /*c2e0*/  LOP3.LUT R7, R7, 0x3fff, RZ, 0xc0, !PT ;  /* 0x00003fff07077812 */ /* 0x000fe400078ec0ff */
[----:B------:R-:W-:Y:S02]  /*c2f0*/  LOP3.LUT R6, R6, 0x10000, RZ, 0xfc, !PT ;  /* 0x0001000006067812 */ /* 0x000fe400078efcff */
[----:B-----5:R-:W-:Y:S02]  /*c300*/  LOP3.LUT R9, R5, 0x10000, RZ, 0xfc, !PT ;  /* 0x0001000005097812 */ /* 0x020fe400078efcff */
[----:B------:R-:W-:Y:S01]  /*c310*/  LOP3.LUT R5, R7, 0x10000, RZ, 0xfc, !PT ;  /* 0x0001000007057812 */ /* 0x000fe200078efcff */
[C---:B------:R-:W-:Y:S01]  /*c320*/  VIADD R12, R6.reuse, 0x6 ;  /* 0x00000006060c7836 */ /* 0x040fe20000000000 */
[C---:B------:R-:W-:Y:S01]  /*c330*/  IADD3 R14, R6.reuse, 0x4, RZ ;  /* 0x00000004060e7810 */ /* 0x040fe20007ffe0ff */
[----:B------:R-:W-:Y:S01]  /*c340*/  VIADD R18, R6, 0x2 ;  /* 0x0000000206127836 */ /* 0x000fe20000000000 */
[----:B------:R1:W-:Y:S01]  /*c350*/  STL [R1+0x34], R6 ;  /* 0x0000340601007387 */ /* 0x0003e20000100800 */
[----:B------:R-:W-:-:S02]  /*c360*/  IADD3 R7, R10, 0x8, RZ ;  /* 0x000000080a077810 */ /* 0x000fc40007ffe0ff */
[----:B------:R-:W-:Y:S01]  /*c370*/  IADD3 R7, R10, 0x14, RZ ;  /* 0x000000140a077810 */ /* 0x000fe20007ffe0ff */
[----:B------:R2:W-:Y:S01]  /*c380*/  STL [R1+0x50], R5 ;  /* 0x0000500501007387 */ /* 0x0005e20000100800 */
[----:B------:R-:W-:-:S03]  /*c390*/  IADD3 R7, -R17, UR4, RZ ;  /* 0x0000000411077c10 */ /* 0x000fc6000fffe1ff */
[----:B------:R3:W-:Y:S01]  /*c3a0*/  STL.64 [R1+0x38], R12 ;  /* 0x0000380c01007387 */ /* 0x0007e20000100a00 */
[----:B-1----:R-:W-:-:S03]  /*c3b0*/  VIADD R6, R10, 0xc ;  /* 0x0000000c0a067836 */ /* 0x002fc60000000000 */
[----:B------:R3:W-:Y:S01]  /*c3c0*/  STL.64 [R1+0x48], R18 ;  /* 0x0000481201007387 */ /* 0x0007e20000100a00 */
[C---:B------:R-:W-:Y:S02]  /*c3d0*/  VIADD R6, R10.reuse, 0x18 ;  /* 0x000000180a067836 */ /* 0x040fe40000000000 */
[C---:B--2---:R-:W-:Y:S01]  /*c3e0*/  VIADD R5, R10.reuse, 0x4 ;  /* 0x000000040a057836 */ /* 0x044fe20000000000 */
[----:B------:R3:W-:Y:S01]  /*c3f0*/  STL.64 [R1+0x40], R14 ;  /* 0x0000400e01007387 */ /* 0x0007e20000100a00 */
[C---:B------:R-:W-:Y:S02]  /*c400*/  VIADD R5, R10.reuse, 0x10 ;  /* 0x000000100a057836 */ /* 0x040fe40000000000 */
[----:B------:R-:W-:-:S07]  /*c410*/  VIADD R5, R10, 0x1c ;  /* 0x0000001c0a057836 */ /* 0x000fce0000000000 */
.L_x_1911:
[----:B------:R-:W-:-:S04]  /*c420*/  MOV R5, UR36 ;  /* 0x0000002400057c02 */ /* 0x000fc80008000f00 */
[----:B------:R-:W-:-:S04]  /*c430*/  LOP3.LUT R5, R5, 0x1, RZ, 0xfc, !PT ;  /* 0x0000000105057812 */ /* 0x000fc800078efcff */
[----:B------:R-:W-:-:S13]  /*c440*/  ISETP.NE.AND P6, PT, R5, 0x3, PT ;  /* 0x000000030500780c */ /* 0x000fda0003fc5270 */
[----:B------:R-:W-:Y:S05]  /*c450*/  @!P6 BRA `(.L_x_1901) ;  /* 0x000000000004e947 */ /* 0x000fea0003800000 */
[----:B------:R-:W-:Y:S01]  /*c460*/  BPT.TRAP 0x1 ;  /* 0x000000040000795c */ /* 0x000fe20000300000 */
.L_x_1901:
[----:B------:R-:W-:Y:S01]  /*c470*/  IMAD R6, R0, 0x8, R16 ;  /* 0x0000000800067824 */ /* 0x000fe200078e0210 */
[----:B------:R-:W-:-:S04]  /*c480*/  SHF.L.U32 R21, R4, 0x1f, RZ ;  /* 0x0000001f04157819 */ /* 0x000fc800000006ff */
[----:B------:R1:W2:Y:S01]  /*c490*/  SYNCS.PHASECHK.TRANS64.TRYWAIT P0, [R6+URZ+0x30c10], R21 ;  /* 0x030c1015060075a7 */ /* 0x0002a2000800017f */
[----:B------:R-:W-:Y:S05]  /*c4a0*/  @!P6 BRA `(.L_x_1902) ;  /* 0x000000000004e947 */ /* 0x000fea0003800000 */
[----:B------:R-:W-:Y:S01]  /*c4b0*/  BPT.TRAP 0x1 ;  /* 0x000000040000795c */ /* 0x000fe20000300000 */
.L_x_1902:
[----:B------:R-:W-:-:S05]  /*c4c0*/  VIADD R5, R16, 0x10000 ;  /* 0x0001000010057836 */ /* 0x000fca0000000000 */
[----:B------:R-:W-:-:S04]  /*c4d0*/  SHF.R.U32.HI R5, RZ, 0x4, R5 ;  /* 0x00000004ff057819 */ /* 0x000fc80000011605 */
[----:B------:R-:W-:-:S04]  /*c4e0*/  LOP3.LUT R5, R5, 0x3fff, RZ, 0xc0, !PT ;  /* 0x00003fff05057812 */ /* 0x000fc800078ec0ff */
[----:B------:R-:W-:Y:S01]  /*c4f0*/  LOP3.LUT R11, R5, 0x10000, RZ, 0xfc, !PT ;  /* 0x00010000050b7812 */ /* 0x000fe200078efcff */
[----:B--2---:R-:W-:Y:S06]  /*c500*/  @P0 BRA `(.L_x_1903) ;  /* 0x0000000000080947 */ /* 0x004fec0003800000 */
[----:B------:R-:W2:Y:S02]  /*c510*/  SYNCS.PHASECHK.TRANS64.TRYWAIT P0, [R6+URZ+0x30c10], R21 ;  /* 0x030c1015060075a7 */ /* 0x000ea4000800017f */
[----:B--2---:R-:W-:Y:S05]  /*c520*/  @!P0 BRA `(.L_x_1904) ;  /* 0x000000b8006c8947 */ /* 0x004fea0003800000 */
.L_x_1903:
[----:B------:R-:W-:Y:S01]  /*c530*/  LEA R11, R0, R11, 0xa ;  /* 0x0000000b000b7211 */ /* 0x000fe200078e50ff */
[----:B------:R-:W-:Y:S05]  /*c540*/  WARPSYNC.ALL ;  /* 0x0000000000007948 */ /* 0x000fea0003800000 */
[----:B------:R-:W-:Y:S01]  /*c550*/  R2UR UR4, R9 ;  /* 0x00000000090472ca */ /* 0x000fe200000e0000 */
[----:B---3--:R-:W3:Y:S01]  /*c560*/  LDL R18, [R1+0x64] ;  /* 0x0000640001127983 */ /* 0x008ee20000100800 */
        /* <DEDUP_REMOVED lines=9> */
[----:B------:R-:W-:Y:S01]  /*c600*/  UIADD3 UR4, UR6, 0x2, URZ ;  /* 0x0000000206047890 */ /* 0x000fe2000fffe03f */
[----:B------:R-:W-:Y:S01]  /*c610*/  IMAD.MOV.U32 R13, RZ, RZ, 0x40000040 ;  /* 0x40000040ff0d7424 */ /* 0x000fe200078e00ff */
[----:B------:R-:W-:Y:S01]  /*c620*/  UMOV UR11, 0x40000040 ;  /* 0x40000040000b7882 */ /* 0x000fe20000000000 */
[----:B------:R-:W-:Y:S01]  /*c630*/  UMOV UR7, 0x40000040 ;  /* 0x4000004000077882 */ /* 0x000fe20000000000 */
[----:B------:R-:W-:-:S02]  /*c640*/  R2UR UR8, R12 ;  /* 0x000000000c0872ca */ /* 0x000fc400000e0000 */
[----:B------:R-:W-:Y:S01]  /*c650*/  R2UR UR9, R13 ;  /* 0x000000000d0972ca */ /* 0x000fe200000e0000 */
[----:B------:R-:W-:Y:S01]  /*c660*/  UMOV UR10, UR4 ;  /* 0x00000004000a7c82 */ /* 0x000fe20008000000 */
[----:B------:R-:W-:Y:S01]  /*c670*/  IMAD.MOV.U32 R13, RZ, RZ, 0x40000040 ;  /* 0x40000040ff0d7424 */ /* 0x000fe200078e00ff */
[----:B------:R-:W-:Y:S01]  /*c680*/  IADD3 R12, R9, 0x4, RZ ;  /* 0x00000004090c7810 */ /* 0x000fe20007ffe0ff */
        /* <DEDUP_REMOVED lines=17> */
[----:B------:R-:W-:Y:S02]  /*c7a0*/  IMAD R13, R3, 0x2, R12 ;  /* 0x00000002030d7824 */ /* 0x000fe400078e020c */
[C---:B----4-:R-:W-:Y:S01]  /*c7b0*/  IMAD R14, R0.reuse, 0x80, R14 ;  /* 0x00000080000e7824 */ /* 0x050fe200078e020e */
[----:B-----5:R-:W-:-:S04]  /*c7c0*/  LEA R18, R0, R17, 0x7 ;  /* 0x0000001100127211 */ /* 0x020fc800078e38ff */
[C---:B------:R-:W-:Y:S01]  /*c7d0*/  LEA R17, R3.reuse, R14, 0x1 ;  /* 0x0000000e03117211 */ /* 0x040fe200078e08ff */
[----:B--2---:R-:W-:Y:S02]  /*c7e0*/  IMAD R20, R0, 0x80, R15 ;  /* 0x0000008000147824 */ /* 0x004fe400078e020f */
[----:B------:R-:W-:Y:S01]  /*c7f0*/  IMAD R15, R3, 0x2, R18 ;  /* 0x00000002030f7824 */ /* 0x000fe200078e0212 */
[-C--:B------:R-:W-:Y:S01]  /*c800*/  LEA R18, R13, R16.reuse, 0x2 ;  /* 0x000000100d127211 */ /* 0x080fe200078e10ff */
[----:B------:R-:W-:Y:S02]  /*c810*/  IMAD R19, R3, 0x2, R20 ;  /* 0x0000000203137824 */ /* 0x000fe400078e0214 */
[--C-:B------:R-:W-:Y:S02]  /*c820*/  IMAD R12, R17, 0x4, R16.reuse ;  /* 0x00000004110c7824 */ /* 0x100fe400078e0210 */
[----:B------:R-:W-:Y:S01]  /*c830*/  IMAD R11, R15, 0x4, R16 ;  /* 0x000000040f0b7824 */ /* 0x000fe200078e0210 */
[----:B------:R-:W-:Y:S01]  /*c840*/  LEA R14, R19, R16, 0x2 ;  /* 0x00000010130e7211 */ /* 0x000fe200078e10ff */
        /* <DEDUP_REMOVED lines=15> */
.L_x_1905:
[----:B------:R1:W1:Y:S01]  /*c940*/  SYNCS.PHASECHK.TRANS64.TRYWAIT P0, [R6+URZ+0x30c30], R21 ;  /* 0x030c3015060075a7 */ /* 0x000262000800017f */
[----:B------:R-:W-:Y:S05]  /*c950*/  @!P6 BRA `(.L_x_1906) ;  /* 0x000000000004e947 */ /* 0x000fea0003800000 */
[----:B------:R-:W-:Y:S01]  /*c960*/  BPT.TRAP 0x1 ;  /* 0x000000040000795c */ /* 0x000fe20000300000 */
.L_x_1906:
[----:B-1----:R-:W-:Y:S05]  /*c970*/  @P0 BRA `(.L_x_1907) ;  /* 0x0000000000080947 */ /* 0x002fea0003800000 */
[----:B------:R-:W1:Y:S02]  /*c980*/  SYNCS.PHASECHK.TRANS64.TRYWAIT P0, [R6+URZ+0x30c30], R21 ;  /* 0x030c3015060075a7 */ /* 0x000e64000800017f */
[----:B-1----:R-:W-:Y:S05]  /*c990*/  @!P0 BRA `(.L_x_1908) ;  /* 0x000000b400648947 */ /* 0x002fea0003800000 */
.L_x_1907:
[----:B------:R-:W2:Y:S01]  /*c9a0*/  LDL R26, [R1+0x34] ;  /* 0x00003400011a7983 */ /* 0x000ea20000100800 */
[----:B------:R-:W-:Y:S01]  /*c9b0*/  ULDC UR9, c[0x0][0x75c] ;  /* 0x0001d70000097ab9 */ /* 0x000fe20000000800 */
[----:B------:R-:W-:Y:S02]  /*c9c0*/  IADD3 R24, R16, 0x18000, RZ ;  /* 0x0001800010187810 */ /* 0x000fe40007ffe0ff */
[----:B------:R1:W-:Y:S01]  /*c9d0*/  STL [R1+0x110], R200 ;  /* 0x000110c801007387 */ /* 0x0003e20000100800 */
[----:B------:R-:W-:Y:S01]  /*c9e0*/  FMUL.FTZ R88, R88, UR9 ;  /* 0x0000000958587c20 */ /* 0x000fe20008410000 */
[----:B------:R-:W-:Y:S01]  /*c9f0*/  FMUL.FTZ R99, R99, UR9 ;  /* 0x0000000963637c20 */ /* 0x000fe20008410000 */
[----:B------:R-:W-:Y:S01]  /*ca00*/  SHF.R.U32.HI R24, RZ, 0x4, R24 ;  /* 0x00000004ff187819 */ /* 0x000fe20000011618 */
[----:B------:R-:W-:Y:S01]  /*ca10*/  STL [R1+0x10c], R201 ;  /* 0x00010cc901007387 */ /* 0x000fe20000100800 */
[----:B------:R-:W-:Y:S01]  /*ca20*/  FMUL.FTZ R75, R75, UR9 ;  /* 0x000000094b4b7c20 */ /* 0x000fe20008410000 */
[----:B------:R-:W-:Y:S01]  /*ca30*/  FMUL.FTZ R83, R83, UR9 ;  /* 0x0000000953537c20 */ /* 0x000fe20008410000 */
[----:B------:R-:W-:Y:S01]  /*ca40*/  LOP3.LUT R137, R24, 0x3fff, RZ, 0xc0, !PT ;  /* 0x00003fff18897812 */ /* 0x000fe200078ec0ff */
[----:B------:R-:W-:Y:S01]  /*ca50*/  STL [R1+0x108], R202 ;  /* 0x000108ca01007387 */ /* 0x000fe20000100800 */
[----:B------:R-:W-:Y:S01]  /*ca60*/  FMUL.FTZ R85, R85, UR9 ;  /* 0x0000000955557c20 */ /* 0x000fe20008410000 */
[----:B------:R-:W-:Y:S01]  /*ca70*/  FMUL.FTZ R19, R72, UR9 ;  /* 0x0000000948137c20 */ /* 0x000fe20008410000 */
[----:B------:R-:W-:Y:S01]  /*ca80*/  LOP3.LUT R25, R137, 0x10000, RZ, 0xfc, !PT ;  /* 0x0001000089197812 */ /* 0x000fe200078efcff */
[----:B------:R-:W-:Y:S01]  /*ca90*/  STL [R1+0x104], R203 ;  /* 0x000104cb01007387 */ /* 0x000fe20000100800 */
[----:B------:R-:W-:Y:S01]  /*caa0*/  FMUL.FTZ R230, R73, UR9 ;  /* 0x0000000949e67c20 */ /* 0x000fe20008410000 */
[----:B------:R-:W-:Y:S01]  /*cab0*/  FMUL.FTZ R20, R74, UR9 ;  /* 0x000000094a147c20 */ /* 0x000fe20008410000 */
[----:B-1----:R-:W-:Y:S01]  /*cac0*/  MUFU.TANH R200, R75 ;  /* 0x0000004b00c87308 */ /* 0x002fe20000002400 */
[----:B------:R1:W-:Y:S01]  /*cad0*/  STL [R1+0x100], R171 ;  /* 0x000100ab01007387 */ /* 0x0003e20000100800 */
[----:B------:R-:W-:-:S02]  /*cae0*/  IMAD R25, R0, 0x400, R25 ;  /* 0x0000040000197824 */ /* 0x000fc400078e0219 */
        /* <DEDUP_REMOVED lines=12> */
[----:B------:R-:W-:-:S02]  /*cbb0*/  FMUL.FTZ R138, R86, UR9 ;  /* 0x00000009568a7c20 */ /* 0x000fc40008410000 */
[----:B------:R-:W-:Y:S01]  /*cbc0*/  STL [R1+0xf0], R167 ;  /* 0x0000f0a701007387 */ /* 0x000fe20000100800 */
[----:B------:R-:W-:Y:S01]  /*cbd0*/  R2UR UR6, R25 ;  /* 0x00000000190672ca */ /* 0x000fe200000e0000 */
[----:B------:R-:W-:Y:S02]  /*cbe0*/  MUFU.TANH R201, R83 ;  /* 0x0000005300c97308 */ /* 0x000fe40000002400 */
[----:B------:R-:W-:Y:S04]  /*cbf0*/  STL [R1+0xec], R166 ;  /* 0x0000eca601007387 */ /* 0x000fe80000100800 */
[----:B------:R-:W-:Y:S01]  /*cc00*/  STL [R1+0xe8], R165 ;  /* 0x0000e8a501007387 */ /* 0x000fe20000100800 */
[----:B-1----:R-:W-:Y:S01]  /*cc10*/  FMUL.FTZ R88, R93, UR9 ;  /* 0x000000095d587c20 */ /* 0x002fe20008410000 */
[----:B------:R1:W-:Y:S02]  /*cc20*/  MUFU.TANH R202, R85 ;  /* 0x0000005500ca7308 */ /* 0x0003e40000002400 */
[----:B------:R-:W-:Y:S04]  /*cc30*/  STL [R1+0xe4], R164 ;  /* 0x0000e4a401007387 */ /* 0x000fe80000100800 */
[----:B------:R-:W-:Y:S01]  /*cc40*/  STL [R1+0xe0], R163 ;  /* 0x0000e0a301007387 */ /* 0x000fe20000100800 */
[----:B------:R-:W-:Y:S01]  /*cc50*/  FMUL.FTZ R136, R87, UR9 ;  /* 0x0000000957887c20 */ /* 0x000fe20008410000 */
[----:B------:R-:W-:Y:S01]  /*cc60*/  UMOV UR5, 0x40000040 ;  /* 0x4000004000057882 */ /* 0x000fe20000000000 */
[----:B------:R-:W-:Y:S01]  /*cc70*/  UMOV UR7, 0x40000040 ;  /* 0x4000004000077882 */ /* 0x000fe20000000000 */
[----:B------:R-:W-:Y:S01]  /*cc80*/  STL [R1+0xdc], R162 ;  /* 0x0000dca201007387 */ /* 0x000fe20000100800 */
[----:B------:R-:W-:Y:S01]  /*cc90*/  UMOV UR15, 0x40000040 ;  /* 0x40000040000f7882 */ /* 0x000fe20000000000 */
[----:B------:R-:W-:Y:S01]  /*cca0*/  FMUL.FTZ R204, R91, UR9 ;  /* 0x000000095bcc7c20 */ /* 0x000fe20008410000 */
[----:B--2---:R-:W-:Y:S01]  /*ccb0*/  R2UR UR4, R26 ;  /* 0x000000001a0472ca */ /* 0x004fe200000e0000 */
[----:B------:R-:W-:Y:S01]  /*ccc0*/  STL [R1+0xd8], R161 ;  /* 0x0000d8a101007387 */ /* 0x000fe20000100800 */
[----:B------:R-:W-:Y:S01]  /*ccd0*/  FMUL.FTZ R139, R89, UR9 ;  /* 0x00000009598b7c20 */ /* 0x000fe20008410000 */
[----:B------:R-:W-:Y:S01]  /*cce0*/  FMUL.FTZ R126, R126, UR9 ;  /* 0x000000097e7e7c20 */ /* 0x000fe20008410000 */
[----:B------:R-:W2:Y:S01]  /*ccf0*/  MUFU.TANH R19, R19 ;  /* 0x0000001300137308 */ /* 0x000ea20000002400 */
[----:B------:R-:W-:Y:S04]  /*cd00*/  STL [R1+0xd4], R160 ;  /* 0x0000d4a001007387 */ /* 0x000fe80000100800 */
[----:B------:R-:W-:Y:S01]  /*cd10*/  STL [R1+0xd0], R159 ;  /* 0x0000d09f01007387 */ /* 0x000fe20000100800 */
[----:B------:R-:W-:-:S02]  /*cd20*/  ISETP.GT.AND P2, PT, R8, RZ, PT ;  /* 0x000000ff0800720c */ /* 0x000fc40003f44270 */
[----:B------:R-:W3:Y:S01]  /*cd30*/  MUFU.TANH R230, R230 ;  /* 0x000000e600e67308 */ /* 0x000ee20000002400 */
[----:B------:R-:W-:Y:S04]  /*cd40*/  STL [R1+0xcc], R158 ;  /* 0x0000cc9e01007387 */ /* 0x000fe80000100800 */
[----:B------:R-:W-:Y:S01]  /*cd50*/  STL [R1+0xc8], R157 ;  /* 0x0000c89d01007387 */ /* 0x000fe20000100800 */
[C---:B------:R-:W-:Y:S02]  /*cd60*/  ISETP.GT.AND P3, PT, R7.reuse, 0x8, PT ;  /* 0x000000080700780c */ /* 0x040fe40003f64270 */
        /* <DEDUP_REMOVED lines=30> */
[----:B------:R-:W-:Y:S04]  /*cf50*/  STL [R1+0x7c], R6 ;  /* 0x00007c0601007387 */ /* 0x000fe80000100800 */
[----:B------:R-:W-:Y:S04]  /*cf60*/  STL [R1+0x78], R5 ;  /* 0x0000780501007387 */ /* 0x000fe80000100800 */
[----:B------:R1:W-:Y:S04]  /*cf70*/  STL [R1+0x74], R4 ;  /* 0x0000740401007387 */ /* 0x0003e80000100800 */
[----:B------:R2:W-:Y:S04]  /*cf80*/  STL [R1+0x70], R2 ;  /* 0x0000700201007387 */ /* 0x0005e80000100800 */
[----:B-1----:R-:W3:Y:S01]  /*cf90*/  LDL.64 R4, [R1+0x48] ;  /* 0x0000480001047983 */ /* 0x002ee20000100a00 */
[----:B------:R-:W-:Y:S01]  /*cfa0*/  FMUL.FTZ R93, R98, UR9 ;  /* 0x00000009625d7c20 */ /* 0x000fe20008410000 */
[----:B------:R1:W-:Y:S01]  /*cfb0*/  MUFU.TANH R166, R99 ;  /* 0x0000006300a67308 */ /* 0x0003e20000002400 */
[----:B------:R-:W-:Y:S01]  /*cfc0*/  WARPGROUP.ARRIVE ;  /* 0x00000000000079c5 */ /* 0x000fe20000000000 */
[----:B------:R-:W-:Y:S01]  /*cfd0*/  FMUL.FTZ R91, R96, UR9 ;  /* 0x00000009605b7c20 */ /* 0x000fe20008410000 */
[----:B--2---:R-:W2:Y:S01]  /*cfe0*/  LDC R2, c[0x0][0x74c] ;  /* 0x0001d300ff027b82 */ /* 0x004ea20000000800 */
[----:B------:R-:W-:Y:S01]  /*cff0*/  FMUL.FTZ R89, R94, UR9 ;  /* 0x000000095e597c20 */ /* 0x000fe20008410000 */
[----:B------:R-:W-:Y:S01]  /*d000*/  FMUL.FTZ R205, R92, UR9 ;  /* 0x000000095ccd7c20 */ /* 0x000fe20008410000 */
[----:B------:R-:W-:Y:S01]  /*d010*/  FMUL.FTZ R92, R97, UR9 ;  /* 0x00000009615c7c20 */ /* 0x000fe20008410000 */
[----:B------:R-:W-:Y:S01]  /*d020*/  HGMMA.64x128x16.F32 R24, gdesc[UR4], RZ, !UPT, gsb0 ;  /* 0x01e00000041879f0 */ /* 0x000fe2000c0008ff */
[----:B------:R4:W2:Y:S01]  /*d030*/  MUFU.TANH R203, R138 ;  /* 0x0000008a00cb7308 */ /* 0x0008a20000002400 */
[----:B-1----:R-:W2:Y:S01]  /*d040*/  LDL.64 R98, [R1+0x40] ;  /* 0x0000400001627983 */ /* 0x002ea20000100a00 */
[----:B------:R-:W-:Y:S01]  /*d050*/  UIADD3 UR4, UR6, 0x2, URZ ;  /* 0x0000000206047890 */ /* 0x000fe2000fffe03f */
[----:B------:R-:W-:Y:S01]  /*d060*/  FMUL.FTZ R100, R100, UR9 ;  /* 0x0000000964647c20 */ /* 0x000fe20008410000 */
[----:B------:R-:W-:Y:S01]  /*d070*/  FMUL.FTZ R101, R101, UR9 ;  /* 0x0000000965657c20 */ /* 0x000fe20008410000 */
[----:B------:R-:W-:Y:S01]  /*d080*/  FMUL.FTZ R120, R120, UR9 ;  /* 0x0000000978787c20 */ /* 0x000fe20008410000 */
[----:B------:R-:W-:Y:S01]  /*d090*/  FMUL.FTZ R122, R122, UR9 ;  /* 0x000000097a7a7c20 */ /* 0x000fe20008410000 */
[----:B------:R-:W-:Y:S01]  /*d0a0*/  FMUL.FTZ R123, R123, UR9 ;  /* 0x000000097b7b7c20 */ /* 0x000fe20008410000 */
[----:B------:R1:W-:Y:S01]  /*d0b0*/  MUFU.TANH R9, R126 ;  /* 0x0000007e00097308 */ /* 0x0003e20000002400 */
[----:B------:R-:W-:Y:S01]  /*d0c0*/  UMOV UR14, UR4 ;  /* 0x00000004000e7c82 */ /* 0x000fe20008000000 */
[----:B------:R-:W-:Y:S01]  /*d0d0*/  ULEA UR4, UR43, -UR41, 0x7 ;  /* 0x800000292b047291 */ /* 0x000fe2000f8e383f */
[----:B----4-:R-:W-:Y:S01]  /*d0e0*/  FMUL.FTZ R138, R90, UR9 ;  /* 0x000000095a8a7c20 */ /* 0x010fe20008410000 */
[----:B------:R-:W-:Y:S01]  /*d0f0*/  FMUL.FTZ R90, R95, UR9 ;  /* 0x000000095f5a7c20 */ /* 0x000fe20008410000 */
[----:B------:R-:W-:Y:S01]  /*d100*/  FMUL.FTZ R102, R102, UR9 ;  /* 0x0000000966667c20 */ /* 0x000fe20008410000 */
[----:B------:R-:W1:Y:S01]  /*d110*/  LDC.64 R94, c[0x0][0x748] ;  /* 0x0001d200ff5e7b82 */ /* 0x000e620000000a00 */
[----:B------:R-:W-:Y:S01]  /*d120*/  FMUL.FTZ R103, R103, UR9 ;  /* 0x0000000967677c20 */ /* 0x000fe20008410000 */
[----:B------:R-:W-:Y:S01]  /*d130*/  LEA R96, R3, UR4, 0x1 ;  /* 0x0000000403607c11 */ /* 0x000fe2000f8e08ff */
[----:B------:R-:W-:Y:S01]  /*d140*/  UIADD3 UR4, UR6, 0x4, URZ ;  /* 0x0000000406047890 */ /* 0x000fe2000fffe03f */
[----:B------:R-:W4:Y:S01]  /*d150*/  MUFU.TANH R136, R136 ;  /* 0x0000008800887308 */ /* 0x000f220000002400 */
[----:B------:R-:W-:Y:S01]  /*d160*/  FMUL.FTZ R109, R109, UR9 ;  /* 0x000000096d6d7c20 */ /* 0x000fe20008410000 */
[----:B------:R-:W-:Y:S01]  /*d170*/  FMUL.FTZ R104, R104, UR9 ;  /* 0x0000000968687c20 */ /* 0x000fe20008410000 */
        /* <DEDUP_REMOVED lines=13> */
[----:B------:R-:W-:Y:S08]  /*d250*/  MUFU.TANH R88, R88 ;  /* 0x0000005800587308 */ /* 0x000ff00000002400 */
[----:B------:R-:W-:Y:S01]  /*d260*/  MUFU.TANH R168, R204 ;  /* 0x000000cc00a87308 */ /* 0x000fe20000002400 */
[----:B---3--:R-:W-:Y:S01]  /*d270*/  R2UR UR12, R4 ;  /* 0x00000000040c72ca */ /* 0x008fe200000e0000 */
[----:B------:R-:W-:-:S02]  /*d280*/  WARPGROUP.DEPBAR.LE gsb0, 0x0 ;  /* 0x00008000000079c5 */ /* 0x000fc40000010000 */
[----:B------:R-:W-:-:S04]  /*d290*/  R2UR UR13, R5 ;  /* 0x00000000050d72ca */ /* 0x000fc800000e0000 */
[----:B------:R-:W-:Y:S01]  /*d2a0*/  MUFU.TANH R91, R91 ;  /* 0x0000005b005b7308 */ /* 0x000fe20000002400 */
[----:B------:R-:W3:Y:S01]  /*d2b0*/  LDL.64 R4, [R1+0x38] ;  /* 0x0000380001047983 */ /* 0x000ee20000100a00 */
[----:B------:R-:W-:Y:S01]  /*d2c0*/  WARPGROUP.ARRIVE ;  /* 0x00000000000079c5 */ /* 0x000fe20000000000 */
[----:B------:R-:W-:Y:S02]  /*d2d0*/  IADD3 R96, R7, R96, RZ ;  /* 0x0000006007607210 */ /* 0x000fe40007ffe0ff */
[----:B--2---:R-:W-:Y:S01]  /*d2e0*/  IADD3 R2, -R2, 0x8, RZ ;  /* 0x0000000802027810 */ /* 0x004fe20007ffe1ff */
[----:B------:R-:W-:Y:S01]  /*d2f0*/  UIADD3 UR6, UR6, 0x6, URZ ;  /* 0x0000000606067890 */ /* 0x000fe2000fffe03f */
[----:B------:R-:W-:Y:S01]  /*d300*/  UMOV UR7, 0x40000040 ;  /* 0x4000004000077882 */ /* 0x000fe20000000000 */
[----:B------:R-:W2:Y:S01]  /*d310*/  MUFU.TANH R167, R205 ;  /* 0x000000cd00a77308 */ /* 0x000ea20000002400 */
[----:B------:R-:W-:Y:S01]  /*d320*/  HGMMA.64x128x16.F32 R24, gdesc[UR12], R24, gsb0 ;  /* 0x01e000000c1879f0 */ /* 0x000fe20008000818 */
[----:B------:R-:W-:-:S02]  /*d330*/  R2UR UR12, R98 ;  /* 0x00000000620c72ca */ /* 0x000fc400000e0000 */
[----:B------:R-:W-:Y:S01]  /*d340*/  R2UR UR13, R99 ;  /* 0x00000000630d72ca */ /* 0x000fe200000e0000 */
[----:B------:R-:W-:Y:S01]  /*d350*/  UMOV UR14, UR4 ;  /* 0x00000004000e7c82 */ /* 0x000fe20008000000 */
[----:B------:R-:W-:Y:S01]  /*d360*/  UMOV UR15, 0x40000040 ;  /* 0x40000040000f7882 */ /* 0x000fe20000000000 */
[--C-:B-1----:R-:W-:Y:S01]  /*d370*/  IMAD.IADD R126, R94, 0x1, -R96.reuse ;  /* 0x000000015e7e7824 */ /* 0x102fe200078e0a60 */
[----:B------:R-:W1:Y:S01]  /*d380*/  MUFU.TANH R92, R92 ;  /* 0x0000005c005c7308 */ /* 0x000e620000002400 */
[--C-:B------:R-:W-:Y:S01]  /*d390*/  IMAD.IADD R221, R2, 0x1, -R96.reuse ;  /* 0x0000000102dd7824 */ /* 0x100fe200078e0a60 */
[----:B------:R-:W-:Y:S02]  /*d3a0*/  IADD3 R95, RZ, -R96, -R95 ;  /* 0x80000060ff5f7210 */ /* 0x000fe40007ffe85f */
[----:B------:R-:W-:Y:S02]  /*d3b0*/  SEL R126, R126, 0x80, !P2 ;  /* 0x000000807e7e7807 */ /* 0x000fe40005000000 */
[----:B------:R-:W-:-:S02]  /*d3c0*/  IADD3 R94, R94, 0x8, -R96 ;  /* 0x000000085e5e7810 */ /* 0x000fc40007ffe860 */
[----:B------:R-:W-:Y:S01]  /*d3d0*/  SEL R221, R221, 0x80, P3 ;  /* 0x00000080dddd7807 */ /* 0x000fe20001800000 */
[----:B------:R-:W-:Y:S01]  /*d3e0*/  MUFU.TANH R169, R138 ;  /* 0x0000008a00a97308 */ /* 0x000fe20000002400 */
[----:B------:R-:W-:Y:S02]  /*d3f0*/  SEL R218, R95, 0x80, P1 ;  /* 0x000000805fda7807 */ /* 0x000fe40000800000 */
[C---:B------:R-:W-:Y:S02]  /*d400*/  ISETP.GE.AND P3, PT, R126.reuse, RZ, PT ;  /* 0x000000ff7e00720c */ /* 0x040fe40003f66270 */
[C---:B------:R-:W-:Y:S02]  /*d410*/  ISETP.GE.AND P4, PT, R126.reuse, 0x1, PT ;  /* 0x000000017e00780c */ /* 0x040fe40003f86270 */
[----:B------:R-:W-:Y:S01]  /*d420*/  ISETP.GE.AND P1, PT, R126, 0x9, PT ;  /* 0x000000097e00780c */ /* 0x000fe20003f26270 */
        /* <DEDUP_REMOVED lines=15> */
[----:B------:R-:W-:Y:S02]  /*d520*/  WARPGROUP.DEPBAR.LE gsb0, 0x0 ;  /* 0x00008000000079c5 */ /* 0x000fe40000010000 */
[----:B------:R-:W4:Y:S01]  /*d530*/  LDS R224, [R224+0x400] ;  /* 0x00040000e0e07984 */ /* 0x000f220000000800 */
[----:B------:R-:W-:-:S04]  /*d540*/  WARPGROUP.ARRIVE ;  /* 0x00000000000079c5 */ /* 0x000fc80000000000 */
[----:B------:R-:W-:Y:S02]  /*d550*/  MUFU.TANH R141, R124 ;  /* 0x0000007c008d7308 */ /* 0x000fe40000002400 */
[----:B------:R-:W-:Y:S01]  /*d560*/  HGMMA.64x128x16.F32 R24, gdesc[UR12], R24, gsb0 ;  /* 0x01e000000c1879f0 */ /* 0x000fe20008000818 */
[C---:B------:R-:W-:Y:S02]  /*d570*/  ISETP.GT.OR P3, PT, R218.reuse, RZ, !P3 ;  /* 0x000000ffda00720c */ /* 0x040fe40005f64670 */
[----:B------:R-:W-:-:S03]  /*d580*/  ISETP.GT.OR P4, PT, R218, 0x1, !P4 ;  /* 0x00000001da00780c */ /* 0x000fc60006784670 */
[----:B------:R-:W1:Y:S01]  /*d590*/  MUFU.TANH R157, R108 ;  /* 0x0000006c009d7308 */ /* 0x000e620000002400 */
[----:B------:R-:W-:Y:S02]  /*d5a0*/  ISETP.GT.OR P1, PT, R218, 0x9, !P1 ;  /* 0x00000009da00780c */ /* 0x000fe40004f24670 */
[----:B------:R-:W-:Y:S02]  /*d5b0*/  FSEL R216, R19, -INF , !P3 ;  /* 0xff80000013d87808 */ /* 0x000fe40005800000 */
[----:B------:R-:W-:Y:S02]  /*d5c0*/  FSEL R219, R230, -INF , !P4 ;  /* 0xff800000e6db7808 */ /* 0x000fe40006000000 */
[C---:B------:R-:W-:Y:S01]  /*d5d0*/  ISETP.GE.AND P2, PT, R126.reuse, 0x10, PT ;  /* 0x000000107e00780c */ /* 0x040fe20003f46270 */
[----:B------:R-:W1:Y:S01]  /*d5e0*/  MUFU.TANH R152, R113 ;  /* 0x0000007100987308 */ /* 0x000e620000002400 */
[C---:B------:R-:W-:Y:S02]  /*d5f0*/  ISETP.GE.AND P3, PT, R126.reuse, 0x11, PT ;  /* 0x000000117e00780c */ /* 0x040fe40003f66270 */
[----:B------:R-:W-:-:S02]  /*d600*/  ISETP.GE.AND P5, PT, R126, 0x18, PT ;  /* 0x000000187e00780c */ /* 0x000fc40003fa6270 */
[----:B------:R-:W-:Y:S02]  /*d610*/  ISETP.GE.AND P4, PT, R126, 0x19, PT ;  /* 0x000000197e00780c */ /* 0x000fe40003f86270 */
[----:B------:R-:W-:Y:S01]  /*d620*/  FSEL R220, R236, -INF , !P1 ;  /* 0xff800000ecdc7808 */ /* 0x000fe20004800000 */
[----:B------:R-:W-:Y:S01]  /*d630*/  MUFU.TANH R144, R121 ;  /* 0x0000007900907308 */ /* 0x000fe20000002400 */
[C---:B------:R-:W-:Y:S02]  /*d640*/  ISETP.GT.OR P2, PT, R218.reuse, 0x10, !P2 ;  /* 0x00000010da00780c */ /* 0x040fe40005744670 */
[C---:B------:R-:W-:Y:S02]  /*d650*/  ISETP.GT.OR P3, PT, R218.reuse, 0x11, !P3 ;  /* 0x00000011da00780c */ /* 0x040fe40005f64670 */
[C---:B------:R-:W-:Y:S02]  /*d660*/  ISETP.GT.OR P5, PT, R218.reuse, 0x18, !P5 ;  /* 0x00000018da00780c */ /* 0x040fe40006fa4670 */
[----:B------:R-:W-:Y:S01]  /*d670*/  ISETP.GT.OR P4, PT, R218, 0x19, !P4 ;  /* 0x00000019da00780c */ /* 0x000fe20006784670 */
[----:B------:R-:W-:Y:S01]  /*d680*/  MUFU.TANH R140, R125 ;  /* 0x0000007d008c7308 */ /* 0x000fe20000002400 */
[----:B------:R-:W-:-:S02]  /*d690*/  FSEL R215, R233, -INF , !P2 ;  /* 0xff800000e9d77808 */ /* 0x000fc40005000000 */
[----:B------:R-:W-:Y:S02]  /*d6a0*/  FSEL R211, R21, -INF , !P3 ;  /* 0xff80000015d37808 */ /* 0x000fe40005800000 */
[----:B------:R-:W-:Y:S02]  /*d6b0*/  FSEL R208, R23, -INF , !P5 ;  /* 0xff80000017d07808 */ /* 0x000fe40006800000 */
[----:B------:R-:W-:Y:S01]  /*d6c0*/  FSEL R206, R202, -INF , !P4 ;  /* 0xff800000cace7808 */ /* 0x000fe20006000000 */
[----:B------:R-:W1:Y:S01]  /*d6d0*/  MUFU.TANH R150, R116 ;  /* 0x0000007400967308 */ /* 0x000e620000002400 */
[----:B------:R-:W-:Y:S01]  /*d6e0*/  FMUL.FTZ R111, R111, UR9 ;  /* 0x000000096f6f7c20 */ /* 0x000fe20008410000 */
[----:B------:R-:W-:Y:S01]  /*d6f0*/  FMUL.FTZ R119, R119, UR9 ;  /* 0x0000000977777c20 */ /* 0x000fe20008410000 */
[----:B------:R-:W-:-:S05]  /*d700*/  FMUL.FTZ R115, R115, UR9 ;  /* 0x0000000973737c20 */ /* 0x000fca0008410000 */
[----:B------:R-:W1:Y:S01]  /*d710*/  MUFU.TANH R148, R117 ;  /* 0x0000007500947308 */ /* 0x000e620000002400 */
[----:B------:R-:W-:-:S07]  /*d720*/  FMUL.FTZ R118, R118, UR9 ;  /* 0x0000000976767c20 */ /* 0x000fce0008410000 */
[----:B------:R-:W-:Y:S08]  /*d730*/  MUFU.TANH R158, R107 ;  /* 0x0000006b009e7308 */ /* 0x000ff00000002400 */
[----:B------:R-:W-:Y:S08]  /*d740*/  MUFU.TANH R151, R114 ;  /* 0x0000007200977308 */ /* 0x000ff00000002400 */
[----:B------:R-:W1:Y:S08]  /*d750*/  MUFU.TANH R159, R106 ;  /* 0x0000006a009f7308 */ /* 0x000e700000002400 */
[----:B------:R-:W1:Y:S08]  /*d760*/  MUFU.TANH R155, R110 ;  /* 0x0000006e009b7308 */ /* 0x000e700000002400 */
[----:B------:R-:W1:Y:S01]  /*d770*/  MUFU.TANH R154, R111 ;  /* 0x0000006f009a7308 */ /* 0x000e620000002400 */
[----:B------:R-:W-:-:S02]  /*d780*/  WARPGROUP.DEPBAR.LE gsb0, 0x0 ;  /* 0x00008000000079c5 */ /* 0x000fc40000010000 */
[----:B---3--:R-:W-:-:S05]  /*d790*/  R2UR UR5, R5 ;  /* 0x00000000050572ca */ /* 0x008fca00000e0000 */
        /* <DEDUP_REMOVED lines=11> */
[----:B------:R3:W-:Y:S01]  /*d850*/  MUFU.TANH R146, R119 ;  /* 0x0000007700927308 */ /* 0x0007e20000002400 */
[----:B------:R-:W-:Y:S01]  /*d860*/  ISETP.GT.OR P0, PT, R221, RZ, !P0 ;  /* 0x000000ffdd00720c */ /* 0x000fe20004704670 */
[----:B------:R-:W-:Y:S01]  /*d870*/  FMUL.FTZ R127, R127, UR9 ;  /* 0x000000097f7f7c20 */ /* 0x000fe20008410000 */
[----:B------:R-:W-:Y:S01]  /*d880*/  ISETP.GE.AND P2, PT, R128, 0x8, PT ;  /* 0x000000088000780c */ /* 0x000fe20003f46270 */
[----:B------:R-:W-:Y:S01]  /*d890*/  FMUL.FTZ R130, R130, UR9 ;  /* 0x0000000982827c20 */ /* 0x000fe20008410000 */
[C---:B------:R-:W-:Y:S01]  /*d8a0*/  ISETP.GE.AND P3, PT, R128.reuse, 0x9, PT ;  /* 0x000000098000780c */ /* 0x040fe20003f66270 */
[----:B------:R-:W-:Y:S01]  /*d8b0*/  FMUL.FTZ R212, R131, UR9 ;  /* 0x0000000983d47c20 */ /* 0x000fe20008410000 */
[C---:B------:R-:W-:Y:S01]  /*d8c0*/  ISETP.GE.AND P5, PT, R128.reuse, 0x10, PT ;  /* 0x000000108000780c */ /* 0x040fe20003fa6270 */
[----:B------:R-:W3:Y:S01]  /*d8d0*/  MUFU.TANH R149, R115 ;  /* 0x0000007300957308 */ /* 0x000ee20000002400 */
[----:B------:R-:W-:Y:S01]  /*d8e0*/  ISETP.GE.AND P4, PT, R128, 0x11, PT ;  /* 0x000000118000780c */ /* 0x000fe20003f86270 */
[----:B------:R-:W-:Y:S01]  /*d8f0*/  IMAD R137, R0, 0x400, R137 ;  /* 0x0000040000897824 */ /* 0x000fe200078e0289 */
[----:B------:R-:W-:Y:S01]  /*d900*/  FSEL R214, R20, -INF , !P0 ;  /* 0xff80000014d67808 */ /* 0x000fe20004000000 */
[----:B------:R-:W-:Y:S01]  /*d910*/  FMUL.FTZ R129, R129, UR9 ;  /* 0x0000000981817c20 */ /* 0x000fe20008410000 */
[----:B------:R-:W-:-:S02]  /*d920*/  FSEL R228, R200, -INF , !P1 ;  /* 0xff800000c8e47808 */ /* 0x000fc40004800000 */
[----:B------:R-:W-:Y:S01]  /*d930*/  IADD3 R223, R10, 0x4, RZ ;  /* 0x000000040adf7810 */ /* 0x000fe20007ffe0ff */
[----:B------:R-:W3:Y:S01]  /*d940*/  MUFU.TANH R147, R118 ;  /* 0x0000007600937308 */ /* 0x000ee20000002400 */
[C---:B------:R-:W-:Y:S01]  /*d950*/  ISETP.GE.AND P0, PT, R128.reuse, 0x18, PT ;  /* 0x000000188000780c */ /* 0x040fe20003f06270 */
[----:B----4-:R-:W4:Y:S01]  /*d960*/  SHFL.IDX PT, R226, R224, R10, 0x1f ;  /* 0x00001f0ae0e27589 */ /* 0x010f2200000e0000 */
[----:B------:R-:W-:Y:S01]  /*d970*/  ISETP.GE.AND P1, PT, R128, 0x19, PT ;  /* 0x000000198000780c */ /* 0x000fe20003f26270 */
[C---:B------:R-:W-:Y:S01]  /*d980*/  VIADD R231, R10.reuse, 0x8 ;  /* 0x000000080ae77836 */ /* 0x040fe20000000000 */
        /* <DEDUP_REMOVED lines=28> */
[----:B--2---:R-:W-:-:S02]  /*db50*/  FSEL R123, R167, -INF , !P5 ;  /* 0xff800000a77b7808 */ /* 0x004fc40006800000 */
[----:B------:R-:W-:Y:S02]  /*db60*/  FSEL R120, R88, -INF , !P4 ;  /* 0xff80000058787808 */ /* 0x000fe40006000000 */
[C---:B------:R-:W-:Y:S02]  /*db70*/  ISETP.GE.AND P2, PT, R126.reuse, 0x38, PT ;  /* 0x000000387e00780c */ /* 0x040fe40003f46270 */
[----:B------:R-:W-:Y:S02]  /*db80*/  ISETP.GE.AND P3, PT, R126, 0x39, PT ;  /* 0x000000397e00780c */ /* 0x000fe40003f66270 */
[C---:B------:R-:W-:Y:S02]  /*db90*/  ISETP.GE.AND P5, PT, R128.reuse, 0x20, PT ;  /* 0x000000208000780c */ /* 0x040fe40003fa6270 */
[----:B------:R-:W-:Y:S02]  /*dba0*/  ISETP.GE.AND P4, PT, R128, 0x21, PT ;  /* 0x000000218000780c */ /* 0x000fe40003f86270 */
[----:B------:R-:W-:-:S02]  /*dbb0*/  FSEL R103, R91, -INF , !P0 ;  /* 0xff8000005b677808 */ /* 0x000fc40004000000 */
[----:B-1----:R-:W-:Y:S02]  /*dbc0*/  FSEL R109, R92, -INF , !P1 ;  /* 0xff8000005c6d7808 */ /* 0x002fe40004800000 */
        /* <DEDUP_REMOVED lines=80> */
[----:B------:R1:W2:Y:S01]  /*e0d0*/  MUFU.TANH R6, R127 ;  /* 0x0000007f00067308 */ /* 0x0002a20000002400 */
        /* <DEDUP_REMOVED lines=8> */
[----:B------:R3:W4:Y:S01]  /*e160*/  MUFU.TANH R2, R130 ;  /* 0x0000008200027308 */ /* 0x0007220000002400 */
[----:B-1----:R-:W-:-:S02]  /*e170*/  FSEL R127, R141, -INF , !P0 ;  /* 0xff8000008d7f7808 */ /* 0x002fc40004000000 */
[----:B------:R-:W-:Y:S02]  /*e180*/  FSEL R126, R140, -INF , !P1 ;  /* 0xff8000008c7e7808 */ /* 0x000fe40004800000 */
[C---:B------:R-:W-:Y:S02]  /*e190*/  ISETP.GE.AND P0, PT, R128.reuse, 0x60, PT ;  /* 0x000000608000780c */ /* 0x040fe40003f06270 */
[----:B------:R-:W-:Y:S02]  /*e1a0*/  ISETP.GE.AND P1, PT, R128, 0x61, PT ;  /* 0x000000618000780c */ /* 0x000fe40003f26270 */
[----:B------:R-:W-:Y:S02]  /*e1b0*/  ISETP.GT.OR P2, PT, R218, 0x70, !P2 ;  /* 0x00000070da00780c */ /* 0x000fe40005744670 */
[C---:B------:R-:W-:Y:S02]  /*e1c0*/  ISETP.GT.OR P0, PT, R221.reuse, 0x60, !P0 ;  /* 0x00000060dd00780c */ /* 0x040fe40004704670 */
[----:B------:R-:W-:-:S02]  /*e1d0*/  ISETP.GT.OR P1, PT, R221, 0x61, !P1 ;  /* 0x00000061dd00780c */ /* 0x000fc40004f24670 */
[----:B---3--:R-:W-:Y:S02]  /*e1e0*/  FSEL R130, R5, -INF , !P2 ;  /* 0xff80000005827808 */ /* 0x008fe40005000000 */
        /* <DEDUP_REMOVED lines=10> */
[----:B--2---:R-:W-:Y:S02]  /*e290*/  FSEL R139, R6, -INF , !P0 ;  /* 0xff800000068b7808 */ /* 0x004fe40004000000 */
[----:B----4-:R-:W-:-:S02]  /*e2a0*/  FSEL R137, R2, -INF , !P1 ;  /* 0xff80000002897808 */ /* 0x010fc40004800000 */
[C---:B------:R-:W-:Y:S02]  /*e2b0*/  ISETP.GE.AND P0, PT, R128.reuse, 0x78, PT ;  /* 0x000000788000780c */ /* 0x040fe40003f06270 */
[----:B-1----:R-:W-:Y:S02]  /*e2c0*/  FSEL R129, R9, -INF , !P2 ;  /* 0xff80000009817808 */ /* 0x002fe40005000000 */
        /* <DEDUP_REMOVED lines=8> */
[----:B------:R-:W-:Y:S02]  /*e350*/  WARPGROUP.DEPBAR.LE gsb0, 0x0 ;  /* 0x00008000000079c5 */ /* 0x000fe40000010000 */
[----:B------:R-:W-:Y:S01]  /*e360*/  FADD.FTZ R229, R24, -R226 ;  /* 0x800000e218e57221 */ /* 0x000fe20000010000 */
[C---:B------:R-:W-:Y:S01]  /*e370*/  ISETP.GT.OR P2, PT, R221.reuse, 0x71, !P2 ;  /* 0x00000071dd00780c */ /* 0x040fe20005744670 */
[----:B------:R-:W3:Y:S01]  /*e380*/  SHFL.IDX PT, R24, R224, R231, 0x1f ;  /* 0x00001fe7e0187589 */ /* 0x000ee200000e0000 */
[----:B------:R-:W-:-:S02]  /*e390*/  ISETP.GT.OR P0, PT, R221, 0x78, !P0 ;  /* 0x00000078dd00780c */ /* 0x000fc40004704670 */
[----:B------:R-:W-:Y:S01]  /*e3a0*/  ISETP.GT.OR P1, PT, R221, 0x79, !P1 ;  /* 0x00000079dd00780c */ /* 0x000fe20004f24670 */
[----:B------:R-:W-:Y:S01]  /*e3b0*/  LDS R17, [R17+0x400] ;  /* 0x0004000011117984 */ /* 0x000fe20000000800 */
[----:B-1----:R-:W-:-:S03]  /*e3c0*/  FADD.FTZ R227, R25, -R212 ;  /* 0x800000d419e37221 */ /* 0x002fc60000010000 */
[----:B------:R-:W-:Y:S04]  /*e3d0*/  SHFL.IDX PT, R25, R18, R223, 0x1f ;  /* 0x00001fdf12197589 */ /* 0x000fe800000e0000 */
[----:B------:R-:W1:Y:S01]  /*e3e0*/  SHFL.IDX PT, R223, R224, R232, 0x1f ;  /* 0x00001fe8e0df7589 */ /* 0x000e6200000e0000 */
[----:B------:R-:W-:Y:S01]  /*e3f0*/  FADD.FTZ R212, R27, -R212 ;  /* 0x800000d41bd47221 */ /* 0x000fe20000010000 */
[----:B--2---:R-:W-:Y:S01]  /*e400*/  FFMA.FTZ R216, R216, UR4, -R218 ;  /* 0x00000004d8d87c23 */ /* 0x004fe200080108da */
        /* <DEDUP_REMOVED lines=14> */
[----:B------:R-:W-:-:S03]  /*e4f0*/  VIADD R31, R10, 0x10 ;  /* 0x000000100a1f7836 */ /* 0x000fc60000000000 */
[----:B------:R-:W1:Y:S04]  /*e500*/  SHFL.IDX PT, R29, R224, R29, 0x1f ;  /* 0x00001f1de01d7589 */ /* 0x000e6800000e0000 */
[----:B------:R-:W1:Y:S01]  /*e510*/  SHFL.IDX PT, R31, R18, R31, 0x1f ;  /* 0x00001f1f121f7589 */ /* 0x000e6200000e0000 */
[----:B---3--:R-:W-:Y:S01]  /*e520*/  IADD3 R232, R10, 0x1c, RZ ;  /* 0x0000001c0ae87810 */ /* 0x008fe20007ffe0ff */
[----:B------:R3:W1:Y:S01]  /*e530*/  MUFU.EX2 R24, R26 ;  /* 0x0000001a00187308 */ /* 0x0006620000000800 */
[----:B------:R-:W-:-:S04]  /*e540*/  FFMA.FTZ R219, R219, UR4, -R25 ;  /* 0x00000004dbdb7c23 */ /* 0x000fc80008010819 */
[----:B------:R2:W-:Y:S01]  /*e550*/  SHFL.IDX PT, R232, R224, R232, 0x1f ;  /* 0x00001fe8e0e87589 */ /* 0x0005e200000e0000 */
[----:B---3--:R-:W-:Y:S01]  /*e560*/  FFMA.FTZ R26, R228, UR4, -R25 ;  /* 0x00000004e41a7c23 */ /* 0x008fe20008010819 */
[--C-:B----4-:R-:W-:Y:S01]  /*e570*/  FFMA.FTZ R25, R225, UR4, -R231.reuse ;  /* 0x00000004e1197c23 */ /* 0x110fe200080108e7 */
[----:B------:R-:W-:Y:S01]  /*e580*/  FFMA.FTZ R231, R222, UR4, -R231 ;  /* 0x00000004dee77c23 */ /* 0x000fe200080108e7 */
[--C-:B--2---:R-:W-:Y:S01]  /*e590*/  FADD.FTZ R222, R32, -R28.reuse ;  /* 0x8000001c20de7221 */ /* 0x104fe20000010000 */
[----:B------:R-:W-:Y:S01]  /*e5a0*/  FADD.FTZ R224, R34, -R28 ;  /* 0x8000001c22e07221 */ /* 0x000fe20000010000 */
[--C-:B------:R-:W-:Y:S01]  /*e5b0*/  FFMA.FTZ R28, R220, UR4, -R30.reuse ;  /* 0x00000004dc1c7c23 */ /* 0x100fe2000801081e */
[----:B------:R-:W-:Y:S01]  /*e5c0*/  FFMA.FTZ R30, R217, UR4, -R30 ;  /* 0x00000004d91e7c23 */ /* 0x000fe2000801081e */
[----:B------:R-:W-:Y:S02]  /*e5d0*/  VIADD R32, R10, 0x14 ;  /* 0x000000140a207836 */ /* 0x000fe40000000000 */
[--C-:B-1----:R-:W-:Y:S01]  /*e5e0*/  FADD.FTZ R217, R36, -R29.reuse ;  /* 0x8000001d24d97221 */ /* 0x102fe20000010000 */
[----:B------:R-:W-:Y:S01]  /*e5f0*/  FADD.FTZ R220, R38, -R29 ;  /* 0x8000001d26dc7221 */ /* 0x000fe20000010000 */
[--C-:B------:R-:W-:Y:S01]  /*e600*/  FFMA.FTZ R29, R215, UR4, -R31.reuse ;  /* 0x00000004d71d7c23 */ /* 0x100fe2000801081f */
[----:B------:R-:W-:Y:S01]  /*e610*/  FFMA.FTZ R31, R213, UR4, -R31 ;  /* 0x00000004d51f7c23 */ /* 0x000fe2000801081f */
[----:B------:R-:W-:Y:S01]  /*e620*/  FFMA.FTZ R213, -R19, R19, 1 ;  /* 0x3f80000013d57423 */ /* 0x000fe20000010113 */
[----:B------:R-:W-:Y:S01]  /*e630*/  FMUL.FTZ R229, R214, R229 ;  /* 0x000000e5d6e57220 */ /* 0x000fe20000410000 */
[----:B------:R-:W1:Y:S01]  /*e640*/  SHFL.IDX PT, R32, R18, R32, 0x1f ;  /* 0x00001f2012207589 */ /* 0x000e6200000e0000 */
[----:B------:R-:W-:-:S02]  /*e650*/  IADD3 R34, R10, 0x18, RZ ;  /* 0x000000180a227810 */ /* 0x000fc40007ffe0ff */
[----:B------:R-:W-:Y:S01]  /*e660*/  FMUL.FTZ R213, R213, R229 ;  /* 0x000000e5d5d57220 */ /* 0x000fe20000410000 */
[C---:B------:R-:W-:Y:S02]  /*e670*/  VIADD R229, R10.reuse, 0x1c ;  /* 0x0000001c0ae57836 */ /* 0x040fe40000000000 */
[--C-:B------:R-:W-:Y:S02]  /*e680*/  FADD.FTZ R225, R33, -R27.reuse ;  /* 0x8000001b21e17221 */ /* 0x100fe40000010000 */
[----:B------:R-:W2:Y:S04]  /*e690*/  SHFL.IDX PT, R33, R18, R34, 0x1f ;  /* 0x00001f2212217589 */ /* 0x000ea800000e0000 */
[----:B------:R-:W3:Y:S01]  /*e6a0*/  SHFL.IDX PT, R34, R18, R229, 0x1f ;  /* 0x00001fe512227589 */ /* 0x000ee200000e0000 */
[----:B------:R-:W-:Y:S01]  /*e6b0*/  FADD.FTZ R228, R35, -R27 ;  /* 0x8000001b23e47221 */ /* 0x000fe20000010000 */
[----:B------:R-:W-:-:S02]  /*e6c0*/  VIADD R215, R10, 0x4 ;  /* 0x000000040ad77836 */ /* 0x000fc40000000000 */
[----:B------:R-:W4:Y:S01]  /*e6d0*/  SHFL.IDX PT, R35, R12, R10, 0x1f ;  /* 0x00001f0a0c237589 */ /* 0x000f2200000e0000 */
[----:B------:R2:W-:Y:S01]  /*e6e0*/  MUFU.EX2 R19, R31 ;  /* 0x0000001f00137308 */ /* 0x0005e20000000800 */
[--C-:B-1----:R-:W-:Y:S01]  /*e6f0*/  FFMA.FTZ R211, R211, UR4, -R32.reuse ;  /* 0x00000004d3d37c23 */ /* 0x102fe20008010820 */
[----:B------:R-:W-:Y:S01]  /*e700*/  FFMA.FTZ R32, R210, UR4, -R32 ;  /* 0x00000004d2207c23 */ /* 0x000fe20008010820 */
[----:B------:R-:W-:-:S05]  /*e710*/  FFMA.FTZ R210, -R20, R20, 1 ;  /* 0x3f80000014d27423 */ /* 0x000fca0000010114 */
[----:B------:R1:W-:Y:S01]  /*e720*/  MUFU.EX2 R20, R32 ;  /* 0x0000002000147308 */ /* 0x0003e20000000800 */
[--C-:B--2---:R-:W-:Y:S01]  /*e730*/  FFMA.FTZ R31, R208, UR4, -R33.reuse ;  /* 0x00000004d01f7c23 */ /* 0x104fe20008010821 */
[----:B-1----:R-:W-:Y:S01]  /*e740*/  FFMA.FTZ R32, R209, UR4, -R33 ;  /* 0x00000004d1207c23 */ /* 0x002fe20008010821 */
[----:B---3--:R-:W-:-:S05]  /*e750*/  FFMA.FTZ R33, R206, UR4, -R34 ;  /* 0x00000004ce217c23 */ /* 0x008fca0008010822 */
[----:B------:R-:W1:Y:S01]  /*e760*/  MUFU.EX2 R219, R219 ;  /* 0x000000db00db7308 */ /* 0x000e620000000800 */
[----:B------:R-:W2:Y:S01]  /*e770*/  SHFL.IDX PT, R206, R12, R215, 0x1f ;  /* 0x00001fd70cce7589 */ /* 0x000ea200000e0000 */
[----:B------:R-:W-:Y:S01]  /*e780*/  FMUL.FTZ R226, R24, R226 ;  /* 0x000000e218e27220 */ /* 0x000fe20000410000 */
[----:B------:R-:W-:Y:S01]  /*e790*/  FFMA.FTZ R208, -R230, R230, 1 ;  /* 0x3f800000e6d07423 */ /* 0x000fe200000101e6 */
[--C-:B----4-:R-:W-:Y:S01]  /*e7a0*/  FFMA.FTZ R204, R204, UR4, -R35.reuse ;  /* 0x00000004cccc7c23 */ /* 0x110fe20008010823 */
[----:B------:R-:W-:Y:S01]  /*e7b0*/  FFMA.FTZ R36, R205, UR4, -R35 ;  /* 0x00000004cd247c23 */ /* 0x000fe20008010823 */
[----:B------:R-:W-:Y:S01]  /*e7c0*/  FMUL.FTZ R210, R210, R226 ;  /* 0x000000e2d2d27220 */ /* 0x000fe20000410000 */
[C---:B------:R-:W-:Y:S01]  /*e7d0*/  IADD3 R209, R10.reuse, 0x8, RZ ;  /* 0x000000080ad17810 */ /* 0x040fe20007ffe0ff */
[----:B------:R3:W-:Y:S01]  /*e7e0*/  MUFU.EX2 R18, R211 ;  /* 0x000000d300127308 */ /* 0x0007e20000000800 */
[C---:B------:R-:W-:Y:S02]  /*e7f0*/  VIADD R226, R10.reuse, 0xc ;  /* 0x0000000c0ae27836 */ /* 0x040fe40000000000 */
[----:B------:R-:W-:-:S02]  /*e800*/  VIADD R230, R10, 0x18 ;  /* 0x000000180ae67836 */ /* 0x000fc40000000000 */
[----:B-1----:R-:W-:Y:S01]  /*e810*/  FMUL.FTZ R227, R219, R227 ;  /* 0x000000e3dbe37220 */ /* 0x002fe20000410000 */
[----:B---3--:R-:W-:Y:S02]  /*e820*/  VIADD R211, R10, 0x10 ;  /* 0x000000100ad37836 */ /* 0x008fe40000000000 */
[----:B------:R2:W-:Y:S01]  /*e830*/  MUFU.EX2 R35, R204 ;  /* 0x000000cc00237308 */ /* 0x0005e20000000800 */
[----:B------:R-:W-:Y:S01]  /*e840*/  FMUL.FTZ R208, R208, R227 ;  /* 0x000000e3d0d07220 */ /* 0x000fe20000410000 */
[----:B------:R-:W-:Y:S01]  /*e850*/  IADD3 R227, R10, 0x14, RZ ;  /* 0x000000140ae37810 */ /* 0x000fe20007ffe0ff */
[----:B------:R-:W-:-:S05]  /*e860*/  FFMA.FTZ R34, R207, UR4, -R34 ;  /* 0x00000004cf227c23 */ /* 0x000fca0008010822 */
[----:B------:R1:W-:Y:S01]  /*e870*/  MUFU.EX2 R27, R231 ;  /* 0x000000e7001b7308 */ /* 0x0003e20000000800 */
[--C-:B--2---:R-:W-:Y:S01]  /*e880*/  FFMA.FTZ R204, R122, UR4, -R206.reuse ;  /* 0x000000047acc7c23 */ /* 0x104fe200080108ce */
[----:B------:R-:W-:Y:S01]  /*e890*/  FFMA.FTZ R206, R124, UR4, -R206 ;  /* 0x000000047cce7c23 */ /* 0x000fe200080108ce */
[----:B------:R-:W-:Y:S04]  /*e8a0*/  SHFL.IDX PT, R207, R12, R209, 0x1f ;  /* 0x00001fd10ccf7589 */ /* 0x000fe800000e0000 */
[----:B------:R-:W-:Y:S01]  /*e8b0*/  SHFL.IDX PT, R38, R12, R227, 0x1f ;  /* 0x00001fe30c267589 */ /* 0x000fe200000e0000 */
[--C-:B-1----:R-:W-:Y:S01]  /*e8c0*/  FADD.FTZ R231, R37, -R232.reuse ;  /* 0x800000e825e77221 */ /* 0x102fe20000010000 */
[----:B------:R-:W-:Y:S02]  /*e8d0*/  FADD.FTZ R232, R39, -R232 ;  /* 0x800000e827e87221 */ /* 0x000fe40000010000 */
[----:B------:R-:W-:Y:S04]  /*e8e0*/  SHFL.IDX PT, R37, R12, R226, 0x1f ;  /* 0x00001fe20c257589 */ /* 0x000fe800000e0000 */
[----:B------:R-:W-:Y:S04]  /*e8f0*/  SHFL.IDX PT, R39, R12, R211, 0x1f ;  /* 0x00001fd30c277589 */ /* 0x000fe800000e0000 */
[----:B------:R-:W1:Y:S04]  /*e900*/  SHFL.IDX PT, R122, R12, R230, 0x1f ;  /* 0x00001fe60c7a7589 */ /* 0x000e6800000e0000 */
[----:B------:R2:W3:Y:S02]  /*e910*/  SHFL.IDX PT, R124, R12, R229, 0x1f ;  /* 0x00001fe50c7c7589 */ /* 0x0004e400000e0000 */
[----:B--2---:R2:W-:Y:S02]  /*e920*/  MUFU.EX2 R12, R204 ;  /* 0x000000cc000c7308 */ /* 0x0045e40000000800 */
[----:B--2---:R-:W2:Y:S01]  /*e930*/  SHFL.IDX PT, R204, R11, R215, 0x1f ;  /* 0x00001fd70bcc7589 */ /* 0x004ea200000e0000 */
[--C-:B-1----:R-:W-:Y:S01]  /*e940*/  FFMA.FTZ R112, R112, UR4, -R122.reuse ;  /* 0x0000000470707c23 */ /* 0x102fe2000801087a */
[----:B------:R-:W-:-:S02]  /*e950*/  FFMA.FTZ R107, R107, UR4, -R122 ;  /* 0x000000046b6b7c23 */ /* 0x000fc4000801087a */
[----:B------:R-:W1:Y:S01]  /*e960*/  SHFL.IDX PT, R205, R11, R10, 0x1f ;  /* 0x00001f0a0bcd7589 */ /* 0x000e6200000e0000 */
[----:B---3--:R-:W-:-:S03]  /*e970*/  FFMA.FTZ R122, R97, UR4, -R124 ;  /* 0x00000004617a7c23 */ /* 0x008fc6000801087c */
[----:B------:R-:W3:Y:S01]  /*e980*/  SHFL.IDX PT, R97, R11, R211, 0x1f ;  /* 0x00001fd30b617589 */ /* 0x000ee200000e0000 */
[--C-:B------:R-:W-:Y:S01]  /*e990*/  FFMA.FTZ R123, R123, UR4, -R207.reuse ;  /* 0x000000047b7b7c23 */ /* 0x100fe200080108cf */
[----:B------:R-:W-:Y:S02]  /*e9a0*/  FFMA.FTZ R125, R125, UR4, -R207 ;  /* 0x000000047d7d7c23 */ /* 0x000fe400080108cf */
[----:B------:R-:W-:Y:S01]  /*e9b0*/  SHFL.IDX PT, R207, R11, R209, 0x1f ;  /* 0x00001fd10bcf7589 */ /* 0x000fe200000e0000 */
[--C-:B--2---:R-:W-:Y:S01]  /*e9c0*/  FFMA.FTZ R119, R119, UR4, -R204.reuse ;  /* 0x0000000477777c23 */ /* 0x104fe200080108cc */
[----:B------:R-:W-:Y:S02]  /*e9d0*/  FFMA.FTZ R204, R98, UR4, -R204 ;  /* 0x0000000462cc7c23 */ /* 0x000fe400080108cc */
[----:B------:R-:W2:Y:S01]  /*e9e0*/  SHFL.IDX PT, R98, R11, R230, 0x1f ;  /* 0x00001fe60b627589 */ /* 0x000ea200000e0000 */
[--C-:B------:R-:W-:Y:S01]  /*e9f0*/  FFMA.FTZ R120, R120, UR4, -R37.reuse ;  /* 0x0000000478787c23 */ /* 0x100fe20008010825 */
[----:B------:R-:W-:Y:S01]  /*ea00*/  FFMA.FTZ R121, R121, UR4, -R37 ;  /* 0x0000000479797c23 */ /* 0x000fe20008010825 */
[--C-:B------:R-:W-:Y:S01]  /*ea10*/  FFMA.FTZ R109, R109, UR4, -R38.reuse ;  /* 0x000000046d6d7c23 */ /* 0x100fe20008010826 */
[----:B------:R4:W-:Y:S01]  /*ea20*/  MUFU.EX2 R37, R206 ;  /* 0x000000ce00257308 */ /* 0x0009e20000000800 */
[--C-:B------:R-:W-:Y:S01]  /*ea30*/  FFMA.FTZ R103, R103, UR4, -R39.reuse ;  /* 0x0000000467677c23 */ /* 0x100fe20008010827 */
[----:B------:R-:W-:Y:S01]  /*ea40*/  FFMA.FTZ R114, R114, UR4, -R39 ;  /* 0x0000000472727c23 */ /* 0x000fe20008010827 */
[--C-:B-1----:R-:W-:Y:S01]  /*ea50*/  FFMA.FTZ R117, R117, UR4, -R205.reuse ;  /* 0x0000000475757c23 */ /* 0x102fe200080108cd */
[----:B------:R-:W-:Y:S01]  /*ea60*/  FFMA.FTZ R106, R106, UR4, -R205 ;  /* 0x000000046a6a7c23 */ /* 0x000fe200080108cd */
[----:B----4-:R-:W-:-:S03]  /*ea70*/  FFMA.FTZ R206, R94, UR4, -R38 ;  /* 0x000000045ece7c23 */ /* 0x010fc60008010826 */
[----:B------:R1:W-:Y:S01]  /*ea80*/  MUFU.EX2 R38, R123 ;  /* 0x0000007b00267308 */ /* 0x0003e20000000800 */
[----:B------:R-:W-:Y:S01]  /*ea90*/  SHFL.IDX PT, R205, R11, R229, 0x1f ;  /* 0x00001fe50bcd7589 */ /* 0x000fe200000e0000 */
[--C-:B---3--:R-:W-:Y:S01]  /*eaa0*/  FFMA.FTZ R101, R101, UR4, -R97.reuse ;  /* 0x0000000465657c23 */ /* 0x108fe20008010861 */
[----:B------:R-:W-:Y:S02]  /*eab0*/  FFMA.FTZ R100, R100, UR4, -R97 ;  /* 0x0000000464647c23 */ /* 0x000fe40008010861 */
[----:B-1----:R-:W1:Y:S03]  /*eac0*/  SHFL.IDX PT, R123, R11, R226, 0x1f ;  /* 0x00001fe20b7b7589 */ /* 0x002e6600000e0000 */
[----:B------:R3:W-:Y:S02]  /*ead0*/  MUFU.EX2 R39, R125 ;  /* 0x0000007d00277308 */ /* 0x0007e40000000800 */
[----:B---3--:R3:W-:Y:S06]  /*eae0*/  SHFL.IDX PT, R125, R11, R227, 0x1f ;  /* 0x00001fe30b7d7589 */ /* 0x0087ec00000e0000 */
[----:B------:R2:W-:Y:S08]  /*eaf0*/  MUFU.EX2 R97, R114 ;  /* 0x0000007200617308 */ /* 0x0005f00000000800 */
[----:B---3--:R3:W-:Y:S01]  /*eb00*/  MUFU.EX2 R11, R121 ;  /* 0x00000079000b7308 */ /* 0x0087e20000000800 */
[----:B--2---:R-:W-:Y:S01]  /*eb10*/  FFMA.FTZ R114, R95, UR4, -R98 ;  /* 0x000000045f727c23 */ /* 0x004fe20008010862 */
[----:B---3--:R-:W2:Y:S06]  /*eb20*/  SHFL.IDX PT, R121, R14, R215, 0x1f ;  /* 0x00001fd70e797589 */ /* 0x008eac00000e0000 */
[----:B------:R3:W-:Y:S01]  /*eb30*/  MUFU.EX2 R95, R109 ;  /* 0x0000006d005f7308 */ /* 0x0007e20000000800 */
[----:B------:R-:W-:-:S07]  /*eb40*/  FFMA.FTZ R124, R96, UR4, -R124 ;  /* 0x00000004607c7c23 */ /* 0x000fce000801087c */
[----:B------:R4:W-:Y:S01]  /*eb50*/  MUFU.EX2 R94, R120 ;  /* 0x00000078005e7308 */ /* 0x0009e20000000800 */
[----:B---3--:R-:W3:Y:S01]  /*eb60*/  SHFL.IDX PT, R109, R14, R211, 0x1f ;  /* 0x00001fd30e6d7589 */ /* 0x008ee200000e0000 */
[----:B----4-:R-:W-:-:S03]  /*eb70*/  FFMA.FTZ R120, R99, UR4, -R207 ;  /* 0x0000000463787c23 */ /* 0x010fc600080108cf */
[----:B------:R-:W4:Y:S03]  /*eb80*/  SHFL.IDX PT, R99, R14, R10, 0x1f ;  /* 0x00001f0a0e637589 */ /* 0x000f2600000e0000 */
[----:B------:R-:W3:Y:S01]  /*eb90*/  MUFU.EX2 R25, R25 ;  /* 0x0000001900197308 */ /* 0x000ee20000000800 */
[----:B-1----:R-:W-:-:S07]  /*eba0*/  FFMA.FTZ R105, R105, UR4, -R123 ;  /* 0x0000000469697c23 */ /* 0x002fce000801087b */
[----:B------:R1:W-:Y:S01]  /*ebb0*/  MUFU.EX2 R96, R103 ;  /* 0x0000006700607308 */ /* 0x0003e20000000800 */
[----:B------:R-:W-:Y:S01]  /*ebc0*/  FFMA.FTZ R104, R104, UR4, -R123 ;  /* 0x0000000468687c23 */ /* 0x000fe2000801087b */
[----:B-1----:R-:W1:Y:S04]  /*ebd0*/  SHFL.IDX PT, R103, R14, R226, 0x1f ;  /* 0x00001fe20e677589 */ /* 0x002e6800000e0000 */
[----:B------:R-:W1:Y:S01]  /*ebe0*/  SHFL.IDX PT, R123, R14, R209, 0x1f ;  /* 0x00001fd10e7b7589 */ /* 0x000e6200000e0000 */
[--C-:B--2---:R-:W-:Y:S01]  /*ebf0*/  FFMA.FTZ R108, R108, UR4, -R121.reuse ;  /* 0x000000046c6c7c23 */ /* 0x104fe20008010879 */
[----:B------:R-:W-:Y:S02]  /*ec00*/  FFMA.FTZ R138, R138, UR4, -R121 ;  /* 0x000000048a8a7c23 */ /* 0x000fe40008010879 */
[----:B------:R-:W2:Y:S01]  /*ec10*/  SHFL.IDX PT, R121, R14, R227, 0x1f ;  /* 0x00001fe30e797589 */ /* 0x000ea200000e0000 */
        /* <DEDUP_REMOVED lines=13> */
[----:B---3--:R-:W3:Y:S01]  /*ecf0*/  SHFL.IDX PT, R112, R14, R230, 0x1f ;  /* 0x00001fe60e707589 */ /* 0x008ee200000e0000 */
[----:B------:R-:W4:Y:S01]  /*ed00*/  MUFU.TANH R132, R132 ;  /* 0x0000008400847308 */ /* 0x000f220000002400 */
[--C-:B-1----:R-:W-:Y:S01]  /*ed10*/  FFMA.FTZ R126, R126, UR4, -R103.reuse ;  /* 0x000000047e7e7c23 */ /* 0x102fe20008010867 */
[----:B------:R-:W-:-:S02]  /*ed20*/  FFMA.FTZ R139, R139, UR4, -R103 ;  /* 0x000000048b8b7c23 */ /* 0x000fc40008010867 */
[----:B------:R-:W1:Y:S04]  /*ed30*/  SHFL.IDX PT, R103, R14, R229, 0x1f ;  /* 0x00001fe50e677589 */ /* 0x000e6800000e0000 */
[----:B------:R-:W3:Y:S01]  /*ed40*/  MUFU.TANH R134, R134 ;  /* 0x0000008600867308 */ /* 0x000ee20000002400 */
[--C-:B------:R-:W-:Y:S01]  /*ed50*/  FFMA.FTZ R127, R127, UR4, -R123.reuse ;  /* 0x000000047f7f7c23 */ /* 0x100fe2000801087b */
        /* <DEDUP_REMOVED lines=9> */
[----:B--2---:R-:W-:-:S07]  /*edf0*/  FFMA.FTZ R123, R123, UR4, -R121 ;  /* 0x000000047b7b7c23 */ /* 0x004fce0008010879 */
[----:B------:R-:W2:Y:S01]  /*ee00*/  MUFU.EX2 R32, R32 ;  /* 0x0000002000207308 */ /* 0x000ea20000000800 */
[--C-:B------:R-:W-:Y:S01]  /*ee10*/  FFMA.FTZ R110, R110, UR4, -R205.reuse ;  /* 0x000000046e6e7c23 */ /* 0x100fe200080108cd */
[----:B------:R-:W-:Y:S01]  /*ee20*/  FFMA.FTZ R118, R118, UR4, -R205 ;  /* 0x0000000476767c23 */ /* 0x000fe200080108cd */
[----:B------:R-:W-:-:S05]  /*ee30*/  FFMA.FTZ R121, R125, UR4, -R121 ;  /* 0x000000047d797c23 */ /* 0x000fca0008010879 */
[----:B------:R-:W2:Y:S01]  /*ee40*/  MUFU.EX2 R31, R31 ;  /* 0x0000001f001f7308 */ /* 0x000ea20000000800 */
[----:B----4-:R-:W-:Y:S01]  /*ee50*/  FSEL R125, R132, -INF , !P5 ;  /* 0xff800000847d7808 */ /* 0x010fe20006800000 */
[----:B------:R-:W-:Y:S01]  /*ee60*/  FMUL.FTZ R218, R27, R218 ;  /* 0x000000da1bda7220 */ /* 0x000fe20000410000 */
[----:B---3--:R-:W-:Y:S01]  /*ee70*/  FSEL R205, R134, -INF , !P0 ;  /* 0xff80000086cd7808 */ /* 0x008fe20004000000 */
[----:B------:R-:W-:Y:S01]  /*ee80*/  FFMA.FTZ R235, -R235, R235, 1 ;  /* 0x3f800000ebeb7423 */ /* 0x000fe200000101eb */
[----:B------:R-:W-:Y:S01]  /*ee90*/  FFMA.FTZ R116, R116, UR4, -R98 ;  /* 0x0000000474747c23 */ /* 0x000fe20008010862 */
[----:B------:R-:W-:Y:S01]  /*eea0*/  FFMA.FTZ R111, R111, UR4, -R207 ;  /* 0x000000046f6f7c23 */ /* 0x000fe200080108cf */
[--C-:B------:R-:W-:Y:S01]  /*eeb0*/  FFMA.FTZ R125, R125, UR4, -R112.reuse ;  /* 0x000000047d7d7c23 */ /* 0x100fe20008010870 */
[----:B------:R-:W3:Y:S01]  /*eec0*/  MUFU.EX2 R26, R26 ;  /* 0x0000001a001a7308 */ /* 0x000ee20000000800 */
[----:B------:R-:W-:Y:S01]  /*eed0*/  FFMA.FTZ R205, R205, UR4, -R112 ;  /* 0x00000004cdcd7c23 */ /* 0x000fe20008010870 */
[----:B-1----:R-:W-:Y:S01]  /*eee0*/  FSEL R207, R135, -INF , !P1 ;  /* 0xff80000087cf7808 */ /* 0x002fe20004800000 */
[----:B------:R-:W-:Y:S01]  /*eef0*/  FMUL.FTZ R112, R235, R218 ;  /* 0x000000daeb707220 */ /* 0x000fe20000410000 */
[----:B------:R-:W-:Y:S01]  /*ef00*/  FMUL.FTZ R221, R28, R221 ;  /* 0x000000dd1cdd7220 */ /* 0x000fe20000410000 */
[----:B------:R-:W-:Y:S01]  /*ef10*/  FFMA.FTZ R209, -R233, R233, 1 ;  /* 0x3f800000e9d17423 */ /* 0x000fe200000101e9 */
[----:B------:R-:W-:-:S02]  /*ef20*/  FFMA.FTZ R211, -R234, R234, 1 ;  /* 0x3f800000ead37423 */ /* 0x000fc400000101ea */
[----:B------:R1:W-:Y:S01]  /*ef30*/  MUFU.EX2 R98, R206 ;  /* 0x000000ce00627308 */ /* 0x0003e20000000800 */
[----:B------:R-:W-:Y:S01]  /*ef40*/  FMUL.FTZ R222, R29, R222 ;  /* 0x000000de1dde7220 */ /* 0x000fe20000410000 */
[--C-:B------:R-:W-:Y:S01]  /*ef50*/  FADD.FTZ R40, R40, -R216.reuse ;  /* 0x800000d828287221 */ /* 0x100fe20000010000 */
[----:B------:R-:W-:Y:S01]  /*ef60*/  FADD.FTZ R42, R42, -R216 ;  /* 0x800000d82a2a7221 */ /* 0x000fe20000010000 */
[----:B------:R-:W-:Y:S01]  /*ef70*/  FFMA.FTZ R236, -R236, R236, 1 ;  /* 0x3f800000ecec7423 */ /* 0x000fe200000101ec */
[----:B------:R-:W4:Y:S01]  /*ef80*/  SHFL.IDX PT, R218, R17, R215, 0x1f ;  /* 0x00001fd711da7589 */ /* 0x000f2200000e0000 */
[C---:B------:R-:W-:Y:S01]  /*ef90*/  VIADD R234, R10.reuse, 0x8 ;  /* 0x000000080aea7836 */ /* 0x040fe20000000000 */
[----:B------:R-:W-:Y:S02]  /*efa0*/  IADD3 R233, R10, 0xc, RZ ;  /* 0x0000000c0ae97810 */ /* 0x000fe40007ffe0ff */
[----:B-1----:R-:W-:Y:S01]  /*efb0*/  FSEL R206, R133, -INF , !P4 ;  /* 0xff80000085ce7808 */ /* 0x002fe20006000000 */
[----:B------:R-:W1:Y:S01]  /*efc0*/  MUFU.EX2 R30, R30 ;  /* 0x0000001e001e7308 */ /* 0x000e620000000800 */
[----:B------:R1:W-:Y:S01]  /*efd0*/  LDS R216, [R13+0x400] ;  /* 0x000400000dd87984 */ /* 0x0003e20000000800 */
[----:B--2---:R-:W-:Y:S01]  /*efe0*/  FMUL.FTZ R226, R32, R220 ;  /* 0x000000dc20e27220 */ /* 0x004fe20000410000 */
[--C-:B------:R-:W-:Y:S01]  /*eff0*/  FFMA.FTZ R207, R207, UR4, -R103.reuse ;  /* 0x00000004cfcf7c23 */ /* 0x100fe20008010867 */
[----:B------:R-:W-:Y:S01]  /*f000*/  FFMA.FTZ R206, R206, UR4, -R103 ;  /* 0x00000004cece7c23 */ /* 0x000fe20008010867 */
[----:B------:R-:W-:Y:S01]  /*f010*/  FMUL.FTZ R209, R209, R222 ;  /* 0x000000ded1d17220 */ /* 0x000fe20000410000 */
[----:B------:R-:W2:Y:S01]  /*f020*/  SHFL.IDX PT, R220, R17, R229, 0x1f ;  /* 0x00001fe511dc7589 */ /* 0x000ea200000e0000 */
[----:B------:R-:W-:Y:S01]  /*f030*/  FMUL.FTZ R103, R236, R221 ;  /* 0x000000ddec677220 */ /* 0x000fe20000410000 */
[----:B------:R-:W-:-:S02]  /*f040*/  FMUL.FTZ R222, R31, R217 ;  /* 0x000000d91fde7220 */ /* 0x000fc40000410000 */
[----:B------:R-:W2:Y:S04]  /*f050*/  SHFL.IDX PT, R221, R17, R234, 0x1f ;  /* 0x00001fea11dd7589 */ /* 0x000ea800000e0000 */
[----:B------:R-:W2:Y:S01]  /*f060*/  SHFL.IDX PT, R217, R17, R233, 0x1f ;  /* 0x00001fe911d97589 */ /* 0x000ea200000e0000 */
[----:B------:R-:W2:Y:S01]  /*f070*/  MUFU.EX2 R36, R36 ;  /* 0x0000002400247308 */ /* 0x000ea20000000800 */
[----:B------:R-:W-:Y:S01]  /*f080*/  FFMA.FTZ R14, -R200, R200, 1 ;  /* 0x3f800000c80e7423 */ /* 0x000fe200000101c8 */
[----:B---3--:R-:W-:Y:S01]  /*f090*/  FMUL.FTZ R212, R26, R212 ;  /* 0x000000d41ad47220 */ /* 0x008fe20000410000 */
[----:B-1----:R-:W-:Y:S01]  /*f0a0*/  FMUL.FTZ R223, R30, R223 ;  /* 0x000000df1edf7220 */ /* 0x002fe20000410000 */
[----:B------:R-:W-:Y:S02]  /*f0b0*/  VIADD R235, R10, 0x10 ;  /* 0x000000100aeb7836 */ /* 0x000fe40000000000 */
[----:B------:R-:W-:Y:S01]  /*f0c0*/  FMUL.FTZ R224, R19, R224 ;  /* 0x000000e013e07220 */ /* 0x000fe20000410000 */
[----:B------:R-:W-:Y:S01]  /*f0d0*/  FMUL.FTZ R14, R14, R212 ;  /* 0x000000d40e0e7220 */ /* 0x000fe20000410000 */
[----:B------:R-:W-:Y:S01]  /*f0e0*/  FFMA.FTZ R212, -R21, R21, 1 ;  /* 0x3f80000015d47423 */ /* 0x000fe20000010115 */
[----:B------:R-:W-:Y:S01]  /*f0f0*/  FFMA.FTZ R21, -R22, R22, 1 ;  /* 0x3f80000016157423 */ /* 0x000fe20000010116 */
[----:B------:R-:W-:Y:S01]  /*f100*/  FMUL.FTZ R22, R18, R225 ;  /* 0x000000e112167220 */ /* 0x000fe20000410000 */
[----:B------:R-:W-:Y:S01]  /*f110*/  FMUL.FTZ R211, R211, R223 ;  /* 0x000000dfd3d37220 */ /* 0x000fe20000410000 */
[----:B------:R-:W-:Y:S01]  /*f120*/  FFMA.FTZ R13, -R171, R171, 1 ;  /* 0x3f800000ab0d7423 */ /* 0x000fe200000101ab */
[----:B------:R-:W1:Y:S01]  /*f130*/  SHFL.IDX PT, R223, R17, R235, 0x1f ;  /* 0x00001feb11df7589 */ /* 0x000e6200000e0000 */
[----:B------:R-:W-:Y:S01]  /*f140*/  FMUL.FTZ R40, R35, R40 ;  /* 0x0000002823287220 */ /* 0x000fe20000410000 */
[--C-:B----4-:R-:W-:Y:S01]  /*f150*/  FADD.FTZ R41, R41, -R218.reuse ;  /* 0x800000da29297221 */ /* 0x110fe20000010000 */
[----:B------:R-:W-:Y:S01]  /*f160*/  FMUL.FTZ R21, R21, R224 ;  /* 0x000000e015157220 */ /* 0x000fe20000410000 */
[----:B------:R-:W-:Y:S01]  /*f170*/  FMUL.FTZ R22, R212, R22 ;  /* 0x00000016d4167220 */ /* 0x000fe20000410000 */
[----:B------:R-:W-:Y:S01]  /*f180*/  FFMA.FTZ R212, -R23, R23, 1 ;  /* 0x3f80000017d47423 */ /* 0x000fe20000010117 */
[----:B------:R-:W3:Y:S01]  /*f190*/  SHFL.IDX PT, R224, R17, R227, 0x1f ;  /* 0x00001fe311e07589 */ /* 0x000ee200000e0000 */
[----:B------:R-:W-:Y:S01]  /*f1a0*/  FADD.FTZ R43, R43, -R218 ;  /* 0x800000da2b2b7221 */ /* 0x000fe20000010000 */
[--C-:B--2---:R-:W-:Y:S01]  /*f1b0*/  FADD.FTZ R53, R53, -R220.reuse ;  /* 0x800000dc35357221 */ /* 0x104fe20000010000 */
[----:B------:R-:W-:Y:S01]  /*f1c0*/  FADD.FTZ R55, R55, -R220 ;  /* 0x800000dc37377221 */ /* 0x000fe20000010000 */
[----:B------:R-:W-:Y:S01]  /*f1d0*/  FMUL.FTZ R13, R13, R40 ;  /* 0x000000280d0d7220 */ /* 0x000fe20000410000 */
[----:B------:R-:W-:Y:S01]  /*f1e0*/  FFMA.FTZ R218, -R169, R169, 1 ;  /* 0x3f800000a9da7423 */ /* 0x000fe200000101a9 */
[----:B------:R-:W-:Y:S01]  /*f1f0*/  FMUL.FTZ R42, R36, R42 ;  /* 0x0000002a242a7220 */ /* 0x000fe20000410000 */
[----:B------:R-:W-:Y:S01]  /*f200*/  FFMA.FTZ R40, -R170, R170, 1 ;  /* 0x3f800000aa287423 */ /* 0x000fe200000101aa */
[----:B------:R-:W-:Y:S01]  /*f210*/  FMUL.FTZ R220, R12, R41 ;  /* 0x000000290cdc7220 */ /* 0x000fe20000410000 */
[----:B------:R-:W-:Y:S01]  /*f220*/  FADD.FTZ R44, R44, -R221 ;  /* 0x800000dd2c2c7221 */ /* 0x000fe20000010000 */
        /* <DEDUP_REMOVED lines=8> */
[----:B------:R-:W2:Y:S01]  /*f2b0*/  SHFL.IDX PT, R222, R17, R230, 0x1f ;  /* 0x00001fe611de7589 */ /* 0x000ea200000e0000 */
        /* <DEDUP_REMOVED lines=10> */
[----:B------:R-:W-:-:S02]  /*f360*/  VIADD R228, R10, 0x4 ;  /* 0x000000040ae47836 */ /* 0x000fc40000000000 */
[----:B------:R-:W-:Y:S01]  /*f370*/  FMUL.FTZ R45, R40, R44 ;  /* 0x0000002c282d7220 */ /* 0x000fe20000410000 */
[----:B------:R-:W-:Y:S01]  /*f380*/  FMUL.FTZ R44, R89, R46 ;  /* 0x0000002e592c7220 */ /* 0x000fe20000410000 */
[----:B------:R-:W-:Y:S01]  /*f390*/  FMUL.FTZ R46, R88, R217 ;  /* 0x000000d9582e7220 */ /* 0x000fe20000410000 */
[----:B------:R-:W-:Y:S01]  /*f3a0*/  FFMA.FTZ R90, -R90, R90, 1 ;  /* 0x3f8000005a5a7423 */ /* 0x000fe2000001015a */
[----:B------:R-:W4:Y:S01]  /*f3b0*/  SHFL.IDX PT, R88, R216, R228, 0x1f ;  /* 0x00001fe4d8587589 */ /* 0x000f2200000e0000 */
[--C-:B-1----:R-:W-:Y:S01]  /*f3c0*/  FADD.FTZ R48, R48, -R223.reuse ;  /* 0x800000df30307221 */ /* 0x102fe20000010000 */
[----:B------:R-:W-:Y:S01]  /*f3d0*/  FADD.FTZ R50, R50, -R223 ;  /* 0x800000df32327221 */ /* 0x000fe20000010000 */
[--C-:B---3--:R-:W-:Y:S01]  /*f3e0*/  FADD.FTZ R49, R49, -R224.reuse ;  /* 0x800000e031317221 */ /* 0x108fe20000010000 */
        /* <DEDUP_REMOVED lines=9> */
[----:B--2---:R-:W-:Y:S01]  /*f480*/  FADD.FTZ R52, R52, -R222 ;  /* 0x800000de34347221 */ /* 0x004fe20000010000 */
[----:B------:R-:W-:Y:S01]  /*f490*/  FMUL.FTZ R48, R91, R48 ;  /* 0x000000305b307220 */ /* 0x000fe20000410000 */
[----:B------:R-:W-:Y:S01]  /*f4a0*/  FFMA.FTZ R90, -R166, R166, 1 ;  /* 0x3f800000a65a7423 */ /* 0x000fe200000101a6 */
[----:B------:R-:W-:Y:S01]  /*f4b0*/  FMUL.FTZ R47, R93, R40 ;  /* 0x000000285d2f7220 */ /* 0x000fe20000410000 */
[----:B------:R-:W-:Y:S01]  /*f4c0*/  FMUL.FTZ R91, R98, R51 ;  /* 0x00000033625b7220 */ /* 0x000fe20000410000 */
[----:B------:R-:W1:Y:S01]  /*f4d0*/  SHFL.IDX PT, R40, R216, R234, 0x1f ;  /* 0x00001fead8287589 */ /* 0x000e6200000e0000 */
[----:B------:R-:W-:Y:S01]  /*f4e0*/  FMUL.FTZ R49, R92, R49 ;  /* 0x000000315c317220 */ /* 0x000fe20000410000 */
[----:B------:R-:W-:-:S02]  /*f4f0*/  FMUL.FTZ R93, R99, R52 ;  /* 0x00000034635d7220 */ /* 0x000fc40000410000 */
[----:B------:R-:W2:Y:S01]  /*f500*/  SHFL.IDX PT, R89, R216, R10, 0x1f ;  /* 0x00001f0ad8597589 */ /* 0x000ea200000e0000 */
[----:B------:R-:W-:-:S03]  /*f510*/  FMUL.FTZ R52, R90, R91 ;  /* 0x0000005b5a347220 */ /* 0x000fc60000410000 */
[----:B------:R-:W3:Y:S01]  /*f520*/  SHFL.IDX PT, R92, R216, R233, 0x1f ;  /* 0x00001fe9d85c7589 */ /* 0x000ee200000e0000 */
[----:B------:R-:W-:-:S03]  /*f530*/  FFMA.FTZ R51, -R165, R165, 1 ;  /* 0x3f800000a5337423 */ /* 0x000fc600000101a5 */
[----:B------:R-:W3:Y:S01]  /*f540*/  SHFL.IDX PT, R90, R216, R230, 0x1f ;  /* 0x00001fe6d85a7589 */ /* 0x000ee200000e0000 */
[--C-:B----4-:R-:W-:Y:S01]  /*f550*/  FADD.FTZ R57, R57, -R88.reuse ;  /* 0x8000005839397221 */ /* 0x110fe20000010000 */
[----:B------:R-:W-:Y:S01]  /*f560*/  FADD.FTZ R59, R59, -R88 ;  /* 0x800000583b3b7221 */ /* 0x000fe20000010000 */
[----:B------:R-:W-:Y:S01]  /*f570*/  FMUL.FTZ R51, R51, R93 ;  /* 0x0000005d33337220 */ /* 0x000fe20000410000 */
[----:B------:R4:W-:Y:S01]  /*f580*/  LDS R88, [R15+0x400] ;  /* 0x000400000f587984 */ /* 0x0009e20000000800 */
[----:B------:R-:W4:Y:S03]  /*f590*/  MUFU.EX2 R117, R117 ;  /* 0x0000007500757308 */ /* 0x000f260000000800 */
[----:B------:R-:W4:Y:S04]  /*f5a0*/  SHFL.IDX PT, R93, R216, R235, 0x1f ;  /* 0x00001febd85d7589 */ /* 0x000f2800000e0000 */
[----:B------:R-:W-:Y:S01]  /*f5b0*/  SHFL.IDX PT, R91, R216, R227, 0x1f ;  /* 0x00001fe3d85b7589 */ /* 0x000fe200000e0000 */
[----:B------:R-:W4:Y:S03]  /*f5c0*/  MUFU.EX2 R106, R106 ;  /* 0x0000006a006a7308 */ /* 0x000f260000000800 */
[----:B------:R-:W4:Y:S05]  /*f5d0*/  SHFL.IDX PT, R216, R216, R229, 0x1f ;  /* 0x00001fe5d8d87589 */ /* 0x000f2a00000e0000 */
[----:B------:R-:W4:Y:S01]  /*f5e0*/  MUFU.EX2 R119, R119 ;  /* 0x0000007700777308 */ /* 0x000f220000000800 */
[----:B-1----:R-:W-:-:S07]  /*f5f0*/  FADD.FTZ R60, R60, -R40 ;  /* 0x800000283c3c7221 */ /* 0x002fce0000010000 */
[----:B------:R-:W1:Y:S01]  /*f600*/  MUFU.EX2 R204, R204 ;  /* 0x000000cc00cc7308 */ /* 0x000e620000000800 */
[----:B--2---:R-:W-:Y:S01]  /*f610*/  FADD.FTZ R56, R56, -R89 ;  /* 0x8000005938387221 */ /* 0x004fe20000010000 */
[----:B------:R-:W-:-:S06]  /*f620*/  FADD.FTZ R40, R62, -R40 ;  /* 0x800000283e287221 */ /* 0x000fcc0000010000 */
[----:B------:R-:W2:Y:S01]  /*f630*/  MUFU.EX2 R120, R120 ;  /* 0x0000007800787308 */ /* 0x000ea20000000800 */
[----:B---3--:R-:W-:Y:S01]  /*f640*/  FADD.FTZ R62, R61, -R92 ;  /* 0x8000005c3d3e7221 */ /* 0x008fe20000010000 */
[----:B------:R-:W-:-:S06]  /*f650*/  FADD.FTZ R58, R58, -R89 ;  /* 0x800000593a3a7221 */ /* 0x000fcc0000010000 */
[----:B------:R-:W3:Y:S01]  /*f660*/  MUFU.EX2 R111, R111 ;  /* 0x0000006f006f7308 */ /* 0x000ee20000000800 */
[----:B------:R-:W-:-:S07]  /*f670*/  FADD.FTZ R92, R63, -R92 ;  /* 0x8000005c3f5c7221 */ /* 0x000fce0000010000 */
[----:B------:R-:W3:Y:S01]  /*f680*/  MUFU.EX2 R100, R100 ;  /* 0x0000006400647308 */ /* 0x000ee20000000800 */
[----:B------:R-:W-:Y:S01]  /*f690*/  FADD.FTZ R63, R68, -R90 ;  /* 0x8000005a443f7221 */ /* 0x000fe20000010000 */
[----:B------:R-:W-:Y:S01]  /*f6a0*/  FFMA.FTZ R68, -R161, R161, 1 ;  /* 0x3f800000a1447423 */ /* 0x000fe200000101a1 */
[----:B----4-:R-:W-:-:S05]  /*f6b0*/  FMUL.FTZ R56, R117, R56 ;  /* 0x0000003875387220 */ /* 0x010fca0000410000 */
[----:B------:R-:W4:Y:S01]  /*f6c0*/  MUFU.EX2 R102, R102 ;  /* 0x0000006600667308 */ /* 0x000f220000000800 */
[----:B------:R-:W-:Y:S01]  /*f6d0*/  FFMA.FTZ R15, -R159, R159, 1 ;  /* 0x3f8000009f0f7423 */ /* 0x000fe2000001019f */
[----:B------:R-:W-:-:S06]  /*f6e0*/  FMUL.FTZ R58, R106, R58 ;  /* 0x0000003a6a3a7220 */ /* 0x000fcc0000410000 */
[----:B------:R-:W4:Y:S01]  /*f6f0*/  MUFU.EX2 R116, R116 ;  /* 0x0000007400747308 */ /* 0x000f220000000800 */
[----:B------:R-:W-:-:S07]  /*f700*/  FMUL.FTZ R68, R68, R56 ;  /* 0x0000003844447220 */ /* 0x000fce0000410000 */
[----:B------:R-:W4:Y:S01]  /*f710*/  MUFU.EX2 R104, R104 ;  /* 0x0000006800687308 */ /* 0x000f220000000800 */
[----:B------:R-:W-:Y:S01]  /*f720*/  FFMA.FTZ R61, -R160, R160, 1 ;  /* 0x3f800000a03d7423 */ /* 0x000fe200000101a0 */
[----:B------:R-:W-:-:S06]  /*f730*/  FMUL.FTZ R57, R119, R57 ;  /* 0x0000003977397220 */ /* 0x000fcc0000410000 */
[----:B------:R-:W4:Y:S01]  /*f740*/  MUFU.EX2 R107, R107 ;  /* 0x0000006b006b7308 */ /* 0x000f220000000800 */
[----:B------:R-:W-:-:S07]  /*f750*/  FADD.FTZ R66, R66, -R93 ;  /* 0x8000005d42427221 */ /* 0x000fce0000010000 */
[----:B------:R-:W4:Y:S01]  /*f760*/  MUFU.EX2 R122, R122 ;  /* 0x0000007a007a7308 */ /* 0x000f220000000800 */
[----:B-1----:R-:W-:-:S07]  /*f770*/  FMUL.FTZ R56, R204, R59 ;  /* 0x0000003bcc387220 */ /* 0x002fce0000410000 */
[----:B------:R-:W1:Y:S01]  /*f780*/  MUFU.EX2 R101, R101 ;  /* 0x0000006500657308 */ /* 0x000e620000000800 */
[----:B------:R-:W-:Y:S01]  /*f790*/  FMUL.FTZ R59, R15, R58 ;  /* 0x0000003a0f3b7220 */ /* 0x000fe20000410000 */
[----:B------:R-:W-:-:S06]  /*f7a0*/  FADD.FTZ R89, R69, -R216 ;  /* 0x800000d845597221 */ /* 0x000fcc0000010000 */
[----:B------:R-:W1:Y:S01]  /*f7b0*/  MUFU.EX2 R124, R124 ;  /* 0x0000007c007c7308 */ /* 0x000e620000000800 */
[----:B------:R-:W-:Y:S01]  /*f7c0*/  FFMA.FTZ R58, -R157, R157, 1 ;  /* 0x3f8000009d3a7423 */ /* 0x000fe2000001019d */
[----:B--2---:R-:W-:Y:S01]  /*f7d0*/  FMUL.FTZ R60, R120, R60 ;  /* 0x0000003c783c7220 */ /* 0x004fe20000410000 */
[----:B------:R-:W-:Y:S01]  /*f7e0*/  FADD.FTZ R65, R65, -R91 ;  /* 0x8000005b41417221 */ /* 0x000fe20000010000 */
[----:B------:R-:W-:Y:S01]  /*f7f0*/  FADD.FTZ R216, R71, -R216 ;  /* 0x800000d847d87221 */ /* 0x000fe20000010000 */
[----:B------:R-:W-:Y:S01]  /*f800*/  FMUL.FTZ R61, R61, R57 ;  /* 0x000000393d3d7220 */ /* 0x000fe20000410000 */
[----:B------:R-:W-:Y:S01]  /*f810*/  FFMA.FTZ R71, -R155, R155, 1 ;  /* 0x3f8000009b477423 */ /* 0x000fe2000001019b */
[----:B---3--:R-:W-:Y:S01]  /*f820*/  FMUL.FTZ R40, R111, R40 ;  /* 0x000000286f287220 */ /* 0x008fe20000410000 */
[----:B------:R-:W-:Y:S01]  /*f830*/  FFMA.FTZ R57, -R151, R151, 1 ;  /* 0x3f80000097397423 */ /* 0x000fe20000010197 */
[----:B------:R-:W-:Y:S01]  /*f840*/  FMUL.FTZ R66, R100, R66 ;  /* 0x0000004264427220 */ /* 0x000fe20000410000 */
[----:B------:R-:W-:Y:S01]  /*f850*/  FADD.FTZ R54, R54, -R222 ;  /* 0x800000de36367221 */ /* 0x000fe20000010000 */
[----:B------:R-:W-:Y:S01]  /*f860*/  FADD.FTZ R64, R64, -R93 ;  /* 0x8000005d40407221 */ /* 0x000fe20000010000 */
[----:B------:R-:W-:Y:S01]  /*f870*/  FMUL.FTZ R58, R58, R60 ;  /* 0x0000003c3a3a7220 */ /* 0x000fe20000410000 */
[----:B----4-:R-:W-:Y:S01]  /*f880*/  FMUL.FTZ R60, R102, R65 ;  /* 0x00000041663c7220 */ /* 0x010fe20000410000 */
        /* <DEDUP_REMOVED lines=8> */
[----:B------:R-:W2:Y:S01]  /*f910*/  LDL.LU R200, [R1+0x110] ;  /* 0x0001100001c87983 */ /* 0x000ea20000300800 */
[----:B------:R-:W-:Y:S01]  /*f920*/  FMUL.FTZ R220, R107, R54 ;  /* 0x000000366bdc7220 */ /* 0x000fe20000410000 */
[----:B------:R-:W-:Y:S01]  /*f930*/  FMUL.FTZ R221, R122, R53 ;  /* 0x000000357add7220 */ /* 0x000fe20000410000 */
[----:B------:R-:W-:Y:S01]  /*f940*/  FFMA.FTZ R15, -R154, R154, 1 ;  /* 0x3f8000009a0f7423 */ /* 0x000fe2000001019a */
[----:B-1----:R-:W-:Y:S01]  /*f950*/  FMUL.FTZ R64, R101, R64 ;  /* 0x0000004065407220 */ /* 0x002fe20000410000 */
[----:B------:R-:W2:Y:S01]  /*f960*/  LDL.LU R201, [R1+0x10c] ;  /* 0x00010c0001c97983 */ /* 0x000ea20000300800 */
[----:B------:R-:W-:Y:S01]  /*f970*/  FFMA.FTZ R215, -R202, R202, 1 ;  /* 0x3f800000cad77423 */ /* 0x000fe200000101ca */
[----:B------:R-:W-:Y:S01]  /*f980*/  FFMA.FTZ R225, -R203, R203, 1 ;  /* 0x3f800000cbe17423 */ /* 0x000fe200000101cb */
[----:B------:R-:W1:Y:S01]  /*f990*/  MUFU.EX2 R115, R115 ;  /* 0x0000007300737308 */ /* 0x000e620000000800 */
[----:B------:R-:W2:Y:S01]  /*f9a0*/  LDL.LU R202, [R1+0x108] ;  /* 0x0001080001ca7983 */ /* 0x000ea20000300800 */
[----:B------:R-:W-:Y:S01]  /*f9b0*/  FMUL.FTZ R222, R124, R55 ;  /* 0x000000377cde7220 */ /* 0x000fe20000410000 */
[----:B------:R-:W-:Y:S01]  /*f9c0*/  FMUL.FTZ R66, R66, R63 ;  /* 0x0000003f42427220 */ /* 0x000fe20000410000 */
[----:B------:R-:W-:Y:S01]  /*f9d0*/  FMUL.FTZ R53, R218, R220 ;  /* 0x000000dcda357220 */ /* 0x000fe20000410000 */
[----:B------:R-:W2:Y:S01]  /*f9e0*/  LDL.LU R203, [R1+0x104] ;  /* 0x0001040001cb7983 */ /* 0x000ea20000300800 */
[----:B------:R-:W-:Y:S01]  /*f9f0*/  FMUL.FTZ R55, R217, R221 ;  /* 0x000000ddd9377220 */ /* 0x000fe20000410000 */
[----:B------:R-:W-:Y:S01]  /*fa00*/  FADD.FTZ R67, R67, -R91 ;  /* 0x8000005b43437221 */ /* 0x000fe20000010000 */
[----:B------:R-:W3:Y:S01]  /*fa10*/  MUFU.EX2 R105, R105 ;  /* 0x0000006900697308 */ /* 0x000ee20000000800 */
[----:B------:R4:W5:Y:S01]  /*fa20*/  LDL.LU R171, [R1+0x100] ;  /* 0x0001000001ab7983 */ /* 0x0009620000300800 */
[----:B------:R-:W-:Y:S01]  /*fa30*/  FMUL.FTZ R15, R15, R92 ;  /* 0x0000005c0f0f7220 */ /* 0x000fe20000410000 */
[----:B------:R-:W-:-:S02]  /*fa40*/  FMUL.FTZ R64, R40, R64 ;  /* 0x0000004028407220 */ /* 0x000fc40000410000 */
[----:B------:R-:W4:Y:S04]  /*fa50*/  SHFL.IDX PT, R63, R88, R227, 0x1f ;  /* 0x00001fe3583f7589 */ /* 0x000f2800000e0000 */
[----:B------:R1:W5:Y:S01]  /*fa60*/  LDL.LU R170, [R1+0xfc] ;  /* 0x0000fc0001aa7983 */ /* 0x0003620000300800 */
[----:B------:R-:W4:Y:S03]  /*fa70*/  MUFU.EX2 R114, R114 ;  /* 0x0000007200727308 */ /* 0x000f260000000800 */
[----:B------:R-:W-:Y:S04]  /*fa80*/  SHFL.IDX PT, R91, R88, R10, 0x1f ;  /* 0x00001f0a585b7589 */ /* 0x000fe800000e0000 */
        /* <DEDUP_REMOVED lines=12> */
[----:B------:R-:W4:Y:S03]  /*fb50*/  MUFU.EX2 R118, R118 ;  /* 0x0000007600767308 */ /* 0x000f260000000800 */
[----:B------:R1:W5:Y:S04]  /*fb60*/  LDL.LU R165, [R1+0xe8] ;  /* 0x0000e80001a57983 */ /* 0x0003680000300800 */
[----:B------:R1:W5:Y:S04]  /*fb70*/  LDL.LU R164, [R1+0xe4] ;  /* 0x0000e40001a47983 */ /* 0x0003680000300800 */
[----:B------:R1:W5:Y:S01]  /*fb80*/  LDL.LU R163, [R1+0xe0] ;  /* 0x0000e00001a37983 */ /* 0x0003620000300800 */
[----:B------:R-:W-:-:S03]  /*fb90*/  FFMA.FTZ R69, -R158, R158, 1 ;  /* 0x3f8000009e457423 */ /* 0x000fc6000001019e */
[----:B------:R1:W5:Y:S01]  /*fba0*/  LDL.LU R162, [R1+0xdc] ;  /* 0x0000dc0001a27983 */ /* 0x0003620000300800 */
[----:B------:R-:W-:-:S03]  /*fbb0*/  FADD.FTZ R90, R70, -R90 ;  /* 0x8000005a465a7221 */ /* 0x000fc60000010000 */
[----:B------:R1:W5:Y:S01]  /*fbc0*/  LDL.LU R161, [R1+0xd8] ;  /* 0x0000d80001a17983 */ /* 0x0003620000300800 */
[----:B------:R-:W4:Y:S03]  /*fbd0*/  MUFU.EX2 R138, R138 ;  /* 0x0000008a008a7308 */ /* 0x000f260000000800 */
        /* <DEDUP_REMOVED lines=8> */
[----:B---3--:R-:W-:Y:S02]  /*fc60*/  FMUL.FTZ R62, R105, R62 ;  /* 0x0000003e693e7220 */ /* 0x008fe40000410000 */
        /* <DEDUP_REMOVED lines=8> */
[----:B----4-:R-:W-:Y:S02]  /*fcf0*/  FMUL.FTZ R90, R114, R90 ;  /* 0x0000005a725a7220 */ /* 0x010fe40000410000 */
        /* <DEDUP_REMOVED lines=64> */
[----:B------:R-:W2:Y:S08]  /*10100*/  MUFU.EX2 R123, R123 ;  /* 0x0000007b007b7308 */ /* 0x000eb00000000800 */
        /* <DEDUP_REMOVED lines=90> */
[----:B---3--:R-:W-:-:S05]  /*106b0*/  LEA R13, R0, R221, 0xe ;  /* 0x000000dd000d7211 */ /* 0x008fca00078e70ff */
        /* <DEDUP_REMOVED lines=147> */
.L_x_1909:
        /* <DEDUP_REMOVED lines=70> */
.L_x_1910:
[----:B------:R-:W-:Y:S01]  /*11450*/  UIADD3 UR43, UR43, 0x1, URZ ;  /* 0x000000012b2b7890 */ /* 0x000fe2000fffe03f */
[----:B------:R-:W-:Y:S02]  /*11460*/  VIADD R0, R0, 0x1 ;  /* 0x0000000100007836 */ /* 0x000fe40000000000 */
[----:B------:R-:W-:Y:S01]  /*11470*/  VIADD R6, R6, 0x30c20 ;  /* 0x00030c2006067836 */ /* 0x000fe20000000000 */
        /* <DEDUP_REMOVED lines=9> */
.L_x_1900:
        /* <DEDUP_REMOVED lines=34> */
.L_x_1868:
        /* <DEDUP_REMOVED lines=20> */
[----:B------:R-:W-:-:S02]  /*11870*/  F2FP.F16.F32.PACK_AB R197, R199, R198 ;  /* 0x000000c6c7c5723e */ /* 0x000fc400000000ff */
[----:B--2---:R-:W-:Y:S02]  /*11880*/  IADD3 R11, R0, -0x80, RZ ;  /* 0xffffff80000b7810 */ /* 0x004fe40007ffe0ff */
[----:B------:R-:W-:Y:S02]  /*11890*/  F2FP.F16.F32.PACK_AB R140, R141, R140 ;  /* 0x0000008c8d8c723e */ /* 0x000fe400000000ff */
[----:B------:R-:W-:Y:S02]  /*118a0*/  SHF.R.S32.HI R10, RZ, 0x1f, R11 ;  /* 0x0000001fff0a7819 */ /* 0x000fe4000001140b */
[----:B------:R-:W-:Y:S02]  /*118b0*/  F2FP.F16.F32.PACK_AB R198, R201, R200 ;  /* 0x000000c8c9c6723e */ /* 0x000fe400000000ff */
[CC--:B------:R-:W-:Y:S02]  /*118c0*/  LEA.HI R7, R10.reuse, R11.reuse, RZ, 0x4 ;  /* 0x0000000b0a077211 */ /* 0x0c0fe400078f20ff */
[----:B------:R-:W-:-:S02]  /*118d0*/  LEA.HI R4, R10, R11, RZ, 0x5 ;  /* 0x0000000b0a047211 */ /* 0x000fc400078f28ff */
[----:B------:R-:W-:Y:S02]  /*118e0*/  LOP3.LUT R0, R7, 0xfffffff0, RZ, 0xc0, !PT ;  /* 0xfffffff007007812 */ /* 0x000fe400078ec0ff */
[----:B------:R-:W-:Y:S02]  /*118f0*/  SHF.R.U32.HI R7, RZ, 0x1, R7 ;  /* 0x00000001ff077819 */ /* 0x000fe40000011607 */
[----:B------:R-:W-:Y:S01]  /*11900*/  F2FP.F16.F32.PACK_AB R199, R203, R202 ;  /* 0x000000cacbc7723e */ /* 0x000fe200000000ff */
[----:B------:R-:W-:Y:S01]  /*11910*/  IMAD.IADD R0, R11, 0x1, -R0 ;  /* 0x000000010b007824 */ /* 0x000fe200078e0a00 */
[----:B------:R-:W-:Y:S02]  /*11920*/  F2FP.F16.F32.PACK_AB R141, R143, R142 ;  /* 0x0000008e8f8d723e */ /* 0x000fe400000000ff */
[----:B------:R-:W-:Y:S02]  /*11930*/  F2FP.F16.F32.PACK_AB R148, R149, R148 ;  /* 0x000000949594723e */ /* 0x000fe400000000ff */
[----:B------:R-:W-:-:S02]  /*11940*/  SHF.R.S32.HI R3, RZ, 0x1f, R0 ;  /* 0x0000001fff037819 */ /* 0x000fc40000011400 */
[----:B------:R-:W-:Y:S02]  /*11950*/  F2FP.F16.F32.PACK_AB R142, R145, R144 ;  /* 0x00000090918e723e */ /* 0x000fe400000000ff */
[----:B------:R-:W-:Y:S02]  /*11960*/  LEA.HI R3, R3, R0, RZ, 0x3 ;  /* 0x0000000003037211 */ /* 0x000fe400078f18ff */
[----:B------:R-:W-:Y:S02]  /*11970*/  F2FP.F16.F32.PACK_AB R143, R147, R146 ;  /* 0x00000092938f723e */ /* 0x000fe400000000ff */
[C---:B------:R-:W-:Y:S01]  /*11980*/  LOP3.LUT R5, R3.reuse, 0xfffffff8, RZ, 0xc0, !PT ;  /* 0xfffffff803057812 */ /* 0x040fe200078ec0ff */
[----:B------:R-:W-:Y:S01]  /*11990*/  IMAD.SHL.U32 R3, R3, 0x40, RZ ;  /* 0x0000004003037824 */ /* 0x000fe200078e00ff */
[----:B------:R-:W-:Y:S02]  /*119a0*/  F2FP.F16.F32.PACK_AB R149, R151, R150 ;  /* 0x000000969795723e */ /* 0x000fe400000000ff */
[----:B------:R-:W-:Y:S01]  /*119b0*/  F2FP.F16.F32.PACK_AB R156, R157, R156 ;  /* 0x0000009c9d9c723e */ /* 0x000fe200000000ff */
[----:B------:R-:W-:Y:S01]  /*119c0*/  IMAD.IADD R5, R0, 0x1, -R5 ;  /* 0x0000000100057824 */ /* 0x000fe200078e0a05 */
[----:B------:R-:W-:-:S02]  /*119d0*/  LOP3.LUT R3, R3, 0x7ffffe00, RZ, 0xc0, !PT ;  /* 0x7ffffe0003037812 */ /* 0x000fc400078ec0ff */
[----:B------:R-:W-:Y:S02]  /*119e0*/  F2FP.F16.F32.PACK_AB R150, R153, R152 ;  /* 0x000000989996723e */ /* 0x000fe400000000ff */
[C---:B------:R-:W-:Y:S02]  /*119f0*/  SHF.L.U32 R0, R5.reuse, 0x6, RZ ;  /* 0x0000000605007819 */ /* 0x040fe400000006ff */
[----:B------:R-:W-:Y:S02]  /*11a00*/  R2P PR, R5, 0x6 ;  /* 0x0000000605007804 */ /* 0x000fe40000000000 */
[----:B------:R-:W-:Y:S02]  /*11a10*/  LOP3.LUT R0, R0, 0x1c0, RZ, 0xc0, !PT ;  /* 0x000001c000007812 */ /* 0x000fe400078ec0ff */
[----:B------:R-:W-:Y:S02]  /*11a20*/  MOV R5, 0x40 ;  /* 0x0000004000057802 */ /* 0x000fe40000000f00 */
[----:B------:R-:W-:-:S02]  /*11a30*/  LOP3.LUT R7, R0, 0x8, R7, 0xf8, !PT ;  /* 0x0000000800077812 */ /* 0x000fc400078ef807 */
[----:B------:R-:W-:Y:S01]  /*11a40*/  SHF.R.U32.HI R2, RZ, 0x3, R0 ;  /* 0x00000003ff027819 */ /* 0x000fe20000011600 */
[----:B------:R-:W-:Y:S01]  /*11a50*/  IMAD.SHL.U32 R0, R4, 0x20, RZ ;  /* 0x0000002004007824 */ /* 0x000fe200078e00ff */
[----:B------:R-:W-:Y:S02]  /*11a60*/  SEL R5, R5, 0xffffffc0, !P2 ;  /* 0xffffffc005057807 */ /* 0x000fe40005000000 */
        /* <DEDUP_REMOVED lines=12> */
[----:B------:R-:W-:Y:S01]  /*11b30*/  IMAD.IADD R3, R3, 0x1, R6 ;  /* 0x0000000103037824 */ /* 0x000fe200078e0206 */
        /* <DEDUP_REMOVED lines=15> */
[----:B------:R-:W-:Y:S01]  /*11c30*/  MOV R4, UR4 ;  /* 0x0000000400047c02 */ /* 0x000fe20008000f00 */
        /* <DEDUP_REMOVED lines=9> */
[----:B--2---:R-:W-:Y:S01]  /*11cd0*/  LOP3.LUT R6, R19, 0x1ffffff8, RZ, 0xc0, !PT ;  /* 0x1ffffff813067812 */ /* 0x004fe200078ec0ff */
[----:B------:R-:W2:Y:S01]  /*11ce0*/  S2R R27, SR_CTAID.X ;  /* 0x00000000001b7919 */ /* 0x000ea20000002500 */
[----:B------:R-:W-:Y:S01]  /*11cf0*/  SHF.R.S32.HI R19, RZ, 0x3, R19 ;  /* 0x00000003ff137819 */ /* 0x000fe20000011413 */
[----:B------:R-:W-:Y:S01]  /*11d00*/  IMAD.U32 R0, RZ, RZ, UR7 ;  /* 0x00000007ff007e24 */ /* 0x000fe2000f8e00ff */
[----:B------:R-:W1:Y:S01]  /*11d10*/  S2R R31, SR_CTAID.Y ;  /* 0x00000000001f7919 */ /* 0x000e620000002600 */
[----:B------:R-:W-:Y:S01]  /*11d20*/  IMAD.IADD R6, R11, 0x1, -R6 ;  /* 0x000000010b067824 */ /* 0x000fe200078e0a06 */
[----:B------:R-:W-:Y:S02]  /*11d30*/  SHF.L.U32 R8, R19, 0x6, RZ ;  /* 0x0000000613087819 */ /* 0x000fe400000006ff */
[----:B------:R-:W-:Y:S02]  /*11d40*/  PLOP3.LUT P0, PT, PT, PT, UP0, 0x80, 0x0 ;  /* 0x000000000000781c */ /* 0x000fe40003f0f008 */
[----:B------:R-:W-:Y:S01]  /*11d50*/  @UP0 ULDC.64 UR4, c[0x0][0x878] ;  /* 0x00021e0000040ab9 */ /* 0x000fe20000000a00 */
[----:B------:R-:W-:Y:S01]  /*11d60*/  IMAD.SHL.U32 R20, R6, 0x8, RZ ;  /* 0x0000000806147824 */ /* 0x000fe200078e00ff */
[----:B------:R-:W-:Y:S01]  /*11d70*/  @UP0 UIMAD.WIDE UR4, UR37, 0x4, UR4 ;  /* 0x00000004250408a5 */ /* 0x000fe2000f8e0204 */
[----:B------:R-:W-:-:S02]  /*11d80*/  LOP3.LUT R9, R8, 0x1c0, RZ, 0xc0, !PT ;  /* 0x000001c008097812 */ /* 0x000fc400078ec0ff */
[----:B------:R-:W-:Y:S02]  /*11d90*/  LEA.HI R8, R10, R11, RZ, 0x6 ;  /* 0x0000000b0a087211 */ /* 0x000fe400078f30ff */
[----:B------:R-:W-:Y:S01]  /*11da0*/  LOP3.LUT R6, R9, 0x38, R20, 0xf8, !PT ;  /* 0x0000003809067812 */ /* 0x000fe200078ef814 */
[----:B---3--:R-:W-:Y:S01]  /*11db0*/  IMAD.U32 R3, RZ, RZ, UR5 ;  /* 0x00000005ff037e24 */ /* 0x008fe2000f8e00ff */
[----:B------:R-:W-:Y:S02]  /*11dc0*/  MOV R2, UR4 ;  /* 0x0000000400027c02 */ /* 0x000fe40008000f00 */
[----:B------:R-:W-:Y:S01]  /*11dd0*/  SHF.R.U32.HI R9, RZ, 0x3, R9 ;  /* 0x00000003ff097819 */ /* 0x000fe20000011609 */
[----:B------:R-:W-:Y:S02]  /*11de0*/  IMAD.SHL.U32 R8, R8, 0x8, RZ ;  /* 0x0000000808087824 */ /* 0x000fe400078e00ff */
[----:B------:R3:W5:Y:S01]  /*11df0*/  @P0 LDG.E R0, desc[UR38][R2.64] ;  /* 0x0000002602000981 */ /* 0x000762000c1e1900 */
[----:B------:R-:W-:-:S04]  /*11e00*/  LOP3.LUT R9, R6, R9, RZ, 0x3c, !PT ;  /* 0x0000000906097212 */ /* 0x000fc800078e3cff */
[----:B------:R-:W-:Y:S02]  /*11e10*/  LOP3.LUT R8, R9, 0x7ffffe00, R8, 0xf8, !PT ;  /* 0x7ffffe0009087812 */ /* 0x000fe400078ef808 */
[----:B---3--:R-:W-:Y:S02]  /*11e20*/  CS2R R2, SRZ ;  /* 0x0000000000027805 */ /* 0x008fe4000001ff00 */
[----:B----4-:R-:W-:Y:S02]  /*11e30*/  @P4 SHF.R.S32.HI R3, RZ, 0x1f, R7 ;  /* 0x0000001fff034819 */ /* 0x010fe40000011407 */
[----:B------:R-:W-:Y:S01]  /*11e40*/  @P4 MOV R2, R7 ;  /* 0x0000000700024202 */ /* 0x000fe20000000f00 */
[----:B-12---:R-:W-:Y:S06]  /*11e50*/  @P0 BRA `(.L_x_1913) ;  /* 0x0000000000100947 */ /* 0x006fec0003800000 */
[----:B------:R-:W-:Y:S05]  /*11e60*/  @!P4 BRA `(.L_x_1913) ;  /* 0x00000000000cc947 */ /* 0x000fea0003800000 */
[----:B------:R-:W2:Y:S04]  /*11e70*/  LDG.E R7, desc[UR38][R4.64] ;  /* 0x0000002604077981 */ /* 0x000ea8000c1e1900 */
[----:B-----5:R-:W2:Y:S02]  /*11e80*/  LDG.E R0, desc[UR38][R4.64+0x4] ;  /* 0x0000042604007981 */ /* 0x020ea4000c1e1900 */
[----:B--2---:R-:W-:-:S07]  /*11e90*/  IMAD.IADD R0, R0, 0x1, -R7 ;  /* 0x0000000100007824 */ /* 0x004fce00078e0a07 */
.L_x_1913:
        /* <DEDUP_REMOVED lines=10> */
[C---:B------:R-:W-:Y:S01]  /*11f40*/  IMAD.WIDE.U32 R16, R31.reuse, UR4, R20 ;  /* 0x000000041f107c25 */ /* 0x040fe2000f8e0014 */
[----:B------:R-:W-:Y:S01]  /*11f50*/  USHF.R.S32.HI UR4, URZ, 0x1f, UR37 ;  /* 0x0000001f3f047899 */ /* 0x000fe20008011425 */
[----:B------:R-:W-:Y:S01]  /*11f60*/  VIMNMX R22, R0, 0x80, PT ;  /* 0x0000008000167848 */ /* 0x000fe20003fe0100 */
[----:B------:R2:W2:Y:S01]  /*11f70*/  LDS.128 R4, [R30+0x3000] ;  /* 0x003000001e047984 */ /* 0x0004a20000000c00 */
[----:B------:R-:W2:Y:S01]  /*11f80*/  LDC R35, c[0x0][0x80c] ;  /* 0x00020300ff237b82 */ /* 0x000ea20000000800 */
[----:B------:R-:W-:Y:S01]  /*11f90*/  IMAD R23, R31, UR5, R18 ;  /* 0x000000051f177c24 */ /* 0x000fe2000f8e0212 */
[C---:B------:R-:W-:Y:S01]  /*11fa0*/  ISETP.GE.AND P3, PT, R19.reuse, R22, PT ;  /* 0x000000161300720c */ /* 0x040fe20003f66270 */
[----:B------:R-:W-:Y:S01]  /*11fb0*/  IMAD.U32 R34, RZ, RZ, UR4 ;  /* 0x00000004ff227e24 */ /* 0x000fe2000f8e00ff */
[----:B------:R-:W-:Y:S01]  /*11fc0*/  ULDC.64 UR4, c[0x0][0x858] ;  /* 0x0002160000047ab9 */ /* 0x000fe20000000a00 */
[----:B------:R-:W-:Y:S01]  /*11fd0*/  VIADD R0, R19, 0x20 ;  /* 0x0000002013007836 */ /* 0x000fe20000000000 */
[----:B------:R-:W-:Y:S01]  /*11fe0*/  IADD3 R17, R17, R23, RZ ;  /* 0x0000001711117210 */ /* 0x000fe20007ffe0ff */
[----:B------:R-:W-:Y:S01]  /*11ff0*/  BSSY B0, `(.L_x_1914) ;  /* 0x000001d000007945 */ /* 0x000fe20003800000 */
[----:B------:R-:W-:-:S02]  /*12000*/  SEL R34, R34, RZ, !P4 ;  /* 0x000000ff22227207 */ /* 0x000fc40006000000 */
[-C--:B------:R-:W-:Y:S02]  /*12010*/  ISETP.GE.AND P2, PT, R0, R22.reuse, PT ;  /* 0x000000160000720c */ /* 0x080fe40003f46270 */
[----:B-1----:R-:W-:Y:S01]  /*12020*/  ISETP.GE.OR P6, PT, R20, R33, P3 ;  /* 0x000000211400720c */ /* 0x002fe20001fc6670 */
[----:B------:R-:W-:Y:S01]  /*12030*/  IMAD R0, R34, UR4, RZ ;  /* 0x0000000422007c24 */ /* 0x000fe2000f8e02ff */
[----:B------:R-:W-:Y:S02]  /*12040*/  SEL R37, RZ, UR37, P4 ;  /* 0x00000025ff257c07 */ /* 0x000fe4000a000000 */
[C---:B------:R-:W-:Y:S02]  /*12050*/  IADD3 R18, R19.reuse, 0x40, RZ ;  /* 0x0000004013127810 */ /* 0x040fe40007ffe0ff */
[C---:B------:R-:W-:Y:S01]  /*12060*/  LEA.HI.X.SX32 R3, R19.reuse, R3, 0x1, P0 ;  /* 0x0000000313037211 */ /* 0x040fe200000f0eff */
[----:B------:R-:W-:Y:S01]  /*12070*/  VIADD R19, R19, 0x60 ;  /* 0x0000006013137836 */ /* 0x000fe20000000000 */
[-C--:B------:R-:W-:Y:S01]  /*12080*/  ISETP.GE.AND P1, PT, R18, R22.reuse, PT ;  /* 0x000000161200720c */ /* 0x080fe20003f26270 */
[C---:B------:R-:W-:Y:S01]  /*12090*/  IMAD R23, R37.reuse, UR5, R0 ;  /* 0x0000000525177c24 */ /* 0x040fe2000f8e0200 */
[----:B------:R-:W-:Y:S01]  /*120a0*/  ISETP.GE.OR P5, PT, R20, R33, P2 ;  /* 0x000000211400720c */ /* 0x000fe200017a6670 */
[----:B------:R-:W-:Y:S01]  /*120b0*/  IMAD.WIDE.U32 R28, R37, UR4, R16 ;  /* 0x00000004251c7c25 */ /* 0x000fe2000f8e0010 */
[----:B------:R-:W-:-:S02]  /*120c0*/  ISETP.GE.AND P0, PT, R19, R22, PT ;  /* 0x000000161300720c */ /* 0x000fc40003f06270 */
[----:B------:R-:W-:Y:S01]  /*120d0*/  ISETP.GE.OR P4, PT, R20, R33, P1 ;  /* 0x000000211400720c */ /* 0x000fe20000f86670 */
[----:B------:R-:W-:-:S04]  /*120e0*/  IMAD.WIDE R26, R27, 0x80, R2 ;  /* 0x000000801b1a7825 */ /* 0x000fc800078e0202 */
[----:B------:R-:W-:Y:S01]  /*120f0*/  IMAD.IADD R23, R29, 0x1, R23 ;  /* 0x000000011d177824 */ /* 0x000fe200078e0217 */
[----:B--234-:R-:W-:Y:S07]  /*12100*/  @P6 BRA `(.L_x_1915) ;  /* 0x00000000002c6947 */ /* 0x01cfee0003800000 */
[----:B------:R-:W1:Y:S01]  /*12110*/  LDS.128 R16, [R30+0x4000] ;  /* 0x004000001e107984 */ /* 0x000e620000000c00 */
        /* <DEDUP_REMOVED lines=9> */
[----:B-1----:R1:W-:Y:S02]  /*121b0*/  STG.E.128 desc[UR38][R24.64], R16 ;  /* 0x0000001018007986 */ /* 0x0023e4000c101d26 */
.L_x_1915:
[----:B------:R-:W-:Y:S05]  /*121c0*/  BSYNC B0 ;  /* 0x0000000000007941 */ /* 0x000fea0003800000 */
.L_x_1914:
        /* <DEDUP_REMOVED lines=17> */
.L_x_1917:
[----:B------:R-:W-:Y:S05]  /*122e0*/  BSYNC B0 ;  /* 0x0000000000007941 */ /* 0x000fea0003800000 */
.L_x_1916:
[----:B--23--:R2:W3:Y:S01]  /*122f0*/  LDS.128 R16, [R30+0x6000] ;  /* 0x006000001e107984 */ /* 0x00c4e20000000c00 */
        /* <DEDUP_REMOVED lines=15> */
.L_x_1919:
[----:B------:R-:W-:Y:S05]  /*123f0*/  BSYNC B0 ;  /* 0x0000000000007941 */ /* 0x000fea0003800000 */
.L_x_1918:
[----:B---34-:R3:W4:Y:S01]  /*12400*/  LDS.128 R16, [R30+0x7000] ;  /* 0x007000001e107984 */ /* 0x0187220000000c00 */
        /* <DEDUP_REMOVED lines=14> */
[----:B----4-:R4:W-:Y:S02]  /*124f0*/  STG.E.128 desc[UR38][R22.64], R16 ;  /* 0x0000001016007986 */ /* 0x0109e4000c101d26 */
.L_x_1921:
[----:B------:R-:W-:Y:S05]  /*12500*/  BSYNC B0 ;  /* 0x0000000000007941 */ /* 0x000fea0003800000 */
.L_x_1920:
        /* <DEDUP_REMOVED lines=27> */
.L_x_1923:
[----:B------:R-:W-:Y:S05]  /*126c0*/  BSYNC B0 ;  /* 0x0000000000007941 */ /* 0x000fea0003800000 */
.L_x_1922:
        /* <DEDUP_REMOVED lines=15> */
.L_x_1925:
[----:B------:R-:W-:Y:S05]  /*127c0*/  BSYNC B0 ;  /* 0x0000000000007941 */ /* 0x000fea0003800000 */
.L_x_1924:
        /* <DEDUP_REMOVED lines=15> */
.L_x_1927:
[----:B------:R-:W-:Y:S05]  /*128c0*/  BSYNC B0 ;  /* 0x0000000000007941 */ /* 0x000fea0003800000 */
.L_x_1926:
        /* <DEDUP_REMOVED lines=15> */
.L_x_1912:
        /* <DEDUP_REMOVED lines=16> */
[----:B------:R-:W-:Y:S01]  /*12ac0*/  IMAD.U32 R6, RZ, RZ, UR4 ;  /* 0x00000004ff067e24 */ /* 0x000fe2000f8e00ff */
[----:B------:R-:W-:-:S05]  /*12ad0*/  MOV R7, UR5 ;  /* 0x0000000500077c02 */ /* 0x000fca0008000f00 */
        /* <DEDUP_REMOVED lines=8> */
[----:B------:R-:W-:-:S05]  /*12b60*/  LOP3.LUT R11, R10, 0x1ffffff8, RZ, 0xc0, !PT ;  /* 0x1ffffff80a0b7812 */ /* 0x000fca00078ec0ff */
[----:B------:R-:W-:Y:S01]  /*12b70*/  IMAD.IADD R11, R8, 0x1, -R11 ;  /* 0x00000001080b7824 */ /* 0x000fe200078e0a0b */
[----:B--2---:R-:W-:Y:S02]  /*12b80*/  @P4 SHF.R.S32.HI R3, RZ, 0x1f, R9 ;  /* 0x0000001fff034819 */ /* 0x004fe40000011409 */
[----:B------:R-:W-:Y:S01]  /*12b90*/  @P4 MOV R2, R9 ;  /* 0x0000000900024202 */ /* 0x000fe20000000f00 */
[----:B-1-3--:R-:W-:Y:S06]  /*12ba0*/  @P0 BRA `(.L_x_1928) ;  /* 0x0000000000100947 */ /* 0x00afec0003800000 */
[----:B------:R-:W-:Y:S05]  /*12bb0*/  @!P4 BRA `(.L_x_1928) ;  /* 0x00000000000cc947 */ /* 0x000fea0003800000 */
[----:B------:R-:W2:Y:S04]  /*12bc0*/  LDG.E R7, desc[UR38][R4.64] ;  /* 0x0000002604077981 */ /* 0x000ea8000c1e1900 */
[----:B-----5:R-:W2:Y:S02]  /*12bd0*/  LDG.E R0, desc[UR38][R4.64+0x4] ;  /* 0x0000042604007981 */ /* 0x020ea4000c1e1900 */
[----:B--2---:R-:W-:-:S07]  /*12be0*/  IMAD.IADD R0, R0, 0x1, -R7 ;  /* 0x0000000100007824 */ /* 0x004fce00078e0a07 */
.L_x_1928:
[----:B------:R-:W1:Y:S01]  /*12bf0*/  LDC R21, c[0x0][0x80c] ;  /* 0x00020300ff157b82 */ /* 0x000e620000000800 */
[----:B------:R-:W-:Y:S01]  /*12c00*/  SHF.R.S32.HI R7, RZ, 0x3, R10 ;  /* 0x00000003ff077819 */ /* 0x000fe2000001140a */
[----:B------:R-:W-:Y:S01]  /*12c10*/  IMAD.SHL.U32 R10, R11, 0x8, RZ ;  /* 0x000000080b0a7824 */ /* 0x000fe200078e00ff */
[----:B------:R-:W-:Y:S01]  /*12c20*/  SHF.R.S32.HI R14, RZ, 0x1f, R19 ;  /* 0x0000001fff0e7819 */ /* 0x000fe20000011413 */
[----:B------:R-:W-:Y:S01]  /*12c30*/  ULDC.64 UR4, c[0x0][0x820] ;  /* 0x0002080000047ab9 */ /* 0x000fe20000000a00 */
[----:B-----5:R-:W-:Y:S01]  /*12c40*/  IMAD R0, R15, -0x80, R0 ;  /* 0xffffff800f007824 */ /* 0x020fe200078e0200 */
[C---:B------:R-:W-:Y:S01]  /*12c50*/  IADD3 R2, P0, R7.reuse, R2, RZ ;  /* 0x0000000207027210 */ /* 0x040fe20007f1e0ff */
[C---:B------:R-:W-:Y:S01]  /*12c60*/  VIADD R17, R7.reuse, 0x40 ;  /* 0x0000004007117836 */ /* 0x040fe20000000000 */
[--C-:B------:R-:W-:Y:S01]  /*12c70*/  SHF.R.S32.HI R11, RZ, 0x1f, R10.reuse ;  /* 0x0000001fff0b7819 */ /* 0x100fe2000001140a */
[----:B------:R-:W-:Y:S01]  /*12c80*/  IMAD R6, R14, UR4, RZ ;  /* 0x000000040e067c24 */ /* 0x000fe2000f8e02ff */
[----:B------:R-:W2:Y:S01]  /*12c90*/  LDC R23, c[0x0][0x83c] ;  /* 0x00020f00ff177b82 */ /* 0x000ea20000000800 */
[----:B------:R-:W-:Y:S01]  /*12ca0*/  ISETP.GE.AND P3, PT, R7, R0, PT ;  /* 0x000000000700720c */ /* 0x000fe20003f66270 */
[----:B------:R-:W-:Y:S01]  /*12cb0*/  BSSY B0, `(.L_x_1929) ;  /* 0x0000022000007945 */ /* 0x000fe20003800000 */
[----:B------:R-:W-:Y:S01]  /*12cc0*/  IMAD.WIDE.U32 R4, R19, UR4, R10 ;  /* 0x0000000413047c25 */ /* 0x000fe2000f8e000a */
[----:B------:R-:W-:Y:S01]  /*12cd0*/  USHF.R.S32.HI UR4, URZ, 0x1f, UR37 ;  /* 0x0000001f3f047899 */ /* 0x000fe20008011425 */
[----:B------:R-:W-:-:S02]  /*12ce0*/  LEA.HI.X.SX32 R3, R7, R3, 0x1, P0 ;  /* 0x0000000307037211 */ /* 0x000fc400000f0eff */
[C---:B------:R-:W-:Y:S01]  /*12cf0*/  IADD3 R13, R7.reuse, 0x20, RZ ;  /* 0x00000020070d7810 */ /* 0x040fe20007ffe0ff */
[----:B------:R-:W-:Y:S01]  /*12d00*/  VIADD R7, R7, 0x60 ;  /* 0x0000006007077836 */ /* 0x000fe20000000000 */
[-C--:B------:R-:W-:Y:S01]  /*12d10*/  ISETP.GE.AND P1, PT, R17, R0.reuse, PT ;  /* 0x000000001100720c */ /* 0x080fe20003f26270 */
[----:B------:R-:W-:Y:S01]  /*12d20*/  IMAD R9, R19, UR5, R6 ;  /* 0x0000000513097c24 */ /* 0x000fe2000f8e0206 */
[----:B------:R-:W-:Y:S01]  /*12d30*/  MOV R12, UR4 ;  /* 0x00000004000c7c02 */ /* 0x000fe20008000f00 */
[----:B------:R-:W-:Y:S01]  /*12d40*/  ULDC.64 UR4, c[0x0][0x828] ;  /* 0x00020a0000047ab9 */ /* 0x000fe20000000a00 */
[----:B------:R-:W-:Y:S01]  /*12d50*/  ISETP.GE.AND P2, PT, R13, R0, PT ;  /* 0x000000000d00720c */ /* 0x000fe20003f46270 */
[----:B------:R-:W-:Y:S01]  /*12d60*/  IMAD.IADD R5, R5, 0x1, R9 ;  /* 0x0000000105057824 */ /* 0x000fe200078e0209 */
[----:B-1----:R-:W-:Y:S02]  /*12d70*/  ISETP.GE.OR P6, PT, R10, R21, P3 ;  /* 0x000000150a00720c */ /* 0x002fe40001fc6670 */
[----:B------:R-:W-:-:S02]  /*12d80*/  SEL R12, R12, RZ, !P4 ;  /* 0x000000ff0c0c7207 */ /* 0x000fc40006000000 */
[----:B------:R-:W-:Y:S01]  /*12d90*/  ISETP.GE.AND P0, PT, R7, R0, PT ;  /* 0x000000000700720c */ /* 0x000fe20003f06270 */
[----:B------:R-:W-:Y:S01]  /*12da0*/  IMAD.WIDE R6, R15, 0x80, R2 ;  /* 0x000000800f067825 */ /* 0x000fe200078e0202 */
[----:B------:R-:W-:Y:S02]  /*12db0*/  SEL R17, RZ, UR37, P4 ;  /* 0x00000025ff117c07 */ /* 0x000fe4000a000000 */
[-C--:B------:R-:W-:Y:S01]  /*12dc0*/  ISETP.GE.OR P5, PT, R10, R21.reuse, P2 ;  /* 0x000000150a00720c */ /* 0x080fe200017a6670 */
[----:B------:R-:W-:Y:S01]  /*12dd0*/  IMAD R0, R12, UR4, RZ ;  /* 0x000000040c007c24 */ /* 0x000fe2000f8e02ff */
[----:B------:R-:W-:Y:S01]  /*12de0*/  ISETP.GE.OR P4, PT, R10, R21, P1 ;  /* 0x000000150a00720c */ /* 0x000fe20000f86670 */
[----:B------:R-:W-:-:S04]  /*12df0*/  IMAD.WIDE.U32 R8, R17, UR4, R4 ;  /* 0x0000000411087c25 */ /* 0x000fc8000f8e0004 */
[----:B------:R-:W-:-:S04]  /*12e00*/  IMAD R13, R17, UR5, R0 ;  /* 0x00000005110d7c24 */ /* 0x000fc8000f8e0200 */
[----:B------:R-:W-:Y:S01]  /*12e10*/  IMAD.IADD R5, R9, 0x1, R13 ;  /* 0x0000000109057824 */ /* 0x000fe200078e020d */
[----:B--2---:R-:W-:Y:S06]  /*12e20*/  @P6 BRA `(.L_x_1930) ;  /* 0x0000000000286947 */ /* 0x004fec0003800000 */
        /* <DEDUP_REMOVED lines=10> */
.L_x_1930:
[----:B------:R-:W-:Y:S05]  /*12ed0*/  BSYNC B0 ;  /* 0x0000000000007941 */ /* 0x000fea0003800000 */
.L_x_1929:
        /* <DEDUP_REMOVED lines=16> */
.L_x_1932:
[----:B------:R-:W-:Y:S05]  /*12fe0*/  BSYNC B0 ;  /* 0x0000000000007941 */ /* 0x000fea0003800000 */
.L_x_1931:
        /* <DEDUP_REMOVED lines=11> */
[----:B--2---:R-:W-:Y:S02]  /*130a0*/  LEA R20, P4, R2, UR4, 0x1 ;  /* 0x0000000402147c11 */ /* 0x004fe4000f8808ff */
[----:B------:R-:W-:-:S04]  /*130b0*/  IADD3 R3, R3, R13, RZ ;  /* 0x0000000d03037210 */ /* 0x000fc80007ffe0ff */
[----:B------:R-:W-:-:S05]  /*130c0*/  LEA.HI.X R21, R2, UR5, R3, 0x1, P4 ;  /* 0x0000000502157c11 */ /* 0x000fca000a0f0c03 */
[----:B------:R3:W-:Y:S02]  /*130d0*/  STG.E.128 desc[UR38][R20.64], RZ ;  /* 0x000000ff14007986 */ /* 0x0007e4000c101d26 */
.L_x_1934:
[----:B------:R-:W-:Y:S05]  /*130e0*/  BSYNC B0 ;  /* 0x0000000000007941 */ /* 0x000fea0003800000 */
.L_x_1933:
        /* <DEDUP_REMOVED lines=15> */
.L_x_1936:
[----:B------:R-:W-:Y:S05]  /*131e0*/  BSYNC B0 ;  /* 0x0000000000007941 */ /* 0x000fea0003800000 */
.L_x_1935:
        /* <DEDUP_REMOVED lines=26> */
.L_x_1938:
[----:B------:R-:W-:Y:S05]  /*13390*/  BSYNC B0 ;  /* 0x0000000000007941 */ /* 0x000fea0003800000 */
.L_x_1937:
[----:B------:R-:W-:Y:S04]  /*133a0*/  BSSY B0, `(.L_x_1939) ;  /* 0x000000f000007945 */ /* 0x000fe80003800000 */
[----:B------:R-:W-:Y:S05]  /*133b0*/  @P2 BRA `(.L_x_1940) ;  /* 0x0000000000342947 */ /* 0x000fea0003800000 */
[----:B----4-:R-:W-:Y:S01]  /*133c0*/  IADD3 R11, P2, R6, 0x20, RZ ;  /* 0x00000020060b7810 */ /* 0x010fe20007f5e0ff */
        /* <DEDUP_REMOVED lines=12> */
.L_x_1940:
[----:B------:R-:W-:Y:S05]  /*13490*/  BSYNC B0 ;  /* 0x0000000000007941 */ /* 0x000fea0003800000 */
.L_x_1939:
        /* <DEDUP_REMOVED lines=15> */
.L_x_1942:
[----:B------:R-:W-:Y:S05]  /*13590*/  BSYNC B0 ;  /* 0x0000000000007941 */ /* 0x000fea0003800000 */
.L_x_1941:
        /* <DEDUP_REMOVED lines=13> */
[----:B------:R1:W-:Y:S01]  /*13670*/  STG.E.128 desc[UR38][R4.64], RZ ;  /* 0x000000ff04007986 */ /* 0x0003e2000c101d26 */
[----:B------:R-:W-:Y:S05]  /*13680*/  BRA `(.L_x_1862) ;  /* 0x0000004400887947 */ /* 0x000fea0003800000 */
.L_x_1857:
        /* <DEDUP_REMOVED lines=21> */
.L_x_1944:
        /* <DEDUP_REMOVED lines=13> */
.L_x_1946:
[----:B------:R-:W-:-:S05]  /*138b0*/  ULDC UR4, c[0x0][0x8bc] ;  /* 0x00022f0000047ab9 */ /* 0x000fca0000000800 */
.L_x_1945:
        /* <DEDUP_REMOVED lines=13> */
[----:B------:R-:W-:Y:S01]  /*13990*/  IMAD.U32 R2, RZ, RZ, UR4 ;  /* 0x00000004ff027e24 */ /* 0x000fe2000f8e00ff */
[----:B------:R-:W-:Y:S01]  /*139a0*/  MOV R3, UR5 ;  /* 0x0000000500037c02 */ /* 0x000fe20008000f00 */
[----:B------:R-:W-:Y:S02]  /*139b0*/  ULDC.64 UR4, c[0x0][0x780] ;  /* 0x0001e00000047ab9 */ /* 0x000fe40000000a00 */
[----:B------:R-:W-:-:S04]  /*139c0*/  UISETP.NE.U32.AND UP1, UPT, UR4, URZ, UPT ;  /* 0x0000003f0400728c */ /* 0x000fc8000bf25070 */
[----:B------:R-:W2:Y:S01]  /*139d0*/  @P1 LDG.E R0, desc[UR38][R2.64] ;  /* 0x0000002602001981 */ /* 0x000ea2000c1e1900 */
[----:B------:R-:W-:-:S06]  /*139e0*/  UISETP.NE.AND.EX UP1, UPT, UR5, URZ, UPT, UP1 ;  /* 0x0000003f0500728c */ /* 0x000fcc000bf25310 */
[----:B------:R-:W-:-:S05]  /*139f0*/  PLOP3.LUT P2, PT, PT, PT, UP1, 0x80, 0x0 ;  /* 0x000000000000781c */ /* 0x000fca0003f4f018 */
[----:B------:R-:W-:Y:S02]  /*13a00*/  @UP1 ULDC.64 UR4, c[0x0][0x780] ;  /* 0x0001e00000041ab9 */ /* 0x000fe40000000a00 */
[----:B------:R-:W-:-:S06]  /*13a10*/  @UP1 UIMAD.WIDE UR4, UR16, 0x4, UR4 ;  /* 0x00000004100418a5 */ /* 0x000fcc000f8e0204 */
[----:B------:R-:W-:Y:S02]  /*13a20*/  IMAD.U32 R4, RZ, RZ, UR4 ;  /* 0x00000004ff047e24 */ /* 0x000fe4000f8e00ff */
[----:B------:R-:W-:-:S05]  /*13a30*/  IMAD.U32 R5, RZ, RZ, UR5 ;  /* 0x00000005ff057e24 */ /* 0x000fca000f8e00ff */
[----:B------:R-:W3:Y:S01]  /*13a40*/  @P2 LDG.E R4, desc[UR38][R4.64] ;  /* 0x0000002604042981 */ /* 0x000ee2000c1e1900 */
[----:B------:R-:W-:Y:S01]  /*13a50*/  PLOP3.LUT P0, PT, PT, PT, UP0, 0x80, 0x0 ;  /* 0x000000000000781c */ /* 0x000fe20003f0f008 */
[----:B------:R-:W-:Y:S01]  /*13a60*/  ULDC UR10, c[0x0][0x280] ;  /* 0x0000a000000a7ab9 */ /* 0x000fe20000000800 */
[----:B-1----:R-:W-:-:S11]  /*13a70*/  USHF.R.S32.HI UR17, URZ, 0x1f, UR7 ;  /* 0x0000001f3f117899 */ /* 0x002fd60008011407 */
[----:B--2---:R-:W-:Y:S02]  /*13a80*/  @P0 R2UR UR4, R0 ;  /* 0x00000000000402ca */ /* 0x004fe400000e0000 */
[----:B------:R-:W-:-:S04]  /*13a90*/  ISETP.NE.U32.AND P0, PT, RZ, UR8, PT ;  /* 0x00000008ff007c0c */ /* 0x000fc8000bf05070 */
        /* <DEDUP_REMOVED lines=14> */
.L_x_1947:
        /* <DEDUP_REMOVED lines=8> */
[----:B------:R-:W-:Y:S02]  /*13c00*/  IMAD.U32 R2, RZ, RZ, UR8 ;  /* 0x00000008ff027e24 */ /* 0x000fe4000f8e00ff */
[----:B------:R-:W-:-:S05]  /*13c10*/  IMAD.U32 R3, RZ, RZ, UR9 ;  /* 0x00000009ff037e24 */ /* 0x000fca000f8e00ff */
[----:B------:R-:W2:Y:S02]  /*13c20*/  LDG.E R2, desc[UR38][R2.64] ;  /* 0x0000002602027981 */ /* 0x000ea4000c1e1900 */
[----:B--2---:R-:W-:Y:S01]  /*13c30*/  R2UR UR11, R2 ;  /* 0x00000000020b72ca */ /* 0x004fe200000e0000 */
[----:B------:R-:W-:-:S14]  /*13c40*/  BRA `(.L_x_1949) ;  /* 0x0000000000307947 */ /* 0x000fdc0003800000 */
.L_x_1948:
        /* <DEDUP_REMOVED lines=8> */
[----:B------:R-:W2:Y:S04]  /*13cd0*/  LDG.E R0, desc[UR38][R2.64] ;  /* 0x0000002602007981 */ /* 0x000ea8000c1e1900 */
[----:B------:R-:W2:Y:S02]  /*13ce0*/  LDG.E R5, desc[UR38][R2.64+0x4] ;  /* 0x0000042602057981 */ /* 0x000ea4000c1e1900 */
[----:B--2---:R-:W-:-:S05]  /*13cf0*/  IMAD.IADD R0, R5, 0x1, -R0 ;  /* 0x0000000105007824 */ /* 0x004fca00078e0a00 */
[----:B------:R-:W-:-:S15]  /*13d00*/  R2UR UR11, R0 ;  /* 0x00000000000b72ca */ /* 0x000fde00000e0000 */
.L_x_1949:
[----:B------:R-:W-:Y:S01]  /*13d10*/  UIADD3 UR8, -UR11, UR10, UR6 ;  /* 0x0000000a0b087290 */ /* 0x000fe2000fffe106 */
[----:B------:R-:W-:Y:S01]  /*13d20*/  ISETP.LE.AND P0, PT, RZ, UR22, PT ;  /* 0x00000016ff007c0c */ /* 0x000fe2000bf03270 */
[----:B------:R-:W-:Y:S01]  /*13d30*/  ULDC UR9, c[0x0][0x74c] ;  /* 0x0001d30000097ab9 */ /* 0x000fe20000000800 */
[----:B------:R-:W-:Y:S02]  /*13d40*/  USHF.R.S32.HI UR13, URZ, 0x1f, UR16 ;  /* 0x0000001f3f0d7899 */ /* 0x000fe40008011410 */
[----:B------:R-:W-:Y:S02]  /*13d50*/  UIADD3 UR9, UR8, -UR9, URZ ;  /* 0x8000000908097290 */ /* 0x000fe4000fffe03f */
[----:B------:R-:W-:Y:S02]  /*13d60*/  UIADD3 UR8, UR10, 0x7f, URZ ;  /* 0x0000007f0a087890 */ /* 0x000fe4000fffe03f */
[----:B------:R-:W-:Y:S01]  /*13d70*/  USHF.R.S32.HI UR12, URZ, 0x1f, UR9 ;  /* 0x0000001f3f0c7899 */ /* 0x000fe20008011409 */
[----:B------:R-:W-:Y:S01]  /*13d80*/  ULDC UR15, c[0x0][0x288] ;  /* 0x0000a200000f7ab9 */ /* 0x000fe20000000800 */
[----:B------:R-:W-:-:S02]  /*13d90*/  USEL UR20, UR13, URZ, !UP0 ;  /* 0x0000003f0d147287 */ /* 0x000fc4000c000000 */
[----:B------:R-:W-:Y:S02]  /*13da0*/  ULEA.HI UR12, UR12, UR9, URZ, 0x7 ;  /* 0x000000090c0c7291 */ /* 0x000fe4000f8f383f */
[----:B------:R-:W-:Y:S02]  /*13db0*/  USHF.R.S32.HI UR9, URZ, 0x1f, UR8 ;  /* 0x0000001f3f097899 */ /* 0x000fe40008011408 */
[----:B------:R-:W-:Y:S02]  /*13dc0*/  USHF.R.S32.HI UR12, URZ, 0x7, UR12 ;  /* 0x000000073f0c7899 */ /* 0x000fe4000801140c */
[----:B------:R-:W-:Y:S02]  /*13dd0*/  ULEA.HI UR8, UR9, UR8, URZ, 0x7 ;  /* 0x0000000809087291 */ /* 0x000fe4000f8f383f */
[----:B------:R-:W-:Y:S02]  /*13de0*/  UIMAD UR13, UR16, UR15, URZ ;  /* 0x0000000f100d72a4 */ /* 0x000fe4000f8e023f */
[----:B------:R-:W-:-:S02]  /*13df0*/  UISETP.LT.AND UP1, UPT, URZ, UR12, UPT ;  /* 0x0000000c3f00728c */ /* 0x000fc4000bf21270 */
[----:B------:R-:W-:Y:S02]  /*13e00*/  USHF.R.S32.HI UR8, URZ, 0x7, UR8 ;  /* 0x000000073f087899 */ /* 0x000fe40008011408 */
[----:B------:R-:W-:Y:S02]  /*13e10*/  USEL UR14, UR16, URZ, !UP0 ;  /* 0x0000003f100e7287 */ /* 0x000fe4000c000000 */
[----:B------:R-:W-:Y:S02]  /*13e20*/  UIADD3 UR23, UP0, UR13, UR7, URZ ;  /* 0x000000070d177290 */ /* 0x000fe4000ff1e03f */
[----:B------:R-:W-:Y:S01]  /*13e30*/  USEL UR9, URZ, UR12, !UP1 ;  /* 0x0000000c3f097287 */ /* 0x000fe2000c800000 */
[----:B------:R-:W-:Y:S01]  /*13e40*/  MOV R9, UR8 ;  /* 0x0000000800097c02 */ /* 0x000fe20008000f00 */
[----:B------:R-:W-:Y:S10]  /*13e50*/  @!P0 BRA `(.L_x_1950) ;  /* 0x0000000000248947 */ /* 0x000ff40003800000 */
[----:B------:R-:W-:-:S03]  /*13e60*/  UIADD3 UR6, UR6, 0xff, UR10 ;  /* 0x000000ff06067890 */ /* 0x000fc6000fffe00a */
[----:B------:R-:W-:Y:S02]  /*13e70*/  ULDC UR10, c[0x0][0x748] ;  /* 0x0001d200000a7ab9 */ /* 0x000fe40000000800 */
[----:B------:R-:W-:-:S04]  /*13e80*/  UIADD3 UR6, UR6, UR10, -UR11 ;  /* 0x0000000a06067290 */ /* 0x000fc8000fffe80b */
[----:B------:R-:W-:-:S04]  /*13e90*/  USHF.R.S32.HI UR10, URZ, 0x1f, UR6 ;  /* 0x0000001f3f0a7899 */ /* 0x000fc80008011406 */
[----:B------:R-:W-:-:S04]  /*13ea0*/  ULEA.HI UR10, UR10, UR6, URZ, 0x7 ;  /* 0x000000060a0a7291 */ /* 0x000fc8000f8f383f */
[----:B------:R-:W-:-:S04]  /*13eb0*/  USHF.R.S32.HI UR10, URZ, 0x7, UR10 ;  /* 0x000000073f0a7899 */ /* 0x000fc8000801140a */
[----:B------:R-:W-:-:S04]  /*13ec0*/  UISETP.LT.AND UP1, UPT, UR8, UR10, UPT ;  /* 0x0000000a0800728c */ /* 0x000fc8000bf21270 */
[----:B------:R-:W-:-:S06]  /*13ed0*/  USEL UR10, UR8, UR10, UP1 ;  /* 0x0000000a080a7287 */ /* 0x000fcc0008800000 */
[----:B------:R-:W-:-:S07]  /*13ee0*/  IMAD.U32 R9, RZ, RZ, UR10 ;  /* 0x0000000aff097e24 */ /* 0x000fce000f8e00ff */
.L_x_1950:
[----:B------:R-:W-:Y:S02]  /*13ef0*/  ISETP.GT.AND P1, PT, R9, UR9, PT ;  /* 0x0000000909007c0c */ /* 0x000fe4000bf24270 */
[----:B------:R-:W-:Y:S01]  /*13f00*/  ELECT P0, URZ, PT ;  /* 0x00000000003f782f */ /* 0x000fe20003800000 */
[----:B------:R-:W-:-:S10]  /*13f10*/  ULEA.HI.X.SX32 UR10, UR13, UR17, 0x1, UP0 ;  /* 0x000000110d0a7291 */ /* 0x000fd400080f0e3f */
[----:B------:R-:W-:Y:S05]  /*13f20*/  @!P1 BRA `(.L_x_1951) ;  /* 0x0000001000849947 */ /* 0x000fea0003800000 */
[----:B------:R-:W1:Y:S01]  /*13f30*/  S2R R2, SR_TID.X ;  /* 0x0000000000027919 */ /* 0x000e620000002100 */
[----:B------:R-:W-:Y:S01]  /*13f40*/  ULDC.64 UR18, c[0x0][0x2d8] ;  /* 0x0000b60000127ab9 */ /* 0x000fe20000000a00 */
[----:B------:R-:W-:Y:S01]  /*13f50*/  VIADD R0, R9, -UR9 ;  /* 0x8000000909007c36 */ /* 0x000fe20008000000 */
[----:B------:R-:W-:Y:S02]  /*13f60*/  UIMAD UR6, UR17, UR18, URZ ;  /* 0x00000012110672a4 */ /* 0x000fe4000f8e023f */
[----:B------:R-:W-:Y:S02]  /*13f70*/  UIMAD.WIDE.U32 UR12, UR7, UR18, URZ ;  /* 0x00000012070c72a5 */ /* 0x000fe4000f8e003f */
[----:B------:R-:W-:Y:S01]  /*13f80*/  UIMAD UR19, UR7, UR19, UR6 ;  /* 0x00000013071372a4 */ /* 0x000fe2000f8e0206 */
[----:B------:R-:W-:Y:S01]  /*13f90*/  LOP3.LUT R0, R0, 0x1, RZ, 0xc0, !PT ;  /* 0x0000000100007812 */ /* 0x000fe200078ec0ff */
[----:B------:R-:W-:Y:S02]  /*13fa0*/  UIADD3 UR6, UP0, UR4, UR12, URZ ;  /* 0x0000000c04067290 */ /* 0x000fe4000ff1e03f */
[----:B------:R-:W-:Y:S01]  /*13fb0*/  UIADD3 UR19, UR13, UR19, URZ ;  /* 0x000000130d137290 */ /* 0x000fe2000fffe03f */
[----:B------:R-:W-:Y:S01]  /*13fc0*/  ISETP.NE.U32.AND P1, PT, R0, 0x1, PT ;  /* 0x000000010000780c */ /* 0x000fe20003f25070 */
[----:B------:R-:W-:Y:S01]  /*13fd0*/  ULDC.64 UR16, c[0x0][0x2e0] ;  /* 0x0000b80000107ab9 */ /* 0x000fe20000000a00 */
[----:B------:R-:W-:Y:S01]  /*13fe0*/  ULDC UR18, c[0x0][0x760] ;  /* 0x0001d80000127ab9 */ /* 0x000fe20000000800 */
[----:B------:R-:W-:-:S02]  /*13ff0*/  UIADD3.X UR7, UR5, UR19, URZ, UP0, !UPT ;  /* 0x0000001305077290 */ /* 0x000fc400087fe43f */
[----:B------:R-:W-:Y:S02]  /*14000*/  UIMAD UR11, UR20, UR16, URZ ;  /* 0x00000010140b72a4 */ /* 0x000fe4000f8e023f */
[----:B------:R-:W-:Y:S02]  /*14010*/  UIMAD.WIDE.U32 UR6, UR14, UR16, UR6 ;  /* 0x000000100e0672a5 */ /* 0x000fe4000f8e0006 */
[----:B------:R-:W-:Y:S02]  /*14020*/  UIMAD UR17, UR14, UR17, UR11 ;  /* 0x000000110e1172a4 */ /* 0x000fe4000f8e020b */
[----:B------:R-:W-:Y:S02]  /*14030*/  UIMAD UR11, UR15, UR18, URZ ;  /* 0x000000120f0b72a4 */ /* 0x000fe4000f8e023f */
[----:B------:R-:W-:Y:S01]  /*14040*/  UIADD3 UR24, UR7, UR17, URZ ;  /* 0x0000001107187290 */ /* 0x000fe2000fffe03f */
[----:B-1----:R-:W-:Y:S01]  /*14050*/  LOP3.LUT R10, R2, 0x1f, RZ, 0xc0, !PT ;  /* 0x0000001f020a7812 */ /* 0x002fe200078ec0ff */
[----:B------:R-:W-:Y:S10]  /*14060*/  @P1 BRA `(.L_x_1952) ;  /* 0x00000004006c1947 */ /* 0x000ff40003800000 */
        /* <DEDUP_REMOVED lines=11> */
.L_x_1955:
[----:B------:R-:W2:Y:S04]  /*14120*/  LDG.E.STRONG.GPU R0, desc[UR38][R2.64] ;  /* 0x0000002602007981 */ /* 0x000ea8000c1ef900 */
[----:B--2---:R-:W-:Y:S01]  /*14130*/  CCTL.IVALL ;  /* 0x00000000ff00798f */ /* 0x004fe20002000000 */
[----:B------:R-:W-:Y:S05]  /*14140*/  YIELD ;  /* 0x0000000000007946 */ /* 0x000fea0003800000 */
[----:B------:R-:W-:-:S13]  /*14150*/  ISETP.NE.AND P1, PT, R0, UR22, PT ;  /* 0x0000001600007c0c */ /* 0x000fda000bf25270 */
[----:B------:R-:W-:Y:S05]  /*14160*/  @P1 BRA `(.L_x_1955) ;  /* 0xfffffffc00ec1947 */ /* 0x000fea000383ffff */
.L_x_1954:
[----:B------:R-:W-:Y:S05]  /*14170*/  BSYNC B0 ;  /* 0x0000000000007941 */ /* 0x000fea0003800000 */
.L_x_1953:
[----:B------:R-:W-:-:S03]  /*14180*/  UMOV UR15, 0xffffffff ;  /* 0xffffffff000f7882 */ /* 0x000fc60000000000 */
[----:B------:R-:W-:Y:S05]  /*14190*/  BRA.DIV UR15, `(.L_x_1956) ;  /* 0x0000003e0f787947 */ /* 0x000fea000b800000 */
[----:B------:R-:W-:Y:S01]  /*141a0*/  NOP ;  /* 0x0000000000007918 */ /* 0x000fe20000000000 */
.L_x_2039:
        /* <DEDUP_REMOVED lines=22> */
.L_x_1958:
[----:B------:R-:W-:Y:S05]  /*14310*/  BSYNC B0 ;  /* 0x0000000000007941 */ /* 0x000fea0003800000 */
.L_x_1957:
        /* <DEDUP_REMOVED lines=20> */
.L_x_1960:
[----:B------:R-:W-:Y:S05]  /*14460*/  BSYNC B0 ;  /* 0x0000000000007941 */ /* 0x000fea0003800000 */
.L_x_1959:
[----:B------:R-:W-:Y:S06]  /*14470*/  BAR.ARV 0xa, 0xa0 ;  /* 0x0282800000007b1d */ /* 0x000fec0000002000 */
[----:B------:R-:W-:Y:S04]  /*14480*/  BSSY B0, `(.L_x_1961) ;  /* 0x0000003000007945 */ /* 0x000fe80003800000 */
[----:B------:R-:W-:Y:S05]  /*14490*/  @!P0 BRA `(.L_x_1962) ;  /* 0x0000000000048947 */ /* 0x000fea0003800000 */
[----:B------:R-:W-:-:S04]  /*144a0*/  DEPBAR.LE SB0, 0x0 ;  /* 0x000080000000791a */ /* 0x000fc80000000000 */
.L_x_1962:
[----:B------:R-:W-:Y:S05]  /*144b0*/  BSYNC B0 ;  /* 0x0000000000007941 */ /* 0x000fea0003800000 */
.L_x_1961:
        /* <DEDUP_REMOVED lines=19> */
.L_x_1964:
[----:B------:R-:W-:Y:S05]  /*145f0*/  BSYNC B0 ;  /* 0x0000000000007941 */ /* 0x000fea0003800000 */
.L_x_1963:
[----:B------:R-:W-:Y:S01]  /*14600*/  UIADD3 UR15, UR9, 0x1, URZ ;  /* 0x00000001090f7890 */ /* 0x000fe2000fffe03f */
[----:B------:R-:W-:Y:S11]  /*14610*/  BRA `(.L_x_1965) ;  /* 0x0000000000047947 */ /* 0x000ff60003800000 */
.L_x_1952:
[----:B------:R-:W-:-:S05]  /*14620*/  UMOV UR15, UR9 ;  /* 0x00000009000f7c82 */ /* 0x000fca0008000000 */
.L_x_1965:
[----:B------:R-:W-:-:S06]  /*14630*/  UIADD3 UR9, UR9, 0x1, URZ ;  /* 0x0000000109097890 */ /* 0x000fcc000fffe03f */
[----:B------:R-:W-:Y:S01]  /*14640*/  ISETP.NE.AND P1, PT, R9, UR9, PT ;  /* 0x0000000909007c0c */ /* 0x000fe2000bf25270 */
[----:B------:R-:W-:-:S12]  /*14650*/  UMOV UR9, UR15 ;  /* 0x0000000f00097c82 */ /* 0x000fd80008000000 */
[----:B------:R-:W-:Y:S05]  /*14660*/  @!P1 BRA `(.L_x_1951) ;  /* 0x0000000800b49947 */ /* 0x000fea0003800000 */
[----:B------:R-:W-:Y:S01]  /*14670*/  UMOV UR18, UR12 ;  /* 0x0000000c00127c82 */ /* 0x000fe20008000000 */
[----:B------:R-:W-:Y:S01]  /*14680*/  UMOV UR9, UR15 ;  /* 0x0000000f00097c82 */ /* 0x000fe20008000000 */
[----:B------:R-:W-:-:S03]  /*14690*/  UIMAD.WIDE.U32 UR12, UR14, UR16, UR18 ;  /* 0x000000100e0c72a5 */ /* 0x000fc6000f8e0012 */
[----:B------:R-:W-:Y:S01]  /*146a0*/  ULDC.64 UR18, c[0x0][0x2c0] ;  /* 0x0000b00000127ab9 */ /* 0x000fe20000000a00 */
[----:B------:R-:W-:-:S04]  /*146b0*/  UIADD3 UR4, UP0, UR4, UR12, URZ ;  /* 0x0000000c04047290 */ /* 0x000fc8000ff1e03f */
[----:B------:R-:W-:Y:S02]  /*146c0*/  UIADD3.X UR5, UR5, UR17, UR13, UP0, !UPT ;  /* 0x0000001105057290 */ /* 0x000fe400087fe40d */
[----:B------:R-:W-:-:S04]  /*146d0*/  ULEA UR14, UP0, UR4, UR18, 0x2 ;  /* 0x00000012040e7291 */ /* 0x000fc8000f80103f */
[----:B------:R-:W-:Y:S02]  /*146e0*/  ULEA.HI.X UR5, UR4, UR19, UR5, 0x2, UP0 ;  /* 0x0000001304057291 */ /* 0x000fe400080f1405 */
[----:B------:R-:W-:Y:S01]  /*146f0*/  UIADD3 UR14, UP0, UR14, 0x4000, URZ ;  /* 0x000040000e0e7890 */ /* 0x000fe2000ff1e03f */
[----:B------:R-:W-:-:S03]  /*14700*/  UMOV UR4, URZ ;  /* 0x0000003f00047c82 */ /* 0x000fc60008000000 */
[----:B------:R-:W-:-:S12]  /*14710*/  UIADD3.X UR5, URZ, UR5, URZ, UP0, !UPT ;  /* 0x000000053f057290 */ /* 0x000fd800087fe43f */
.L_x_1990:
        /* <DEDUP_REMOVED lines=11> */
.L_x_1968:
[----:B------:R-:W2:Y:S04]  /*147d0*/  LDG.E.STRONG.GPU R0, desc[UR38][R2.64] ;  /* 0x0000002602007981 */ /* 0x000ea8000c1ef900 */
[----:B--2---:R-:W-:Y:S01]  /*147e0*/  CCTL.IVALL ;  /* 0x00000000ff00798f */ /* 0x004fe20002000000 */
[----:B------:R-:W-:Y:S05]  /*147f0*/  YIELD ;  /* 0x0000000000007946 */ /* 0x000fea0003800000 */
[----:B------:R-:W-:-:S13]  /*14800*/  ISETP.NE.AND P1, PT, R0, UR22, PT ;  /* 0x0000001600007c0c */ /* 0x000fda000bf25270 */
[----:B------:R-:W-:Y:S05]  /*14810*/  @P1 BRA `(.L_x_1968) ;  /* 0xfffffffc00ec1947 */ /* 0x000fea000383ffff */
.L_x_1967:
[----:B------:R-:W-:Y:S05]  /*14820*/  BSYNC B0 ;  /* 0x0000000000007941 */ /* 0x000fea0003800000 */
.L_x_1966:
[----:B------:R-:W-:-:S03]  /*14830*/  UMOV UR16, 0xffffffff ;  /* 0xffffffff00107882 */ /* 0x000fc60000000000 */
[----:B------:R-:W-:Y:S05]  /*14840*/  BRA.DIV UR16, `(.L_x_1969) ;  /* 0x0000003610e87947 */ /* 0x000fea000b800000 */
[----:B------:R-:W-:Y:S01]  /*14850*/  NOP ;  /* 0x0000000000007918 */ /* 0x000fe20000000000 */
.L_x_2042:
        /* <DEDUP_REMOVED lines=8> */
[----:B------:R-:W-:Y:S01]  /*148e0*/  UIADD3 UR25, UP0, UR16, UR6, URZ ;  /* 0x0000000610197290 */ /* 0x000fe2000ff1e03f */
[----:B------:R-:W-:Y:S01]  /*148f0*/  UMOV UR26, 0x0 ;  /* 0x00000000001a7882 */ /* 0x000fe20000000000 */
[----:B------:R-:W-:Y:S01]  /*14900*/  UMOV UR27, 0x14f00000 ;  /* 0x14f00000001b7882 */ /* 0x000fe20000000000 */
[----:B-1----:R-:W-:Y:S02]  /*14910*/  ULEA UR18, UR18, UR17, 0x18 ;  /* 0x0000001112127291 */ /* 0x002fe4000f8ec03f */
[----:B------:R-:W-:-:S02]  /*14920*/  ULEA.HI.X.SX32 UR17, UR16, UR24, 0x1, UP0 ;  /* 0x0000001810117291 */ /* 0x000fc400080f0e3f */
[----:B------:R-:W-:Y:S02]  /*14930*/  ULEA UR16, UP0, UR25, UR20, 0x2 ;  /* 0x0000001419107291 */ /* 0x000fe4000f80103f */
[----:B------:R-:W-:Y:S02]  /*14940*/  UIADD3 UR18, UR18, 0x8000, URZ ;  /* 0x0000800012127890 */ /* 0x000fe4000fffe03f */
[----:B------:R-:W-:Y:S01]  /*14950*/  ULEA.HI.X UR17, UR25, UR21, UR17, 0x2, UP0 ;  /* 0x0000001519117291 */ /* 0x000fe200080f1411 */
[----:B------:R-:W-:-:S08]  /*14960*/  UMOV UR20, 0x400 ;  /* 0x0000040000147882 */ /* 0x000fd00000000000 */
[----:B------:R1:W-:Y:S02]  /*14970*/  UBLKRED.G.S.ADD.F32.RN [UR16], [UR18], UR20, desc[UR26] ;  /* 0x00001a10120073bb */ /* 0x0003e400080a1414 */
[----:B-1----:R0:W-:Y:S02]  /*14980*/  UTMACMDFLUSH ;  /* 0x00000000000079b7 */ /* 0x0021e40000000000 */
.L_x_1971:
[----:B------:R-:W-:Y:S05]  /*14990*/  BSYNC B0 ;  /* 0x0000000000007941 */ /* 0x000fea0003800000 */
.L_x_1970:
[----:B------:R-:W-:Y:S01]  /*149a0*/  ULEA UR18, UR15, UR4, 0xd ;  /* 0x000000040f127291 */ /* 0x000fe2000f8e683f */
[----:B------:R-:W-:Y:S06]  /*149b0*/  BAR.SYNC.DEFER_BLOCKING 0xe, 0xa0 ;  /* 0x0382800000007b1d */ /* 0x000fec0000010000 */
[----:B------:R-:W-:Y:S01]  /*149c0*/  UMOV UR16, UR14 ;  /* 0x0000000e00107c82 */ /* 0x000fe20008000000 */
[----:B------:R-:W-:Y:S01]  /*149d0*/  UMOV UR17, UR5 ;  /* 0x0000000500117c82 */ /* 0x000fe20008000000 */
[----:B------:R-:W-:Y:S01]  /*149e0*/  BSSY B0, `(.L_x_1972) ;  /* 0x000000d000007945 */ /* 0x000fe20003800000 */
[----:B------:R-:W-:-:S03]  /*149f0*/  UIMAD.WIDE UR16, UR18, 0x4, UR16 ;  /* 0x00000004121078a5 */ /* 0x000fc6000f8e0210 */
[----:B------:R-:W-:Y:S09]  /*14a00*/  @!P0 BRA `(.L_x_1973) ;  /* 0x0000000000288947 */ /* 0x000ff20003800000 */
        /* <DEDUP_REMOVED lines=10> */
.L_x_1973:
[----:B------:R-:W-:Y:S05]  /*14ab0*/  BSYNC B0 ;  /* 0x0000000000007941 */ /* 0x000fea0003800000 */
.L_x_1972:
[----:B------:R-:W-:Y:S06]  /*14ac0*/  BAR.ARV 0xa, 0xa0 ;  /* 0x0282800000007b1d */ /* 0x000fec0000002000 */
[----:B------:R-:W-:Y:S04]  /*14ad0*/  BSSY B0, `(.L_x_1974) ;  /* 0x0000003000007945 */ /* 0x000fe80003800000 */
[----:B------:R-:W-:Y:S05]  /*14ae0*/  @!P0 BRA `(.L_x_1975) ;  /* 0x0000000000048947 */ /* 0x000fea0003800000 */
[----:B------:R-:W-:-:S04]  /*14af0*/  DEPBAR.LE SB0, 0x0 ;  /* 0x000080000000791a */ /* 0x000fc80000000000 */
.L_x_1975:
[----:B------:R-:W-:Y:S05]  /*14b00*/  BSYNC B0 ;  /* 0x0000000000007941 */ /* 0x000fea0003800000 */
.L_x_1974:
        /* <DEDUP_REMOVED lines=19> */
.L_x_1977:
[----:B------:R-:W-:Y:S05]  /*14c40*/  BSYNC B0 ;  /* 0x0000000000007941 */ /* 0x000fea0003800000 */
.L_x_1976:
        /* <DEDUP_REMOVED lines=9> */
.L_x_1980:
[----:B------:R-:W2:Y:S04]  /*14ce0*/  LDG.E.STRONG.GPU R0, desc[UR38][R2.64] ;  /* 0x0000002602007981 */ /* 0x000ea8000c1ef900 */
[----:B--2---:R-:W-:Y:S01]  /*14cf0*/  CCTL.IVALL ;  /* 0x00000000ff00798f */ /* 0x004fe20002000000 */
[----:B------:R-:W-:Y:S05]  /*14d00*/  YIELD ;  /* 0x0000000000007946 */ /* 0x000fea0003800000 */
[----:B------:R-:W-:-:S13]  /*14d10*/  ISETP.NE.AND P1, PT, R0, UR22, PT ;  /* 0x0000001600007c0c */ /* 0x000fda000bf25270 */
[----:B------:R-:W-:Y:S05]  /*14d20*/  @P1 BRA `(.L_x_1980) ;  /* 0xfffffffc00ec1947 */ /* 0x000fea000383ffff */
.L_x_1979:
[----:B------:R-:W-:Y:S05]  /*14d30*/  BSYNC B0 ;  /* 0x0000000000007941 */ /* 0x000fea0003800000 */
.L_x_1978:
[----:B------:R-:W-:-:S03]  /*14d40*/  UMOV UR12, 0xffffffff ;  /* 0xffffffff000c7882 */ /* 0x000fc60000000000 */
[----:B------:R-:W-:Y:S05]  /*14d50*/  BRA.DIV UR12, `(.L_x_1981) ;  /* 0x000000320cc07947 */ /* 0x000fea000b800000 */
[----:B------:R-:W-:Y:S01]  /*14d60*/  NOP ;  /* 0x0000000000007918 */ /* 0x000fe20000000000 */
.L_x_2045:
        /* <DEDUP_REMOVED lines=15> */
.L_x_1983:
[----:B------:R-:W-:Y:S05]  /*14e60*/  BSYNC B0 ;  /* 0x0000000000007941 */ /* 0x000fea0003800000 */
.L_x_1982:
        /* <DEDUP_REMOVED lines=15> */
.L_x_1985:
[----:B------:R-:W-:Y:S05]  /*14f60*/  BSYNC B0 ;  /* 0x0000000000007941 */ /* 0x000fea0003800000 */
.L_x_1984:
[----:B------:R-:W-:Y:S06]  /*14f70*/  BAR.ARV 0xa, 0xa0 ;  /* 0x0282800000007b1d */ /* 0x000fec0000002000 */
[----:B------:R-:W-:Y:S04]  /*14f80*/  BSSY B0, `(.L_x_1986) ;  /* 0x0000003000007945 */ /* 0x000fe80003800000 */
[----:B------:R-:W-:Y:S05]  /*14f90*/  @!P0 BRA `(.L_x_1987) ;  /* 0x0000000000048947 */ /* 0x000fea0003800000 */
[----:B------:R-:W-:-:S04]  /*14fa0*/  DEPBAR.LE SB0, 0x0 ;  /* 0x000080000000791a */ /* 0x000fc80000000000 */
.L_x_1987:
[----:B------:R-:W-:Y:S05]  /*14fb0*/  BSYNC B0 ;  /* 0x0000000000007941 */ /* 0x000fea0003800000 */
.L_x_1986:
        /* <DEDUP_REMOVED lines=19> */
.L_x_1989:
[----:B------:R-:W-:Y:S05]  /*150f0*/  BSYNC B0 ;  /* 0x0000000000007941 */ /* 0x000fea0003800000 */
.L_x_1988:
[----:B------:R-:W-:Y:S02]  /*15100*/  UIADD3 UR9, UR9, 0x2, URZ ;  /* 0x0000000209097890 */ /* 0x000fe4000fffe03f */
[----:B------:R-:W-:-:S04]  /*15110*/  UIADD3 UR4, UR4, 0x4000, URZ ;  /* 0x0000400004047890 */ /* 0x000fc8000fffe03f */
[----:B------:R-:W-:-:S13]  /*15120*/  ISETP.LE.AND P1, PT, R9, UR9, PT ;  /* 0x0000000909007c0c */ /* 0x000fda000bf23270 */
[----:B------:R-:W-:Y:S05]  /*15130*/  @!P1 BRA `(.L_x_1990) ;  /* 0xfffffff400789947 */ /* 0x000fea000383ffff */
.L_x_1951:
        /* <DEDUP_REMOVED lines=35> */
[----:B------:R-:W-:Y:S01]  /*15370*/  MOV R3, UR6 ;  /* 0x0000000600037c02 */ /* 0x000fe20008000f00 */
[----:B------:R-:W-:-:S02]  /*15380*/  UFLO.U32 UR11, UR5 ;  /* 0x00000005000b72bd */ /* 0x000fc400080e0000 */
[----:B------:R-:W2:Y:S04]  /*15390*/  POPC R5, UR5 ;  /* 0x0000000500057d09 */ /* 0x000ea80008000000 */
[----:B-1----:R-:W-:Y:S01]  /*153a0*/  ISETP.EQ.U32.AND P0, PT, R2, UR11, PT ;  /* 0x0000000b02007c0c */ /* 0x002fe2000bf02070 */
[----:B------:R-:W-:-:S12]  /*153b0*/  IMAD.U32 R2, RZ, RZ, UR7 ;  /* 0x00000007ff027e24 */ /* 0x000fd8000f8e00ff */
[----:B--2---:R2:W-:Y:S02]  /*153c0*/  @P0 REDG.E.ADD.S32.STRONG.GPU desc[UR38][R2.64], R5 ;  /* 0x000000050200098e */ /* 0x0045e4000c10e3a6 */
.L_x_1993:
[----:B------:R-:W-:Y:S05]  /*153d0*/  BSYNC B0 ;  /* 0x0000000000007941 */ /* 0x000fea0003800000 */
.L_x_1992:
[----:B------:R-:W-:Y:S05]  /*153e0*/  BRA `(.L_x_1994) ;  /* 0x0000000000047947 */ /* 0x000fea0003800000 */
.L_x_1991:
[----:B------:R-:W-:-:S05]  /*153f0*/  UMOV UR4, UR9 ;  /* 0x0000000900047c82 */ /* 0x000fca0008000000 */
.L_x_1994:
        /* <DEDUP_REMOVED lines=11> */
.L_x_1999:
        /* <DEDUP_REMOVED lines=18> */
[----:B-12---:R-:W-:Y:S01]  /*155d0*/  IMAD.U32 R2, RZ, RZ, UR16 ;  /* 0x00000010ff027e24 */ /* 0x006fe2000f8e00ff */
[----:B------:R-:W-:-:S02]  /*155e0*/  UFLO.U32 UR13, UR11 ;  /* 0x0000000b000d72bd */ /* 0x000fc400080e0000 */
[----:B------:R-:W1:Y:S01]  /*155f0*/  POPC R5, UR11 ;  /* 0x0000000b00057d09 */ /* 0x000e620008000000 */
[----:B------:R-:W-:-:S03]  /*15600*/  IMAD.U32 R3, RZ, RZ, UR12 ;  /* 0x0000000cff037e24 */ /* 0x000fc6000f8e00ff */
[----:B---3--:R-:W-:-:S13]  /*15610*/  ISETP.EQ.U32.AND P0, PT, R0, UR13, PT ;  /* 0x0000000d00007c0c */ /* 0x008fda000bf02070 */
[----:B-1----:R3:W-:Y:S02]  /*15620*/  @P0 REDG.E.ADD.S32.STRONG.GPU desc[UR38][R2.64], R5 ;  /* 0x000000050200098e */ /* 0x0027e4000c10e3a6 */
.L_x_1996:
[----:B------:R-:W-:Y:S05]  /*15630*/  BSYNC B0 ;  /* 0x0000000000007941 */ /* 0x000fea0003800000 */
.L_x_1995:
        /* <DEDUP_REMOVED lines=24> */
.L_x_1998:
[----:B------:R-:W-:Y:S05]  /*157c0*/  BSYNC B0 ;  /* 0x0000000000007941 */ /* 0x000fea0003800000 */
.L_x_1997:
[----:B------:R-:W-:Y:S02]  /*157d0*/  UIADD3 UR7, UR7, 0x2, URZ ;  /* 0x0000000207077890 */ /* 0x000fe4000fffe03f */
[----:B------:R-:W-:Y:S02]  /*157e0*/  ULEA UR5, UR19, UR5, 0x1 ;  /* 0x0000000513057291 */ /* 0x000fe4000f8e083f */
[----:B------:R-:W-:Y:S02]  /*157f0*/  ULEA UR6, UR19, UR6, 0x1 ;  /* 0x0000000613067291 */ /* 0x000fe4000f8e083f */
[----:B------:R-:W-:-:S13]  /*15800*/  ISETP.NE.AND P0, PT, RZ, UR7, PT ;  /* 0x00000007ff007c0c */ /* 0x000fda000bf05270 */
[----:B------:R-:W-:Y:S05]  /*15810*/  @!P0 BRA `(.L_x_1862) ;  /* 0x0000002400248947 */ /* 0x000fea0003800000 */
[----:B------:R-:W-:Y:S05]  /*15820*/  BRA `(.L_x_1999) ;  /* 0xfffffffc00207947 */ /* 0x000fea000383ffff */
.L_x_1943:
        /* <DEDUP_REMOVED lines=14> */
.L_x_2000:
        /* <DEDUP_REMOVED lines=9> */
[----:B------:R-:W4:Y:S01]  /*159a0*/  LDG.E R4, desc[UR38][R2.64+0x4] ;  /* 0x0000042602047981 */ /* 0x000f22000c1e1900 */
[----:B--2---:R-:W-:Y:S02]  /*159b0*/  R2UR UR4, R0 ;  /* 0x00000000000472ca */ /* 0x004fe400000e0000 */
[----:B----4-:R-:W-:-:S13]  /*159c0*/  R2UR UR5, R4 ;  /* 0x00000000040572ca */ /* 0x010fda00000e0000 */
[----:B------:R-:W-:Y:S01]  /*159d0*/  UIADD3 UR4, -UR4, UR5, URZ ;  /* 0x0000000504047290 */ /* 0x000fe2000fffe13f */
[----:B------:R-:W-:Y:S11]  /*159e0*/  BRA `(.L_x_2001) ;  /* 0x0000000000047947 */ /* 0x000ff60003800000 */
.L_x_2002:
[----:B------:R-:W-:-:S05]  /*159f0*/  ULDC UR4, c[0x0][0x8bc] ;  /* 0x00022f0000047ab9 */ /* 0x000fca0000000800 */
.L_x_2001:
        /* <DEDUP_REMOVED lines=14> */
[----:B------:R-:W-:Y:S01]  /*15ae0*/  IMAD.U32 R2, RZ, RZ, UR14 ;  /* 0x0000000eff027e24 */ /* 0x000fe2000f8e00ff */
[----:B------:R-:W-:Y:S01]  /*15af0*/  MOV R3, UR15 ;  /* 0x0000000f00037c02 */ /* 0x000fe20008000f00 */
[----:B------:R-:W-:Y:S01]  /*15b00*/  ULDC.64 UR16, c[0x0][0x778] ;  /* 0x0001de0000107ab9 */ /* 0x000fe20000000a00 */
[----:B------:R-:W-:Y:S01]  /*15b10*/  PLOP3.LUT P1, PT, PT, PT, UP1, 0x80, 0x0 ;  /* 0x000000000000781c */ /* 0x000fe20003f2f018 */
[----:B------:R-:W-:-:S02]  /*15b20*/  UISETP.NE.U32.AND UP0, UPT, UR4, URZ, UPT ;  /* 0x0000003f0400728c */ /* 0x000fc4000bf05070 */
[----:B------:R-:W-:Y:S02]  /*15b30*/  UISETP.NE.U32.AND UP2, UPT, UR6, URZ, UPT ;  /* 0x0000003f0600728c */ /* 0x000fe4000bf45070 */
[----:B------:R-:W-:Y:S02]  /*15b40*/  UISETP.NE.AND.EX UP0, UPT, UR5, URZ, UPT, UP0 ;  /* 0x0000003f0500728c */ /* 0x000fe4000bf05300 */
[----:B------:R-:W-:Y:S01]  /*15b50*/  UISETP.NE.AND.EX UP2, UPT, UR7, URZ, UPT, UP2 ;  /* 0x0000003f0700728c */ /* 0x000fe2000bf45320 */
[----:B------:R-:W-:-:S05]  /*15b60*/  ULDC.64 UR22, c[0x0][0x788] ;  /* 0x0001e20000167ab9 */ /* 0x000fca0000000a00 */
[----:B------:R-:W2:Y:S01]  /*15b70*/  @P1 LDG.E R6, desc[UR38][R2.64] ;  /* 0x0000002602061981 */ /* 0x000ea2000c1e1900 */
[----:B------:R-:W-:Y:S01]  /*15b80*/  PLOP3.LUT P2, PT, PT, PT, UP0, 0x80, 0x0 ;  /* 0x000000000000781c */ /* 0x000fe20003f4f008 */
[----:B------:R-:W-:Y:S01]  /*15b90*/  UIMAD.WIDE UR16, UR13, 0x4, UR16 ;  /* 0x000000040d1078a5 */ /* 0x000fe2000f8e0210 */
[----:B------:R-:W-:Y:S01]  /*15ba0*/  PLOP3.LUT P3, PT, PT, PT, UP2, 0x80, 0x0 ;  /* 0x000000000000781c */ /* 0x000fe20003f6f028 */
[----:B------:R1:W4:Y:S01]  /*15bb0*/  @P1 LDG.E R0, desc[UR38][R2.64] ;  /* 0x0000002602001981 */ /* 0x000322000c1e1900 */
[----:B------:R-:W-:Y:S02]  /*15bc0*/  @UP2 ULDC.64 UR4, c[0x0][0x780] ;  /* 0x0001e00000042ab9 */ /* 0x000fe40000000a00 */
[----:B------:R-:W-:Y:S01]  /*15bd0*/  @UP2 UIMAD.WIDE UR4, UR13, 0x4, UR4 ;  /* 0x000000040d0428a5 */ /* 0x000fe2000f8e0204 */
[----:B-1----:R-:W-:Y:S02]  /*15be0*/  IMAD.U32 R2, RZ, RZ, UR16 ;  /* 0x00000010ff027e24 */ /* 0x002fe4000f8e00ff */
        /* <DEDUP_REMOVED lines=13> */
[----:B------:R-:W-:-:S04]  /*15cc0*/  @UP1 USHF.R.S32.HI UR5, URZ, 0x1f, UR4 ;  /* 0x0000001f3f051899 */ /* 0x000fc80008011404 */
[----:B------:R-:W-:Y:S01]  /*15cd0*/  @UP1 ULEA.HI UR5, UR5, UR4, URZ, 0x7 ;  /* 0x0000000405051291 */ /* 0x000fe2000f8f383f */
[----:B-----5:R-:W-:-:S03]  /*15ce0*/  @P2 R2UR UR11, R4 ;  /* 0x00000000040b22ca */ /* 0x020fc600000e0000 */
[----:B------:R-:W-:-:S04]  /*15cf0*/  @UP1 ULOP3.LUT UR6, UR5, 0xffffff80, URZ, 0xc0, !UPT ;  /* 0xffffff8005061892 */ /* 0x000fc8000f8ec03f */
[----:B------:R-:W-:Y:S01]  /*15d00*/  @UP1 USHF.R.S32.HI UR12, URZ, 0x1f, UR6 ;  /* 0x0000001f3f0c1899 */ /* 0x000fe20008011406 */
[----:B---3--:R-:W-:Y:S01]  /*15d10*/  @P3 R2UR UR9, R5 ;  /* 0x00000000050932ca */ /* 0x008fe200000e0000 */
[----:B------:R-:W-:-:S14]  /*15d20*/  @P3 BRA `(.L_x_2004) ;  /* 0x0000000000203947 */ /* 0x000fdc0003800000 */
[----:B------:R-:W-:Y:S05]  /*15d30*/  @!P1 BRA `(.L_x_2004) ;  /* 0x00000000001c9947 */ /* 0x000fea0003800000 */
[----:B------:R-:W-:Y:S01]  /*15d40*/  IMAD.U32 R2, RZ, RZ, UR14 ;  /* 0x0000000eff027e24 */ /* 0x000fe2000f8e00ff */
[----:B------:R-:W-:-:S05]  /*15d50*/  MOV R3, UR15 ;  /* 0x0000000f00037c02 */ /* 0x000fca0008000f00 */
[----:B------:R-:W2:Y:S04]  /*15d60*/  LDG.E R0, desc[UR38][R2.64] ;  /* 0x0000002602007981 */ /* 0x000ea8000c1e1900 */
[----:B------:R-:W3:Y:S01]  /*15d70*/  LDG.E R4, desc[UR38][R2.64+0x4] ;  /* 0x0000042602047981 */ /* 0x000ee2000c1e1900 */
[----:B--2---:R-:W-:Y:S02]  /*15d80*/  R2UR UR4, R0 ;  /* 0x00000000000472ca */ /* 0x004fe400000e0000 */
[----:B---3--:R-:W-:-:S13]  /*15d90*/  R2UR UR9, R4 ;  /* 0x00000000040972ca */ /* 0x008fda00000e0000 */
[----:B------:R-:W-:-:S12]  /*15da0*/  UIADD3 UR9, -UR4, UR9, URZ ;  /* 0x0000000904097290 */ /* 0x000fd8000fffe13f */
.L_x_2004:
        /* <DEDUP_REMOVED lines=13> */
.L_x_2005:
        /* <DEDUP_REMOVED lines=8> */
.L_x_2006:
        /* <DEDUP_REMOVED lines=21> */
.L_x_2007:
[----:B------:R-:W-:Y:S01]  /*16050*/  ISETP.LT.AND P0, PT, R4, UR6, PT ;  /* 0x0000000604007c0c */ /* 0x000fe2000bf01270 */
[----:B------:R-:W-:-:S12]  /*16060*/  IMAD.MOV.U32 R0, RZ, RZ, RZ ;  /* 0x000000ffff007224 */ /* 0x000fd800078e00ff */
[----:B------:R-:W-:Y:S05]  /*16070*/  @!P0 BRA `(.L_x_2003) ;  /* 0x0000001800788947 */ /* 0x000fea0003800000 */
[----:B------:R-:W-:Y:S01]  /*16080*/  USHF.R.S32.HI UR10, URZ, 0x1f, UR20 ;  /* 0x0000001f3f0a7899 */ /* 0x000fe20008011414 */
[----:B------:R-:W-:Y:S01]  /*16090*/  BSSY B0, `(.L_x_2003) ;  /* 0x000019c000007945 */ /* 0x000fe20003800000 */
[----:B------:R-:W-:Y:S01]  /*160a0*/  ULDC.64 UR16, c[0x0][0x718] ;  /* 0x0001c60000107ab9 */ /* 0x000fe20000000a00 */
[----:B------:R-:W-:Y:S01]  /*160b0*/  UISETP.NE.U32.AND UP1, UPT, UR18, URZ, UPT ;  /* 0x0000003f1200728c */ /* 0x000fe2000bf25070 */
[----:B------:R-:W-:Y:S01]  /*160c0*/  MOV R0, RZ ;  /* 0x000000ff00007202 */ /* 0x000fe20000000f00 */
        /* <DEDUP_REMOVED lines=42> */
.L_x_2046:
[----:B------:R-:W2:Y:S01]  /*16370*/  S2R R2, SR_TID.X ;  /* 0x0000000000027919 */ /* 0x000ea20000002100 */
[----:B------:R-:W-:Y:S01]  /*16380*/  MOV R11, UR4 ;  /* 0x00000004000b7c02 */ /* 0x000fe20008000f00 */
[----:B------:R-:W-:Y:S01]  /*16390*/  IMAD.U32 R14, RZ, RZ, UR5 ;  /* 0x00000005ff0e7e24 */ /* 0x000fe2000f8e00ff */
[----:B------:R-:W-:-:S03]  /*163a0*/  MOV R10, 0x1 ;  /* 0x00000001000a7802 */ /* 0x000fc60000000f00 */
[----:B------:R-:W-:Y:S02]  /*163b0*/  VIADD R14, R14, UR23 ;  /* 0x000000170e0e7c36 */ /* 0x000fe40008000000 */
        /* <DEDUP_REMOVED lines=10> */
.L_x_2010:
[----:B------:R-:W-:Y:S01]  /*16460*/  R2UR UR19, R4 ;  /* 0x00000000041372ca */ /* 0x000fe200000e0000 */
[----:B------:R-:W2:Y:S01]  /*16470*/  LDC.64 R12, c[0x0][0x198] ;  /* 0x00006600ff0c7b82 */ /* 0x000ea20000000a00 */
[----:B------:R-:W-:Y:S01]  /*16480*/  ULDC.64 UR16, c[0x0][0x700] ;  /* 0x0001c00000107ab9 */ /* 0x000fe20000000a00 */
[----:B------:R-:W-:Y:S01]  /*16490*/  UMOV UR34, 0x0 ;  /* 0x0000000000227882 */ /* 0x000fe20000000000 */
[----:B------:R-:W-:Y:S01]  /*164a0*/  MOV R9, UR16 ;  /* 0x0000001000097c02 */ /* 0x000fe20008000f00 */
[----:B------:R-:W-:Y:S01]  /*164b0*/  IMAD.U32 R8, RZ, RZ, UR17 ;  /* 0x00000011ff087e24 */ /* 0x000fe2000f8e00ff */
[----:B------:R-:W-:Y:S01]  /*164c0*/  UMOV UR35, 0x14f00000 ;  /* 0x14f0000000237882 */ /* 0x000fe20000000000 */
[----:B------:R-:W-:Y:S01]  /*164d0*/  UMOV UR18, URZ ;  /* 0x0000003f00127c82 */ /* 0x000fe20008000000 */
[----:B------:R-:W-:Y:S01]  /*164e0*/  UMOV UR37, 0x20 ;  /* 0x0000002000257882 */ /* 0x000fe20000000000 */
[----:B------:R-:W-:Y:S01]  /*164f0*/  UMOV UR40, 0x0 ;  /* 0x0000000000287882 */ /* 0x000fe20000000000 */
[----:B------:R-:W-:Y:S01]  /*16500*/  UMOV UR41, 0x10000000 ;  /* 0x1000000000297882 */ /* 0x000fe20000000000 */
[----:B------:R-:W-:Y:S01]  /*16510*/  UMOV UR10, UR18 ;  /* 0x00000012000a7c82 */ /* 0x000fe20008000000 */
[----:B------:R-:W-:Y:S01]  /*16520*/  UMOV UR27, UR11 ;  /* 0x0000000b001b7c82 */ /* 0x000fe20008000000 */
[----:B------:R-:W-:Y:S01]  /*16530*/  USHF.L.U32 UR19, UR19, 0x7, URZ ;  /* 0x0000000713137899 */ /* 0x000fe2000800063f */
[----:B------:R-:W-:Y:S01]  /*16540*/  MOV R16, RZ ;  /* 0x000000ff00107202 */ /* 0x000fe20000000f00 */
        /* <DEDUP_REMOVED lines=23> */
[----:B------:R-:W-:Y:S01]  /*166c0*/  UIADD3 UR9, UR8, 0x30c00, URZ ;  /* 0x00030c0008097890 */ /* 0x000fe2000fffe03f */
[----:B------:R-:W-:Y:S01]  /*166d0*/  IADD3.X R0, RZ, R6, RZ, P1, !PT ;  /* 0x00000006ff007210 */ /* 0x000fe20000ffe4ff */
[----:B------:R-:W-:Y:S01]  /*166e0*/  UIADD3 UR24, UR8, 0x4000, URZ ;  /* 0x0000400008187890 */ /* 0x000fe2000fffe03f */
[----:B------:R-:W-:Y:S01]  /*166f0*/  IADD3 R2, P1, R7, 0xf0, RZ ;  /* 0x000000f007027810 */ /* 0x000fe20007f3e0ff */
[----:B------:R-:W-:Y:S01]  /*16700*/  UMOV UR43, UR17 ;  /* 0x00000011002b7c82 */ /* 0x000fe20008000000 */
[----:B------:R-:W-:-:S02]  /*16710*/  R2UR UR45, R0 ;  /* 0x00000000002d72ca */ /* 0x000fc400000e0000 */
[----:B------:R-:W-:Y:S01]  /*16720*/  R2UR UR32, R2 ;  /* 0x00000000022072ca */ /* 0x000fe200000e0000 */
[----:B------:R-:W-:Y:S01]  /*16730*/  IMAD.X R3, RZ, RZ, R6, P1 ;  /* 0x000000ffff037224 */ /* 0x000fe200008e0606 */
[----:B------:R-:W-:Y:S01]  /*16740*/  IADD3.X R0, RZ, R6, RZ, P2, !PT ;  /* 0x00000006ff007210 */ /* 0x000fe200017fe4ff */
[----:B------:R-:W-:-:S03]  /*16750*/  UMOV UR25, UR9 ;  /* 0x0000000900197c82 */ /* 0x000fc60008000000 */
[----:B------:R-:W-:Y:S02]  /*16760*/  R2UR UR33, R3 ;  /* 0x00000000032172ca */ /* 0x000fe400000e0000 */
[----:B------:R-:W-:Y:S01]  /*16770*/  R2UR UR47, R0 ;  /* 0x00000000002f72ca */ /* 0x000fe200000e0000 */
[----:B------:R-:W-:-:S10]  /*16780*/  IMAD.MOV.U32 R0, RZ, RZ, 0x8000 ;  /* 0x00008000ff007424 */ /* 0x000fd400078e00ff */
[----:B------:R1:W-:Y:S01]  /*16790*/  UTMALDG.4D [UR16], [UR32], desc[UR34] ;  /* 0x00002210200075b4 */ /* 0x0003e20008019000 */
[----:B------:R1:W-:Y:S01]  /*167a0*/  UBLKCP.S.G [UR42], [UR30], UR37 ;  /* 0x0000002a1e0073ba */ /* 0x0003e20008000225 */
[----:B------:R2:W-:Y:S01]  /*167b0*/  SYNCS.ARRIVE.TRANS64 RZ, [R15+URZ+0x30c00], R0 ;  /* 0x030c00000fff79a7 */ /* 0x0005e2000800003f */
[----:B------:R1:W-:Y:S01]  /*167c0*/  UTMALDG.4D [UR8], [UR44], desc[UR40] ;  /* 0x000028082c0075b4 */ /* 0x0003e20008019000 */
[----:B--2---:R-:W-:-:S05]  /*167d0*/  MOV R0, UR6 ;  /* 0x0000000600007c02 */ /* 0x004fca0008000f00 */
[----:B------:R-:W-:Y:S01]  /*167e0*/  VIADD R5, R0, 0xffffffff ;  /* 0xffffffff00057836 */ /* 0x000fe20000000000 */
[----:B------:R1:W-:Y:S04]  /*167f0*/  UTMALDG.4D [UR24], [UR46], desc[UR40] ;  /* 0x000028182e0075b4 */ /* 0x0003e80008019000 */
[----:B------:R-:W-:Y:S01]  /*16800*/  ISETP.GE.AND P1, PT, R4, R5, PT ;  /* 0x000000050400720c */ /* 0x000fe20003f26270 */
[----:B------:R1:W-:-:S12]  /*16810*/  STL [R1], R5 ;  /* 0x0000000501007387 */ /* 0x0003d80000100800 */
[----:B-1----:R-:W-:Y:S05]  /*16820*/  @P1 BRA `(.L_x_2011) ;  /* 0x0000000c00c81947 */ /* 0x002fea0003800000 */
[----:B------:R-:W-:Y:S01]  /*16830*/  R2UR UR8, R4 ;  /* 0x00000000040872ca */ /* 0x000fe200000e0000 */
[----:B------:R-:W-:Y:S01]  /*16840*/  UIADD3 UR9, UR6, -0x2, URZ ;  /* 0xfffffffe06097890 */ /* 0x000fe2000fffe03f */
[----:B------:R-:W-:-:S05]  /*16850*/  MOV R10, 0x1 ;  /* 0x00000001000a7802 */ /* 0x000fca0000000f00 */
[----:B------:R-:W-:-:S06]  /*16860*/  ISETP.NE.AND P1, PT, R4, UR9, PT ;  /* 0x0000000904007c0c */ /* 0x000fcc000bf25270 */
[----:B------:R-:W-:-:S04]  /*16870*/  ULOP3.LUT UR8, URZ, UR8, URZ, 0x33, !UPT ;  /* 0x000000083f087292 */ /* 0x000fc8000f8e333f */
[----:B------:R-:W-:-:S06]  /*16880*/  UIADD3 UR8, UR8, UR6, URZ ;  /* 0x0000000608087290 */ /* 0x000fcc000fffe03f */
[----:B------:R-:W-:-:S05]  /*16890*/  IMAD.U32 R0, RZ, RZ, UR8 ;  /* 0x00000008ff007e24 */ /* 0x000fca000f8e00ff */
[----:B------:R-:W-:Y:S01]  /*168a0*/  LOP3.LUT R5, R0, 0x1, RZ, 0xc0, !PT ;  /* 0x0000000100057812 */ /* 0x000fe200078ec0ff */
[----:B------:R-:W-:-:S04]  /*168b0*/  IMAD.MOV.U32 R0, RZ, RZ, R4 ;  /* 0x000000ffff007224 */ /* 0x000fc800078e0004 */
[----:B------:R1:W-:Y:S01]  /*168c0*/  STL [R1+0x4], R5 ;  /* 0x0000040501007387 */ /* 0x0003e20000100800 */
[----:B------:R-:W-:Y:S05]  /*168d0*/  @!P1 BRA `(.L_x_2012) ;  /* 0x0000000800689947 */ /* 0x000fea0003800000 */
[----:B------:R-:W-:Y:S01]  /*168e0*/  R2UR UR9, R5 ;  /* 0x00000000050972ca */ /* 0x000fe200000e0000 */
[----:B------:R-:W-:Y:S01]  /*168f0*/  IMAD.MOV.U32 R10, RZ, RZ, 0x1 ;  /* 0x00000001ff0a7424 */ /* 0x000fe200078e00ff */
[----:B------:R-:W-:-:S11]  /*16900*/  MOV R0, R4 ;  /* 0x0000000400007202 */ /* 0x000fd60000000f00 */
[----:B------:R-:W-:-:S06]  /*16910*/  UIADD3 UR8, UR8, -UR9, URZ ;  /* 0x8000000908087290 */ /* 0x000fcc000fffe03f */
[----:B------:R-:W-:-:S07]  /*16920*/  MOV R17, UR8 ;  /* 0x0000000800117c02 */ /* 0x000fce0008000f00 */
.L_x_2021:
[----:B-123--:R-:W-:-:S04]  /*16930*/  SHF.L.U32 R18, R10, 0x1f, RZ ;  /* 0x0000001f0a127819 */ /* 0x00efc800000006ff */
[----:B------:R-:W2:Y:S02]  /*16940*/  SYNCS.PHASECHK.TRANS64.TRYWAIT P1, [R15+URZ+0x30c40], R18 ;  /* 0x030c40120f0075a7 */ /* 0x000ea4000802017f */
[----:B--2---:R-:W-:Y:S05]  /*16950*/  @!P1 BRA `(.L_x_2013) ;  /* 0x0000001400f09947 */ /* 0x004fea0003800000 */
.L_x_2047:
        /* <DEDUP_REMOVED lines=8> */
.L_x_2014:
[----:B------:R-:W3:Y:S01]  /*169e0*/  LDC.64 R12, c[0x0][0x728] ;  /* 0x0001ca00ff0c7b82 */ /* 0x000ee20000000a00 */
[----:B------:R-:W-:Y:S01]  /*169f0*/  SHF.L.U32 R19, R0, 0x7, RZ ;  /* 0x0000000700137819 */ /* 0x000fe200000006ff */
[----:B------:R-:W-:Y:S01]  /*16a00*/  UMOV UR28, 0x0 ;  /* 0x00000000001c7882 */ /* 0x000fe20000000000 */
[----:B------:R-:W-:Y:S01]  /*16a10*/  R2UR UR8, R15 ;  /* 0x000000000f0872ca */ /* 0x000fe200000e0000 */
[----:B------:R-:W-:Y:S01]  /*16a20*/  UMOV UR29, 0x14f00000 ;  /* 0x14f00000001d7882 */ /* 0x000fe20000000000 */
[C---:B------:R-:W-:Y:S01]  /*16a30*/  IADD3 R2, P1, R19.reuse, UR14, RZ ;  /* 0x0000000e13027c10 */ /* 0x040fe2000ff3e0ff */
[----:B------:R-:W-:Y:S01]  /*16a40*/  UMOV UR18, URZ ;  /* 0x0000003f00127c82 */ /* 0x000fe20008000000 */
[----:B------:R-:W-:Y:S01]  /*16a50*/  R2UR UR19, R19 ;  /* 0x00000000131372ca */ /* 0x000fe200000e0000 */
[----:B-1----:R-:W1:Y:S01]  /*16a60*/  LDC.64 R4, c[0x0][0x198] ;  /* 0x00006600ff047b82 */ /* 0x002e620000000a00 */
[----:B------:R-:W-:-:S07]  /*16a70*/  UMOV UR10, 0x20 ;  /* 0x00000020000a7882 */ /* 0x000fce0000000000 */
[----:B------:R-:W-:Y:S02]  /*16a80*/  UIADD3 UR16, UR8, 0x18000, URZ ;  /* 0x0001800008107890 */ /* 0x000fe4000fffe03f */
[----:B------:R-:W-:Y:S02]  /*16a90*/  UIADD3 UR17, UR8, 0x30c30, URZ ;  /* 0x00030c3008117890 */ /* 0x000fe4000fffe03f */
[----:B------:R-:W-:Y:S02]  /*16aa0*/  UIADD3 UR19, UR19, UR7, URZ ;  /* 0x0000000713137290 */ /* 0x000fe4000fffe03f */
[----:B------:R-:W-:Y:S01]  /*16ab0*/  UIADD3 UR8, UR8, 0x20400, URZ ;  /* 0x0002040008087890 */ /* 0x000fe2000fffe03f */
[----:B---3--:R-:W-:Y:S02]  /*16ac0*/  LEA R3, P2, R2, R12, 0x2 ;  /* 0x0000000c02037211 */ /* 0x008fe400078410ff */
[----:B------:R-:W-:Y:S02]  /*16ad0*/  UMOV UR9, UR17 ;  /* 0x0000001100097c82 */ /* 0x000fe40008000000 */
[----:B------:R-:W-:-:S02]  /*16ae0*/  R2UR UR24, R3 ;  /* 0x00000000031872ca */ /* 0x000fc400000e0000 */
[----:B------:R-:W-:Y:S01]  /*16af0*/  LEA.HI.X.SX32 R3, R19, R11, 0x1, P1 ;  /* 0x0000000b13037211 */ /* 0x000fe200008f0eff */
[----:B-1----:R-:W-:Y:S01]  /*16b00*/  IMAD.MOV.U32 R7, RZ, RZ, R4 ;  /* 0x000000ffff077224 */ /* 0x002fe200078e0004 */
[----:B------:R-:W-:Y:S02]  /*16b10*/  MOV R6, R5 ;  /* 0x0000000500067202 */ /* 0x000fe40000000f00 */
        /* <DEDUP_REMOVED lines=9> */
[----:B-1-3--:R-:W-:Y:S05]  /*16bb0*/  @!P1 BRA `(.L_x_2015) ;  /* 0x00000014006c9947 */ /* 0x00afea0003800000 */
.L_x_2048:
        /* <DEDUP_REMOVED lines=8> */
.L_x_2016:
[----:B------:R-:W-:Y:S01]  /*16c40*/  VIADD R19, R19, 0x80 ;  /* 0x0000008013137836 */ /* 0x000fe20000000000 */
[----:B------:R-:W-:Y:S01]  /*16c50*/  ULDC.64 UR8, c[0x0][0x700] ;  /* 0x0001c00000087ab9 */ /* 0x000fe20000000a00 */
[----:B------:R-:W-:Y:S01]  /*16c60*/  R2UR UR26, R15 ;  /* 0x000000000f1a72ca */ /* 0x000fe200000e0000 */
[----:B------:R-:W-:Y:S01]  /*16c70*/  IMAD.U32 R8, RZ, RZ, UR9 ;  /* 0x00000009ff087e24 */ /* 0x000fe2000f8e00ff */
[----:B------:R-:W-:Y:S01]  /*16c80*/  MOV R9, UR8 ;  /* 0x0000000800097c02 */ /* 0x000fe20008000f00 */
[----:B------:R-:W-:Y:S01]  /*16c90*/  UMOV UR24, 0x0 ;  /* 0x0000000000187882 */ /* 0x000fe20000000000 */
[C---:B------:R-:W-:Y:S01]  /*16ca0*/  IADD3 R2, P1, R19.reuse, UR22, RZ ;  /* 0x0000001613027c10 */ /* 0x040fe2000ff3e0ff */
[----:B------:R-:W-:Y:S01]  /*16cb0*/  UMOV UR25, 0x14f00000 ;  /* 0x14f0000000197882 */ /* 0x000fe20000000000 */
[----:B------:R-:W-:Y:S01]  /*16cc0*/  SHF.R.S32.HI R20, RZ, 0x1f, R19 ;  /* 0x0000001fff147819 */ /* 0x000fe20000011413 */
[----:B------:R-:W-:Y:S01]  /*16cd0*/  UMOV UR18, URZ ;  /* 0x0000003f00127c82 */ /* 0x000fe20008000000 */
[----:B------:R-:W-:Y:S01]  /*16ce0*/  LEA R3, P2, R2, R9, 0x2 ;  /* 0x0000000902037211 */ /* 0x000fe200078410ff */
[----:B------:R-:W-:Y:S01]  /*16cf0*/  UMOV UR10, 0x20 ;  /* 0x00000020000a7882 */ /* 0x000fe20000000000 */
[----:B------:R-:W-:-:S02]  /*16d00*/  IADD3 R21, R19, UR7, RZ ;  /* 0x0000000713157c10 */ /* 0x000fc4000fffe0ff */
[----:B------:R-:W-:Y:S01]  /*16d10*/  R2UR UR28, R3 ;  /* 0x00000000031c72ca */ /* 0x000fe200000e0000 */
[----:B------:R-:W-:Y:S01]  /*16d20*/  UIADD3 UR16, UR26, 0x14000, URZ ;  /* 0x000140001a107890 */ /* 0x000fe2000fffe03f */
[----:B------:R-:W-:Y:S01]  /*16d30*/  IADD3.X R3, R20, R14, RZ, P1, !PT ;  /* 0x0000000e14037210 */ /* 0x000fe20000ffe4ff */
[----:B------:R-:W-:Y:S01]  /*16d40*/  UIADD3 UR17, UR26, 0x30c18, URZ ;  /* 0x00030c181a117890 */ /* 0x000fe2000fffe03f */
[----:B------:R-:W-:Y:S01]  /*16d50*/  R2UR UR19, R21 ;  /* 0x00000000151372ca */ /* 0x000fe200000e0000 */
        /* <DEDUP_REMOVED lines=12> */
.L_x_2049:
[----:B------:R-:W-:Y:S05]  /*16e20*/  @P0 BRA `(.L_x_2018) ;  /* 0x00000000001c0947 */ /* 0x000fea0003800000 */
[----:B-123--:R-:W-:-:S04]  /*16e30*/  IMAD.MOV.U32 R18, RZ, RZ, 0x4200 ;  /* 0x00004200ff127424 */ /* 0x00efc800078e00ff */
[----:B------:R1:W-:Y:S02]  /*16e40*/  SYNCS.ARRIVE.TRANS64 RZ, [R15+URZ+0x30c38], R18 ;  /* 0x030c38120fff79a7 */ /* 0x0003e4000800003f */
[----:B-1----:R-:W1:Y:S02]  /*16e50*/  S2R R18, SR_TID.X ;  /* 0x0000000000127919 */ /* 0x002e640000002100 */
[----:B-1----:R-:W-:-:S04]  /*16e60*/  LOP3.LUT R18, R18, 0x1f, RZ, 0xc0, !PT ;  /* 0x0000001f12127812 */ /* 0x002fc800078ec0ff */
[----:B------:R-:W-:-:S13]  /*16e70*/  ISETP.NE.AND P1, PT, R18, RZ, PT ;  /* 0x000000ff1200720c */ /* 0x000fda0003f25270 */
[----:B------:R-:W-:Y:S05]  /*16e80*/  @!P1 BRA `(.L_x_2018) ;  /* 0x0000000000049947 */ /* 0x000fea0003800000 */
[----:B------:R-:W-:Y:S01]  /*16e90*/  BPT.TRAP 0x1 ;  /* 0x000000040000795c */ /* 0x000fe20000300000 */
.L_x_2018:
[----:B------:R-:W-:Y:S01]  /*16ea0*/  IADD3 R19, P1, R19, UR14, RZ ;  /* 0x0000000e13137c10 */ /* 0x000fe2000ff3e0ff */
[----:B------:R-:W-:Y:S01]  /*16eb0*/  UMOV UR24, 0x0 ;  /* 0x0000000000187882 */ /* 0x000fe20000000000 */
[----:B------:R-:W-:Y:S01]  /*16ec0*/  R2UR UR26, R15 ;  /* 0x000000000f1a72ca */ /* 0x000fe200000e0000 */
[----:B------:R-:W-:Y:S01]  /*16ed0*/  UMOV UR25, 0x14f00000 ;  /* 0x14f0000000197882 */ /* 0x000fe20000000000 */
[----:B------:R-:W-:Y:S01]  /*16ee0*/  IADD3.X R20, R20, R11, RZ, P1, !PT ;  /* 0x0000000b14147210 */ /* 0x000fe20000ffe4ff */
[----:B------:R-:W-:Y:S01]  /*16ef0*/  UMOV UR18, URZ ;  /* 0x0000003f00127c82 */ /* 0x000fe20008000000 */
[----:B------:R-:W-:Y:S01]  /*16f00*/  LEA R12, P1, R19, R12, 0x2 ;  /* 0x0000000c130c7211 */ /* 0x000fe200078210ff */
[----:B------:R-:W-:Y:S01]  /*16f10*/  UMOV UR10, 0x20 ;  /* 0x00000020000a7882 */ /* 0x000fe20000000000 */
[----:B------:R-:W-:Y:S02]  /*16f20*/  R2UR UR19, R21 ;  /* 0x00000000151372ca */ /* 0x000fe400000e0000 */
[----:B------:R-:W-:-:S02]  /*16f30*/  LEA.HI.X R20, R19, R13, R20, 0x2, P1 ;  /* 0x0000000d13147211 */ /* 0x000fc400008f1414 */
[----:B------:R-:W-:Y:S02]  /*16f40*/  R2UR UR8, R4 ;  /* 0x00000000040872ca */ /* 0x000fe400000e0000 */
[----:B------:R-:W-:Y:S01]  /*16f50*/  R2UR UR9, R5 ;  /* 0x00000000050972ca */ /* 0x000fe200000e0000 */
[----:B------:R-:W-:Y:S01]  /*16f60*/  UIADD3 UR16, UR26, 0x1c000, URZ ;  /* 0x0001c0001a107890 */ /* 0x000fe2000fffe03f */
[----:B------:R-:W-:Y:S01]  /*16f70*/  R2UR UR28, R12 ;  /* 0x000000000c1c72ca */ /* 0x000fe200000e0000 */
[----:B------:R-:W-:Y:S01]  /*16f80*/  UIADD3 UR17, UR26, 0x30c38, URZ ;  /* 0x00030c381a117890 */ /* 0x000fe2000fffe03f */
[----:B------:R-:W-:Y:S01]  /*16f90*/  R2UR UR29, R20 ;  /* 0x00000000141d72ca */ /* 0x000fe200000e0000 */
[----:B------:R-:W-:Y:S01]  /*16fa0*/  UIADD3 UR26, UR26, 0x20600, URZ ;  /* 0x000206001a1a7890 */ /* 0x000fe2000fffe03f */
[----:B------:R-:W-:-:S04]  /*16fb0*/  LOP3.LUT R10, R10, 0x1, RZ, 0x3c, !PT ;  /* 0x000000010a0a7812 */ /* 0x000fc800078e3cff */
[----:B------:R-:W-:Y:S01]  /*16fc0*/  SHF.L.U32 R4, R10, 0x1f, RZ ;  /* 0x0000001f0a047819 */ /* 0x000fe200000006ff */
[----:B------:R-:W-:Y:S02]  /*16fd0*/  UMOV UR27, UR17 ;  /* 0x00000011001b7c82 */ /* 0x000fe40008000000 */
[----:B------:R4:W-:Y:S04]  /*16fe0*/  UTMALDG.4D [UR16], [UR8], desc[UR24] ;  /* 0x00001810080075b4 */ /* 0x0009e80008019000 */
[----:B------:R4:W-:Y:S01]  /*16ff0*/  UBLKCP.S.G [UR26], [UR28], UR10 ;  /* 0x0000001a1c0073ba */ /* 0x0009e2000800020a */
[----:B------:R-:W5:Y:S02]  /*17000*/  SYNCS.PHASECHK.TRANS64.TRYWAIT P1, [R15+URZ+0x30c20], R4 ;  /* 0x030c20040f0075a7 */ /* 0x000f64000802017f */
[----:B----45:R-:W-:Y:S05]  /*17010*/  @!P1 BRA `(.L_x_2019) ;  /* 0x00000010007c9947 */ /* 0x030fea0003800000 */
.L_x_2051:
[----:B------:R-:W-:Y:S05]  /*17020*/  @P0 BRA `(.L_x_2020) ;  /* 0x00000000001c0947 */ /* 0x000fea0003800000 */
[----:B------:R-:W5:Y:S01]  /*17030*/  S2R R5, SR_TID.X ;  /* 0x0000000000057919 */ /* 0x000f620000002100 */
[----:B----4-:R-:W-:-:S04]  /*17040*/  IMAD.MOV.U32 R4, RZ, RZ, 0x4200 ;  /* 0x00004200ff047424 */ /* 0x010fc800078e00ff */
[----:B------:R4:W-:Y:S01]  /*17050*/  SYNCS.ARRIVE.TRANS64 RZ, [R15+URZ+0x30c10], R4 ;  /* 0x030c10040fff79a7 */ /* 0x0009e2000800003f */
[----:B-----5:R-:W-:-:S04]  /*17060*/  LOP3.LUT R5, R5, 0x1f, RZ, 0xc0, !PT ;  /* 0x0000001f05057812 */ /* 0x020fc800078ec0ff */
[----:B------:R-:W-:-:S13]  /*17070*/  ISETP.NE.AND P1, PT, R5, RZ, PT ;  /* 0x000000ff0500720c */ /* 0x000fda0003f25270 */
[----:B----4-:R-:W-:Y:S05]  /*17080*/  @!P1 BRA `(.L_x_2020) ;  /* 0x0000000000049947 */ /* 0x010fea0003800000 */
[----:B------:R-:W-:Y:S01]  /*17090*/  BPT.TRAP 0x1 ;  /* 0x000000040000795c */ /* 0x000fe20000300000 */
.L_x_2020:
[----:B------:R-:W-:Y:S01]  /*170a0*/  R2UR UR10, R0 ;  /* 0x00000000000a72ca */ /* 0x000fe200000e0000 */
[----:B------:R-:W-:Y:S01]  /*170b0*/  UMOV UR24, 0x0 ;  /* 0x0000000000187882 */ /* 0x000fe20000000000 */
[----:B------:R-:W-:Y:S01]  /*170c0*/  R2UR UR26, R15 ;  /* 0x000000000f1a72ca */ /* 0x000fe200000e0000 */
[----:B------:R-:W-:Y:S01]  /*170d0*/  UMOV UR25, 0x14f00000 ;  /* 0x14f0000000197882 */ /* 0x000fe20000000000 */
[----:B------:R-:W-:Y:S01]  /*170e0*/  IADD3 R17, R17, -0x2, RZ ;  /* 0xfffffffe11117810 */ /* 0x000fe20007ffe0ff */
[----:B------:R-:W-:Y:S01]  /*170f0*/  UMOV UR18, URZ ;  /* 0x0000003f00127c82 */ /* 0x000fe20008000000 */
[----:B------:R-:W-:Y:S01]  /*17100*/  R2UR UR9, R3 ;  /* 0x00000000030972ca */ /* 0x000fe200000e0000 */
[----:B------:R-:W-:-:S06]  /*17110*/  UMOV UR28, 0x20 ;  /* 0x00000020001c7882 */ /* 0x000fcc0000000000 */
[----:B------:R-:W-:Y:S02]  /*17120*/  UIADD3 UR10, UR10, 0x2, URZ ;  /* 0x000000020a0a7890 */ /* 0x000fe4000fffe03f */
[----:B------:R-:W-:Y:S02]  /*17130*/  UIADD3 UR16, UR26, 0x10000, URZ ;  /* 0x000100001a107890 */ /* 0x000fe4000fffe03f */
[----:B------:R-:W-:Y:S02]  /*17140*/  USHF.L.U32 UR19, UR10, 0x7, URZ ;  /* 0x000000070a137899 */ /* 0x000fe4000800063f */
[----:B------:R-:W-:Y:S02]  /*17150*/  UIADD3 UR17, UR26, 0x30c10, URZ ;  /* 0x00030c101a117890 */ /* 0x000fe4000fffe03f */
[----:B------:R-:W-:Y:S02]  /*17160*/  UIADD3 UR8, UP0, UR19, UR22, URZ ;  /* 0x0000001613087290 */ /* 0x000fe4000ff1e03f */
[----:B------:R-:W-:Y:S01]  /*17170*/  IMAD.U32 R5, RZ, RZ, UR19 ;  /* 0x00000013ff057e24 */ /* 0x000fe2000f8e00ff */
[----:B------:R-:W-:-:S02]  /*17180*/  UIADD3 UR19, UR19, UR7, URZ ;  /* 0x0000000713137290 */ /* 0x000fc4000fffe03f */
[----:B------:R-:W-:Y:S01]  /*17190*/  UIADD3 UR26, UR26, 0x20000, URZ ;  /* 0x000200001a1a7890 */ /* 0x000fe2000fffe03f */
[----:B------:R-:W-:Y:S01]  /*171a0*/  MOV R0, UR8 ;  /* 0x0000000800007c02 */ /* 0x000fe20008000f00 */
[----:B------:R-:W-:Y:S01]  /*171b0*/  UMOV UR27, UR17 ;  /* 0x00000011001b7c82 */ /* 0x000fe20008000000 */
[----:B------:R-:W-:Y:S02]  /*171c0*/  PLOP3.LUT P2, PT, PT, PT, UP0, 0x80, 0x0 ;  /* 0x000000000000781c */ /* 0x000fe40003f4f008 */
[----:B----4-:R-:W-:Y:S02]  /*171d0*/  LEA R4, P1, R0, R9, 0x2 ;  /* 0x0000000900047211 */ /* 0x010fe400078210ff */
[----:B------:R-:W-:Y:S02]  /*171e0*/  LEA.HI.X.SX32 R5, R5, R14, 0x1, P2 ;  /* 0x0000000e05057211 */ /* 0x000fe400010f0eff */
[----:B------:R-:W-:Y:S02]  /*171f0*/  R2UR UR8, R2 ;  /* 0x00000000020872ca */ /* 0x000fe400000e0000 */
[----:B------:R-:W-:-:S02]  /*17200*/  LEA.HI.X R0, R0, R8, R5, 0x2, P1 ;  /* 0x0000000800007211 */ /* 0x000fc400008f1405 */
[----:B------:R-:W-:Y:S02]  /*17210*/  R2UR UR30, R4 ;  /* 0x00000000041e72ca */ /* 0x000fe400000e0000 */
[----:B------:R-:W-:Y:S01]  /*17220*/  R2UR UR31, R0 ;  /* 0x00000000001f72ca */ /* 0x000fe200000e0000 */
[----:B------:R-:W-:Y:S01]  /*17230*/  IMAD.U32 R0, RZ, RZ, UR10 ;  /* 0x0000000aff007e24 */ /* 0x000fe2000f8e00ff */
[----:B------:R-:W-:-:S05]  /*17240*/  ISETP.NE.AND P1, PT, R17, RZ, PT ;  /* 0x000000ff1100720c */ /* 0x000fca0003f25270 */
[----:B------:R4:W-:Y:S06]  /*17250*/  UTMALDG.4D [UR16], [UR8], desc[UR24] ;  /* 0x00001810080075b4 */ /* 0x0009ec0008019000 */
[----:B------:R4:W-:Y:S02]  /*17260*/  UBLKCP.S.G [UR26], [UR30], UR28 ;  /* 0x0000001a1e0073ba */ /* 0x0009e4000800021c */
[----:B----4-:R-:W-:Y:S05]  /*17270*/  @P1 BRA `(.L_x_2021) ;  /* 0xfffffff400ac1947 */ /* 0x010fea000383ffff */
.L_x_2012:
[----:B------:R-:W4:Y:S02]  /*17280*/  LDL.LU R4, [R1+0x4] ;  /* 0x0000040001047983 */ /* 0x000f240000300800 */
[----:B----4-:R-:W-:Y:S02]  /*17290*/  ISETP.NE.AND P1, PT, R4, RZ, PT ;  /* 0x000000ff0400720c */ /* 0x010fe40003f25270 */
[----:B------:R4:W5:Y:S11]  /*172a0*/  LDL R4, [R1] ;  /* 0x0000000001047983 */ /* 0x0009760000100800 */
[----:B----4-:R-:W-:Y:S05]  /*172b0*/  @!P1 BRA `(.L_x_2011) ;  /* 0x0000000400249947 */ /* 0x010fea0003800000 */
[----:B------:R-:W-:-:S04]  /*172c0*/  SHF.L.U32 R12, R10, 0x1f, RZ ;  /* 0x0000001f0a0c7819 */ /* 0x000fc800000006ff */
[----:B------:R-:W4:Y:S02]  /*172d0*/  SYNCS.PHASECHK.TRANS64.TRYWAIT P1, [R15+URZ+0x30c40], R12 ;  /* 0x030c400c0f0075a7 */ /* 0x000f24000802017f */
[----:B----4-:R-:W-:Y:S05]  /*172e0*/  @!P1 BRA `(.L_x_2022) ;  /* 0x0000000c00e09947 */ /* 0x010fea0003800000 */
.L_x_2052:
[----:B------:R-:W-:Y:S05]  /*172f0*/  @P0 BRA `(.L_x_2023) ;  /* 0x00000000001c0947 */ /* 0x000fea0003800000 */
[----:B-----5:R-:W1:Y:S02]  /*17300*/  S2R R4, SR_TID.X ;  /* 0x0000000000047919 */ /* 0x020e640000002100 */
[----:B-1----:R-:W-:Y:S02]  /*17310*/  LOP3.LUT R5, R4, 0x1f, RZ, 0xc0, !PT ;  /* 0x0000001f04057812 */ /* 0x002fe400078ec0ff */
[----:B------:R-:W-:Y:S02]  /*17320*/  MOV R4, 0x4200 ;  /* 0x0000420000047802 */ /* 0x000fe40000000f00 */
[----:B------:R-:W-:Y:S02]  /*17330*/  ISETP.NE.AND P1, PT, R5, RZ, PT ;  /* 0x000000ff0500720c */ /* 0x000fe40003f25270 */
[----:B------:R1:W-:Y:S11]  /*17340*/  SYNCS.ARRIVE.TRANS64 RZ, [R15+URZ+0x30c30], R4 ;  /* 0x030c30040fff79a7 */ /* 0x0003f6000800003f */
[----:B-1----:R-:W-:Y:S05]  /*17350*/  @!P1 BRA `(.L_x_2023) ;  /* 0x0000000000049947 */ /* 0x002fea0003800000 */
[----:B------:R-:W-:Y:S01]  /*17360*/  BPT.TRAP 0x1 ;  /* 0x000000040000795c */ /* 0x000fe20000300000 */
.L_x_2023:
[----:B-1---5:R-:W1:Y:S01]  /*17370*/  LDC.64 R4, c[0x0][0x728] ;  /* 0x0001ca00ff047b82 */ /* 0x022e620000000a00 */
        /* <DEDUP_REMOVED lines=10> */
[----:B------:R-:W-:Y:S02]  /*17420*/  UIADD3 UR26, UR26, 0x20400, URZ ;  /* 0x000204001a1a7890 */ /* 0x000fe4000fffe03f */
[----:B------:R-:W-:Y:S01]  /*17430*/  UIADD3 UR19, UR19, UR7, URZ ;  /* 0x0000000713137290 */ /* 0x000fe2000fffe03f */
[----:B-1----:R-:W-:Y:S02]  /*17440*/  LEA R4, P2, R13, R4, 0x2 ;  /* 0x000000040d047211 */ /* 0x002fe400078410ff */
        /* <DEDUP_REMOVED lines=13> */
.L_x_2053:
[----:B------:R-:W-:Y:S05]  /*17520*/  @P0 BRA `(.L_x_2025) ;  /* 0x00000000001c0947 */ /* 0x000fea0003800000 */
[----:B------:R-:W2:Y:S02]  /*17530*/  S2R R4, SR_TID.X ;  /* 0x0000000000047919 */ /* 0x000ea40000002100 */
[----:B--2---:R-:W-:Y:S01]  /*17540*/  LOP3.LUT R5, R4, 0x1f, RZ, 0xc0, !PT ;  /* 0x0000001f04057812 */ /* 0x004fe200078ec0ff */
[----:B------:R-:W-:-:S03]  /*17550*/  IMAD.MOV.U32 R4, RZ, RZ, 0x4200 ;  /* 0x00004200ff047424 */ /* 0x000fc600078e00ff */
[----:B------:R-:W-:Y:S01]  /*17560*/  ISETP.NE.AND P0, PT, R5, RZ, PT ;  /* 0x000000ff0500720c */ /* 0x000fe20003f05270 */
[----:B------:R2:W-:-:S12]  /*17570*/  SYNCS.ARRIVE.TRANS64 RZ, [R15+URZ+0x30c18], R4 ;  /* 0x030c18040fff79a7 */ /* 0x0005d8000800003f */
[----:B--2---:R-:W-:Y:S05]  /*17580*/  @!P0 BRA `(.L_x_2025) ;  /* 0x0000000000048947 */ /* 0x004fea0003800000 */
[----:B------:R-:W-:Y:S01]  /*17590*/  BPT.TRAP 0x1 ;  /* 0x000000040000795c */ /* 0x000fe20000300000 */
.L_x_2025:
        /* <DEDUP_REMOVED lines=11> */
[----:B------:R-:W-:Y:S01]  /*17650*/  MOV R5, UR19 ;  /* 0x0000001300057c02 */ /* 0x000fe20008000f00 */
[----:B------:R-:W-:Y:S02]  /*17660*/  UIADD3 UR17, UR26, 0x30c18, URZ ;  /* 0x00030c181a117890 */ /* 0x000fe4000fffe03f */
[----:B------:R-:W-:Y:S01]  /*17670*/  UIADD3 UR19, UR19, UR7, URZ ;  /* 0x0000000713137290 */ /* 0x000fe2000fffe03f */
[----:B------:R-:W-:Y:S01]  /*17680*/  PLOP3.LUT P0, PT, PT, PT, UP0, 0x80, 0x0 ;  /* 0x000000000000781c */ /* 0x000fe20003f0f008 */
[----:B------:R-:W-:Y:S01]  /*17690*/  IMAD.U32 R0, RZ, RZ, UR8 ;  /* 0x00000008ff007e24 */ /* 0x000fe2000f8e00ff */
[----:B------:R-:W-:Y:S01]  /*176a0*/  R2UR UR8, R2 ;  /* 0x00000000020872ca */ /* 0x000fe200000e0000 */
[----:B------:R-:W-:Y:S01]  /*176b0*/  UIADD3 UR26, UR26, 0x20200, URZ ;  /* 0x000202001a1a7890 */ /* 0x000fe2000fffe03f */
[----:B------:R-:W-:Y:S01]  /*176c0*/  LEA.HI.X.SX32 R5, R5, R14, 0x1, P0 ;  /* 0x0000000e05057211 */ /* 0x000fe200000f0eff */
[----:B------:R-:W-:Y:S01]  /*176d0*/  UMOV UR27, UR17 ;  /* 0x00000011001b7c82 */ /* 0x000fe20008000000 */
[----:B------:R-:W-:-:S04]  /*176e0*/  LEA R9, P0, R0, R9, 0x2 ;  /* 0x0000000900097211 */ /* 0x000fc800078010ff */
[----:B------:R-:W-:Y:S02]  /*176f0*/  LEA.HI.X R8, R0, R8, R5, 0x2, P0 ;  /* 0x0000000800087211 */ /* 0x000fe400000f1405 */
[----:B------:R-:W-:Y:S02]  /*17700*/  R2UR UR28, R9 ;  /* 0x00000000091c72ca */ /* 0x000fe400000e0000 */
[----:B------:R-:W-:Y:S01]  /*17710*/  R2UR UR29, R8 ;  /* 0x00000000081d72ca */ /* 0x000fe200000e0000 */
[----:B------:R2:W-:-:S12]  /*17720*/  UTMALDG.4D [UR16], [UR8], desc[UR24] ;  /* 0x00001810080075b4 */ /* 0x0005d80008019000 */
[----:B------:R2:W-:Y:S02]  /*17730*/  UBLKCP.S.G [UR26], [UR28], UR10 ;  /* 0x0000001a1c0073ba */ /* 0x0005e4000800020a */
[----:B--2---:R-:W-:-:S07]  /*17740*/  MOV R16, 0x1 ;  /* 0x0000000100107802 */ /* 0x004fce0000000f00 */
.L_x_2011:
[----:B------:R-:W1:Y:S01]  /*17750*/  S2R R0, SR_TID.X ;  /* 0x0000000000007919 */ /* 0x000e620000002100 */
[----:B------:R-:W-:Y:S01]  /*17760*/  IMAD R3, R16, 0x8, R15 ;  /* 0x0000000810037824 */ /* 0x000fe200078e020f */
[----:B-1----:R-:W-:Y:S02]  /*17770*/  LOP3.LUT R2, R0, 0x7f, RZ, 0xc0, !PT ;  /* 0x0000007f00027812 */ /* 0x002fe400078ec0ff */
[----:B------:R-:W-:Y:S02]  /*17780*/  SHF.L.U32 R0, R10, 0x1f, RZ ;  /* 0x0000001f0a007819 */ /* 0x000fe400000006ff */
[----:B------:R-:W-:Y:S02]  /*17790*/  ISETP.NE.AND P1, PT, R2, RZ, PT ;  /* 0x000000ff0200720c */ /* 0x000fe40003f25270 */
[----:B------:R-:W1:Y:S02]  /*177a0*/  SYNCS.PHASECHK.TRANS64.TRYWAIT P0, [R3+URZ+0x30c40], R0 ;  /* 0x030c4000030075a7 */ /* 0x000e64000800017f */
[----:B-1----:R-:W-:Y:S09]  /*177b0*/  @!P0 BRA `(.L_x_2026) ;  /* 0x0000000800d48947 */ /* 0x002ff20003800000 */
.L_x_2054:
[----:B------:R-:W-:Y:S05]  /*177c0*/  @P1 BRA `(.L_x_2027) ;  /* 0x0000000000181947 */ /* 0x000fea0003800000 */
[----:B------:R-:W1:Y:S01]  /*177d0*/  S2R R2, SR_TID.X ;  /* 0x0000000000027919 */ /* 0x000e620000002100 */
[----:B------:R-:W-:-:S04]  /*177e0*/  MOV R0, 0x4200 ;  /* 0x0000420000007802 */ /* 0x000fc80000000f00 */
[----:B------:R1:W-:Y:S02]  /*177f0*/  SYNCS.ARRIVE.TRANS64 RZ, [R3+URZ+0x30c30], R0 ;  /* 0x030c300003ff79a7 */ /* 0x0003e4000800003f */
[----:B-1----:R-:W-:-:S13]  /*17800*/  LOP3.LUT P0, RZ, R2, 0x1f, RZ, 0xc0, !PT ;  /* 0x0000001f02ff7812 */ /* 0x002fda000780c0ff */
[----:B------:R-:W-:Y:S05]  /*17810*/  @!P0 BRA `(.L_x_2027) ;  /* 0x0000000000048947 */ /* 0x000fea0003800000 */
[----:B------:R-:W-:Y:S01]  /*17820*/  BPT.TRAP 0x1 ;  /* 0x000000040000795c */ /* 0x000fe20000300000 */
.L_x_2027:
[----:B-----5:R-:W-:Y:S01]  /*17830*/  R2UR UR19, R4 ;  /* 0x00000000041372ca */ /* 0x020fe200000e0000 */
[C---:B------:R-:W-:Y:S01]  /*17840*/  IMAD R0, R16.reuse, 0x4000, R15 ;  /* 0x0000400010007824 */ /* 0x040fe200078e020f */
[----:B------:R-:W-:Y:S01]  /*17850*/  R2UR UR9, R11 ;  /* 0x000000000b0972ca */ /* 0x000fe200000e0000 */
[----:B------:R-:W-:Y:S01]  /*17860*/  ULDC.64 UR26, c[0x0][0x728] ;  /* 0x0001ca00001a7ab9 */ /* 0x000fe20000000a00 */
[----:B--234-:R-:W-:Y:S02]  /*17870*/  LEA R15, R16, R15, 0x9 ;  /* 0x0000000f100f7211 */ /* 0x01cfe400078e48ff */
        /* <DEDUP_REMOVED lines=10> */
[----:B------:R-:W-:Y:S01]  /*17920*/  ULEA.HI.X.SX32 UR9, UR19, UR9, 0x1, UP0 ;  /* 0x0000000913097291 */ /* 0x000fe200080f0e3f */
[C---:B------:R-:W-:Y:S01]  /*17930*/  ISETP.NE.AND P0, PT, R0.reuse, 0x2, PT ;  /* 0x000000020000780c */ /* 0x040fe20003f05270 */
[----:B------:R-:W-:Y:S02]  /*17940*/  ULEA UR8, UP0, UR18, UR26, 0x2 ;  /* 0x0000001a12087291 */ /* 0x000fe4000f80103f */
[----:B------:R-:W-:Y:S01]  /*17950*/  UIADD3 UR17, UR17, 0x30c30, URZ ;  /* 0x00030c3011117890 */ /* 0x000fe2000fffe03f */
        /* <DEDUP_REMOVED lines=15> */
.L_x_2008:
[----:B------:R-:W-:Y:S05]  /*17a50*/  BSYNC B0 ;  /* 0x0000000000007941 */ /* 0x000fea0003800000 */
.L_x_2003:
[----:B------:R-:W-:-:S03]  /*17a60*/  UMOV UR8, 0xffffffff ;  /* 0xffffffff00087882 */ /* 0x000fc60000000000 */
[----:B------:R-:W-:Y:S05]  /*17a70*/  BRA.DIV UR8, `(.L_x_2028) ;  /* 0x0000000a08387947 */ /* 0x000fea000b800000 */
[----:B------:R-:W-:-:S13]  /*17a80*/  ELECT P6, URZ, PT ;  /* 0x00000000003f782f */ /* 0x000fda00038c0000 */
.L_x_2057:
[----:B------:R-:W-:Y:S05]  /*17a90*/  @!P6 BRA `(.L_x_1862) ;  /* 0x000000000084e947 */ /* 0x000fea0003800000 */
[----:B------:R-:W-:-:S06]  /*17aa0*/  ULOP3.LUT UR8, UR36, 0x2, URZ, 0xfc, !UPT ;  /* 0x0000000224087892 */ /* 0x000fcc000f8efc3f */
[----:B------:R-:W-:-:S05]  /*17ab0*/  IMAD.U32 R2, RZ, RZ, UR8 ;  /* 0x00000008ff027e24 */ /* 0x000fca000f8e00ff */
[----:B------:R-:W-:-:S13]  /*17ac0*/  ISETP.NE.AND P2, PT, R2, 0x3, PT ;  /* 0x000000030200780c */ /* 0x000fda0003f45270 */
[----:B------:R-:W-:Y:S05]  /*17ad0*/  @!P2 BRA `(.L_x_2029) ;  /* 0x000000000004a947 */ /* 0x000fea0003800000 */
[----:B---3--:R-:W-:Y:S01]  /*17ae0*/  BPT.TRAP 0x1 ;  /* 0x000000040000795c */ /* 0x008fe20000300000 */
.L_x_2029:
        /* <DEDUP_REMOVED lines=15> */
.L_x_2058:
[----:B------:R-:W2:Y:S02]  /*17be0*/  SYNCS.PHASECHK.TRANS64.TRYWAIT P0, [R3+URZ], R2 ;  /* 0x00000002030075a7 */ /* 0x000ea4000800017f */
[----:B--2---:R-:W-:Y:S05]  /*17bf0*/  @!P0 BRA `(.L_x_2031) ;  /* 0x00000008000c8947 */ /* 0x004fea0003800000 */
.L_x_2059:
[----:B------:R-:W-:Y:S05]  /*17c00*/  @!P2 BRA `(.L_x_2032) ;  /* 0x000000000004a947 */ /* 0x000fea0003800000 */
[----:B---3--:R-:W-:Y:S01]  /*17c10*/  BPT.TRAP 0x1 ;  /* 0x000000040000795c */ /* 0x008fe20000300000 */
.L_x_2032:
[----:B--2---:R-:W-:-:S05]  /*17c20*/  IADD3 R3, R8, 0x30c40, RZ ;  /* 0x00030c4008037810 */ /* 0x004fca0007ffe0ff */
[----:B------:R-:W-:-:S04]  /*17c30*/  IMAD R5, R0, 0x8, R3 ;  /* 0x0000000800057824 */ /* 0x000fc800078e0203 */
[----:B------:R-:W2:Y:S02]  /*17c40*/  SYNCS.PHASECHK.TRANS64.TRYWAIT P0, [R5+URZ], R4 ;  /* 0x00000004050075a7 */ /* 0x000ea4000800017f */
[----:B--2---:R-:W-:Y:S05]  /*17c50*/  @!P0 BRA `(.L_x_2033) ;  /* 0x0000000800088947 */ /* 0x004fea0003800000 */
.L_x_2060:
[----:B------:R-:W-:-:S07]  /*17c60*/  LEA R3, R6, R3, 0x3 ;  /* 0x0000000306037211 */ /* 0x000fce00078e18ff */
.L_x_2034:
[----:B----4-:R4:W1:Y:S02]  /*17c70*/  SYNCS.PHASECHK.TRANS64.TRYWAIT P0, [R3+URZ], R2 ;  /* 0x00000002030075a7 */ /* 0x010864000800017f */
[----:B-1----:R-:W-:Y:S05]  /*17c80*/  @!P0 NANOSLEEP.SYNCS 0x989680 ;  /* 0x009896800000895d */ /* 0x002fea0003900000 */
[----:B------:R-:W1:Y:S02]  /*17c90*/  @!P0 SYNCS.PHASECHK.TRANS64 P0, [R3+URZ], R2 ;  /* 0x00000002030085a7 */ /* 0x000e64000800007f */
[----:B-1----:R-:W-:Y:S05]  /*17ca0*/  @!P0 BRA `(.L_x_2034) ;  /* 0xfffffffc00f08947 */ /* 0x002fea000383ffff */
.L_x_1862:
[----:B---3--:R-:W-:Y:S05]  /*17cb0*/  BSYNC B6 ;  /* 0x0000000000067941 */ /* 0x008fea0003800000 */
.L_x_1856:
[----:B------:R-:W-:Y:S05]  /*17cc0*/  EXIT ;  /* 0x000000000000794d */ /* 0x000fea0003800000 */
.L_x_1873:
[----:B------:R-:W-:Y:S01]  /*17cd0*/  IMAD.MOV.U32 R13, RZ, RZ, R18 ;  /* 0x000000ffff0d7224 */ /* 0x000fe200078e0012 */
[----:B------:R-:W-:Y:S01]  /*17ce0*/  MOV R12, RZ ;  /* 0x000000ff000c7202 */ /* 0x000fe20000000f00 */
[----:B------:R-:W-:Y:S01]  /*17cf0*/  IMAD.MOV.U32 R11, RZ, RZ, 0x1f ;  /* 0x0000001fff0b7424 */ /* 0x000fe200078e00ff */
[----:B------:R-:W-:-:S07]  /*17d00*/  MOV R15, 0xffffffff ;  /* 0xffffffff000f7802 */ /* 0x000fce0000000f00 */
[----:B------:R-:W-:Y:S05]  /*17d10*/  WARPSYNC.COLLECTIVE R15, `(.L_x_2035) ;  /* 0x000000000f087348 */ /* 0x000fea0003c00000 */
[----:B------:R1:W2:Y:S02]  /*17d20*/  SHFL.IDX P6, R14, R13, R12, R11 ;  /* 0x0000000c0d0e7389 */ /* 0x0002a400000c000b */
[----:B-12---:R-:W-:Y:S01]  /*17d30*/  ENDCOLLECTIVE ;  /* 0x000000000000791b */ /* 0x006fe20003800000 */
.L_x_2035:
[----:B------:R-:W-:Y:S05]  /*17d40*/  BRA `(.L_x_2036) ;  /* 0xfffffe9400b47947 */ /* 0x000fea000383ffff */
.L_x_1875:
[----:B--2---:R2:W3:Y:S02]  /*17d50*/  SYNCS.PHASECHK.TRANS64.TRYWAIT P0, [R16+URZ+0x30c00], R11 ;  /* 0x030c000b100075a7 */ /* 0x0044e4000800017f */
[----:B---3--:R-:W-:Y:S05]  /*17d60*/  @!P0 NANOSLEEP.SYNCS 0x989680 ;  /* 0x009896800000895d */ /* 0x008fea0003900000 */
[----:B------:R-:W3:Y:S02]  /*17d70*/  @!P0 SYNCS.PHASECHK.TRANS64 P0, [R16+URZ+0x30c00], R11 ;  /* 0x030c000b100085a7 */ /* 0x000ee4000800007f */
[----:B---3--:R-:W-:Y:S05]  /*17d80*/  @!P0 BRA `(.L_x_1875) ;  /* 0xfffffffc00f08947 */ /* 0x008fea000383ffff */
[----:B------:R-:W-:Y:S05]  /*17d90*/  BRA `(.L_x_1874) ;  /* 0xfffffe9800007947 */ /* 0x000fea000383ffff */
.L_x_1880:
[----:B--2---:R2:W3:Y:S02]  /*17da0*/  SYNCS.PHASECHK.TRANS64.TRYWAIT P0, [R6+URZ+0x30c10], R23 ;  /* 0x030c1017060075a7 */ /* 0x0044e4000800017f */
[----:B---3--:R-:W-:Y:S05]  /*17db0*/  @!P0 NANOSLEEP.SYNCS 0x989680 ;  /* 0x009896800000895d */ /* 0x008fea0003900000 */
[----:B------:R-:W3:Y:S02]  /*17dc0*/  @!P0 SYNCS.PHASECHK.TRANS64 P0, [R6+URZ+0x30c10], R23 ;  /* 0x030c1017060085a7 */ /* 0x000ee4000800007f */
[----:B---3--:R-:W-:Y:S05]  /*17dd0*/  @!P0 BRA `(.L_x_1880) ;  /* 0xfffffffc00f08947 */ /* 0x008fea000383ffff */
[----:B------:R-:W-:Y:S05]  /*17de0*/  BRA `(.L_x_1879) ;  /* 0xfffffea000387947 */ /* 0x000fea000383ffff */
.L_x_1884:
[----:B------:R1:W1:Y:S02]  /*17df0*/  SYNCS.PHASECHK.TRANS64.TRYWAIT P0, [R6+URZ+0x30c30], R23 ;  /* 0x030c3017060075a7 */ /* 0x000264000800017f */
[----:B-1----:R-:W-:Y:S05]  /*17e00*/  @!P0 NANOSLEEP.SYNCS 0x989680 ;  /* 0x009896800000895d */ /* 0x002fea0003900000 */
[----:B------:R-:W1:Y:S02]  /*17e10*/  @!P0 SYNCS.PHASECHK.TRANS64 P0, [R6+URZ+0x30c30], R23 ;  /* 0x030c3017060085a7 */ /* 0x000e64000800007f */
[----:B-1----:R-:W-:Y:S05]  /*17e20*/  @!P0 BRA `(.L_x_1884) ;  /* 0xfffffffc00f08947 */ /* 0x002fea000383ffff */
[----:B------:R-:W-:Y:S05]  /*17e30*/  BRA `(.L_x_1883) ;  /* 0xfffffea400407947 */ /* 0x000fea000383ffff */
.L_x_1892:
[----:B--2---:R2:W3:Y:S02]  /*17e40*/  SYNCS.PHASECHK.TRANS64.TRYWAIT P1, [R6+URZ+0x30c10], R21 ;  /* 0x030c1015060075a7 */ /* 0x0044e4000802017f */
[----:B---3--:R-:W-:Y:S05]  /*17e50*/  @!P1 NANOSLEEP.SYNCS 0x989680 ;  /* 0x009896800000995d */ /* 0x008fea0003900000 */
[----:B------:R-:W3:Y:S02]  /*17e60*/  @!P1 SYNCS.PHASECHK.TRANS64 P1, [R6+URZ+0x30c10], R21 ;  /* 0x030c1015060095a7 */ /* 0x000ee4000802007f */
[----:B---3--:R-:W-:Y:S05]  /*17e70*/  @!P1 BRA `(.L_x_1892) ;  /* 0xfffffffc00f09947 */ /* 0x008fea000383ffff */
[----:B------:R-:W-:Y:S05]  /*17e80*/  BRA `(.L_x_1891) ;  /* 0xfffffef800487947 */ /* 0x000fea000383ffff */
.L_x_1896:
[----:B------:R1:W1:Y:S02]  /*17e90*/  SYNCS.PHASECHK.TRANS64.TRYWAIT P1, [R6+URZ+0x30c30], R21 ;  /* 0x030c3015060075a7 */ /* 0x000264000802017f */
[----:B-1----:R-:W-:Y:S05]  /*17ea0*/  @!P1 NANOSLEEP.SYNCS 0x989680 ;  /* 0x009896800000995d */ /* 0x002fea0003900000 */
[----:B------:R-:W1:Y:S02]  /*17eb0*/  @!P1 SYNCS.PHASECHK.TRANS64 P1, [R6+URZ+0x30c30], R21 ;  /* 0x030c3015060095a7 */ /* 0x000e64000802007f */
[----:B-1----:R-:W-:Y:S05]  /*17ec0*/  @!P1 BRA `(.L_x_1896) ;  /* 0xfffffffc00f09947 */ /* 0x002fea000383ffff */
[----:B------:R-:W-:Y:S05]  /*17ed0*/  BRA `(.L_x_1895) ;  /* 0xfffffefc00487947 */ /* 0x000fea000383ffff */
.L_x_1904:
[----:B--2---:R2:W4:Y:S02]  /*17ee0*/  SYNCS.PHASECHK.TRANS64.TRYWAIT P0, [R6+URZ+0x30c10], R21 ;  /* 0x030c1015060075a7 */ /* 0x004524000800017f */
[----:B----4-:R-:W-:Y:S05]  /*17ef0*/  @!P0 NANOSLEEP.SYNCS 0x989680 ;  /* 0x009896800000895d */ /* 0x010fea0003900000 */
[----:B------:R-:W4:Y:S02]  /*17f00*/  @!P0 SYNCS.PHASECHK.TRANS64 P0, [R6+URZ+0x30c10], R21 ;  /* 0x030c1015060085a7 */ /* 0x000f24000800007f */
[----:B----4-:R-:W-:Y:S05]  /*17f10*/  @!P0 BRA `(.L_x_1904) ;  /* 0xfffffffc00f08947 */ /* 0x010fea000383ffff */
[----:B------:R-:W-:Y:S05]  /*17f20*/  BRA `(.L_x_1903) ;  /* 0xffffff4400807947 */ /* 0x000fea000383ffff */
.L_x_1908:
[----:B------:R1:W1:Y:S02]  /*17f30*/  SYNCS.PHASECHK.TRANS64.TRYWAIT P0, [R6+URZ+0x30c30], R21 ;  /* 0x030c3015060075a7 */ /* 0x000264000800017f */
[----:B-1----:R-:W-:Y:S05]  /*17f40*/  @!P0 NANOSLEEP.SYNCS 0x989680 ;  /* 0x009896800000895d */ /* 0x002fea0003900000 */
[----:B------:R-:W1:Y:S02]  /*17f50*/  @!P0 SYNCS.PHASECHK.TRANS64 P0, [R6+URZ+0x30c30], R21 ;  /* 0x030c3015060085a7 */ /* 0x000e64000800007f */
[----:B-1----:R-:W-:Y:S05]  /*17f60*/  @!P0 BRA `(.L_x_1908) ;  /* 0xfffffffc00f08947 */ /* 0x002fea000383ffff */
[----:B------:R-:W-:Y:S05]  /*17f70*/  BRA `(.L_x_1907) ;  /* 0xffffff4800887947 */ /* 0x000fea000383ffff */
.L_x_1956:
[----:B------:R-:W-:Y:S01]  /*17f80*/  BSSY B0, `(.L_x_2037) ;  /* 0x0000005000007945 */ /* 0x000fe20003800000 */
[----:B------:R-:W-:-:S07]  /*17f90*/  IMAD.MOV.U32 R15, RZ, RZ, -0x1 ;  /* 0xffffffffff0f7424 */ /* 0x000fce00078e00ff */
[----:B------:R-:W-:Y:S05]  /*17fa0*/  WARPSYNC.COLLECTIVE R15, `(.L_x_2038) ;  /* 0x000000000f087348 */ /* 0x000fea0003c00000 */
[----:B------:R-:W-:Y:S01]  /*17fb0*/  NOP ;  /* 0x0000000000007918 */ /* 0x000fe20000000000 */
[----:B------:R-:W-:Y:S01]  /*17fc0*/  ENDCOLLECTIVE ;  /* 0x000000000000791b */ /* 0x000fe20003800000 */
.L_x_2038:
[----:B------:R-:W-:Y:S05]  /*17fd0*/  BSYNC B0 ;  /* 0x0000000000007941 */ /* 0x000fea0003800000 */
.L_x_2037:
[----:B------:R-:W-:Y:S05]  /*17fe0*/  BRA `(.L_x_2039) ;  /* 0xffffffc000707947 */ /* 0x000fea000383ffff */
.L_x_1969:
[----:B------:R-:W-:Y:S01]  /*17ff0*/  BSSY B0, `(.L_x_2040) ;  /* 0x0000005000007945 */ /* 0x000fe20003800000 */
[----:B------:R-:W-:-:S07]  /*18000*/  MOV R15, 0xffffffff ;  /* 0xffffffff000f7802 */ /* 0x000fce0000000f00 */
[----:B------:R-:W-:Y:S05]  /*18010*/  WARPSYNC.COLLECTIVE R15, `(.L_x_2041) ;  /* 0x000000000f087348 */ /* 0x000fea0003c00000 */
[----:B------:R-:W-:Y:S01]  /*18020*/  NOP ;  /* 0x0000000000007918 */ /* 0x000fe20000000000 */
[----:B------:R-:W-:Y:S01]  /*18030*/  ENDCOLLECTIVE ;  /* 0x000000000000791b */ /* 0x000fe20003800000 */
.L_x_2041:
[----:B------:R-:W-:Y:S05]  /*18040*/  BSYNC B0 ;  /* 0x0000000000007941 */ /* 0x000fea0003800000 */
.L_x_2040:
[----:B------:R-:W-:Y:S05]  /*18050*/  BRA `(.L_x_2042) ;  /* 0xffffffc800007947 */ /* 0x000fea000383ffff */
.L_x_1981:
[----:B------:R-:W-:Y:S01]  /*18060*/  BSSY B0, `(.L_x_2043) ;  /* 0x0000005000007945 */ /* 0x000fe20003800000 */
[----:B------:R-:W-:-:S07]  /*18070*/  IMAD.MOV.U32 R15, RZ, RZ, -0x1 ;  /* 0xffffffffff0f7424 */ /* 0x000fce00078e00ff */
[----:B------:R-:W-:Y:S05]  /*18080*/  WARPSYNC.COLLECTIVE R15, `(.L_x_2044) ;  /* 0x000000000f087348 */ /* 0x000fea0003c00000 */
[----:B------:R-:W-:Y:S01]  /*18090*/  NOP ;  /* 0x0000000000007918 */ /* 0x000fe20000000000 */
[----:B------:R-:W-:Y:S01]  /*180a0*/  ENDCOLLECTIVE ;  /* 0x000000000000791b */ /* 0x000fe20003800000 */
.L_x_2044:
[----:B------:R-:W-:Y:S05]  /*180b0*/  BSYNC B0 ;  /* 0x0000000000007941 */ /* 0x000fea0003800000 */
.L_x_2043:
[----:B------:R-:W-:Y:S05]  /*180c0*/  BRA `(.L_x_2045) ;  /* 0xffffffcc00287947 */ /* 0x000fea000383ffff */
.L_x_2009:
[----:B-1----:R1:W2:Y:S02]  /*180d0*/  SYNCS.PHASECHK.TRANS64.TRYWAIT P0, [R15+URZ+0x30c20], R0 ;  /* 0x030c20000f0075a7 */ /* 0x0022a4000800017f */
[----:B--2---:R-:W-:Y:S05]  /*180e0*/  @!P0 NANOSLEEP.SYNCS 0x989680 ;  /* 0x009896800000895d */ /* 0x004fea0003900000 */
[----:B------:R-:W2:Y:S02]  /*180f0*/  @!P0 SYNCS.PHASECHK.TRANS64 P0, [R15+URZ+0x30c20], R0 ;  /* 0x030c20000f0085a7 */ /* 0x000ea4000800007f */
[----:B--2---:R-:W-:Y:S05]  /*18100*/  @!P0 BRA `(.L_x_2009) ;  /* 0xfffffffc00f08947 */ /* 0x004fea000383ffff */
[----:B------:R-:W-:Y:S05]  /*18110*/  BRA `(.L_x_2046) ;  /* 0xffffffe000947947 */ /* 0x000fea000383ffff */
.L_x_2013:
[----:B--2---:R2:W3:Y:S02]  /*18120*/  SYNCS.PHASECHK.TRANS64.TRYWAIT P1, [R15+URZ+0x30c40], R18 ;  /* 0x030c40120f0075a7 */ /* 0x0044e4000802017f */
[----:B---3--:R-:W-:Y:S05]  /*18130*/  @!P1 NANOSLEEP.SYNCS 0x989680 ;  /* 0x009896800000995d */ /* 0x008fea0003900000 */
[----:B------:R-:W3:Y:S02]  /*18140*/  @!P1 SYNCS.PHASECHK.TRANS64 P1, [R15+URZ+0x30c40], R18 ;  /* 0x030c40120f0095a7 */ /* 0x000ee4000802007f */
[----:B---3--:R-:W-:Y:S05]  /*18150*/  @!P1 BRA `(.L_x_2013) ;  /* 0xfffffffc00f09947 */ /* 0x008fea000383ffff */
[----:B------:R-:W-:Y:S05]  /*18160*/  BRA `(.L_x_2047) ;  /* 0xffffffe400fc7947 */ /* 0x000fea000383ffff */
.L_x_2015:
[----:B-1----:R1:W3:Y:S02]  /*18170*/  SYNCS.PHASECHK.TRANS64.TRYWAIT P1, [R15+URZ+0x30c28], R18 ;  /* 0x030c28120f0075a7 */ /* 0x0022e4000802017f */
[----:B---3--:R-:W-:Y:S05]  /*18180*/  @!P1 NANOSLEEP.SYNCS 0x989680 ;  /* 0x009896800000995d */ /* 0x008fea0003900000 */
[----:B------:R-:W3:Y:S02]  /*18190*/  @!P1 SYNCS.PHASECHK.TRANS64 P1, [R15+URZ+0x30c28], R18 ;  /* 0x030c28120f0095a7 */ /* 0x000ee4000802007f */
[----:B---3--:R-:W-:Y:S05]  /*181a0*/  @!P1 BRA `(.L_x_2015) ;  /* 0xfffffffc00f09947 */ /* 0x008fea000383ffff */
[----:B------:R-:W-:Y:S05]  /*181b0*/  BRA `(.L_x_2048) ;  /* 0xffffffe800807947 */ /* 0x000fea000383ffff */
.L_x_2017:
[----:B---3--:R3:W4:Y:S02]  /*181c0*/  SYNCS.PHASECHK.TRANS64.TRYWAIT P1, [R15+URZ+0x30c48], R18 ;  /* 0x030c48120f0075a7 */ /* 0x008724000802017f */
[----:B----4-:R-:W-:Y:S05]  /*181d0*/  @!P1 NANOSLEEP.SYNCS 0x989680 ;  /* 0x009896800000995d */ /* 0x010fea0003900000 */
[----:B------:R-:W4:Y:S02]  /*181e0*/  @!P1 SYNCS.PHASECHK.TRANS64 P1, [R15+URZ+0x30c48], R18 ;  /* 0x030c48120f0095a7 */ /* 0x000f24000802007f */
[----:B----4-:R-:W-:Y:S05]  /*181f0*/  @!P1 BRA `(.L_x_2017) ;  /* 0xfffffffc00f09947 */ /* 0x010fea000383ffff */
[----:B------:R-:W-:Y:S05]  /*18200*/  BRA `(.L_x_2049) ;  /* 0xffffffec00047947 */ /* 0x000fea000383ffff */
.L_x_2019:
[----:B------:R-:W-:-:S07]  /*18210*/  SHF.L.U32 R4, R10, 0x1f, RZ ;  /* 0x0000001f0a047819 */ /* 0x000fce00000006ff */
.L_x_2050:
[----:B----4-:R4:W1:Y:S02]  /*18220*/  SYNCS.PHASECHK.TRANS64.TRYWAIT P1, [R15+URZ+0x30c20], R4 ;  /* 0x030c20040f0075a7 */ /* 0x010864000802017f */
[----:B-1----:R-:W-:Y:S05]  /*18230*/  @!P1 NANOSLEEP.SYNCS 0x989680 ;  /* 0x009896800000995d */ /* 0x002fea0003900000 */
[----:B------:R-:W1:Y:S02]  /*18240*/  @!P1 SYNCS.PHASECHK.TRANS64 P1, [R15+URZ+0x30c20], R4 ;  /* 0x030c20040f0095a7 */ /* 0x000e64000802007f */
[----:B-1----:R-:W-:Y:S05]  /*18250*/  @!P1 BRA `(.L_x_2050) ;  /* 0xfffffffc00f09947 */ /* 0x002fea000383ffff */
[----:B------:R-:W-:Y:S05]  /*18260*/  BRA `(.L_x_2051) ;  /* 0xffffffec006c7947 */ /* 0x000fea000383ffff */
.L_x_2022:
[----:B----4-:R4:W1:Y:S02]  /*18270*/  SYNCS.PHASECHK.TRANS64.TRYWAIT P1, [R15+URZ+0x30c40], R12 ;  /* 0x030c400c0f0075a7 */ /* 0x010864000802017f */
[----:B-1----:R-:W-:Y:S05]  /*18280*/  @!P1 NANOSLEEP.SYNCS 0x989680 ;  /* 0x009896800000995d */ /* 0x002fea0003900000 */
[----:B------:R-:W1:Y:S02]  /*18290*/  @!P1 SYNCS.PHASECHK.TRANS64 P1, [R15+URZ+0x30c40], R12 ;  /* 0x030c400c0f0095a7 */ /* 0x000e64000802007f */
[----:B-1----:R-:W-:Y:S05]  /*182a0*/  @!P1 BRA `(.L_x_2022) ;  /* 0xfffffffc00f09947 */ /* 0x002fea000383ffff */
[----:B------:R-:W-:Y:S05]  /*182b0*/  BRA `(.L_x_2052) ;  /* 0xfffffff0000c7947 */ /* 0x000fea000383ffff */
.L_x_2024:
[----:B-1----:R1:W2:Y:S02]  /*182c0*/  SYNCS.PHASECHK.TRANS64.TRYWAIT P1, [R15+URZ+0x30c28], R12 ;  /* 0x030c280c0f0075a7 */ /* 0x0022a4000802017f */
[----:B--2---:R-:W-:Y:S05]  /*182d0*/  @!P1 NANOSLEEP.SYNCS 0x989680 ;  /* 0x009896800000995d */ /* 0x004fea0003900000 */
[----:B------:R-:W2:Y:S02]  /*182e0*/  @!P1 SYNCS.PHASECHK.TRANS64 P1, [R15+URZ+0x30c28], R12 ;  /* 0x030c280c0f0095a7 */ /* 0x000ea4000802007f */
[----:B--2---:R-:W-:Y:S05]  /*182f0*/  @!P1 BRA `(.L_x_2024) ;  /* 0xfffffffc00f09947 */ /* 0x004fea000383ffff */
[----:B------:R-:W-:Y:S05]  /*18300*/  BRA `(.L_x_2053) ;  /* 0xfffffff000847947 */ /* 0x000fea000383ffff */
.L_x_2026:
[----:B------:R1:W1:Y:S02]  /*18310*/  SYNCS.PHASECHK.TRANS64.TRYWAIT P0, [R3+URZ+0x30c40], R0 ;  /* 0x030c4000030075a7 */ /* 0x000264000800017f */
[----:B-1----:R-:W-:Y:S05]  /*18320*/  @!P0 NANOSLEEP.SYNCS 0x989680 ;  /* 0x009896800000895d */ /* 0x002fea0003900000 */
[----:B------:R-:W1:Y:S02]  /*18330*/  @!P0 SYNCS.PHASECHK.TRANS64 P0, [R3+URZ+0x30c40], R0 ;  /* 0x030c4000030085a7 */ /* 0x000e64000800007f */
[----:B-1----:R-:W-:Y:S05]  /*18340*/  @!P0 BRA `(.L_x_2026) ;  /* 0xfffffffc00f08947 */ /* 0x002fea000383ffff */
[----:B------:R-:W-:Y:S05]  /*18350*/  BRA `(.L_x_2054) ;  /* 0xfffffff400187947 */ /* 0x000fea000383ffff */
.L_x_2028:
[----:B------:R-:W-:Y:S01]  /*18360*/  BSSY B0, `(.L_x_2055) ;  /* 0x0000006000007945 */ /* 0x000fe20003800000 */
[----:B------:R-:W-:-:S07]  /*18370*/  MOV R15, 0xffffffff ;  /* 0xffffffff000f7802 */ /* 0x000fce0000000f00 */
[----:B---3--:R-:W-:Y:S05]  /*18380*/  WARPSYNC.COLLECTIVE R15, `(.L_x_2056) ;  /* 0x000000000f0c7348 */ /* 0x008fea0003c00000 */
[----:B------:R-:W-:Y:S02]  /*18390*/  ELECT P6, UR62, PT ;  /* 0x00000000003e782f */ /* 0x000fe400038c0000 */
[----:B------:R-:W-:Y:S01]  /*183a0*/  MOV R14, UR62 ;  /* 0x0000003e000e7c02 */ /* 0x000fe20008000f00 */
[----:B---3--:R-:W-:Y:S10]  /*183b0*/  ENDCOLLECTIVE ;  /* 0x000000000000791b */ /* 0x008ff40003800000 */
.L_x_2056:
[----:B------:R-:W-:Y:S05]  /*183c0*/  BSYNC B0 ;  /* 0x0000000000007941 */ /* 0x000fea0003800000 */
.L_x_2055:
[----:B------:R-:W-:Y:S05]  /*183d0*/  BRA `(.L_x_2057) ;  /* 0xfffffff400ac7947 */ /* 0x000fea000383ffff */
.L_x_2030:
[----:B-1----:R1:W2:Y:S02]  /*183e0*/  SYNCS.PHASECHK.TRANS64.TRYWAIT P0, [R7+URZ], R4 ;  /* 0x00000004070075a7 */ /* 0x0022a4000800017f */
[----:B--2---:R-:W-:Y:S05]  /*183f0*/  @!P0 NANOSLEEP.SYNCS 0x989680 ;  /* 0x009896800000895d */ /* 0x004fea0003900000 */
[----:B------:R-:W2:Y:S02]  /*18400*/  @!P0 SYNCS.PHASECHK.TRANS64 P0, [R7+URZ], R4 ;  /* 0x00000004070085a7 */ /* 0x000ea4000800007f */
[----:B--2---:R-:W-:Y:S05]  /*18410*/  @!P0 BRA `(.L_x_2030) ;  /* 0xfffffffc00f08947 */ /* 0x004fea000383ffff */
[----:B------:R-:W-:Y:S05]  /*18420*/  BRA `(.L_x_2058) ;  /* 0xfffffff400ec7947 */ /* 0x000fea000383ffff */
.L_x_2031:
[----:B--2---:R2:W4:Y:S02]  /*18430*/  SYNCS.PHASECHK.TRANS64.TRYWAIT P0, [R3+URZ], R2 ;  /* 0x00000002030075a7 */ /* 0x004524000800017f */
[----:B----4-:R-:W-:Y:S05]  /*18440*/  @!P0 NANOSLEEP.SYNCS 0x989680 ;  /* 0x009896800000895d */ /* 0x010fea0003900000 */
[----:B------:R-:W4:Y:S02]  /*18450*/  @!P0 SYNCS.PHASECHK.TRANS64 P0, [R3+URZ], R2 ;  /* 0x00000002030085a7 */ /* 0x000f24000800007f */
[----:B----4-:R-:W-:Y:S05]  /*18460*/  @!P0 BRA `(.L_x_2031) ;  /* 0xfffffffc00f08947 */ /* 0x010fea000383ffff */
[----:B------:R-:W-:Y:S05]  /*18470*/  BRA `(.L_x_2059) ;  /* 0xfffffff400e07947 */ /* 0x000fea000383ffff */
.L_x_2033:
[----:B--2---:R2:W4:Y:S02]  /*18480*/  SYNCS.PHASECHK.TRANS64.TRYWAIT P0, [R5+URZ], R4 ;  /* 0x00000004050075a7 */ /* 0x004524000800017f */
[----:B----4-:R-:W-:Y:S05]  /*18490*/  @!P0 NANOSLEEP.SYNCS 0x989680 ;  /* 0x009896800000895d */ /* 0x010fea0003900000 */
[----:B------:R-:W4:Y:S02]  /*184a0*/  @!P0 SYNCS.PHASECHK.TRANS64 P0, [R5+URZ], R4 ;  /* 0x00000004050085a7 */ /* 0x000f24000800007f */
[----:B----4-:R-:W-:Y:S05]  /*184b0*/  @!P0 BRA `(.L_x_2033) ;  /* 0xfffffffc00f08947 */ /* 0x010fea000383ffff */
[----:B------:R-:W-:Y:S05]  /*184c0*/  BRA `(.L_x_2060) ;  /* 0xfffffff400e47947 */ /* 0x000fea000383ffff */
.L_x_2061:
        /* <DEDUP_REMOVED lines=11> */
.L_x_3732:


//--------------------- .text._ZN7cutlass13device_kernelIN5flash11enable_sm90INS1_16FlashAttnBwdSm90INS1_25CollectiveMainloopBwdSm90ILi2ELi2ELi2EN4cute5tupleIJNS5_1CILi1EEES8_S8_EEENS6_IJNS7_ILi128EEESA_NS7_ILi64EEEEEENS_6half_tEfNS_4arch4Sm90ELb0ELb1ELb1ELb1ELb0ELb1ELb0ELb0ELi2ELi1ELi2ELi2ELb0EEENS1_24CollectiveEpilogueBwdGQAISC_fSF_Li256ELb1ELb0EEENS1_19SingleTileSchedulerILb1ELb0ELb0ELi128EEEEEEEEEvNT_6ParamsE --------------------------
	.section	.text._ZN7cutlass13device_kernelIN5flash11enable_sm90INS1_16FlashAttnBwdSm90INS1_25CollectiveMainloopBwdSm90ILi2ELi2ELi2EN4cute5tupleIJNS5_1CILi1EEES8_S8_EEENS6_IJNS7_ILi128EEESA_NS7_ILi64EEEEEENS_6half_tEfNS_4arch4Sm90ELb0ELb1ELb1ELb1ELb0ELb1ELb0ELb0ELi2ELi1ELi2ELi2ELb0EEENS1_24CollectiveEpilogueBwdGQAISC_fSF_Li256ELb1ELb0EEENS1_19SingleTileSchedulerILb1ELb0ELb0ELi128EEEEEEEEEvNT_6ParamsE,"ax",@progbits
	.align	128
.text._ZN7cutlass13device_kernelIN5flash11enable_sm90INS1_16FlashAttnBwdSm90INS1_25CollectiveMainloopBwdSm90ILi2ELi2ELi2EN4cute5tupleIJNS5_1CILi1EEES8_S8_EEENS6_IJNS7_ILi128EEESA_NS7_ILi64EEEEEENS_6half_tEfNS_4arch4Sm90ELb0ELb1ELb1ELb1ELb0ELb1ELb0ELb0ELi2ELi1ELi2ELi2ELb0EEENS1_24CollectiveEpilogueBwdGQAISC_fSF_Li256ELb1ELb0EEENS1_19SingleTileSchedulerILb1ELb0ELb0ELi128EEEEEEEEEvNT_6ParamsE:
        .type           _ZN7cutlass13device_kernelIN5flash11enable_sm90INS1_16FlashAttnBwdSm90INS1_25CollectiveMainloopBwdSm90ILi2ELi2ELi2EN4cute5tupleIJNS5_1CILi1EEES8_S8_EEENS6_IJNS7_ILi128EEESA_NS7_ILi64EEEEEENS_6half_tEfNS_4arch4Sm90ELb0ELb1ELb1ELb1ELb0ELb1ELb0ELb0ELi2ELi1ELi2ELi2ELb0EEENS1_24CollectiveEpilogueBwdGQAISC_fSF_Li256ELb1ELb0EEENS1_19SingleTileSchedulerILb1ELb0ELb0ELi128EEEEEEEEEvNT_6ParamsE,@function
        .size           _ZN7cutlass13device_kernelIN5flash11enable_sm90INS1_16FlashAttnBwdSm90INS1_25CollectiveMainloopBwdSm90ILi2ELi2ELi2EN4cute5tupleIJNS5_1CILi1EEES8_S8_EEENS6_IJNS7_ILi128EEESA_NS7_ILi64EEEEEENS_6half_tEfNS_4arch4Sm90ELb0ELb1ELb1ELb1ELb0ELb1ELb0ELb0ELi2ELi1ELi2ELi2ELb0EEENS1_24CollectiveEpilogueBwdGQAISC_fSF_Li256ELb1ELb0EEENS1_19SingleTileSchedulerILb1ELb0ELb0ELi128EEEEEEEEEvNT_6ParamsE,(.L_x_3733 - _ZN7cutlass13device_kernelIN5flash11enable_sm90INS1_16FlashAttnBwdSm90INS1_25CollectiveMainloopBwdSm90ILi2ELi2ELi2EN4cute5tupleIJNS5_1CILi1EEES8_S8_EEENS6_IJNS7_ILi128EEESA_NS7_ILi64EEEEEENS_6half_tEfNS_4arch4Sm90ELb0ELb1ELb1ELb1ELb0ELb1ELb0ELb0ELi2ELi1ELi2ELi2ELb0EEENS1_24CollectiveEpilogueBwdGQAISC_fSF_Li256ELb1ELb0EEENS1_19SingleTileSchedulerILb1ELb0ELb0ELi128EEEEEEEEEvNT_6ParamsE)
        .other          _ZN7cutlass13device_kernelIN5flash11enable_sm90INS1_16FlashAttnBwdSm90INS1_25CollectiveMainloopBwdSm90ILi2ELi2ELi2EN4cute5tupleIJNS5_1CILi1EEES8_S8_EEENS6_IJNS7_ILi128EEESA_NS7_ILi64EEEEEENS_6half_tEfNS_4arch4Sm90ELb0ELb1ELb1ELb1ELb0ELb1ELb0ELb0ELi2ELi1ELi2ELi2ELb0EEENS1_24CollectiveEpilogueBwdGQAISC_fSF_Li256ELb1ELb0EEENS1_19SingleTileSchedulerILb1ELb0ELb0ELi128EEEEEEEEEvNT_6ParamsE,@"STO_CUDA_ENTRY STV_DEFAULT"
_ZN7cutlass13device_kernelIN5flash11enable_sm90INS1_16FlashAttnBwdSm90INS1_25CollectiveMainloopBwdSm90ILi2ELi2ELi2EN4cute5tupleIJNS5_1CILi1EEES8_S8_EEENS6_IJNS7_ILi128EEESA_NS7_ILi64EEEEEENS_6half_tEfNS_4arch4Sm90ELb0ELb1ELb1ELb1ELb0ELb1ELb0ELb0ELi2ELi1ELi2ELi2ELb0EEENS1_24CollectiveEpilogueBwdGQAISC_fSF_Li256ELb1ELb0EEENS1_19SingleTileSchedulerILb1ELb0ELb0ELi128EEEEEEEEEvNT_6ParamsE:
        /* <DEDUP_REMOVED lines=24> */
.L_x_2063:
[----:B------:R-:W-:Y:S05]  /*0180*/  BSYNC B0 ;  /* 0x0000000000007941 */ /* 0x000fea0003800000 */
.L_x_2062:
        /* <DEDUP_REMOVED lines=37> */
.L_x_2064:
        /* <DEDUP_REMOVED lines=22> */
.L_x_2065:
[----:B------:R-:W-:Y:S01]  /*0540*/  PLOP3.LUT P0, PT, PT, PT, UP0, 0x80, 0x0 ;  /* 0x000000000000781c */ /* 0x000fe20003f0f008 */
[----:B------:R-:W-:Y:S01]  /*0550*/  NOP ;  /* 0x0000000000007918 */ /* 0x000fe20000000000 */
[----:B------:R-:W-:Y:S01]  /*0560*/  ULDC.64 UR38, c[0x0][0x208] ;  /* 0x0000820000267ab9 */ /* 0x000fe20000000a00 */
[----:B------:R-:W-:Y:S01]  /*0570*/  BSSY B6, `(.L_x_2066) ;  /* 0x0001546000067945 */ /* 0x000fe20003800000 */
[----:B-12-4-:R-:W-:Y:S09]  /*0580*/  BAR.SYNC.DEFER_BLOCKING 0x0 ;  /* 0x0000000000007b1d */ /* 0x016ff20000010000 */
[----:B------:R-:W-:Y:S05]  /*0590*/  @!P0 BRA `(.L_x_2067) ;  /* 0x0000011c00488947 */ /* 0x000fea0003800000 */
.L_x_2068:
        /* <DEDUP_REMOVED lines=24> */
.L_x_2069:
        /* <DEDUP_REMOVED lines=14> */
.L_x_2071:
[----:B------:R-:W-:-:S05]  /*0800*/  ULDC UR4, c[0x0][0x8c4] ;  /* 0x0002310000047ab9 */ /* 0x000fca0000000800 */
.L_x_2070:
        /* <DEDUP_REMOVED lines=19> */
.L_x_2073:
        /* <DEDUP_REMOVED lines=14> */
.L_x_2074:
        /* <DEDUP_REMOVED lines=11> */
.L_x_2075:
        /* <DEDUP_REMOVED lines=13> */
.L_x_2076:
        /* <DEDUP_REMOVED lines=50> */
.L_x_2077:
        /* <DEDUP_REMOVED lines=28> */
.L_x_2080:
        /* <DEDUP_REMOVED lines=15> */
.L_x_2079:
        /* <DEDUP_REMOVED lines=22> */
.L_x_2082:
        /* <DEDUP_REMOVED lines=15> */
.L_x_2081:
[----:B------:R-:W-:Y:S01]  /*13c0*/  SHF.R.S32.HI R6, RZ, 0x1f, R17 ;  /* 0x0000001fff067819 */ /* 0x000fe20000011411 */
[----:B------:R-:W-:-:S03]  /*13d0*/  UMOV UR4, 0xffffffff ;  /* 0xffffffff00047882 */ /* 0x000fc60000000000 */
[----:B------:R-:W-:-:S04]  /*13e0*/  LEA.HI R0, R6, R17, RZ, 0x7 ;  /* 0x0000001106007211 */ /* 0x000fc800078f38ff */
[----:B------:R-:W-:Y:S01]  /*13f0*/  SHF.R.S32.HI R18, RZ, 0x7, R0 ;  /* 0x00000007ff127819 */ /* 0x000fe20000011400 */
[----:B------:R-:W-:Y:S06]  /*1400*/  BRA.DIV UR4, `(.L_x_2083) ;  /* 0x0000014604787947 */ /* 0x000fec000b800000 */
[----:B------:R1:W2:Y:S02]  /*1410*/  SHFL.IDX PT, R14, R18, RZ, 0x1f ;  /* 0x00001fff120e7589 */ /* 0x0002a400000e0000 */
.L_x_2191:
        /* <DEDUP_REMOVED lines=24> */
.L_x_2084:
        /* <DEDUP_REMOVED lines=61> */
[----:B------:R-:W-:Y:S02]  /*1970*/  LOP3.LUT R0, R5, 0xffffffe0, RZ, 0xc0, !PT ;  /* 0xffffffe005007812 */ /* 0x000fe400078ec0ff */
[----:B------:R-:W-:Y:S02]  /*1980*/  CS2R R170, SRZ ;  /* 0x0000000000aa7805 */ /* 0x000fe4000001ff00 */
[--C-:B------:R-:W-:Y:S02]  /*1990*/  SHF.R.S32.HI R7, RZ, 0x2, R8.reuse ;  /* 0x00000002ff077819 */ /* 0x100fe40000011408 */
[----:B------:R-:W-:Y:S02]  /*19a0*/  CS2R R168, SRZ ;  /* 0x0000000000a87805 */ /* 0x000fe4000001ff00 */
[----:B------:R-:W-:Y:S01]  /*19b0*/  SHF.R.S32.HI R4, RZ, 0x1f, R8 ;  /* 0x0000001fff047819 */ /* 0x000fe20000011408 */
[----:B------:R-:W-:Y:S01]  /*19c0*/  IMAD.IADD R0, R17, 0x1, -R0 ;  /* 0x0000000111007824 */ /* 0x000fe200078e0a00 */
[----:B------:R-:W-:-:S02]  /*19d0*/  LEA.HI R6, R6, R17, RZ, 0x2 ;  /* 0x0000001106067211 */ /* 0x000fc400078f10ff */
[----:B------:R-:W-:Y:S02]  /*19e0*/  CS2R R166, SRZ ;  /* 0x0000000000a67805 */ /* 0x000fe4000001ff00 */
[----:B------:R-:W-:Y:S02]  /*19f0*/  LEA.HI R4, R4, R7, RZ, 0x3 ;  /* 0x0000000704047211 */ /* 0x000fe400078f18ff */
[----:B------:R-:W-:Y:S02]  /*1a00*/  CS2R R164, SRZ ;  /* 0x0000000000a47805 */ /* 0x000fe4000001ff00 */
[----:B------:R-:W-:Y:S02]  /*1a10*/  LOP3.LUT R8, R6, 0xfffffffc, RZ, 0xc0, !PT ;  /* 0xfffffffc06087812 */ /* 0x000fe400078ec0ff */
[----:B------:R-:W-:Y:S02]  /*1a20*/  CS2R R162, SRZ ;  /* 0x0000000000a27805 */ /* 0x000fe4000001ff00 */
[----:B------:R-:W-:-:S02]  /*1a30*/  SHF.R.S32.HI R5, RZ, 0x1f, R0 ;  /* 0x0000001fff057819 */ /* 0x000fc40000011400 */
[----:B------:R-:W-:Y:S02]  /*1a40*/  CS2R R160, SRZ ;  /* 0x0000000000a07805 */ /* 0x000fe4000001ff00 */
        /* <DEDUP_REMOVED lines=10> */
[----:B------:R-:W-:Y:S02]  /*1af0*/  SHF.R.S32.HI R11, RZ, 0x5, R8 ;  /* 0x00000005ff0b7819 */ /* 0x000fe40000011408 */
[----:B------:R-:W-:Y:S02]  /*1b00*/  CS2R R150, SRZ ;  /* 0x0000000000967805 */ /* 0x000fe4000001ff00 */
[----:B------:R-:W-:-:S02]  /*1b10*/  LEA.HI R10, R12, R12, RZ, 0x1 ;  /* 0x0000000c0c0a7211 */ /* 0x000fc400078f08ff */
[----:B------:R-:W-:Y:S02]  /*1b20*/  CS2R R148, SRZ ;  /* 0x0000000000947805 */ /* 0x000fe4000001ff00 */
[----:B------:R-:W-:Y:S01]  /*1b30*/  SHF.R.S32.HI R0, RZ, 0x3, R4 ;  /* 0x00000003ff007819 */ /* 0x000fe20000011404 */
[----:B------:R-:W-:Y:S01]  /*1b40*/  IMAD R11, R11, 0x10, R6 ;  /* 0x000000100b0b7824 */ /* 0x000fe200078e0206 */
[----:B------:R-:W-:Y:S02]  /*1b50*/  SHF.R.S32.HI R7, RZ, 0x1f, R4 ;  /* 0x0000001fff077819 */ /* 0x000fe40000011404 */
[----:B------:R-:W-:Y:S02]  /*1b60*/  CS2R R146, SRZ ;  /* 0x0000000000927805 */ /* 0x000fe4000001ff00 */
[----:B------:R-:W-:Y:S02]  /*1b70*/  SHF.R.S32.HI R4, RZ, 0x2, R5 ;  /* 0x00000002ff047819 */ /* 0x000fe40000011405 */
[----:B------:R-:W-:-:S02]  /*1b80*/  CS2R R144, SRZ ;  /* 0x0000000000907805 */ /* 0x000fc4000001ff00 */
[----:B------:R-:W-:Y:S02]  /*1b90*/  LOP3.LUT R10, R10, 0x3fffffe, RZ, 0xc0, !PT ;  /* 0x03fffffe0a0a7812 */ /* 0x000fe400078ec0ff */
[----:B------:R-:W-:Y:S02]  /*1ba0*/  CS2R R142, SRZ ;  /* 0x00000000008e7805 */ /* 0x000fe4000001ff00 */
        /* <DEDUP_REMOVED lines=11> */
[----:B------:R-:W-:Y:S02]  /*1c60*/  CS2R R202, SRZ ;  /* 0x0000000000ca7805 */ /* 0x000fe4000001ff00 */
[----:B------:R-:W-:Y:S02]  /*1c70*/  LOP3.LUT R7, R8, 0xfffffffe, RZ, 0xc0, !PT ;  /* 0xfffffffe08077812 */ /* 0x000fe400078ec0ff */
[----:B------:R-:W-:Y:S02]  /*1c80*/  CS2R R200, SRZ ;  /* 0x0000000000c87805 */ /* 0x000fe4000001ff00 */
[----:B------:R-:W-:Y:S02]  /*1c90*/  LOP3.LUT R5, R5, 0xfffffffe, RZ, 0xc0, !PT ;  /* 0xfffffffe05057812 */ /* 0x000fe400078ec0ff */
[----:B------:R-:W-:Y:S02]  /*1ca0*/  CS2R R198, SRZ ;  /* 0x0000000000c67805 */ /* 0x000fe4000001ff00 */
[----:B------:R-:W-:Y:S01]  /*1cb0*/  SHF.R.S32.HI R11, RZ, 0x1f, R8 ;  /* 0x0000001fff0b7819 */ /* 0x000fe20000011408 */
[----:B------:R-:W-:Y:S01]  /*1cc0*/  IMAD.IADD R7, R6, 0x1, -R7 ;  /* 0x0000000106077824 */ /* 0x000fe200078e0a07 */
[----:B------:R-:W-:-:S02]  /*1cd0*/  IADD3 R5, R4, -R5, RZ ;  /* 0x8000000504057210 */ /* 0x000fc40007ffe0ff */
[----:B------:R-:W-:Y:S02]  /*1ce0*/  CS2R R196, SRZ ;  /* 0x0000000000c47805 */ /* 0x000fe4000001ff00 */
[----:B------:R-:W-:Y:S02]  /*1cf0*/  LEA.HI R6, R10, R10, RZ, 0x1 ;  /* 0x0000000a0a067211 */ /* 0x000fe400078f08ff */
[----:B------:R-:W-:Y:S02]  /*1d00*/  CS2R R194, SRZ ;  /* 0x0000000000c27805 */ /* 0x000fe4000001ff00 */
[----:B------:R-:W-:Y:S01]  /*1d10*/  SHF.R.S32.HI R4, RZ, 0x1, R8 ;  /* 0x00000001ff047819 */ /* 0x000fe20000011408 */
[----:B------:R-:W-:Y:S01]  /*1d20*/  IMAD R0, R0, 0x8, R5 ;  /* 0x0000000800007824 */ /* 0x000fe200078e0205 */
[----:B------:R-:W-:Y:S02]  /*1d30*/  LEA.HI R14, R12, R12, RZ, 0x1 ;  /* 0x0000000c0c0e7211 */ /* 0x000fe400078f08ff */
[----:B------:R-:W-:-:S02]  /*1d40*/  CS2R R192, SRZ ;  /* 0x0000000000c07805 */ /* 0x000fc4000001ff00 */
[----:B------:R-:W-:Y:S02]  /*1d50*/  LOP3.LUT R13, R6, 0xfffffffe, RZ, 0xc0, !PT ;  /* 0xfffffffe060d7812 */ /* 0x000fe400078ec0ff */
[----:B------:R-:W-:Y:S02]  /*1d60*/  CS2R R190, SRZ ;  /* 0x0000000000be7805 */ /* 0x000fe4000001ff00 */
[--C-:B------:R-:W-:Y:S01]  /*1d70*/  SHF.R.S32.HI R8, RZ, 0x1, R6.reuse ;  /* 0x00000001ff087819 */ /* 0x100fe20000011406 */
[----:B------:R1:W-:Y:S01]  /*1d80*/  STL [R1+0x64], R0 ;  /* 0x0000640001007387 */ /* 0x0003e20000100800 */
[----:B------:R-:W-:Y:S01]  /*1d90*/  SHF.R.S32.HI R15, RZ, 0x1f, R6 ;  /* 0x0000001fff0f7819 */ /* 0x000fe20000011406 */
[----:B------:R-:W-:Y:S01]  /*1da0*/  IMAD.IADD R13, R10, 0x1, -R13 ;  /* 0x000000010a0d7824 */ /* 0x000fe200078e0a0d */
[----:B------:R-:W-:Y:S02]  /*1db0*/  LEA.HI R11, R11, R4, RZ, 0x4 ;  /* 0x000000040b0b7211 */ /* 0x000fe400078f20ff */
[----:B------:R-:W-:-:S02]  /*1dc0*/  CS2R R188, SRZ ;  /* 0x0000000000bc7805 */ /* 0x000fc4000001ff00 */
[--C-:B------:R-:W-:Y:S02]  /*1dd0*/  SHF.R.S32.HI R6, RZ, 0x1, R14.reuse ;  /* 0x00000001ff067819 */ /* 0x100fe4000001140e */
[----:B------:R-:W-:Y:S02]  /*1de0*/  CS2R R186, SRZ ;  /* 0x0000000000ba7805 */ /* 0x000fe4000001ff00 */
[----:B------:R-:W-:Y:S02]  /*1df0*/  SHF.R.S32.HI R17, RZ, 0x1f, R14 ;  /* 0x0000001fff117819 */ /* 0x000fe4000001140e */
[----:B------:R-:W-:Y:S02]  /*1e00*/  CS2R R184, SRZ ;  /* 0x0000000000b87805 */ /* 0x000fe4000001ff00 */
[----:B------:R-:W-:Y:S02]  /*1e10*/  LEA.HI R15, R15, R8, RZ, 0x4 ;  /* 0x000000080f0f7211 */ /* 0x000fe400078f20ff */
[----:B------:R-:W-:-:S02]  /*1e20*/  CS2R R182, SRZ ;  /* 0x0000000000b67805 */ /* 0x000fc4000001ff00 */
[----:B------:R-:W-:Y:S02]  /*1e30*/  LOP3.LUT R11, R11, 0x1ffffff0, RZ, 0xc0, !PT ;  /* 0x1ffffff00b0b7812 */ /* 0x000fe400078ec0ff */
[----:B------:R-:W-:Y:S02]  /*1e40*/  CS2R R180, SRZ ;  /* 0x0000000000b47805 */ /* 0x000fe4000001ff00 */
[----:B------:R-:W-:Y:S02]  /*1e50*/  LEA.HI R10, R17, R6, RZ, 0x4 ;  /* 0x00000006110a7211 */ /* 0x000fe400078f20ff */
[----:B------:R-:W-:Y:S02]  /*1e60*/  CS2R R178, SRZ ;  /* 0x0000000000b27805 */ /* 0x000fe4000001ff00 */
[----:B------:R-:W-:Y:S01]  /*1e70*/  LOP3.LUT R15, R15, 0x1ffffff0, RZ, 0xc0, !PT ;  /* 0x1ffffff00f0f7812 */ /* 0x000fe200078ec0ff */
[----:B------:R-:W-:Y:S01]  /*1e80*/  IMAD.IADD R4, R4, 0x1, -R11 ;  /* 0x0000000104047824 */ /* 0x000fe200078e0a0b */
[----:B------:R-:W-:-:S02]  /*1e90*/  LOP3.LUT R17, R14, 0xfffffffe, RZ, 0xc0, !PT ;  /* 0xfffffffe0e117812 */ /* 0x000fc400078ec0ff */
[----:B------:R-:W-:Y:S02]  /*1ea0*/  CS2R R176, SRZ ;  /* 0x0000000000b07805 */ /* 0x000fe4000001ff00 */
[----:B------:R-:W-:Y:S01]  /*1eb0*/  LOP3.LUT R19, R10, 0x1ffffff0, RZ, 0xc0, !PT ;  /* 0x1ffffff00a137812 */ /* 0x000fe200078ec0ff */
[----:B------:R-:W-:Y:S01]  /*1ec0*/  IMAD.IADD R8, R8, 0x1, -R15 ;  /* 0x0000000108087824 */ /* 0x000fe200078e0a0f */
[----:B------:R-:W-:Y:S01]  /*1ed0*/  IADD3 R17, R12, -R17, RZ ;  /* 0x800000110c117210 */ /* 0x000fe20007ffe0ff */
[----:B------:R-:W-:Y:S01]  /*1ee0*/  IMAD R5, R4, 0x8, R7 ;  /* 0x0000000804057824 */ /* 0x000fe200078e0207 */
[----:B------:R-:W-:Y:S02]  /*1ef0*/  IADD3 R6, R6, -R19, RZ ;  /* 0x8000001306067210 */ /* 0x000fe40007ffe0ff */
[----:B------:R-:W-:Y:S02]  /*1f00*/  CS2R R174, SRZ ;  /* 0x0000000000ae7805 */ /* 0x000fe4000001ff00 */
[----:B------:R-:W-:-:S02]  /*1f10*/  LEA R4, R8, R13, 0x3 ;  /* 0x0000000d08047211 */ /* 0x000fc400078e18ff */
[----:B------:R-:W-:Y:S01]  /*1f20*/  CS2R R172, SRZ ;  /* 0x0000000000ac7805 */ /* 0x000fe2000001ff00 */
        /* <DEDUP_REMOVED lines=9> */
.L_x_2097:
[----:B------:R-:W-:-:S06]  /*1fc0*/  ULOP3.LUT UR4, UR36, 0x1, URZ, 0xfc, !UPT ;  /* 0x0000000124047892 */ /* 0x000fcc000f8efc3f */
[----:B------:R-:W-:-:S05]  /*1fd0*/  IMAD.U32 R5, RZ, RZ, UR4 ;  /* 0x00000004ff057e24 */ /* 0x000fca000f8e00ff */
[----:B------:R-:W-:-:S13]  /*1fe0*/  ISETP.NE.AND P6, PT, R5, 0x3, PT ;  /* 0x000000030500780c */ /* 0x000fda0003fc5270 */
[----:B------:R-:W-:Y:S05]  /*1ff0*/  @!P6 BRA `(.L_x_2087) ;  /* 0x000000000004e947 */ /* 0x000fea0003800000 */
[----:B------:R-:W-:Y:S01]  /*2000*/  BPT.TRAP 0x1 ;  /* 0x000000040000795c */ /* 0x000fe20000300000 */
.L_x_2087:
[----:B------:R-:W-:Y:S02]  /*2010*/  LEA R6, R0, R16, 0x3 ;  /* 0x0000001000067211 */ /* 0x000fe400078e18ff */
[----:B------:R-:W-:-:S04]  /*2020*/  SHF.L.U32 R23, R4, 0x1f, RZ ;  /* 0x0000001f04177819 */ /* 0x000fc800000006ff */
[----:B------:R1:W2:Y:S01]  /*2030*/  SYNCS.PHASECHK.TRANS64.TRYWAIT P0, [R6+URZ+0x30c10], R23 ;  /* 0x030c1017060075a7 */ /* 0x0002a2000800017f */
[----:B------:R-:W-:Y:S05]  /*2040*/  @!P6 BRA `(.L_x_2088) ;  /* 0x000000000004e947 */ /* 0x000fea0003800000 */
[----:B------:R-:W-:Y:S01]  /*2050*/  BPT.TRAP 0x1 ;  /* 0x000000040000795c */ /* 0x000fe20000300000 */
.L_x_2088:
[----:B------:R-:W-:-:S05]  /*2060*/  VIADD R5, R16, 0x10000 ;  /* 0x0001000010057836 */ /* 0x000fca0000000000 */
[----:B------:R-:W-:-:S04]  /*2070*/  SHF.R.U32.HI R5, RZ, 0x4, R5 ;  /* 0x00000004ff057819 */ /* 0x000fc80000011605 */
[----:B------:R-:W-:Y:S01]  /*2080*/  LOP3.LUT R5, R5, 0x3fff, RZ, 0xc0, !PT ;  /* 0x00003fff05057812 */ /* 0x000fe200078ec0ff */
[----:B--2---:R-:W-:Y:S06]  /*2090*/  @P0 BRA `(.L_x_2089) ;  /* 0x0000000000080947 */ /* 0x004fec0003800000 */
[----:B------:R-:W2:Y:S02]  /*20a0*/  SYNCS.PHASECHK.TRANS64.TRYWAIT P0, [R6+URZ+0x30c10], R23 ;  /* 0x030c1017060075a7 */ /* 0x000ea4000800017f */
[----:B--2---:R-:W-:Y:S05]  /*20b0*/  @!P0 BRA `(.L_x_2090) ;  /* 0x0000013800808947 */ /* 0x004fea0003800000 */
.L_x_2089:
        /* <DEDUP_REMOVED lines=65> */
.L_x_2091:
[----:B------:R1:W1:Y:S01]  /*24d0*/  SYNCS.PHASECHK.TRANS64.TRYWAIT P0, [R6+URZ+0x30c30], R23 ;  /* 0x030c3017060075a7 */ /* 0x000262000800017f */
[----:B------:R-:W-:Y:S05]  /*24e0*/  @!P6 BRA `(.L_x_2092) ;  /* 0x000000000004e947 */ /* 0x000fea0003800000 */
[----:B------:R-:W-:Y:S01]  /*24f0*/  BPT.TRAP 0x1 ;  /* 0x000000040000795c */ /* 0x000fe20000300000 */
.L_x_2092:
[----:B-1----:R-:W-:Y:S05]  /*2500*/  @P0 BRA `(.L_x_2093) ;  /* 0x0000000000080947 */ /* 0x002fea0003800000 */
[----:B------:R-:W1:Y:S02]  /*2510*/  SYNCS.PHASECHK.TRANS64.TRYWAIT P0, [R6+URZ+0x30c30], R23 ;  /* 0x030c3017060075a7 */ /* 0x000e64000800017f */
[----:B-1----:R-:W-:Y:S05]  /*2520*/  @!P0 BRA `(.L_x_2094) ;  /* 0x0000013400788947 */ /* 0x002fea0003800000 */
.L_x_2093:
        /* <DEDUP_REMOVED lines=49> */
[C---:B------:R-:W-:Y:S01]  /*2840*/  ISETP.GT.AND P2, PT, R7.reuse, RZ, PT ;  /* 0x000000ff0700720c */ /* 0x040fe20003f44270 */
[----:B------:R-:W-:Y:S01]  /*2850*/  FMUL.FTZ R92, R92, UR13 ;  /* 0x0000000d5c5c7c20 */ /* 0x000fe20008410000 */
[C---:B------:R-:W-:Y:S01]  /*2860*/  ISETP.GT.AND P1, PT, R8.reuse, RZ, PT ;  /* 0x000000ff0800720c */ /* 0x040fe20003f24270 */
[----:B------:R3:W-:Y:S01]  /*2870*/  STL [R1+0x124], R200 ;  /* 0x000124c801007387 */ /* 0x0007e20000100800 */
[----:B------:R-:W-:Y:S01]  /*2880*/  ISETP.GT.AND P0, PT, R7, 0x8, PT ;  /* 0x000000080700780c */ /* 0x000fe20003f04270 */
        /* <DEDUP_REMOVED lines=17> */
[----:B---3--:R2:W-:Y:S01]  /*29a0*/  MUFU.TANH R200, R89 ;  /* 0x0000005900c87308 */ /* 0x0085e20000002400 */
[----:B------:R-:W-:Y:S01]  /*29b0*/  UMOV UR11, 0x40000040 ;  /* 0x40000040000b7882 */ /* 0x000fe20000000000 */
        /* <DEDUP_REMOVED lines=17> */
[----:B------:R-:W-:-:S02]  /*2ad0*/  IMAD R132, R0, 0x400, R132 ;  /* 0x0000040000847824 */ /* 0x000fc400078e0284 */
[----:B------:R-:W-:Y:S01]  /*2ae0*/  FMUL.FTZ R104, R104, UR13 ;  /* 0x0000000d68687c20 */ /* 0x000fe20008410000 */
[----:B------:R-:W-:Y:S01]  /*2af0*/  FMUL.FTZ R108, R108, UR13 ;  /* 0x0000000d6c6c7c20 */ /* 0x000fe20008410000 */
[----:B------:R-:W-:Y:S01]  /*2b00*/  STL [R1+0xfc], R165 ;  /* 0x0000fca501007387 */ /* 0x000fe20000100800 */
[----:B------:R-:W-:Y:S01]  /*2b10*/  FMUL.FTZ R109, R109, UR13 ;  /* 0x0000000d6d6d7c20 */ /* 0x000fe20008410000 */
[----:B------:R-:W4:Y:S01]  /*2b20*/  MUFU.TANH R230, R230 ;  /* 0x000000e600e67308 */ /* 0x000f220000002400 */
[----:B------:R-:W-:Y:S01]  /*2b30*/  FMUL.FTZ R121, R121, UR13 ;  /* 0x0000000d79797c20 */ /* 0x000fe20008410000 */
[----:B------:R-:W-:Y:S01]  /*2b40*/  STL [R1+0xf8], R164 ;  /* 0x0000f8a401007387 */ /* 0x000fe20000100800 */
[----:B------:R-:W-:Y:S01]  /*2b50*/  R2UR UR12, R132 ;  /* 0x00000000840c72ca */ /* 0x000fe200000e0000 */
        /* <DEDUP_REMOVED lines=61> */
[----:B------:R-:W-:Y:S02]  /*2f30*/  ULEA UR4, UR43, -UR41, 0x7 ;  /* 0x800000292b047291 */ /* 0x000fe4000f8e383f */
[----:B------:R-:W-:Y:S02]  /*2f40*/  UIADD3 UR6, UR8, 0x4, URZ ;  /* 0x0000000408067890 */ /* 0x000fe4000fffe03f */
[----:B------:R-:W3:Y:S01]  /*2f50*/  MUFU.TANH R23, R23 ;  /* 0x0000001700177308 */ /* 0x000ee20000002400 */
[----:B------:R-:W-:Y:S01]  /*2f60*/  UMOV UR7, 0x40000040 ;  /* 0x4000004000077882 */ /* 0x000fe20000000000 */
[----:B------:R-:W-:Y:S01]  /*2f70*/  UMOV UR5, 0x40000040 ;  /* 0x4000004000057882 */ /* 0x000fe20000000000 */
[----:B------:R-:W-:Y:S01]  /*2f80*/  LEA R91, R3, UR4, 0x1 ;  /* 0x00000004035b7c11 */ /* 0x000fe2000f8e08ff */
[----:B------:R-:W-:Y:S01]  /*2f90*/  UIADD3 UR4, UR9, 0x4, URZ ;  /* 0x0000000409047890 */ /* 0x000fe2000fffe03f */
[----:B------:R-:W-:Y:S01]  /*2fa0*/  STL [R1+0x8c], R4 ;  /* 0x00008c0401007387 */ /* 0x000fe20000100800 */
[----:B------:R-:W-:Y:S01]  /*2fb0*/  UIADD3 UR8, UR9, 0x6, URZ ;  /* 0x0000000609087890 */ /* 0x000fe2000fffe03f */
[----:B------:R-:W-:Y:S01]  /*2fc0*/  IADD3 R91, R8, R91, RZ ;  /* 0x0000005b085b7210 */ /* 0x000fe20007ffe0ff */
[----:B------:R-:W3:Y:S01]  /*2fd0*/  MUFU.TANH R232, R232 ;  /* 0x000000e800e87308 */ /* 0x000ee20000002400 */
[----:B------:R-:W-:Y:S01]  /*2fe0*/  UMOV UR9, 0x40000040 ;  /* 0x4000004000097882 */ /* 0x000fe20000000000 */
[----:B------:R-:W-:Y:S01]  /*2ff0*/  STL [R1+0x88], R2 ;  /* 0x0000880201007387 */ /* 0x000fe20000100800 */
[----:B--2---:R-:W-:Y:S01]  /*3000*/  IADD3 R90, RZ, -R91, -R89 ;  /* 0x8000005bff5a7210 */ /* 0x004fe20007ffe859 */
[C-C-:B-1----:R-:W-:Y:S01]  /*3010*/  IMAD.IADD R115, R88.reuse, 0x1, -R91.reuse ;  /* 0x0000000158737824 */ /* 0x142fe200078e0a5b */
[----:B------:R-:W-:Y:S01]  /*3020*/  IADD3 R215, R88, 0x8, -R91 ;  /* 0x0000000858d77810 */ /* 0x000fe20007ffe85b */
[----:B------:R-:W-:Y:S01]  /*3030*/  FMUL.FTZ R88, R124, UR13 ;  /* 0x0000000d7c587c20 */ /* 0x000fe20008410000 */
[----:B------:R-:W-:Y:S01]  /*3040*/  IADD3 R214, -R91, 0x8, -R89 ;  /* 0x000000085bd67810 */ /* 0x000fe20007ffe959 */
[----:B------:R-:W1:Y:S01]  /*3050*/  MUFU.TANH R228, R228 ;  /* 0x000000e400e47308 */ /* 0x000e620000002400 */
[----:B------:R-:W-:-:S02]  /*3060*/  SEL R115, R115, 0x80, !P2 ;  /* 0x0000008073737807 */ /* 0x000fc40005000000 */
        /* <DEDUP_REMOVED lines=70> */
[----:B------:R-:W3:Y:S01]  /*34d0*/  MUFU.TANH R163, R101 ;  /* 0x0000006500a37308 */ /* 0x000ee20000002400 */
[C---:B------:R-:W-:Y:S01]  /*34e0*/  ISETP.GE.AND P3, PT, R215.reuse, 0x10, PT ;  /* 0x00000010d700780c */ /* 0x040fe20003f66270 */
[----:B------:R-:W-:Y:S02]  /*34f0*/  WARPGROUP.DEPBAR.LE gsb0, 0x0 ;  /* 0x00008000000079c5 */ /* 0x000fe40000010000 */
[----:B------:R-:W4:Y:S01]  /*3500*/  LDS R218, [R218+0x400] ;  /* 0x00040000dada7984 */ /* 0x000f220000000800 */
[----:B------:R-:W-:Y:S01]  /*3510*/  WARPGROUP.ARRIVE ;  /* 0x00000000000079c5 */ /* 0x000fe20000000000 */
[----:B------:R-:W-:Y:S02]  /*3520*/  ISETP.GE.AND P5, PT, R215, 0x11, PT ;  /* 0x00000011d700780c */ /* 0x000fe40003fa6270 */
[C---:B------:R-:W-:Y:S01]  /*3530*/  ISETP.GT.OR P4, PT, R214.reuse, RZ, !P4 ;  /* 0x000000ffd600720c */ /* 0x040fe20006784670 */
[----:B------:R-:W3:Y:S01]  /*3540*/  MUFU.TANH R160, R104 ;  /* 0x0000006800a07308 */ /* 0x000ee20000002400 */
[C---:B------:R-:W-:Y:S01]  /*3550*/  ISETP.GT.OR P2, PT, R214.reuse, 0x1, !P2 ;  /* 0x00000001d600780c */ /* 0x040fe20005744670 */
[----:B------:R-:W-:Y:S01]  /*3560*/  HGMMA.64x128x16.F32 R24, gdesc[UR4], R24, gsb0 ;  /* 0x01e00000041879f0 */ /* 0x000fe20008000818 */
[C---:B------:R-:W-:Y:S01]  /*3570*/  ISETP.GT.OR P0, PT, R214.reuse, 0x8, !P0 ;  /* 0x00000008d600780c */ /* 0x040fe20004704670 */
[----:B------:R-:W-:Y:S01]  /*3580*/  ULDC UR4, c[0x0][0x744] ;  /* 0x0001d10000047ab9 */ /* 0x000fe20000000800 */
[----:B------:R-:W-:-:S02]  /*3590*/  ISETP.GT.OR P1, PT, R214, 0x9, !P1 ;  /* 0x00000009d600780c */ /* 0x000fc40004f24670 */
[C---:B------:R-:W-:Y:S01]  /*35a0*/  ISETP.GT.OR P3, PT, R214.reuse, 0x10, !P3 ;  /* 0x00000010d600780c */ /* 0x040fe20005f64670 */
[----:B------:R-:W3:Y:S01]  /*35b0*/  MUFU.TANH R156, R108 ;  /* 0x0000006c009c7308 */ /* 0x000ee20000002400 */
[----:B------:R-:W-:Y:S02]  /*35c0*/  ISETP.GT.OR P5, PT, R214, 0x11, !P5 ;  /* 0x00000011d600780c */ /* 0x000fe40006fa4670 */
[----:B------:R-:W-:Y:S02]  /*35d0*/  FSEL R212, R20, -INF , !P4 ;  /* 0xff80000014d47808 */ /* 0x000fe40006000000 */
[C---:B------:R-:W-:Y:S01]  /*35e0*/  FSEL R213, R21.reuse, -INF , !P2 ;  /* 0xff80000015d57808 */ /* 0x040fe20005000000 */
[----:B------:R-:W-:Y:S01]  /*35f0*/  FFMA.FTZ R21, -R21, R21, 1 ;  /* 0x3f80000015157423 */ /* 0x000fe20000010115 */
[C---:B------:R-:W-:Y:S01]  /*3600*/  FSEL R219, R23.reuse, -INF , !P0 ;  /* 0xff80000017db7808 */ /* 0x040fe20004000000 */
[----:B------:R-:W3:Y:S01]  /*3610*/  MUFU.TANH R155, R109 ;  /* 0x0000006d009b7308 */ /* 0x000ee20000002400 */
[----:B------:R-:W-:Y:S01]  /*3620*/  FSEL R224, R232, -INF , !P1 ;  /* 0xff800000e8e07808 */ /* 0x000fe20004800000 */
[----:B------:R-:W-:Y:S01]  /*3630*/  FFMA.FTZ R23, -R23, R23, 1 ;  /* 0x3f80000017177423 */ /* 0x000fe20000010117 */
[----:B------:R-:W-:-:S02]  /*3640*/  ISETP.GE.AND P4, PT, R215, 0x18, PT ;  /* 0x00000018d700780c */ /* 0x000fc40003f86270 */
[C---:B------:R-:W-:Y:S02]  /*3650*/  ISETP.GE.AND P2, PT, R215.reuse, 0x19, PT ;  /* 0x00000019d700780c */ /* 0x040fe40003f46270 */
[C---:B------:R-:W-:Y:S01]  /*3660*/  ISETP.GE.AND P0, PT, R215.reuse, 0x20, PT ;  /* 0x00000020d700780c */ /* 0x040fe20003f06270 */
[----:B------:R1:W-:Y:S01]  /*3670*/  MUFU.TANH R143, R121 ;  /* 0x00000079008f7308 */ /* 0x0003e20000002400 */
[----:B------:R-:W-:Y:S02]  /*3680*/  ISETP.GE.AND P1, PT, R215, 0x21, PT ;  /* 0x00000021d700780c */ /* 0x000fe40003f26270 */
[C---:B------:R-:W-:Y:S01]  /*3690*/  FSEL R208, R228.reuse, -INF , !P3 ;  /* 0xff800000e4d07808 */ /* 0x040fe20005800000 */
[----:B------:R-:W-:Y:S01]  /*36a0*/  FFMA.FTZ R228, -R228, R228, 1 ;  /* 0x3f800000e4e47423 */ /* 0x000fe200000101e4 */
[----:B------:R-:W-:Y:S02]  /*36b0*/  FSEL R206, R237, -INF , !P5 ;  /* 0xff800000edce7808 */ /* 0x000fe40006800000 */
[C---:B------:R-:W-:Y:S01]  /*36c0*/  ISETP.GE.AND P3, PT, R215.reuse, 0x28, PT ;  /* 0x00000028d700780c */ /* 0x040fe20003f66270 */
[----:B------:R-:W3:Y:S01]  /*36d0*/  MUFU.TANH R162, R102 ;  /* 0x0000006600a27308 */ /* 0x000ee20000002400 */
[----:B------:R-:W-:-:S02]  /*36e0*/  ISETP.GE.AND P5, PT, R215, 0x29, PT ;  /* 0x00000029d700780c */ /* 0x000fc40003fa6270 */
[C---:B------:R-:W-:Y:S01]  /*36f0*/  ISETP.GT.OR P4, PT, R214.reuse, 0x18, !P4 ;  /* 0x00000018d600780c */ /* 0x040fe20006784670 */
[----:B----4-:R-:W-:Y:S01]  /*3700*/  SHFL.IDX PT, R223, R218, R9, 0x1f ;  /* 0x00001f09dadf7589 */ /* 0x010fe200000e0000 */
[C---:B------:R-:W-:Y:S02]  /*3710*/  ISETP.GT.OR P2, PT, R214.reuse, 0x19, !P2 ;  /* 0x00000019d600780c */ /* 0x040fe40005744670 */
[C---:B------:R-:W-:Y:S01]  /*3720*/  ISETP.GT.OR P0, PT, R214.reuse, 0x20, !P0 ;  /* 0x00000020d600780c */ /* 0x040fe20004704670 */
[----:B------:R4:W-:Y:S01]  /*3730*/  MUFU.TANH R150, R114 ;  /* 0x0000007200967308 */ /* 0x0009e20000002400 */
[C---:B------:R-:W-:Y:S02]  /*3740*/  ISETP.GT.OR P1, PT, R214.reuse, 0x21, !P1 ;  /* 0x00000021d600780c */ /* 0x040fe40004f24670 */
[C---:B------:R-:W-:Y:S02]  /*3750*/  ISETP.GT.OR P3, PT, R214.reuse, 0x28, !P3 ;  /* 0x00000028d600780c */ /* 0x040fe40005f64670 */
[----:B------:R-:W-:-:S02]  /*3760*/  ISETP.GT.OR P5, PT, R214, 0x29, !P5 ;  /* 0x00000029d600780c */ /* 0x000fc40006fa4670 */
[----:B------:R-:W-:Y:S01]  /*3770*/  FSEL R204, R236, -INF , !P4 ;  /* 0xff800000eccc7808 */ /* 0x000fe20006000000 */
[----:B------:R-:W3:Y:S01]  /*3780*/  MUFU.TANH R161, R103 ;  /* 0x0000006700a17308 */ /* 0x000ee20000002400 */
[----:B------:R-:W-:Y:S02]  /*3790*/  FSEL R139, R234, -INF , !P2 ;  /* 0xff800000ea8b7808 */ /* 0x000fe40005000000 */
[----:B------:R-:W-:Y:S02]  /*37a0*/  FSEL R137, R197, -INF , !P0 ;  /* 0xff800000c5897808 */ /* 0x000fe40004000000 */
[----:B------:R-:W-:Y:S02]  /*37b0*/  FSEL R135, R198, -INF , !P1 ;  /* 0xff800000c6877808 */ /* 0x000fe40004800000 */
[C---:B------:R-:W-:Y:S01]  /*37c0*/  ISETP.GE.AND P4, PT, R215.reuse, 0x30, PT ;  /* 0x00000030d700780c */ /* 0x040fe20003f86270 */
[----:B------:R-:W3:Y:S01]  /*37d0*/  MUFU.TANH R158, R106 ;  /* 0x0000006a009e7308 */ /* 0x000ee20000002400 */
[----:B------:R-:W-:-:S02]  /*37e0*/  ISETP.GE.AND P2, PT, R215, 0x31, PT ;  /* 0x00000031d700780c */ /* 0x000fc40003f46270 */
[C---:B------:R-:W-:Y:S02]  /*37f0*/  ISETP.GE.AND P0, PT, R215.reuse, 0x38, PT ;  /* 0x00000038d700780c */ /* 0x040fe40003f06270 */
[----:B------:R-:W-:Y:S02]  /*3800*/  ISETP.GE.AND P1, PT, R215, 0x39, PT ;  /* 0x00000039d700780c */ /* 0x000fe40003f26270 */
[----:B------:R-:W-:Y:S01]  /*3810*/  FSEL R132, R201, -INF , !P3 ;  /* 0xff800000c9847808 */ /* 0x000fe20005800000 */
[----:B------:R-:W3:Y:S01]  /*3820*/  MUFU.TANH R157, R107 ;  /* 0x0000006b009d7308 */ /* 0x000ee20000002400 */
[----:B-1----:R-:W-:Y:S02]  /*3830*/  FSEL R121, R171, -INF , !P5 ;  /* 0xff800000ab797808 */ /* 0x002fe40006800000 */
[C---:B------:R-:W-:Y:S02]  /*3840*/  ISETP.GE.AND P3, PT, R115.reuse, 0x40, PT ;  /* 0x000000407300780c */ /* 0x040fe40003f66270 */
[----:B------:R-:W-:-:S02]  /*3850*/  ISETP.GE.AND P5, PT, R115, 0x41, PT ;  /* 0x000000417300780c */ /* 0x000fc40003fa6270 */
[C---:B------:R-:W-:Y:S01]  /*3860*/  ISETP.GT.OR P4, PT, R214.reuse, 0x30, !P4 ;  /* 0x00000030d600780c */ /* 0x040fe20006784670 */
[----:B------:R3:W-:Y:S01]  /*3870*/  MUFU.TANH R152, R111 ;  /* 0x0000006f00987308 */ /* 0x0007e20000002400 */
        /* <DEDUP_REMOVED lines=16> */
[----:B--2---:R-:W-:Y:S02]  /*3980*/  FSEL R109, R164, -INF , !P3 ;  /* 0xff800000a46d7808 */ /* 0x004fe40005800000 */
[----:B---3--:R-:W-:Y:S02]  /*3990*/  FSEL R111, R163, -INF , !P5 ;  /* 0xff800000a36f7808 */ /* 0x008fe40006800000 */
[C---:B------:R-:W-:Y:S01]  /*39a0*/  ISETP.GE.AND P3, PT, R115.reuse, 0x58, PT ;  /* 0x000000587300780c */ /* 0x040fe20003f66270 */
[----:B------:R-:W2:Y:S01]  /*39b0*/  MUFU.TANH R144, R120 ;  /* 0x0000007800907308 */ /* 0x000ea20000002400 */
        /* <DEDUP_REMOVED lines=19> */
[----:B------:R-:W-:Y:S02]  /*3af0*/  WARPGROUP.DEPBAR.LE gsb0, 0x0 ;  /* 0x00008000000079c5 */ /* 0x000fe40000010000 */
[----:B------:R-:W-:Y:S01]  /*3b00*/  WARPGROUP.ARRIVE ;  /* 0x00000000000079c5 */ /* 0x000fe20000000000 */
[----:B------:R-:W-:Y:S01]  /*3b10*/  FSEL R103, R151, -INF , !P5 ;  /* 0xff80000097677808 */ /* 0x000fe20006800000 */
[----:B------:R-:W3:Y:S01]  /*3b20*/  MUFU.TANH R141, R123 ;  /* 0x0000007b008d7308 */ /* 0x000ee20000002400 */
[----:B------:R-:W-:-:S02]  /*3b30*/  ISETP.GE.AND P3, PT, R215, 0x50, PT ;  /* 0x00000050d700780c */ /* 0x000fc40003f66270 */
[----:B------:R-:W-:Y:S01]  /*3b40*/  ISETP.GE.AND P5, PT, R215, 0x51, PT ;  /* 0x00000051d700780c */ /* 0x000fe20003fa6270 */
[----:B------:R-:W-:Y:S01]  /*3b50*/  HGMMA.64x128x16.F32 R24, gdesc[UR8], R24, gsb0 ;  /* 0x01e00000081879f0 */ /* 0x000fe20008000818 */
[C---:B------:R-:W-:Y:S02]  /*3b60*/  ISETP.GT.OR P4, PT, R214.reuse, 0x40, !P4 ;  /* 0x00000040d600780c */ /* 0x040fe40006784670 */
[C---:B------:R-:W-:Y:S01]  /*3b70*/  ISETP.GT.OR P2, PT, R214.reuse, 0x41, !P2 ;  /* 0x00000041d600780c */ /* 0x040fe20005744670 */
[----:B------:R-:W3:Y:S01]  /*3b80*/  MUFU.TANH R5, R126 ;  /* 0x0000007e00057308 */ /* 0x000ee20000002400 */
[C---:B------:R-:W-:Y:S02]  /*3b90*/  ISETP.GT.OR P0, PT, R214.reuse, 0x48, !P0 ;  /* 0x00000048d600780c */ /* 0x040fe40004704670 */
[C---:B------:R-:W-:Y:S02]  /*3ba0*/  ISETP.GT.OR P1, PT, R214.reuse, 0x49, !P1 ;  /* 0x00000049d600780c */ /* 0x040fe40004f24670 */
[----:B------:R-:W-:-:S02]  /*3bb0*/  ISETP.GT.OR P3, PT, R214, 0x50, !P3 ;  /* 0x00000050d600780c */ /* 0x000fc40005f64670 */
[----:B------:R-:W-:Y:S01]  /*3bc0*/  ISETP.GT.OR P5, PT, R214, 0x51, !P5 ;  /* 0x00000051d600780c */ /* 0x000fe20006fa4670 */
[----:B------:R1:W-:Y:S01]  /*3bd0*/  MUFU.TANH R6, R125 ;  /* 0x0000007d00067308 */ /* 0x0003e20000002400 */
[----:B------:R-:W-:Y:S02]  /*3be0*/  FSEL R101, R162, -INF , !P4 ;  /* 0xff800000a2657808 */ /* 0x000fe40006000000 */
[----:B------:R-:W-:Y:S02]  /*3bf0*/  FSEL R90, R161, -INF , !P2 ;  /* 0xff800000a15a7808 */ /* 0x000fe40005000000 */
[----:B------:R-:W-:Y:S02]  /*3c00*/  FSEL R104, R158, -INF , !P0 ;  /* 0xff8000009e687808 */ /* 0x000fe40004000000 */
[----:B------:R-:W-:Y:S01]  /*3c10*/  FSEL R99, R157, -INF , !P1 ;  /* 0xff8000009d637808 */ /* 0x000fe20004800000 */
[----:B------:R4:W-:Y:S01]  /*3c20*/  MUFU.TANH R4, R127 ;  /* 0x0000007f00047308 */ /* 0x0009e20000002400 */
[C---:B------:R-:W-:Y:S01]  /*3c30*/  ISETP.GE.AND P4, PT, R215.reuse, 0x58, PT ;  /* 0x00000058d700780c */ /* 0x040fe20003f86270 */
[----:B-1----:R-:W-:Y:S01]  /*3c40*/  FMUL.FTZ R125, R128, UR13 ;  /* 0x0000000d807d7c20 */ /* 0x002fe20008410000 */
[----:B------:R-:W-:-:S02]  /*3c50*/  ISETP.GE.AND P2, PT, R215, 0x59, PT ;  /* 0x00000059d700780c */ /* 0x000fc40003f46270 */
[C---:B------:R-:W-:Y:S02]  /*3c60*/  ISETP.GE.AND P0, PT, R115.reuse, 0x60, PT ;  /* 0x000000607300780c */ /* 0x040fe40003f06270 */
[C---:B------:R-:W-:Y:S01]  /*3c70*/  ISETP.GE.AND P1, PT, R115.reuse, 0x61, PT ;  /* 0x000000617300780c */ /* 0x040fe20003f26270 */
[----:B------:R1:W-:Y:S01]  /*3c80*/  MUFU.TANH R2, R125 ;  /* 0x0000007d00027308 */ /* 0x0003e20000002400 */
[----:B------:R-:W-:Y:S01]  /*3c90*/  FSEL R96, R154, -INF , !P3 ;  /* 0xff8000009a607808 */ /* 0x000fe20005800000 */
[----:B----4-:R-:W-:Y:S01]  /*3ca0*/  FMUL.FTZ R127, R130, UR13 ;  /* 0x0000000d827f7c20 */ /* 0x010fe20008410000 */
[----:B------:R-:W-:Y:S02]  /*3cb0*/  FSEL R107, R152, -INF , !P5 ;  /* 0xff800000986b7808 */ /* 0x000fe40006800000 */
[C---:B------:R-:W-:Y:S02]  /*3cc0*/  ISETP.GE.AND P3, PT, R115.reuse, 0x68, PT ;  /* 0x000000687300780c */ /* 0x040fe40003f66270 */
[----:B------:R-:W-:Y:S01]  /*3cd0*/  ISETP.GE.AND P5, PT, R115, 0x69, PT ;  /* 0x000000697300780c */ /* 0x000fe20003fa6270 */
[----:B------:R-:W-:Y:S01]  /*3ce0*/  MUFU.TANH R127, R127 ;  /* 0x0000007f007f7308 */ /* 0x000fe20000002400 */
[C---:B------:R-:W-:Y:S01]  /*3cf0*/  ISETP.GT.OR P4, PT, R214.reuse, 0x58, !P4 ;  /* 0x00000058d600780c */ /* 0x040fe20006784670 */
[----:B-1----:R-:W-:Y:S01]  /*3d00*/  VIADD R125, R9, 0xc ;  /* 0x0000000c097d7836 */ /* 0x002fe20000000000 */
[----:B------:R-:W-:-:S02]  /*3d10*/  ISETP.GT.OR P2, PT, R214, 0x59, !P2 ;  /* 0x00000059d600780c */ /* 0x000fc40005744670 */
[C---:B------:R-:W-:Y:S02]  /*3d20*/  ISETP.GT.OR P0, PT, R124.reuse, 0x60, !P0 ;  /* 0x000000607c00780c */ /* 0x040fe40004704670 */
[C---:B------:R-:W-:Y:S01]  /*3d30*/  ISETP.GT.OR P1, PT, R124.reuse, 0x61, !P1 ;  /* 0x000000617c00780c */ /* 0x040fe20004f24670 */
[----:B------:R-:W1:Y:S01]  /*3d40*/  SHFL.IDX PT, R233, R17, R125, 0x1f ;  /* 0x00001f7d11e97589 */ /* 0x000e6200000e0000 */
[C---:B------:R-:W-:Y:S01]  /*3d50*/  ISETP.GT.OR P3, PT, R124.reuse, 0x68, !P3 ;  /* 0x000000687c00780c */ /* 0x040fe20005f64670 */
[----:B------:R-:W-:Y:S01]  /*3d60*/  MUFU.TANH R227, R227 ;  /* 0x000000e300e37308 */ /* 0x000fe20000002400 */
[----:B------:R-:W-:Y:S02]  /*3d70*/  ISETP.GT.OR P5, PT, R124, 0x69, !P5 ;  /* 0x000000697c00780c */ /* 0x000fe40006fa4670 */
[----:B------:R-:W-:Y:S02]  /*3d80*/  FSEL R93, R150, -INF , !P4 ;  /* 0xff800000965d7808 */ /* 0x000fe40006000000 */
[----:B------:R-:W-:-:S02]  /*3d90*/  FSEL R110, R149, -INF , !P2 ;  /* 0xff800000956e7808 */ /* 0x000fc40005000000 */
[----:B------:R-:W-:Y:S01]  /*3da0*/  FSEL R106, R148, -INF , !P0 ;  /* 0xff800000946a7808 */ /* 0x000fe20004000000 */
[----:B------:R-:W-:Y:S01]  /*3db0*/  MUFU.TANH R131, R131 ;  /* 0x0000008300837308 */ /* 0x000fe20000002400 */
[----:B------:R-:W-:Y:S02]  /*3dc0*/  FSEL R94, R147, -INF , !P1 ;  /* 0xff800000935e7808 */ /* 0x000fe40004800000 */
[C---:B------:R-:W-:Y:S02]  /*3dd0*/  ISETP.GE.AND P4, PT, R115.reuse, 0x70, PT ;  /* 0x000000707300780c */ /* 0x040fe40003f86270 */
[C---:B------:R-:W-:Y:S02]  /*3de0*/  ISETP.GE.AND P2, PT, R115.reuse, 0x71, PT ;  /* 0x000000717300780c */ /* 0x040fe40003f46270 */
[C---:B------:R-:W-:Y:S02]  /*3df0*/  ISETP.GE.AND P0, PT, R115.reuse, 0x78, PT ;  /* 0x000000787300780c */ /* 0x040fe40003f06270 */
[----:B------:R-:W-:-:S02]  /*3e00*/  ISETP.GE.AND P1, PT, R115, 0x79, PT ;  /* 0x000000797300780c */ /* 0x000fc40003f26270 */
[----:B--2---:R-:W-:Y:S02]  /*3e10*/  FSEL R115, R144, -INF , !P3 ;  /* 0xff80000090737808 */ /* 0x004fe40005800000 */
[----:B------:R-:W-:Y:S01]  /*3e20*/  FSEL R116, R143, -INF , !P5 ;  /* 0xff8000008f747808 */ /* 0x000fe20006800000 */
[----:B-1----:R-:W-:Y:S01]  /*3e30*/  FFMA.FTZ R224, R224, UR4, -R233 ;  /* 0x00000004e0e07c23 */ /* 0x002fe200080108e9 */
[C---:B------:R-:W-:Y:S02]  /*3e40*/  ISETP.GE.AND P3, PT, R215.reuse, 0x60, PT ;  /* 0x00000060d700780c */ /* 0x040fe40003f66270 */
[----:B------:R-:W-:Y:S02]  /*3e50*/  ISETP.GE.AND P5, PT, R215, 0x61, PT ;  /* 0x00000061d700780c */ /* 0x000fe40003fa6270 */
[----:B------:R-:W-:Y:S02]  /*3e60*/  ISETP.GT.OR P4, PT, R124, 0x70, !P4 ;  /* 0x000000707c00780c */ /* 0x000fe40006784670 */
[----:B------:R-:W-:-:S02]  /*3e70*/  ISETP.GT.OR P3, PT, R214, 0x60, !P3 ;  /* 0x00000060d600780c */ /* 0x000fc40005f64670 */
[----:B------:R-:W-:Y:S02]  /*3e80*/  ISETP.GT.OR P5, PT, R214, 0x61, !P5 ;  /* 0x00000061d600780c */ /* 0x000fe40006fa4670 */
[----:B------:R-:W-:Y:S02]  /*3e90*/  FSEL R118, R140, -INF , !P4 ;  /* 0xff8000008c767808 */ /* 0x000fe40006000000 */
[----:B---3--:R-:W-:Y:S02]  /*3ea0*/  FSEL R119, R146, -INF , !P3 ;  /* 0xff80000092777808 */ /* 0x008fe40005800000 */
[----:B------:R-:W-:Y:S02]  /*3eb0*/  FSEL R122, R145, -INF , !P5 ;  /* 0xff800000917a7808 */ /* 0x000fe40006800000 */
[C---:B------:R-:W-:Y:S02]  /*3ec0*/  ISETP.GE.AND P4, PT, R215.reuse, 0x68, PT ;  /* 0x00000068d700780c */ /* 0x040fe40003f86270 */
[----:B------:R-:W-:-:S02]  /*3ed0*/  ISETP.GE.AND P3, PT, R215, 0x69, PT ;  /* 0x00000069d700780c */ /* 0x000fc40003f66270 */
[----:B------:R-:W-:Y:S02]  /*3ee0*/  ISETP.GE.AND P5, PT, R215, 0x70, PT ;  /* 0x00000070d700780c */ /* 0x000fe40003fa6270 */
[C---:B------:R-:W-:Y:S02]  /*3ef0*/  ISETP.GT.OR P2, PT, R124.reuse, 0x71, !P2 ;  /* 0x000000717c00780c */ /* 0x040fe40005744670 */
[C---:B------:R-:W-:Y:S02]  /*3f00*/  ISETP.GT.OR P0, PT, R124.reuse, 0x78, !P0 ;  /* 0x000000787c00780c */ /* 0x040fe40004704670 */
[----:B------:R-:W-:Y:S01]  /*3f10*/  ISETP.GT.OR P1, PT, R124, 0x79, !P1 ;  /* 0x000000797c00780c */ /* 0x000fe20004f24670 */
[----:B------:R-:W-:Y:S01]  /*3f20*/  VIADD R124, R9, 0x4 ;  /* 0x00000004097c7836 */ /* 0x000fe20000000000 */
[C---:B------:R-:W-:Y:S02]  /*3f30*/  ISETP.GT.OR P4, PT, R214.reuse, 0x68, !P4 ;  /* 0x00000068d600780c */ /* 0x040fe40006784670 */
[----:B------:R-:W-:-:S02]  /*3f40*/  ISETP.GT.OR P3, PT, R214, 0x69, !P3 ;  /* 0x00000069d600780c */ /* 0x000fc40005f64670 */
[----:B------:R-:W-:Y:S01]  /*3f50*/  ISETP.GT.OR P5, PT, R214, 0x70, !P5 ;  /* 0x00000070d600780c */ /* 0x000fe20006fa4670 */
[----:B------:R-:W-:Y:S01]  /*3f60*/  SHFL.IDX PT, R128, R218, R124, 0x1f ;  /* 0x00001f7cda807589 */ /* 0x000fe200000e0000 */
[----:B------:R-:W-:Y:S02]  /*3f70*/  IADD3 R126, R9, 0x8, RZ ;  /* 0x00000008097e7810 */ /* 0x000fe40007ffe0ff */
[----:B------:R-:W-:Y:S01]  /*3f80*/  FSEL R117, R142, -INF , !P4 ;  /* 0xff8000008e757808 */ /* 0x000fe20006000000 */
[----:B------:R-:W1:Y:S01]  /*3f90*/  SHFL.IDX PT, R217, R17, R124, 0x1f ;  /* 0x00001f7c11d97589 */ /* 0x000e6200000e0000 */
[----:B------:R-:W-:Y:S02]  /*3fa0*/  FSEL R123, R141, -INF , !P3 ;  /* 0xff8000008d7b7808 */ /* 0x000fe40005800000 */
[----:B------:R-:W-:Y:S01]  /*3fb0*/  FSEL R120, R5, -INF , !P5 ;  /* 0xff80000005787808 */ /* 0x000fe20006800000 */
[----:B------:R-:W2:Y:S01]  /*3fc0*/  SHFL.IDX PT, R216, R218, R126, 0x1f ;  /* 0x00001f7edad87589 */ /* 0x000ea200000e0000 */
[----:B------:R-:W-:-:S02]  /*3fd0*/  ISETP.GE.AND P4, PT, R215, 0x71, PT ;  /* 0x00000071d700780c */ /* 0x000fc40003f86270 */
[C---:B------:R-:W-:Y:S02]  /*3fe0*/  ISETP.GE.AND P3, PT, R215.reuse, 0x78, PT ;  /* 0x00000078d700780c */ /* 0x040fe40003f66270 */
[----:B------:R-:W-:Y:S02]  /*3ff0*/  ISETP.GE.AND P5, PT, R215, 0x79, PT ;  /* 0x00000079d700780c */ /* 0x000fe40003fa6270 */
[----:B------:R-:W3:Y:S01]  /*4000*/  SHFL.IDX PT, R215, R17, R9, 0x1f ;  /* 0x00001f0911d77589 */ /* 0x000ee200000e0000 */
[C---:B------:R-:W-:Y:S02]  /*4010*/  ISETP.GT.OR P4, PT, R214.reuse, 0x71, !P4 ;  /* 0x00000071d600780c */ /* 0x040fe40006784670 */
[C---:B------:R-:W-:Y:S02]  /*4020*/  ISETP.GT.OR P3, PT, R214.reuse, 0x78, !P3 ;  /* 0x00000078d600780c */ /* 0x040fe40005f64670 */
[----:B------:R-:W-:Y:S02]  /*4030*/  ISETP.GT.OR P5, PT, R214, 0x79, !P5 ;  /* 0x00000079d600780c */ /* 0x000fe40006fa4670 */
[----:B------:R-:W4:Y:S01]  /*4040*/  SHFL.IDX PT, R214, R218, R125, 0x1f ;  /* 0x00001f7ddad67589 */ /* 0x000f2200000e0000 */
[----:B-1----:R-:W-:Y:S01]  /*4050*/  FFMA.FTZ R211, R211, UR4, -R217 ;  /* 0x00000004d3d37c23 */ /* 0x002fe200080108d9 */
[----:B------:R-:W-:-:S02]  /*4060*/  WARPGROUP.DEPBAR.LE gsb0, 0x0 ;  /* 0x00008000000079c5 */ /* 0x000fc40000010000 */
[----:B------:R-:W-:Y:S01]  /*4070*/  FADD.FTZ R221, R25, -R128 ;  /* 0x8000008019dd7221 */ /* 0x000fe20000010000 */
[--C-:B--2---:R-:W-:Y:S01]  /*4080*/  FADD.FTZ R129, R28, -R216.reuse ;  /* 0x800000d81c817221 */ /* 0x104fe20000010000 */
[----:B------:R-:W-:Y:S01]  /*4090*/  FADD.FTZ R130, R30, -R216 ;  /* 0x800000d81e827221 */ /* 0x000fe20000010000 */
[--C-:B------:R-:W-:Y:S01]  /*40a0*/  FADD.FTZ R226, R24, -R223.reuse ;  /* 0x800000df18e27221 */ /* 0x100fe20000010000 */
[----:B------:R-:W-:Y:S01]  /*40b0*/  FADD.FTZ R223, R26, -R223 ;  /* 0x800000df1adf7221 */ /* 0x000fe20000010000 */
[--C-:B---3--:R-:W-:Y:S01]  /*40c0*/  FFMA.FTZ R216, R210, UR4, -R215.reuse ;  /* 0x00000004d2d87c23 */ /* 0x108fe200080108d7 */
[----:B------:R-:W-:Y:S01]  /*40d0*/  FFMA.FTZ R25, R212, UR4, -R215 ;  /* 0x00000004d4197c23 */ /* 0x000fe200080108d7 */
[----:B------:R-:W-:Y:S02]  /*40e0*/  VIADD R215, R9, 0x10 ;  /* 0x0000001009d77836 */ /* 0x000fe40000000000 */
[----:B------:R-:W-:Y:S01]  /*40f0*/  FFMA.FTZ R26, R213, UR4, -R217 ;  /* 0x00000004d51a7c23 */ /* 0x000fe200080108d9 */
[----:B------:R-:W-:Y:S01]  /*4100*/  FADD.FTZ R128, R27, -R128 ;  /* 0x800000801b807221 */ /* 0x000fe20000010000 */
[C---:B------:R-:W-:Y:S01]  /*4110*/  IADD3 R217, R9.reuse, 0x14, RZ ;  /* 0x0000001409d97810 */ /* 0x040fe20007ffe0ff */
[----:B------:R-:W1:Y:S01]  /*4120*/  SHFL.IDX PT, R28, R17, R126, 0x1f ;  /* 0x00001f7e111c7589 */ /* 0x000e6200000e0000 */
[----:B------:R-:W-:-:S02]  /*4130*/  VIADD R213, R9, 0x1c ;  /* 0x0000001c09d57836 */ /* 0x000fc40000000000 */
[--C-:B----4-:R-:W-:Y:S01]  /*4140*/  FADD.FTZ R210, R29, -R214.reuse ;  /* 0x800000d61dd27221 */ /* 0x110fe20000010000 */
[----:B------:R-:W-:Y:S01]  /*4150*/  VIADD R212, R9, 0x18 ;  /* 0x0000001809d47836 */ /* 0x000fe20000000000 */
        /* <DEDUP_REMOVED lines=672> */
.L_x_2095:
        /* <DEDUP_REMOVED lines=68> */
.L_x_2096:
        /* <DEDUP_REMOVED lines=12> */
.L_x_2086:
        /* <DEDUP_REMOVED lines=8> */
[----:B------:R-:W-:-:S05]  /*70e0*/  IMAD.U32 R5, RZ, RZ, UR5 ;  /* 0x00000005ff057e24 */ /* 0x000fca000f8e00ff */
        /* <DEDUP_REMOVED lines=15> */
[C---:B-1----:R-:W-:Y:S01]  /*71e0*/  VIADD R15, R13.reuse, 0xffffff80 ;  /* 0xffffff800d0f7836 */ /* 0x042fe20000000000 */
[----:B------:R-:W-:-:S04]  /*71f0*/  IADD3 R17, R13, -0x80, RZ ;  /* 0xffffff800d117810 */ /* 0x000fc80007ffe0ff */
[----:B------:R-:W-:-:S04]  /*7200*/  SHF.R.S32.HI R15, RZ, 0x1f, R15 ;  /* 0x0000001fff0f7819 */ /* 0x000fc8000001140f */
[----:B------:R-:W-:-:S04]  /*7210*/  LEA.HI R15, R15, R17, RZ, 0x7 ;  /* 0x000000110f0f7211 */ /* 0x000fc800078f38ff */
[----:B------:R-:W-:-:S04]  /*7220*/  SHF.R.S32.HI R15, RZ, 0x7, R15 ;  /* 0x00000007ff0f7819 */ /* 0x000fc8000001140f */
[----:B------:R-:W-:Y:S02]  /*7230*/  LEA.HI R13, R15, R15, RZ, 0x1 ;  /* 0x0000000f0f0d7211 */ /* 0x000fe400078f08ff */
[----:B--2---:R-:W-:Y:S02]  /*7240*/  MOV R14, R10 ;  /* 0x0000000a000e7202 */ /* 0x004fe40000000f00 */
[----:B------:R-:W-:-:S03]  /*7250*/  SHF.R.S32.HI R10, RZ, 0x1f, R7 ;  /* 0x0000001fff0a7819 */ /* 0x000fc60000011407 */
[----:B------:R-:W-:Y:S01]  /*7260*/  IMAD.MOV.U32 R22, RZ, RZ, R14 ;  /* 0x000000ffff167224 */ /* 0x000fe200078e000e */
[----:B------:R-:W-:Y:S02]  /*7270*/  LEA.HI R5, R10, R7, RZ, 0x5 ;  /* 0x000000070a057211 */ /* 0x000fe400078f28ff */
[----:B---3--:R-:W-:Y:S02]  /*7280*/  LEA.HI R6, R6, R11, RZ, 0x5 ;  /* 0x0000000b06067211 */ /* 0x008fe400078f28ff */
[----:B------:R-:W-:Y:S02]  /*7290*/  LEA.HI R10, R10, R7, RZ, 0x2 ;  /* 0x000000070a0a7211 */ /* 0x000fe400078f10ff */
[----:B------:R-:W-:Y:S02]  /*72a0*/  SHF.R.S32.HI R9, RZ, 0x5, R6 ;  /* 0x00000005ff097819 */ /* 0x000fe40000011406 */
[--C-:B----4-:R-:W-:Y:S02]  /*72b0*/  SHF.R.S32.HI R11, RZ, 0x2, R12.reuse ;  /* 0x00000002ff0b7819 */ /* 0x110fe4000001140c */
[----:B------:R-:W-:Y:S01]  /*72c0*/  SHF.R.S32.HI R8, RZ, 0x1f, R12 ;  /* 0x0000001fff087819 */ /* 0x000fe2000001140c */
[----:B------:R-:W-:Y:S01]  /*72d0*/  IMAD.U32 R12, RZ, RZ, UR4 ;  /* 0x00000004ff0c7e24 */ /* 0x000fe2000f8e00ff */
[----:B------:R-:W-:-:S02]  /*72e0*/  LOP3.LUT R6, R5, 0xffffffe0, RZ, 0xc0, !PT ;  /* 0xffffffe005067812 */ /* 0x000fc400078ec0ff */
[----:B------:R-:W-:Y:S02]  /*72f0*/  LEA.HI R5, R8, R11, RZ, 0x3 ;  /* 0x0000000b08057211 */ /* 0x000fe400078f18ff */
[----:B------:R-:W-:Y:S01]  /*7300*/  LOP3.LUT R10, R10, 0xfffffffc, RZ, 0xc0, !PT ;  /* 0xfffffffc0a0a7812 */ /* 0x000fe200078ec0ff */
[----:B------:R-:W-:Y:S02]  /*7310*/  IMAD.IADD R8, R7, 0x1, -R6 ;  /* 0x0000000107087824 */ /* 0x000fe400078e0a06 */
[----:B------:R-:W-:Y:S01]  /*7320*/  IMAD R6, R9, -0x10, R12 ;  /* 0xfffffff009067824 */ /* 0x000fe200078e020c */
[----:B------:R-:W-:Y:S02]  /*7330*/  LOP3.LUT R12, R5, 0xfffffff8, RZ, 0xc0, !PT ;  /* 0xfffffff8050c7812 */ /* 0x000fe400078ec0ff */
[----:B------:R-:W-:Y:S02]  /*7340*/  SHF.R.S32.HI R9, RZ, 0x1f, R8 ;  /* 0x0000001fff097819 */ /* 0x000fe40000011408 */
[----:B------:R-:W-:-:S02]  /*7350*/  IADD3 R6, R6, R12, -R11 ;  /* 0x0000000c06067210 */ /* 0x000fc40007ffe80b */
[-C--:B------:R-:W-:Y:S02]  /*7360*/  LEA.HI R11, R9, R8.reuse, RZ, 0x3 ;  /* 0x00000008090b7211 */ /* 0x080fe400078f18ff */
[----:B------:R-:W-:Y:S02]  /*7370*/  LOP3.LUT R5, R13, 0xfffffffe, RZ, 0xc0, !PT ;  /* 0xfffffffe0d057812 */ /* 0x000fe400078ec0ff */
[----:B------:R-:W-:Y:S02]  /*7380*/  LEA.HI R12, R9, R8, RZ, 0x2 ;  /* 0x00000008090c7211 */ /* 0x000fe400078f10ff */
[--C-:B------:R-:W-:Y:S02]  /*7390*/  SHF.R.S32.HI R9, RZ, 0x3, R11.reuse ;  /* 0x00000003ff097819 */ /* 0x100fe4000001140b */
[----:B------:R-:W-:Y:S02]  /*73a0*/  SHF.R.S32.HI R14, RZ, 0x1f, R11 ;  /* 0x0000001fff0e7819 */ /* 0x000fe4000001140b */
[----:B------:R-:W-:-:S02]  /*73b0*/  IADD3 R5, R15, -R5, RZ ;  /* 0x800000050f057210 */ /* 0x000fc40007ffe0ff */
[----:B------:R-:W-:Y:S02]  /*73c0*/  SHF.R.S32.HI R11, RZ, 0x2, R12 ;  /* 0x00000002ff0b7819 */ /* 0x000fe4000001140c */
[----:B------:R-:W-:Y:S01]  /*73d0*/  LEA.HI R14, R14, R9, RZ, 0x4 ;  /* 0x000000090e0e7211 */ /* 0x000fe200078f20ff */
[----:B------:R-:W-:Y:S01]  /*73e0*/  IMAD R8, R5, -0x40, R6 ;  /* 0xffffffc005087824 */ /* 0x000fe200078e0206 */
[----:B------:R-:W-:Y:S01]  /*73f0*/  LEA.HI R12, R12, R11, RZ, 0x1 ;  /* 0x0000000b0c0c7211 */ /* 0x000fe200078f08ff */
[C---:B------:R-:W-:Y:S01]  /*7400*/  VIADD R5, R11.reuse, 0x8 ;  /* 0x000000080b057836 */ /* 0x040fe20000000000 */
[----:B------:R-:W-:Y:S01]  /*7410*/  LOP3.LUT R14, R14, 0x1ffffff0, RZ, 0xc0, !PT ;  /* 0x1ffffff00e0e7812 */ /* 0x000fe200078ec0ff */
[----:B------:R-:W-:Y:S01]  /*7420*/  VIADD R15, R11, 0x18 ;  /* 0x000000180b0f7836 */ /* 0x000fe20000000000 */
[----:B------:R-:W-:Y:S02]  /*7430*/  LOP3.LUT R12, R12, 0xfffffffe, RZ, 0xc0, !PT ;  /* 0xfffffffe0c0c7812 */ /* 0x000fe400078ec0ff */
[----:B------:R-:W-:Y:S01]  /*7440*/  LEA.HI R6, R5, R5, RZ, 0x1 ;  /* 0x0000000505067211 */ /* 0x000fe200078f08ff */
[----:B------:R-:W-:Y:S01]  /*7450*/  IMAD.IADD R9, R9, 0x1, -R14 ;  /* 0x0000000109097824 */ /* 0x000fe200078e0a0e */
[----:B------:R-:W-:Y:S01]  /*7460*/  IADD3 R7, R7, -R10, RZ ;  /* 0x8000000a07077210 */ /* 0x000fe20007ffe0ff */
[----:B------:R-:W-:Y:S01]  /*7470*/  IMAD.IADD R12, R11, 0x1, -R12 ;  /* 0x000000010b0c7824 */ /* 0x000fe200078e0a0c */
[----:B------:R-:W-:-:S02]  /*7480*/  LOP3.LUT R10, R6, 0xfffffffe, RZ, 0xc0, !PT ;  /* 0xfffffffe060a7812 */ /* 0x000fc400078ec0ff */
[----:B------:R-:W-:Y:S01]  /*7490*/  IADD3 R13, R11, 0x10, RZ ;  /* 0x000000100b0d7810 */ /* 0x000fe20007ffe0ff */
[----:B------:R-:W-:Y:S01]  /*74a0*/  IMAD R11, R9, 0x8, R12 ;  /* 0x00000008090b7824 */ /* 0x000fe200078e020c */
[----:B------:R-:W-:Y:S02]  /*74b0*/  IADD3 R10, R5, -R10, RZ ;  /* 0x8000000a050a7210 */ /* 0x000fe40007ffe0ff */
[----:B------:R-:W-:Y:S02]  /*74c0*/  LEA.HI R9, R13, R13, RZ, 0x1 ;  /* 0x0000000d0d097211 */ /* 0x000fe400078f08ff */
[--C-:B------:R-:W-:Y:S01]  /*74d0*/  SHF.R.S32.HI R5, RZ, 0x1, R6.reuse ;  /* 0x00000001ff057819 */ /* 0x100fe20000011406 */
[----:B------:R1:W-:Y:S01]  /*74e0*/  STL [R1+0x54], R11 ;  /* 0x0000540b01007387 */ /* 0x0003e20000100800 */
[----:B------:R-:W-:Y:S02]  /*74f0*/  SHF.R.S32.HI R6, RZ, 0x1f, R6 ;  /* 0x0000001fff067819 */ /* 0x000fe40000011406 */
[----:B------:R-:W-:-:S02]  /*7500*/  LEA.HI R17, R15, R15, RZ, 0x1 ;  /* 0x0000000f0f117211 */ /* 0x000fc400078f08ff */
[--C-:B------:R-:W-:Y:S02]  /*7510*/  SHF.R.S32.HI R14, RZ, 0x1f, R9.reuse ;  /* 0x0000001fff0e7819 */ /* 0x100fe40000011409 */
[----:B------:R-:W-:Y:S02]  /*7520*/  LOP3.LUT R12, R9, 0xfffffffe, RZ, 0xc0, !PT ;  /* 0xfffffffe090c7812 */ /* 0x000fe400078ec0ff */
[----:B------:R-:W-:Y:S02]  /*7530*/  LEA.HI R6, R6, R5, RZ, 0x4 ;  /* 0x0000000506067211 */ /* 0x000fe400078f20ff */
[----:B-1----:R-:W-:Y:S01]  /*7540*/  SHF.R.S32.HI R11, RZ, 0x1, R9 ;  /* 0x00000001ff0b7819 */ /* 0x002fe20000011409 */
[----:B------:R-:W-:Y:S01]  /*7550*/  IMAD.IADD R12, R13, 0x1, -R12 ;  /* 0x000000010d0c7824 */ /* 0x000fe200078e0a0c */
[--C-:B------:R-:W-:Y:S02]  /*7560*/  SHF.R.S32.HI R9, RZ, 0x1, R17.reuse ;  /* 0x00000001ff097819 */ /* 0x100fe40000011411 */
[----:B------:R-:W-:-:S02]  /*7570*/  SHF.R.S32.HI R18, RZ, 0x1f, R17 ;  /* 0x0000001fff127819 */ /* 0x000fc40000011411 */
[----:B------:R-:W-:Y:S02]  /*7580*/  LEA.HI R14, R14, R11, RZ, 0x4 ;  /* 0x0000000b0e0e7211 */ /* 0x000fe400078f20ff */
[----:B------:R-:W-:Y:S02]  /*7590*/  LOP3.LUT R6, R6, 0x1ffffff0, RZ, 0xc0, !PT ;  /* 0x1ffffff006067812 */ /* 0x000fe400078ec0ff */
[----:B------:R-:W-:Y:S02]  /*75a0*/  LEA.HI R13, R18, R9, RZ, 0x4 ;  /* 0x00000009120d7211 */ /* 0x000fe400078f20ff */
[----:B------:R-:W-:Y:S01]  /*75b0*/  LOP3.LUT R14, R14, 0x1ffffff0, RZ, 0xc0, !PT ;  /* 0x1ffffff00e0e7812 */ /* 0x000fe200078ec0ff */
[----:B------:R-:W-:Y:S01]  /*75c0*/  IMAD.IADD R5, R5, 0x1, -R6 ;  /* 0x0000000105057824 */ /* 0x000fe200078e0a06 */
[----:B------:R-:W-:Y:S01]  /*75d0*/  LOP3.LUT R20, R13, 0x1ffffff0, RZ, 0xc0, !PT ;  /* 0x1ffffff00d147812 */ /* 0x000fe200078ec0ff */
[----:B------:R-:W-:Y:S01]  /*75e0*/  IMAD R6, R22, 0x2000, R16 ;  /* 0x0000200016067824 */ /* 0x000fe200078e0210 */
[----:B------:R-:W-:Y:S01]  /*75f0*/  LOP3.LUT R18, R17, 0xfffffffe, RZ, 0xc0, !PT ;  /* 0xfffffffe11127812 */ /* 0x000fe200078ec0ff */
[----:B------:R-:W-:Y:S01]  /*7600*/  IMAD.IADD R11, R11, 0x1, -R14 ;  /* 0x000000010b0b7824 */ /* 0x000fe200078e0a0e */
[----:B------:R-:W-:Y:S01]  /*7610*/  LEA R10, R5, R10, 0x3 ;  /* 0x0000000a050a7211 */ /* 0x000fe200078e18ff */
[----:B------:R-:W-:Y:S01]  /*7620*/  IMAD.IADD R9, R9, 0x1, -R20 ;  /* 0x0000000109097824 */ /* 0x000fe200078e0a14 */
[----:B------:R-:W-:Y:S01]  /*7630*/  IADD3 R18, R15, -R18, RZ ;  /* 0x800000120f127210 */ /* 0x000fe20007ffe0ff */
[----:B------:R-:W-:Y:S01]  /*7640*/  IMAD R5, R11, 0x8, R12 ;  /* 0x000000080b057824 */ /* 0x000fe200078e020c */
[----:B------:R-:W-:Y:S01]  /*7650*/  MOV R11, 0x40000040 ;  /* 0x40000040000b7802 */ /* 0x000fe20000000f00 */
[----:B------:R1:W-:Y:S01]  /*7660*/  STL [R1+0x4c], R10 ;  /* 0x00004c0a01007387 */ /* 0x0003e20000100800 */
[----:B------:R-:W-:-:S02]  /*7670*/  IMAD.MOV.U32 R15, RZ, RZ, 0x40000040 ;  /* 0x40000040ff0f7424 */ /* 0x000fc400078e00ff */
[----:B------:R-:W-:Y:S01]  /*7680*/  IMAD.MOV.U32 R13, RZ, RZ, 0x40000040 ;  /* 0x40000040ff0d7424 */ /* 0x000fe200078e00ff */
[----:B------:R2:W-:Y:S01]  /*7690*/  STL [R1+0x48], R5 ;  /* 0x0000480501007387 */ /* 0x0005e20000100800 */
[----:B-1----:R-:W-:Y:S01]  /*76a0*/  LEA R10, R9, R18, 0x3 ;  /* 0x00000012090a7211 */ /* 0x002fe200078e18ff */
[C---:B------:R-:W-:Y:S02]  /*76b0*/  VIADD R9, R6.reuse, 0x4000 ;  /* 0x0000400006097836 */ /* 0x040fe40000000000 */
[----:B--2---:R-:W-:Y:S01]  /*76c0*/  VIADD R5, R6, 0x20c00 ;  /* 0x00020c0006057836 */ /* 0x004fe20000000000 */
[----:B------:R-:W-:Y:S01]  /*76d0*/  SHF.R.U32.HI R6, RZ, 0x4, R6 ;  /* 0x00000004ff067819 */ /* 0x000fe20000011606 */
[----:B------:R1:W-:Y:S01]  /*76e0*/  STL [R1+0x44], R10 ;  /* 0x0000440a01007387 */ /* 0x0003e20000100800 */
[----:B------:R-:W-:Y:S02]  /*76f0*/  SHF.R.U32.HI R9, RZ, 0x4, R9 ;  /* 0x00000004ff097819 */ /* 0x000fe40000011609 */
[----:B------:R-:W-:-:S02]  /*7700*/  SHF.R.U32.HI R5, RZ, 0x4, R5 ;  /* 0x00000004ff057819 */ /* 0x000fc40000011605 */
        /* <DEDUP_REMOVED lines=10> */
[----:B------:R-:W-:Y:S01]  /*77b0*/  VIADD R18, R12, 0x6 ;  /* 0x000000060c127836 */ /* 0x000fe20000000000 */
[C---:B------:R-:W-:Y:S01]  /*77c0*/  IADD3 R14, R6.reuse, 0x2, RZ ;  /* 0x00000002060e7810 */ /* 0x040fe20007ffe0ff */
[----:B-1----:R-:W-:Y:S01]  /*77d0*/  VIADD R10, R6, 0x6 ;  /* 0x00000006060a7836 */ /* 0x002fe20000000000 */
[----:B------:R1:W-:Y:S01]  /*77e0*/  STL [R1+0x58], R5 ;  /* 0x0000580501007387 */ /* 0x0003e20000100800 */
[----:B------:R-:W-:-:S03]  /*77f0*/  VIADD R9, R7, 0x14 ;  /* 0x0000001407097836 */ /* 0x000fc60000000000 */
[----:B------:R3:W-:Y:S01]  /*7800*/  STL [R1+0x38], R6 ;  /* 0x0000380601007387 */ /* 0x0007e20000100800 */
[----:B--2---:R-:W-:-:S03]  /*7810*/  VIADD R12, R6, 0x4 ;  /* 0x00000004060c7836 */ /* 0x004fc60000000000 */
[----:B------:R2:W-:Y:S01]  /*7820*/  STL.64 [R1+0x30], R22 ;  /* 0x0000301601007387 */ /* 0x0005e20000100a00 */
[----:B-1----:R-:W-:-:S03]  /*7830*/  IADD3 R5, R7, 0x4, RZ ;  /* 0x0000000407057810 */ /* 0x002fc60007ffe0ff */
        /* <DEDUP_REMOVED lines=9> */
.L_x_2109:
[----:B------:R-:W-:-:S05]  /*78d0*/  IMAD.U32 R5, RZ, RZ, UR36 ;  /* 0x00000024ff057e24 */ /* 0x000fca000f8e00ff */
[----:B------:R-:W-:-:S04]  /*78e0*/  LOP3.LUT R5, R5, 0x1, RZ, 0xfc, !PT ;  /* 0x0000000105057812 */ /* 0x000fc800078efcff */
[----:B------:R-:W-:-:S13]  /*78f0*/  ISETP.NE.AND P0, PT, R5, 0x3, PT ;  /* 0x000000030500780c */ /* 0x000fda0003f05270 */
[----:B------:R-:W-:Y:S05]  /*7900*/  @!P0 BRA `(.L_x_2099) ;  /* 0x0000000000048947 */ /* 0x000fea0003800000 */
[----:B------:R-:W-:Y:S01]  /*7910*/  BPT.TRAP 0x1 ;  /* 0x000000040000795c */ /* 0x000fe20000300000 */
.L_x_2099:
[----:B------:R-:W-:Y:S01]  /*7920*/  IMAD R6, R0, 0x8, R16 ;  /* 0x0000000800067824 */ /* 0x000fe200078e0210 */
[----:B--2---:R-:W-:-:S04]  /*7930*/  SHF.L.U32 R23, R4, 0x1f, RZ ;  /* 0x0000001f04177819 */ /* 0x004fc800000006ff */
[----:B------:R1:W2:Y:S01]  /*7940*/  SYNCS.PHASECHK.TRANS64.TRYWAIT P1, [R6+URZ+0x30c10], R23 ;  /* 0x030c1017060075a7 */ /* 0x0002a2000802017f */
[----:B------:R-:W-:Y:S05]  /*7950*/  @!P0 BRA `(.L_x_2100) ;  /* 0x0000000000048947 */ /* 0x000fea0003800000 */
[----:B------:R-:W-:Y:S01]  /*7960*/  BPT.TRAP 0x1 ;  /* 0x000000040000795c */ /* 0x000fe20000300000 */
.L_x_2100:
[----:B------:R-:W-:-:S04]  /*7970*/  IADD3 R5, R16, 0x10000, RZ ;  /* 0x0001000010057810 */ /* 0x000fc80007ffe0ff */
[----:B------:R-:W-:-:S04]  /*7980*/  SHF.R.U32.HI R5, RZ, 0x4, R5 ;  /* 0x00000004ff057819 */ /* 0x000fc80000011605 */
[----:B------:R-:W-:-:S04]  /*7990*/  LOP3.LUT R5, R5, 0x3fff, RZ, 0xc0, !PT ;  /* 0x00003fff05057812 */ /* 0x000fc800078ec0ff */
[----:B------:R-:W-:Y:S01]  /*79a0*/  LOP3.LUT R9, R5, 0x10000, RZ, 0xfc, !PT ;  /* 0x0001000005097812 */ /* 0x000fe200078efcff */
[----:B--2---:R-:W-:Y:S06]  /*79b0*/  @P1 BRA `(.L_x_2101) ;  /* 0x0000000000081947 */ /* 0x004fec0003800000 */
[----:B------:R-:W2:Y:S02]  /*79c0*/  SYNCS.PHASECHK.TRANS64.TRYWAIT P1, [R6+URZ+0x30c10], R23 ;  /* 0x030c1017060075a7 */ /* 0x000ea4000802017f */
[----:B--2---:R-:W-:Y:S05]  /*79d0*/  @!P1 BRA `(.L_x_2102) ;  /* 0x000000e000609947 */ /* 0x004fea0003800000 */
.L_x_2101:
        /* <DEDUP_REMOVED lines=63> */
.L_x_2103:
[----:B------:R1:W1:Y:S01]  /*7dd0*/  SYNCS.PHASECHK.TRANS64.TRYWAIT P1, [R6+URZ+0x30c30], R23 ;  /* 0x030c3017060075a7 */ /* 0x000262000802017f */
[----:B------:R-:W-:Y:S05]  /*7de0*/  @!P0 BRA `(.L_x_2104) ;  /* 0x0000000000048947 */ /* 0x000fea0003800000 */
[----:B------:R-:W-:Y:S01]  /*7df0*/  BPT.TRAP 0x1 ;  /* 0x000000040000795c */ /* 0x000fe20000300000 */
.L_x_2104:
[----:B-1----:R-:W-:Y:S05]  /*7e00*/  @P1 BRA `(.L_x_2105) ;  /* 0x0000000000081947 */ /* 0x002fea0003800000 */
[----:B------:R-:W1:Y:S02]  /*7e10*/  SYNCS.PHASECHK.TRANS64.TRYWAIT P1, [R6+URZ+0x30c30], R23 ;  /* 0x030c3017060075a7 */ /* 0x000e64000802017f */
[----:B-1----:R-:W-:Y:S05]  /*7e20*/  @!P1 BRA `(.L_x_2106) ;  /* 0x000000dc00609947 */ /* 0x002fea0003800000 */
.L_x_2105:
        /* <DEDUP_REMOVED lines=96> */
[C---:B------:R-:W-:Y:S01]  /*8430*/  VIADD R212, R7.reuse, 0x8 ;  /* 0x0000000807d47836 */ /* 0x040fe20000000000 */
[----:B------:R-:W-:Y:S01]  /*8440*/  ISETP.GT.AND P1, PT, R8, 0x8, PT ;  /* 0x000000080800780c */ /* 0x000fe20003f24270 */
[----:B------:R-:W-:-:S03]  /*8450*/  VIADD R213, R7, 0xc ;  /* 0x0000000c07d57836 */ /* 0x000fc60000000000 */
        /* <DEDUP_REMOVED lines=25> */
[C---:B------:R-:W-:Y:S01]  /*85f0*/  IADD3 R220, R7.reuse, 0x10, RZ ;  /* 0x0000001007dc7810 */ /* 0x040fe20007ffe0ff */
[----:B------:R-:W-:-:S03]  /*8600*/  VIADD R224, R7, 0x14 ;  /* 0x0000001407e07836 */ /* 0x000fc60000000000 */
        /* <DEDUP_REMOVED lines=209> */
[C---:B------:R-:W-:Y:S01]  /*9320*/  VIADD R215, R7.reuse, 0x18 ;  /* 0x0000001807d77836 */ /* 0x040fe20000000000 */
[----:B------:R3:W-:Y:S01]  /*9330*/  MUFU.EX2 R12, R122 ;  /* 0x0000007a000c7308 */ /* 0x0007e20000000800 */
[----:B------:R-:W-:Y:S01]  /*9340*/  FFMA.FTZ R128, R128, UR5, -R127 ;  /* 0x0000000580807c23 */ /* 0x000fe2000801087f */
[----:B------:R-:W4:Y:S06]  /*9350*/  SHFL.IDX PT, R230, R11, R230, 0x1f ;  /* 0x00001fe60be67589 */ /* 0x000f2c00000e0000 */
[----:B------:R-:W4:Y:S01]  /*9360*/  MUFU.TANH R114, R114 ;  /* 0x0000007200727308 */ /* 0x000f220000002400 */
[----:B---3--:R-:W-:Y:S01]  /*9370*/  FSEL R122, R112, -INF , P1 ;  /* 0xff800000707a7808 */ /* 0x008fe20000800000 */
[----:B------:R-:W3:Y:S01]  /*9380*/  SHFL.IDX PT, R215, R217, R215, 0x1f ;  /* 0x00001fd7d9d77589 */ /* 0x000ee200000e0000 */
[----:B------:R-:W-:-:S03]  /*9390*/  IADD3 R26, R7, 0x8, RZ ;  /* 0x00000008071a7810 */ /* 0x000fc60007ffe0ff */
        /* <DEDUP_REMOVED lines=11> */
[----:B------:R-:W-:-:S02]  /*9450*/  VIADD R27, R7, 0xc ;  /* 0x0000000c071b7836 */ /* 0x000fc40000000000 */
        /* <DEDUP_REMOVED lines=68> */
[----:B---3--:R-:W-:Y:S02]  /*98a0*/  VIADD R233, R7, 0x1c ;  /* 0x0000001c07e97836 */ /* 0x008fe40000000000 */
[----:B------:R-:W-:-:S03]  /*98b0*/  FFMA.FTZ R222, R222, UR5, -R230 ;  /* 0x00000005dede7c23 */ /* 0x000fc600080108e6 */
        /* <DEDUP_REMOVED lines=36> */
[----:B------:R-:W-:Y:S02]  /*9b00*/  VIADD R230, R7, 0x8 ;  /* 0x0000000807e67836 */ /* 0x000fe40000000000 */
[----:B------:R-:W-:Y:S01]  /*9b10*/  FMUL.FTZ R205, R205, R231 ;  /* 0x000000e7cdcd7220 */ /* 0x000fe20000410000 */
        /* <DEDUP_REMOVED lines=8> */
[C---:B------:R-:W-:Y:S01]  /*9ba0*/  IADD3 R229, R7.reuse, 0x4, RZ ;  /* 0x0000000407e57810 */ /* 0x040fe20007ffe0ff */
[----:B------:R-:W2:Y:S02]  /*9bb0*/  MUFU.EX2 R105, R105 ;  /* 0x0000006900697308 */ /* 0x000ea40000000800 */
[----:B------:R-:W3:Y:S01]  /*9bc0*/  SHFL.IDX PT, R230, R223, R230, 0x1f ;  /* 0x00001fe6dfe67589 */ /* 0x000ee200000e0000 */
[----:B------:R-:W-:Y:S01]  /*9bd0*/  FMUL.FTZ R88, R88, R215 ;  /* 0x000000d758587220 */ /* 0x000fe20000410000 */
[----:B-1----:R-:W-:-:S04]  /*9be0*/  VIADD R35, R7, 0x18 ;  /* 0x0000001807237836 */ /* 0x002fc80000000000 */
        /* <DEDUP_REMOVED lines=30> */
[----:B------:R-:W-:Y:S02]  /*9dd0*/  VIADD R229, R7, 0x8 ;  /* 0x0000000807e57836 */ /* 0x000fe40000000000 */
[----:B--2---:R-:W-:Y:S01]  /*9de0*/  FMUL.FTZ R124, R110, R124 ;  /* 0x0000007c6e7c7220 */ /* 0x004fe20000410000 */
[----:B------:R-:W2:Y:S01]  /*9df0*/  SHFL.IDX PT, R223, R223, R233, 0x1f ;  /* 0x00001fe9dfdf7589 */ /* 0x000ea200000e0000 */
[----:B------:R-:W-:Y:S01]  /*9e00*/  FMUL.FTZ R52, R52, R44 ;  /* 0x0000002c34347220 */ /* 0x000fe20000410000 */
[----:B------:R-:W-:Y:S01]  /*9e10*/  FMUL.FTZ R44, R92, R46 ;  /* 0x0000002e5c2c7220 */ /* 0x000fe20000410000 */
[----:B------:R-:W-:Y:S01]  /*9e20*/  FMUL.FTZ R46, R91, R124 ;  /* 0x0000007c5b2e7220 */ /* 0x000fe20000410000 */
        /* <DEDUP_REMOVED lines=31> */
[----:B------:R-:W-:Y:S01]  /*a020*/  IADD3 R230, R7, 0x4, RZ ;  /* 0x0000000407e67810 */ /* 0x000fe20007ffe0ff */
[----:B------:R-:W-:Y:S01]  /*a030*/  FMUL.FTZ R131, R131, R214 ;  /* 0x000000d683837220 */ /* 0x000fe20000410000 */
[C---:B------:R-:W-:Y:S01]  /*a040*/  IADD3 R217, R7.reuse, 0x10, RZ ;  /* 0x0000001007d97810 */ /* 0x040fe20007ffe0ff */
[--C-:B------:R-:W-:Y:S01]  /*a050*/  FADD.FTZ R60, R60, -R91.reuse ;  /* 0x8000005b3c3c7221 */ /* 0x100fe20000010000 */
[----:B------:R-:W-:Y:S01]  /*a060*/  FADD.FTZ R62, R62, -R91 ;  /* 0x8000005b3e3e7221 */ /* 0x000fe20000010000 */
[----:B------:R-:W-:Y:S01]  /*a070*/  VIADD R214, R7, 0x14 ;  /* 0x0000001407d67836 */ /* 0x000fe20000000000 */
[----:B------:R-:W-:Y:S01]  /*a080*/  LDS R91, [R14+0x400] ;  /* 0x000400000e5b7984 */ /* 0x000fe20000000800 */
[----:B------:R-:W-:Y:S01]  /*a090*/  FMUL.FTZ R53, R53, R47 ;  /* 0x0000002f35357220 */ /* 0x000fe20000410000 */
[----:B------:R-:W-:Y:S01]  /*a0a0*/  FMUL.FTZ R50, R235, R48 ;  /* 0x00000030eb327220 */ /* 0x000fe20000410000 */
[----:B------:R-:W-:-:S02]  /*a0b0*/  VIADD R232, R7, 0x18 ;  /* 0x0000001807e87836 */ /* 0x000fc40000000000 */
        /* <DEDUP_REMOVED lines=401> */
.L_x_2107:
        /* <DEDUP_REMOVED lines=70> */
.L_x_2108:
[----:B--2---:R-:W2:Y:S01]  /*be30*/  LDL R5, [R1+0x40] ;  /* 0x0000400001057983 */ /* 0x004ea20000100800 */
        /* <DEDUP_REMOVED lines=11> */
.L_x_2098:
[----:B------:R-:W-:-:S06]  /*bef0*/  UISETP.GE.AND UP0, UPT, UR43, UR42, UPT ;  /* 0x0000002a2b00728c */ /* 0x000fcc000bf06270 */
[----:B------:R-:W-:-:S13]  /*bf00*/  PLOP3.LUT P0, PT, PT, PT, UP0, 0x80, 0x0 ;  /* 0x000000000000781c */ /* 0x000fda0003f0f008 */
[----:B------:R-:W-:Y:S05]  /*bf10*/  @P0 BRA `(.L_x_2110) ;  /* 0x0000005800200947 */ /* 0x000fea0003800000 */
[----:B------:R-:W2:Y:S04]  /*bf20*/  LDL.LU R12, [R1+0x68] ;  /* 0x00006800010c7983 */ /* 0x000ea80000300800 */
[----:B------:R-:W3:Y:S01]  /*bf30*/  LDL.LU R20, [R1+0x50] ;  /* 0x0000500001147983 */ /* 0x000ee20000300800 */
[----:B------:R-:W4:Y:S01]  /*bf40*/  S2R R10, SR_TID.X ;  /* 0x00000000000a7919 */ /* 0x000f220000002100 */
[----:B------:R-:W5:Y:S01]  /*bf50*/  S2R R5, SR_TID.X ;  /* 0x0000000000057919 */ /* 0x000f620000002100 */
[C---:B----4-:R-:W-:Y:S02]  /*bf60*/  VIADD R13, R10.reuse, 0xffffff80 ;  /* 0xffffff800a0d7836 */ /* 0x050fe40000000000 */
[----:B------:R-:W-:Y:S01]  /*bf70*/  VIADD R14, R10, 0xffffff80 ;  /* 0xffffff800a0e7836 */ /* 0x000fe20000000000 */
[----:B-----5:R-:W-:-:S02]  /*bf80*/  IADD3 R5, R5, -0x80, RZ ;  /* 0xffffff8005057810 */ /* 0x020fc40007ffe0ff */
[----:B------:R-:W-:Y:S02]  /*bf90*/  SHF.R.S32.HI R13, RZ, 0x1f, R13 ;  /* 0x0000001fff0d7819 */ /* 0x000fe4000001140d */
[----:B------:R-:W-:Y:S02]  /*bfa0*/  SHF.R.S32.HI R6, RZ, 0x1f, R5 ;  /* 0x0000001fff067819 */ /* 0x000fe40000011405 */
[----:B------:R-:W-:Y:S02]  /*bfb0*/  LEA.HI R13, R13, R14, RZ, 0x7 ;  /* 0x0000000e0d0d7211 */ /* 0x000fe400078f38ff */
[----:B------:R-:W-:Y:S02]  /*bfc0*/  LEA.HI R7, R6, R5, RZ, 0x5 ;  /* 0x0000000506077211 */ /* 0x000fe400078f28ff */
        /* <DEDUP_REMOVED lines=15> */
[----:B------:R-:W-:Y:S02]  /*c0c0*/  IADD3 R8, R5, -R8, RZ ;  /* 0x8000000805087210 */ /* 0x000fe40007ffe0ff */
[----:B------:R-:W-:Y:S02]  /*c0d0*/  LOP3.LUT R10, R10, 0xfffffff8, RZ, 0xc0, !PT ;  /* 0xfffffff80a0a7812 */ /* 0x000fe400078ec0ff */
[----:B------:R-:W-:Y:S02]  /*c0e0*/  LOP3.LUT R12, R7, 0x3fffffe, RZ, 0xc0, !PT ;  /* 0x03fffffe070c7812 */ /* 0x000fe400078ec0ff */
[----:B------:R-:W-:Y:S01]  /*c0f0*/  SHF.R.S32.HI R7, RZ, 0x1f, R8 ;  /* 0x0000001fff077819 */ /* 0x000fe20000011408 */
[----:B------:R-:W-:Y:S01]  /*c100*/  IMAD.IADD R10, R9, 0x1, -R10 ;  /* 0x00000001090a7824 */ /* 0x000fe200078e0a0a */
[----:B------:R-:W-:Y:S01]  /*c110*/  LEA.HI R9, R6, R5, RZ, 0x2 ;  /* 0x0000000506097211 */ /* 0x000fe200078f10ff */
[----:B------:R-:W-:Y:S01]  /*c120*/  IMAD.IADD R13, R13, 0x1, -R12 ;  /* 0x000000010d0d7824 */ /* 0x000fe200078e0a0c */
[----:B------:R-:W-:-:S02]  /*c130*/  LEA.HI R6, R7, R8, RZ, 0x3 ;  /* 0x0000000807067211 */ /* 0x000fc400078f18ff */
[----:B------:R-:W-:Y:S02]  /*c140*/  LEA.HI R8, R7, R8, RZ, 0x2 ;  /* 0x0000000807087211 */ /* 0x000fe400078f10ff */
[--C-:B------:R-:W-:Y:S02]  /*c150*/  SHF.R.S32.HI R7, RZ, 0x3, R6.reuse ;  /* 0x00000003ff077819 */ /* 0x100fe40000011406 */
[----:B------:R-:W-:Y:S02]  /*c160*/  LOP3.LUT R12, R9, 0xfffffffc, RZ, 0xc0, !PT ;  /* 0xfffffffc090c7812 */ /* 0x000fe400078ec0ff */
[----:B------:R-:W-:Y:S02]  /*c170*/  SHF.R.S32.HI R6, RZ, 0x1f, R6 ;  /* 0x0000001fff067819 */ /* 0x000fe40000011406 */
[----:B------:R-:W-:Y:S02]  /*c180*/  LEA R10, R11, R10, 0x4 ;  /* 0x0000000a0b0a7211 */ /* 0x000fe400078e20ff */
[----:B------:R-:W-:Y:S01]  /*c190*/  SHF.R.S32.HI R11, RZ, 0x2, R8 ;  /* 0x00000002ff0b7819 */ /* 0x000fe20000011408 */
[----:B------:R-:W-:Y:S01]  /*c1a0*/  IMAD.IADD R9, R5, 0x1, -R12 ;  /* 0x0000000105097824 */ /* 0x000fe200078e0a0c */
[----:B------:R-:W-:-:S02]  /*c1b0*/  LEA.HI R6, R6, R7, RZ, 0x4 ;  /* 0x0000000706067211 */ /* 0x000fc400078f20ff */
[----:B------:R-:W-:Y:S01]  /*c1c0*/  IADD3 R5, R11, 0x8, RZ ;  /* 0x000000080b057810 */ /* 0x000fe20007ffe0ff */
[----:B------:R-:W-:Y:S01]  /*c1d0*/  IMAD R19, R13, 0x40, R10 ;  /* 0x000000400d137824 */ /* 0x000fe200078e020a */
[----:B------:R-:W-:Y:S01]  /*c1e0*/  LOP3.LUT R6, R6, 0x1ffffff0, RZ, 0xc0, !PT ;  /* 0x1ffffff006067812 */ /* 0x000fe200078ec0ff */
[----:B------:R-:W-:Y:S01]  /*c1f0*/  VIADD R12, R11, 0x10 ;  /* 0x000000100b0c7836 */ /* 0x000fe20000000000 */
[----:B------:R-:W-:Y:S02]  /*c200*/  LEA.HI R10, R5, R5, RZ, 0x1 ;  /* 0x00000005050a7211 */ /* 0x000fe400078f08ff */
[----:B------:R-:W-:Y:S01]  /*c210*/  LEA.HI R8, R8, R11, RZ, 0x1 ;  /* 0x0000000b08087211 */ /* 0x000fe200078f08ff */
[----:B------:R-:W-:Y:S01]  /*c220*/  IMAD.IADD R7, R7, 0x1, -R6 ;  /* 0x0000000107077824 */ /* 0x000fe200078e0a06 */
[----:B------:R-:W-:Y:S02]  /*c230*/  LEA.HI R13, R12, R12, RZ, 0x1 ;  /* 0x0000000c0c0d7211 */ /* 0x000fe400078f08ff */
[----:B------:R-:W-:Y:S01]  /*c240*/  LOP3.LUT R6, R10, 0xfffffffe, RZ, 0xc0, !PT ;  /* 0xfffffffe0a067812 */ /* 0x000fe200078ec0ff */
[----:B------:R-:W-:Y:S01]  /*c250*/  VIADD R14, R11, 0x18 ;  /* 0x000000180b0e7836 */ /* 0x000fe20000000000 */
[----:B------:R-:W-:-:S02]  /*c260*/  LOP3.LUT R8, R8, 0xfffffffe, RZ, 0xc0, !PT ;  /* 0xfffffffe08087812 */ /* 0x000fc400078ec0ff */
[----:B------:R-:W-:Y:S01]  /*c270*/  LOP3.LUT R15, R13, 0xfffffffe, RZ, 0xc0, !PT ;  /* 0xfffffffe0d0f7812 */ /* 0x000fe200078ec0ff */
[----:B------:R-:W-:Y:S01]  /*c280*/  IMAD.IADD R6, R5, 0x1, -R6 ;  /* 0x0000000105067824 */ /* 0x000fe200078e0a06 */
[--C-:B------:R-:W-:Y:S02]  /*c290*/  SHF.R.S32.HI R5, RZ, 0x1, R10.reuse ;  /* 0x00000001ff057819 */ /* 0x100fe4000001140a */
[----:B------:R-:W-:Y:S02]  /*c2a0*/  SHF.R.S32.HI R10, RZ, 0x1f, R10 ;  /* 0x0000001fff0a7819 */ /* 0x000fe4000001140a */
[----:B------:R-:W-:Y:S02]  /*c2b0*/  IADD3 R8, R11, -R8, RZ ;  /* 0x800000080b087210 */ /* 0x000fe40007ffe0ff */
[----:B------:R-:W-:Y:S02]  /*c2c0*/  IADD3 R15, R12, -R15, RZ ;  /* 0x8000000f0c0f7210 */ /* 0x000fe40007ffe0ff */
[----:B------:R-:W-:-:S02]  /*c2d0*/  SHF.R.S32.HI R11, RZ, 0x1, R13 ;  /* 0x00000001ff0b7819 */ /* 0x000fc4000001140d */
[----:B------:R-:W-:Y:S02]  /*c2e0*/  SHF.R.S32.HI R12, RZ, 0x1f, R13 ;  /* 0x0000001fff0c7819 */ /* 0x000fe4000001140d */
[----:B------:R-:W-:Y:S02]  /*c2f0*/  LEA.HI R17, R14, R14, RZ, 0x1 ;  /* 0x0000000e0e117211 */ /* 0x000fe400078f08ff */
[----:B------:R-:W-:Y:S02]  /*c300*/  LEA.HI R10, R10, R5, RZ, 0x4 ;  /* 0x000000050a0a7211 */ /* 0x000fe400078f20ff */
[----:B------:R-:W-:Y:S02]  /*c310*/  LEA.HI R12, R12, R11, RZ, 0x4 ;  /* 0x0000000b0c0c7211 */ /* 0x000fe400078f20ff */
[--C-:B------:R-:W-:Y:S02]  /*c320*/  SHF.R.S32.HI R13, RZ, 0x1, R17.reuse ;  /* 0x00000001ff0d7819 */ /* 0x100fe40000011411 */
[----:B-1----:R-:W-:-:S02]  /*c330*/  SHF.R.S32.HI R18, RZ, 0x1f, R17 ;  /* 0x0000001fff127819 */ /* 0x002fc40000011411 */
[----:B------:R-:W-:Y:S02]  /*c340*/  LOP3.LUT R10, R10, 0x1ffffff0, RZ, 0xc0, !PT ;  /* 0x1ffffff00a0a7812 */ /* 0x000fe400078ec0ff */
[----:B------:R-:W-:Y:S02]  /*c350*/  LOP3.LUT R12, R12, 0x1ffffff0, RZ, 0xc0, !PT ;  /* 0x1ffffff00c0c7812 */ /* 0x000fe400078ec0ff */
[----:B------:R-:W-:Y:S01]  /*c360*/  LEA.HI R18, R18, R13, RZ, 0x4 ;  /* 0x0000000d12127211 */ /* 0x000fe200078f20ff */
[----:B------:R-:W-:Y:S01]  /*c370*/  IMAD.IADD R5, R5, 0x1, -R10 ;  /* 0x0000000105057824 */ /* 0x000fe200078e0a0a */
[----:B------:R-:W-:Y:S02]  /*c380*/  IADD3 R12, R11, -R12, RZ ;  /* 0x8000000c0b0c7210 */ /* 0x000fe40007ffe0ff */
[----:B------:R-:W-:Y:S02]  /*c390*/  LOP3.LUT R17, R17, 0xfffffffe, RZ, 0xc0, !PT ;  /* 0xfffffffe11117812 */ /* 0x000fe400078ec0ff */
[----:B------:R-:W-:Y:S01]  /*c3a0*/  LOP3.LUT R18, R18, 0x1ffffff0, RZ, 0xc0, !PT ;  /* 0x1ffffff012127812 */ /* 0x000fe200078ec0ff */
[----:B------:R-:W-:Y:S01]  /*c3b0*/  IMAD R8, R7, 0x8, R8 ;  /* 0x0000000807087824 */ /* 0x000fe200078e0208 */
[----:B------:R-:W-:Y:S01]  /*c3c0*/  LEA R7, R5, R6, 0x3 ;  /* 0x0000000605077211 */ /* 0x000fe200078e18ff */
[----:B------:R-:W-:-:S02]  /*c3d0*/  IMAD R5, R12, 0x8, R15 ;  /* 0x000000080c057824 */ /* 0x000fc400078e020f */
[----:B------:R-:W-:Y:S02]  /*c3e0*/  IMAD.IADD R17, R14, 0x1, -R17 ;  /* 0x000000010e117824 */ /* 0x000fe400078e0a11 */
[----:B------:R-:W-:Y:S01]  /*c3f0*/  IMAD.IADD R18, R13, 0x1, -R18 ;  /* 0x000000010d127824 */ /* 0x000fe200078e0a12 */
[----:B------:R-:W-:Y:S03]  /*c400*/  STL [R1+0x84], R8 ;  /* 0x0000840801007387 */ /* 0x000fe60000100800 */
[----:B------:R-:W-:Y:S01]  /*c410*/  IMAD R6, R18, 0x8, R17 ;  /* 0x0000000812067824 */ /* 0x000fe200078e0211 */
[----:B------:R-:W-:Y:S04]  /*c420*/  STL [R1+0x80], R7 ;  /* 0x0000800701007387 */ /* 0x000fe80000100800 */
[----:B------:R3:W-:Y:S04]  /*c430*/  STL [R1+0x7c], R5 ;  /* 0x00007c0501007387 */ /* 0x0007e80000100800 */
[----:B------:R1:W-:Y:S01]  /*c440*/  STL [R1+0x78], R6 ;  /* 0x0000780601007387 */ /* 0x0003e20000100800 */
[----:B---3--:R-:W-:-:S05]  /*c450*/  LEA R5, R20, R16, 0xd ;  /* 0x0000001014057211 */ /* 0x008fca00078e68ff */
[C---:B-1----:R-:W-:Y:S02]  /*c460*/  VIADD R6, R5.reuse, 0x4000 ;  /* 0x0000400005067836 */ /* 0x042fe40000000000 */
[----:B------:R-:W-:Y:S01]  /*c470*/  VIADD R7, R5, 0x20c00 ;  /* 0x00020c0005077836 */ /* 0x000fe20000000000 */
        /* <DEDUP_REMOVED lines=11> */
[C---:B------:R-:W-:Y:S01]  /*c530*/  IADD3 R24, R12.reuse, 0x2, RZ ;  /* 0x000000020c187810 */ /* 0x040fe20007ffe0ff */
[----:B------:R2:W-:Y:S01]  /*c540*/  STL [R1+0x6c], R12 ;  /* 0x00006c0c01007387 */ /* 0x0005e20000100800 */
[----:B------:R-:W-:Y:S01]  /*c550*/  VIADD R20, R12, 0x6 ;  /* 0x000000060c147836 */ /* 0x000fe20000000000 */
[----:B------:R-:W-:Y:S01]  /*c560*/  MOV R11, 0x40000040 ;  /* 0x40000040000b7802 */ /* 0x000fe20000000f00 */
[C---:B------:R-:W-:Y:S01]  /*c570*/  VIADD R10, R5.reuse, 0x6 ;  /* 0x00000006050a7836 */ /* 0x040fe20000000000 */
[----:B------:R-:W-:Y:S01]  /*c580*/  STL [R1+0x74], R6 ;  /* 0x0000740601007387 */ /* 0x000fe20000100800 */
[----:B------:R-:W-:Y:S01]  /*c590*/  IADD3 R14, R5, 0x2, RZ ;  /* 0x00000002050e7810 */ /* 0x000fe20007ffe0ff */
[----:B------:R-:W-:-:S02]  /*c5a0*/  IMAD.MOV.U32 R15, RZ, RZ, 0x40000040 ;  /* 0x40000040ff0f7424 */ /* 0x000fc400078e00ff */
[----:B------:R3:W-:Y:S01]  /*c5b0*/  STL [R1+0x68], R5 ;  /* 0x0000680501007387 */ /* 0x0007e20000100800 */
[----:B------:R-:W-:Y:S02]  /*c5c0*/  IMAD.MOV.U32 R13, RZ, RZ, 0x40000040 ;  /* 0x40000040ff0d7424 */ /* 0x000fe400078e00ff */
[----:B--2---:R-:W-:Y:S01]  /*c5d0*/  VIADD R12, R5, 0x4 ;  /* 0x00000004050c7836 */ /* 0x004fe20000000000 */
[----:B------:R2:W-:Y:S04]  /*c5e0*/  STL.64 [R1+0x60], R24 ;  /* 0x0000601801007387 */ /* 0x0005e80000100a00 */
[----:B------:R2:W-:Y:S04]  /*c5f0*/  STL.64 [R1+0x58], R22 ;  /* 0x0000581601007387 */ /* 0x0005e80000100a00 */
[----:B------:R2:W-:Y:S04]  /*c600*/  STL.64 [R1+0x50], R20 ;  /* 0x0000501401007387 */ /* 0x0005e80000100a00 */
[----:B------:R2:W-:Y:S04]  /*c610*/  STL.64 [R1+0x38], R10 ;  /* 0x0000380a01007387 */ /* 0x0005e80000100a00 */
[----:B------:R2:W-:Y:S04]  /*c620*/  STL.64 [R1+0x48], R14 ;  /* 0x0000480e01007387 */ /* 0x0005e80000100a00 */
[----:B------:R2:W-:Y:S01]  /*c630*/  STL.64 [R1+0x40], R12 ;  /* 0x0000400c01007387 */ /* 0x0005e20000100a00 */
[C---:B---3--:R-:W-:Y:S01]  /*c640*/  IADD3 R5, R9.reuse, 0x4, RZ ;  /* 0x0000000409057810 */ /* 0x048fe20007ffe0ff */
[C---:B------:R-:W-:Y:S01]  /*c650*/  VIADD R7, R9.reuse, 0x8 ;  /* 0x0000000809077836 */ /* 0x040fe20000000000 */
[C---:B------:R-:W-:Y:S01]  /*c660*/  IADD3 R5, R9.reuse, 0x10, RZ ;  /* 0x0000001009057810 */ /* 0x040fe20007ffe0ff */
[C---:B------:R-:W-:Y:S01]  /*c670*/  VIADD R6, R9.reuse, 0xc ;  /* 0x0000000c09067836 */ /* 0x040fe20000000000 */
[C---:B------:R-:W-:Y:S01]  /*c680*/  IADD3 R5, R9.reuse, 0x1c, RZ ;  /* 0x0000001c09057810 */ /* 0x040fe20007ffe0ff */
[----:B------:R-:W-:Y:S01]  /*c690*/  VIADD R7, R9, 0x14 ;  /* 0x0000001409077836 */ /* 0x000fe20000000000 */
[----:B------:R-:W-:Y:S01]  /*c6a0*/  IADD3 R7, -R19, UR4, RZ ;  /* 0x0000000413077c10 */ /* 0x000fe2000fffe1ff */
[----:B------:R-:W-:-:S02]  /*c6b0*/  VIADD R6, R9, 0x18 ;  /* 0x0000001809067836 */ /* 0x000fc40000000000 */
[----:B-1----:R-:W-:-:S07]  /*c6c0*/  IMAD R8, R8, -0x80, -R19 ;  /* 0xffffff8008087824 */ /* 0x002fce00078e0a13 */
.L_x_2121:
[----:B------:R-:W-:-:S05]  /*c6d0*/  IMAD.U32 R5, RZ, RZ, UR36 ;  /* 0x00000024ff057e24 */ /* 0x000fca000f8e00ff */
[----:B------:R-:W-:-:S04]  /*c6e0*/  LOP3.LUT R5, R5, 0x1, RZ, 0xfc, !PT ;  /* 0x0000000105057812 */ /* 0x000fc800078efcff */
[----:B------:R-:W-:-:S13]  /*c6f0*/  ISETP.NE.AND P6, PT, R5, 0x3, PT ;  /* 0x000000030500780c */ /* 0x000fda0003fc5270 */
[----:B------:R-:W-:Y:S05]  /*c700*/  @!P6 BRA `(.L_x_2111) ;  /* 0x000000000004e947 */ /* 0x000fea0003800000 */
[----:B------:R-:W-:Y:S01]  /*c710*/  BPT.TRAP 0x1 ;  /* 0x000000040000795c */ /* 0x000fe20000300000 */
.L_x_2111:
[----:B------:R-:W-:Y:S01]  /*c720*/  IMAD R6, R0, 0x8, R16 ;  /* 0x0000000800067824 */ /* 0x000fe200078e0210 */
[----:B--2---:R-:W-:-:S04]  /*c730*/  SHF.L.U32 R23, R4, 0x1f, RZ ;  /* 0x0000001f04177819 */ /* 0x004fc800000006ff */
[----:B------:R1:W2:Y:S01]  /*c740*/  SYNCS.PHASECHK.TRANS64.TRYWAIT P0, [R6+URZ+0x30c10], R23 ;  /* 0x030c1017060075a7 */ /* 0x0002a2000800017f */
[----:B------:R-:W-:Y:S05]  /*c750*/  @!P6 BRA `(.L_x_2112) ;  /* 0x000000000004e947 */ /* 0x000fea0003800000 */
[----:B------:R-:W-:Y:S01]  /*c760*/  BPT.TRAP 0x1 ;  /* 0x000000040000795c */ /* 0x000fe20000300000 */
.L_x_2112:
[----:B------:R-:W-:-:S04]  /*c770*/  IADD3 R5, R16, 0x10000, RZ ;  /* 0x0001000010057810 */ /* 0x000fc80007ffe0ff */
[----:B------:R-:W-:-:S04]  /*c780*/  SHF.R.U32.HI R5, RZ, 0x4, R5 ;  /* 0x00000004ff057819 */ /* 0x000fc80000011605 */
[----:B------:R-:W-:-:S04]  /*c790*/  LOP3.LUT R5, R5, 0x3fff, RZ, 0xc0, !PT ;  /* 0x00003fff05057812 */ /* 0x000fc800078ec0ff */
[----:B------:R-:W-:Y:S01]  /*c7a0*/  LOP3.LUT R11, R5, 0x10000, RZ, 0xfc, !PT ;  /* 0x00010000050b7812 */ /* 0x000fe200078efcff */
[----:B--2---:R-:W-:Y:S06]  /*c7b0*/  @P0 BRA `(.L_x_2113) ;  /* 0x0000000000080947 */ /* 0x004fec0003800000 */
[----:B------:R-:W2:Y:S02]  /*c7c0*/  SYNCS.PHASECHK.TRANS64.TRYWAIT P0, [R6+URZ+0x30c10], R23 ;  /* 0x030c1017060075a7 */ /* 0x000ea4000800017f */
[----:B--2---:R-:W-:Y:S05]  /*c7d0*/  @!P0 BRA `(.L_x_2114) ;  /* 0x0000009400088947 */ /* 0x004fea0003800000 */
.L_x_2113:
        /* <DEDUP_REMOVED lines=63> */
.L_x_2115:
[----:B------:R1:W1:Y:S01]  /*cbd0*/  SYNCS.PHASECHK.TRANS64.TRYWAIT P0, [R6+URZ+0x30c30], R23 ;  /* 0x030c3017060075a7 */ /* 0x000262000800017f */
[----:B------:R-:W-:Y:S05]  /*cbe0*/  @!P6 BRA `(.L_x_2116) ;  /* 0x000000000004e947 */ /* 0x000fea0003800000 */
[----:B------:R-:W-:Y:S01]  /*cbf0*/  BPT.TRAP 0x1 ;  /* 0x000000040000795c */ /* 0x000fe20000300000 */
.L_x_2116:
[----:B-1----:R-:W-:Y:S05]  /*cc00*/  @P0 BRA `(.L_x_2117) ;  /* 0x0000000000080947 */ /* 0x002fea0003800000 */
[----:B------:R-:W1:Y:S02]  /*cc10*/  SYNCS.PHASECHK.TRANS64.TRYWAIT P0, [R6+URZ+0x30c30], R23 ;  /* 0x030c3017060075a7 */ /* 0x000e64000800017f */
[----:B-1----:R-:W-:Y:S05]  /*cc20*/  @!P0 BRA `(.L_x_2118) ;  /* 0x0000009000088947 */ /* 0x002fea0003800000 */
.L_x_2117:
        /* <DEDUP_REMOVED lines=139> */
[----:B------:R1:W-:Y:S01]  /*d4e0*/  MUFU.TANH R6, R126 ;  /* 0x0000007e00067308 */ /* 0x0003e20000002400 */
[----:B--2---:R-:W-:Y:S01]  /*d4f0*/  IADD3 R2, -R2, 0x8, RZ ;  /* 0x0000000802027810 */ /* 0x004fe20007ffe1ff */
[----:B------:R-:W1:Y:S01]  /*d500*/  LDC.64 R94, c[0x0][0x748] ;  /* 0x0001d200ff5e7b82 */ /* 0x000e620000000a00 */
        /* <DEDUP_REMOVED lines=11> */
[----:B------:R-:W-:Y:S01]  /*d5c0*/  IMAD.IADD R96, R7, 0x1, R96 ;  /* 0x0000000107607824 */ /* 0x000fe200078e0260 */
[----:B------:R-:W-:-:S03]  /*d5d0*/  UIADD3 UR6, UR6, 0x6, URZ ;  /* 0x0000000606067890 */ /* 0x000fc6000fffe03f */
[----:B------:R-:W4:Y:S01]  /*d5e0*/  MUFU.TANH R90, R90 ;  /* 0x0000005a005a7308 */ /* 0x000f220000002400 */
        /* <DEDUP_REMOVED lines=120> */
[----:B------:R-:W-:-:S02]  /*dd70*/  ISETP.GE.AND P5, PT, R128, 0x20, PT ;  /* 0x000000208000780c */ /* 0x000fc40003fa6270 */
[----:B------:R-:W-:Y:S01]  /*dd80*/  LEA R136, R0, R136, 0xa ;  /* 0x0000008800887211 */ /* 0x000fe200078e50ff */
[----:B------:R-:W-:Y:S01]  /*dd90*/  VIADD R223, R9, 0x4 ;  /* 0x0000000409df7836 */ /* 0x000fe20000000000 */
[----:B------:R-:W-:Y:S01]  /*dda0*/  ISETP.GE.AND P4, PT, R128, 0x21, PT ;  /* 0x000000218000780c */ /* 0x000fe20003f86270 */
[----:B------:R-:W-:Y:S01]  /*ddb0*/  FMUL.FTZ R138, R129, UR9 ;  /* 0x00000009818a7c20 */ /* 0x000fe20008410000 */
[----:B----4-:R-:W-:Y:S01]  /*ddc0*/  FSEL R103, R90, -INF , !P0 ;  /* 0xff8000005a677808 */ /* 0x010fe20004000000 */
[----:B------:R4:W-:Y:S01]  /*ddd0*/  MUFU.TANH R146, R119 ;  /* 0x0000007700927308 */ /* 0x0009e20000002400 */
[----:B-1----:R-:W-:Y:S01]  /*dde0*/  FSEL R109, R91, -INF , !P1 ;  /* 0xff8000005b6d7808 */ /* 0x002fe20004800000 */
[----:B------:R-:W1:Y:S01]  /*ddf0*/  SHFL.IDX PT, R226, R224, R9, 0x1f ;  /* 0x00001f09e0e27589 */ /* 0x000e6200000e0000 */
[C---:B------:R-:W-:Y:S01]  /*de00*/  ISETP.GE.AND P0, PT, R128.reuse, 0x28, PT ;  /* 0x000000288000780c */ /* 0x040fe20003f06270 */
[----:B------:R-:W-:Y:S01]  /*de10*/  VIADD R231, R9, 0x8 ;  /* 0x0000000809e77836 */ /* 0x000fe20000000000 */
[----:B------:R-:W-:Y:S01]  /*de20*/  ISETP.GE.AND P1, PT, R128, 0x29, PT ;  /* 0x000000298000780c */ /* 0x000fe20003f26270 */
[----:B------:R-:W-:Y:S01]  /*de30*/  ULDC UR4, c[0x0][0x744] ;  /* 0x0001d10000047ab9 */ /* 0x000fe20000000800 */
        /* <DEDUP_REMOVED lines=34> */
[----:B----4-:R-:W-:Y:S02]  /*e060*/  FSEL R119, R160, -INF , !P1 ;  /* 0xff800000a0777808 */ /* 0x010fe40004800000 */
        /* <DEDUP_REMOVED lines=8> */
[----:B------:R-:W4:Y:S01]  /*e0f0*/  MUFU.TANH R147, R118 ;  /* 0x0000007600937308 */ /* 0x000f220000002400 */
        /* <DEDUP_REMOVED lines=20> */
[----:B---3--:R-:W-:Y:S02]  /*e240*/  FSEL R111, R155, -INF , !P5 ;  /* 0xff8000009b6f7808 */ /* 0x008fe40006800000 */
        /* <DEDUP_REMOVED lines=16> */
[----:B----4-:R-:W-:-:S02]  /*e350*/  FSEL R98, R147, -INF , !P2 ;  /* 0xff80000093627808 */ /* 0x010fc40005000000 */
        /* <DEDUP_REMOVED lines=21> */
[C---:B------:R-:W-:Y:S02]  /*e4b0*/  ISETP.GT.OR P2, PT, R221.reuse, 0x68, !P2 ;  /* 0x00000068dd00780c */ /* 0x040fe40005744670 */
[C---:B------:R-:W-:Y:S02]  /*e4c0*/  ISETP.GT.OR P0, PT, R221.reuse, 0x69, !P0 ;  /* 0x00000069dd00780c */ /* 0x040fe40004704670 */
[----:B------:R-:W-:Y:S02]  /*e4d0*/  ISETP.GT.OR P1, PT, R221, 0x70, !P1 ;  /* 0x00000070dd00780c */ /* 0x000fe40004f24670 */
[----:B------:R-:W-:-:S02]  /*e4e0*/  R2UR UR8, R136 ;  /* 0x00000000880872ca */ /* 0x000fc400000e0000 */
[----:B------:R-:W-:Y:S02]  /*e4f0*/  FSEL R129, R6, -INF , !P2 ;  /* 0xff80000006817808 */ /* 0x000fe40005000000 */
[----:B--2---:R-:W-:Y:S02]  /*e500*/  FSEL R139, R5, -INF , !P0 ;  /* 0xff800000058b7808 */ /* 0x004fe40004000000 */
[----:B----4-:R-:W-:Y:S02]  /*e510*/  FSEL R136, R2, -INF , !P1 ;  /* 0xff80000002887808 */ /* 0x010fe40004800000 */
[C---:B------:R-:W-:Y:S02]  /*e520*/  ISETP.GE.AND P2, PT, R128.reuse, 0x71, PT ;  /* 0x000000718000780c */ /* 0x040fe40003f46270 */
[C---:B------:R-:W-:Y:S02]  /*e530*/  ISETP.GE.AND P0, PT, R128.reuse, 0x78, PT ;  /* 0x000000788000780c */ /* 0x040fe40003f06270 */
[----:B------:R-:W-:-:S02]  /*e540*/  ISETP.GE.AND P1, PT, R128, 0x79, PT ;  /* 0x000000798000780c */ /* 0x000fc40003f26270 */
[----:B------:R1:W-:Y:S02]  /*e550*/  MUFU.TANH R128, R212 ;  /* 0x000000d400807308 */ /* 0x0003e40000002400 */
[----:B-1----:R-:W1:Y:S01]  /*e560*/  SHFL.IDX PT, R212, R224, R223, 0x1f ;  /* 0x00001fdfe0d47589 */ /* 0x002e6200000e0000 */
[C---:B------:R-:W-:Y:S02]  /*e570*/  ISETP.GT.OR P3, PT, R218.reuse, 0x71, !P3 ;  /* 0x00000071da00780c */ /* 0x040fe40005f64670 */
[C---:B------:R-:W-:Y:S02]  /*e580*/  ISETP.GT.OR P5, PT, R218.reuse, 0x78, !P5 ;  /* 0x00000078da00780c */ /* 0x040fe40006fa4670 */
[----:B------:R-:W-:Y:S02]  /*e590*/  ISETP.GT.OR P4, PT, R218, 0x79, !P4 ;  /* 0x00000079da00780c */ /* 0x000fe40006784670 */
[----:B------:R-:W2:Y:S01]  /*e5a0*/  SHFL.IDX PT, R218, R17, R9, 0x1f ;  /* 0x00001f0911da7589 */ /* 0x000ea200000e0000 */
[----:B------:R-:W-:Y:S01]  /*e5b0*/  IADD3 R232, R9, 0xc, RZ ;  /* 0x0000000c09e87810 */ /* 0x000fe20007ffe0ff */
[----:B------:R-:W-:-:S02]  /*e5c0*/  WARPGROUP.DEPBAR.LE gsb0, 0x0 ;  /* 0x00008000000079c5 */ /* 0x000fc40000010000 */
        /* <DEDUP_REMOVED lines=13> */
[----:B------:R-:W-:-:S02]  /*e6a0*/  VIADD R221, R9, 0x14 ;  /* 0x0000001409dd7836 */ /* 0x000fc40000000000 */
[----:B------:R-:W-:Y:S02]  /*e6b0*/  FFMA.FTZ R26, R214, UR4, -R218 ;  /* 0x00000004d61a7c23 */ /* 0x000fe400080108da */
[----:B------:R2:W4:Y:S01]  /*e6c0*/  MUFU.EX2 R214, R216 ;  /* 0x000000d800d67308 */ /* 0x0005220000000800 */
[----:B------:R-:W4:Y:S01]  /*e6d0*/  SHFL.IDX PT, R231, R17, R231, 0x1f ;  /* 0x00001fe711e77589 */ /* 0x000f2200000e0000 */
[--C-:B---3--:R-:W-:Y:S01]  /*e6e0*/  FADD.FTZ R218, R30, -R24.reuse ;  /* 0x800000181eda7221 */ /* 0x108fe20000010000 */
[----:B--2---:R-:W-:Y:S02]  /*e6f0*/  FADD.FTZ R216, R28, -R24 ;  /* 0x800000181cd87221 */ /* 0x004fe40000010000 */
[----:B------:R-:W2:Y:S04]  /*e700*/  SHFL.IDX PT, R28, R224, R27, 0x1f ;  /* 0x00001f1be01c7589 */ /* 0x000ea800000e0000 */
[----:B------:R1:W-:Y:S04]  /*e710*/  SHFL.IDX PT, R27, R224, R221, 0x1f ;  /* 0x00001fdde01b7589 */ /* 0x0003e800000e0000 */
[----:B------:R3:W2:Y:S01]  /*e720*/  SHFL.IDX PT, R30, R17, R232, 0x1f ;  /* 0x00001fe8111e7589 */ /* 0x0006a200000e0000 */
[--C-:B-1----:R-:W-:Y:S01]  /*e730*/  FADD.FTZ R221, R29, -R223.reuse ;  /* 0x800000df1ddd7221 */ /* 0x102fe20000010000 */
[----:B------:R-:W-:Y:S01]  /*e740*/  IADD3 R29, R9, 0x18, RZ ;  /* 0x00000018091d7810 */ /* 0x000fe20007ffe0ff */
[----:B------:R-:W-:Y:S01]  /*e750*/  FADD.FTZ R223, R31, -R223 ;  /* 0x800000df1fdf7221 */ /* 0x000fe20000010000 */
[----:B------:R-:W-:-:S04]  /*e760*/  VIADD R31, R9, 0x10 ;  /* 0x00000010091f7836 */ /* 0x000fc80000000000 */
        /* <DEDUP_REMOVED lines=10> */
[----:B------:R-:W-:Y:S01]  /*e810*/  IADD3 R32, R9, 0x14, RZ ;  /* 0x0000001409207810 */ /* 0x000fe20007ffe0ff */
        /* <DEDUP_REMOVED lines=12> */
[----:B------:R-:W-:Y:S02]  /*e8e0*/  VIADD R229, R9, 0x1c ;  /* 0x0000001c09e57836 */ /* 0x000fe40000000000 */
[--C-:B------:R-:W-:Y:S02]  /*e8f0*/  FADD.FTZ R225, R33, -R27.reuse ;  /* 0x8000001b21e17221 */ /* 0x100fe40000010000 */
[----:B------:R-:W2:Y:S04]  /*e900*/  SHFL.IDX PT, R33, R17, R34, 0x1f ;  /* 0x00001f2211217589 */ /* 0x000ea800000e0000 */
[----:B------:R-:W3:Y:S01]  /*e910*/  SHFL.IDX PT, R34, R17, R229, 0x1f ;  /* 0x00001fe511227589 */ /* 0x000ee200000e0000 */
[----:B------:R-:W-:Y:S01]  /*e920*/  FMUL.FTZ R226, R24, R226 ;  /* 0x000000e218e27220 */ /* 0x000fe20000410000 */
[--C-:B-1----:R-:W-:Y:S01]  /*e930*/  FFMA.FTZ R211, R211, UR4, -R32.reuse ;  /* 0x00000004d3d37c23 */ /* 0x102fe20008010820 */
[----:B------:R-:W-:Y:S01]  /*e940*/  FFMA.FTZ R32, R210, UR4, -R32 ;  /* 0x00000004d2207c23 */ /* 0x000fe20008010820 */
[----:B------:R-:W-:Y:S01]  /*e950*/  FFMA.FTZ R210, -R19, R19, 1 ;  /* 0x3f80000013d27423 */ /* 0x000fe20000010113 */
[----:B------:R-:W1:Y:S01]  /*e960*/  MUFU.EX2 R219, R219 ;  /* 0x000000db00db7308 */ /* 0x000e620000000800 */
[----:B------:R-:W-:-:S02]  /*e970*/  FADD.FTZ R228, R35, -R27 ;  /* 0x8000001b23e47221 */ /* 0x000fc40000010000 */
[----:B------:R-:W-:Y:S01]  /*e980*/  FMUL.FTZ R210, R210, R226 ;  /* 0x000000e2d2d27220 */ /* 0x000fe20000410000 */
[----:B------:R-:W4:Y:S01]  /*e990*/  SHFL.IDX PT, R35, R15, R9, 0x1f ;  /* 0x00001f090f237589 */ /* 0x000f2200000e0000 */
[----:B------:R-:W-:-:S03]  /*e9a0*/  IADD3 R226, R9, 0x4, RZ ;  /* 0x0000000409e27810 */ /* 0x000fc60007ffe0ff */
[----:B------:R2:W-:Y:S01]  /*e9b0*/  MUFU.EX2 R18, R31 ;  /* 0x0000001f00127308 */ /* 0x0005e20000000800 */
[----:B------:R-:W-:-:S07]  /*e9c0*/  VIADD R36, R9, 0xc ;  /* 0x0000000c09247836 */ /* 0x000fce0000000000 */
[----:B------:R3:W-:Y:S01]  /*e9d0*/  MUFU.EX2 R19, R32 ;  /* 0x0000002000137308 */ /* 0x0007e20000000800 */
[--C-:B--2---:R-:W-:Y:S01]  /*e9e0*/  FFMA.FTZ R31, R208, UR4, -R33.reuse ;  /* 0x00000004d01f7c23 */ /* 0x104fe20008010821 */
[----:B---3--:R-:W-:Y:S01]  /*e9f0*/  FFMA.FTZ R32, R209, UR4, -R33 ;  /* 0x00000004d1207c23 */ /* 0x008fe20008010821 */
[----:B------:R-:W-:Y:S02]  /*ea00*/  FFMA.FTZ R33, R206, UR4, -R34 ;  /* 0x00000004ce217c23 */ /* 0x000fe40008010822 */
[----:B------:R-:W2:Y:S03]  /*ea10*/  SHFL.IDX PT, R206, R15, R226, 0x1f ;  /* 0x00001fe20fce7589 */ /* 0x000ea600000e0000 */
[----:B------:R3:W-:Y:S01]  /*ea20*/  MUFU.EX2 R27, R231 ;  /* 0x000000e7001b7308 */ /* 0x0007e20000000800 */
[----:B------:R-:W-:Y:S01]  /*ea30*/  FFMA.FTZ R208, -R230, R230, 1 ;  /* 0x3f800000e6d07423 */ /* 0x000fe200000101e6 */
[----:B-1----:R-:W-:Y:S01]  /*ea40*/  FMUL.FTZ R227, R219, R227 ;  /* 0x000000e3dbe37220 */ /* 0x002fe20000410000 */
[----:B---3--:R-:W-:-:S02]  /*ea50*/  FADD.FTZ R231, R37, -R232 ;  /* 0x800000e825e77221 */ /* 0x008fc40000010000 */
[----:B------:R1:W3:Y:S01]  /*ea60*/  SHFL.IDX PT, R37, R15, R36, 0x1f ;  /* 0x00001f240f257589 */ /* 0x0002e200000e0000 */
[----:B------:R-:W-:Y:S01]  /*ea70*/  FMUL.FTZ R208, R208, R227 ;  /* 0x000000e3d0d07220 */ /* 0x000fe20000410000 */
[C---:B------:R-:W-:Y:S01]  /*ea80*/  VIADD R215, R9.reuse, 0x8 ;  /* 0x0000000809d77836 */ /* 0x040fe20000000000 */
[C---:B------:R-:W-:Y:S01]  /*ea90*/  IADD3 R227, R9.reuse, 0x10, RZ ;  /* 0x0000001009e37810 */ /* 0x040fe20007ffe0ff */
[--C-:B----4-:R-:W-:Y:S01]  /*eaa0*/  FFMA.FTZ R204, R204, UR4, -R35.reuse ;  /* 0x00000004cccc7c23 */ /* 0x110fe20008010823 */
[----:B------:R-:W-:Y:S02]  /*eab0*/  VIADD R230, R9, 0x18 ;  /* 0x0000001809e67836 */ /* 0x000fe40000000000 */
[----:B------:R-:W4:Y:S01]  /*eac0*/  SHFL.IDX PT, R209, R15, R215, 0x1f ;  /* 0x00001fd70fd17589 */ /* 0x000f2200000e0000 */
[----:B-1----:R-:W-:-:S03]  /*ead0*/  FFMA.FTZ R36, R205, UR4, -R35 ;  /* 0x00000004cd247c23 */ /* 0x002fc60008010823 */
[----:B------:R-:W1:Y:S01]  /*eae0*/  SHFL.IDX PT, R205, R15, R227, 0x1f ;  /* 0x00001fe30fcd7589 */ /* 0x000e6200000e0000 */
[----:B------:R2:W-:Y:S01]  /*eaf0*/  MUFU.EX2 R35, R204 ;  /* 0x000000cc00237308 */ /* 0x0005e20000000800 */
[----:B------:R-:W-:Y:S02]  /*eb00*/  FADD.FTZ R232, R39, -R232 ;  /* 0x800000e827e87221 */ /* 0x000fe40000010000 */
[----:B------:R-:W-:Y:S01]  /*eb10*/  SHFL.IDX PT, R39, R15, R230, 0x1f ;  /* 0x00001fe60f277589 */ /* 0x000fe200000e0000 */
[--C-:B--2---:R-:W-:Y:S01]  /*eb20*/  FFMA.FTZ R204, R122, UR4, -R206.reuse ;  /* 0x000000047acc7c23 */ /* 0x104fe200080108ce */
[----:B------:R-:W-:Y:S02]  /*eb30*/  FFMA.FTZ R206, R124, UR4, -R206 ;  /* 0x000000047cce7c23 */ /* 0x000fe400080108ce */
[----:B------:R-:W2:Y:S01]  /*eb40*/  SHFL.IDX PT, R122, R15, R229, 0x1f ;  /* 0x00001fe50f7a7589 */ /* 0x000ea200000e0000 */
        /* <DEDUP_REMOVED lines=8> */
[----:B-1----:R-:W-:-:S02]  /*ebd0*/  VIADD R211, R9, 0x14 ;  /* 0x0000001409d37836 */ /* 0x002fc40000000000 */
[----:B------:R-:W-:Y:S01]  /*ebe0*/  FFMA.FTZ R125, R125, UR4, -R209 ;  /* 0x000000047d7d7c23 */ /* 0x000fe200080108d1 */
[--C-:B------:R-:W-:Y:S02]  /*ebf0*/  FFMA.FTZ R123, R103, UR4, -R205.reuse ;  /* 0x00000004677b7c23 */ /* 0x100fe400080108cd */
[----:B------:R1:W-:Y:S01]  /*ec00*/  SHFL.IDX PT, R38, R15, R211, 0x1f ;  /* 0x00001fd30f267589 */ /* 0x0003e200000e0000 */
[----:B------:R-:W-:Y:S01]  /*ec10*/  IADD3 R209, R9, 0xc, RZ ;  /* 0x0000000c09d17810 */ /* 0x000fe20007ffe0ff */
[----:B------:R-:W-:Y:S01]  /*ec20*/  FFMA.FTZ R114, R114, UR4, -R205 ;  /* 0x0000000472727c23 */ /* 0x000fe200080108cd */
[----:B--2---:R-:W-:Y:S01]  /*ec30*/  FFMA.FTZ R205, R95, UR4, -R122 ;  /* 0x000000045fcd7c23 */ /* 0x004fe2000801087a */
[--C-:B------:R-:W-:Y:S01]  /*ec40*/  FFMA.FTZ R112, R112, UR4, -R39.reuse ;  /* 0x0000000470707c23 */ /* 0x100fe20008010827 */
[----:B-1----:R1:W-:Y:S01]  /*ec50*/  MUFU.EX2 R15, R204 ;  /* 0x000000cc000f7308 */ /* 0x0023e20000000800 */
        /* <DEDUP_REMOVED lines=39> */
[----:B------:R-:W-:-:S06]  /*eed0*/  VIADD R233, R9, 0xc ;  /* 0x0000000c09e97836 */ /* 0x000fcc0000000000 */
        /* <DEDUP_REMOVED lines=40> */
[----:B------:R-:W4:Y:S01]  /*f160*/  MUFU.EX2 R32, R32 ;  /* 0x0000002000207308 */ /* 0x000f220000000800 */
[----:B------:R-:W-:Y:S01]  /*f170*/  FFMA.FTZ R20, -R20, R20, 1 ;  /* 0x3f80000014147423 */ /* 0x000fe20000010114 */
[----:B------:R-:W-:Y:S01]  /*f180*/  FMUL.FTZ R224, R18, R224 ;  /* 0x000000e012e07220 */ /* 0x000fe20000410000 */
[----:B------:R-:W-:Y:S01]  /*f190*/  FMUL.FTZ R225, R17, R225 ;  /* 0x000000e111e17220 */ /* 0x000fe20000410000 */
[----:B------:R-:W-:Y:S01]  /*f1a0*/  FFMA.FTZ R21, -R21, R21, 1 ;  /* 0x3f80000015157423 */ /* 0x000fe20000010115 */
[C---:B------:R-:W-:Y:S01]  /*f1b0*/  VIADD R235, R9.reuse, 0x10 ;  /* 0x0000001009eb7836 */ /* 0x040fe20000000000 */
[----:B------:R-:W-:Y:S01]  /*f1c0*/  IADD3 R234, R9, 0x14, RZ ;  /* 0x0000001409ea7810 */ /* 0x000fe20007ffe0ff */
[----:B---3--:R-:W-:Y:S01]  /*f1d0*/  FFMA.FTZ R11, -R170, R170, 1 ;  /* 0x3f800000aa0b7423 */ /* 0x008fe200000101aa */
[----:B------:R-:W3:Y:S01]  /*f1e0*/  MUFU.EX2 R30, R30 ;  /* 0x0000001e001e7308 */ /* 0x000ee20000000800 */
[----:B-1----:R-:W-:Y:S01]  /*f1f0*/  FADD.FTZ R40, R40, -R218 ;  /* 0x800000da28287221 */ /* 0x002fe20000010000 */
[----:B------:R-:W-:-:S03]  /*f200*/  FMUL.FTZ R22, R20, R22 ;  /* 0x0000001614167220 */ /* 0x000fc60000410000 */
[----:B------:R-:W-:Y:S01]  /*f210*/  FMUL.FTZ R40, R35, R40 ;  /* 0x0000002823287220 */ /* 0x000fe20000410000 */
[--C-:B--2---:R-:W-:Y:S01]  /*f220*/  FADD.FTZ R41, R41, -R221.reuse ;  /* 0x800000dd29297221 */ /* 0x104fe20000010000 */
[----:B------:R-:W-:Y:S01]  /*f230*/  FMUL.FTZ R20, R211, R224 ;  /* 0x000000e0d3147220 */ /* 0x000fe20000410000 */
[----:B------:R-:W-:Y:S01]  /*f240*/  FMUL.FTZ R21, R21, R225 ;  /* 0x000000e115157220 */ /* 0x000fe20000410000 */
[----:B------:R-:W1:Y:S01]  /*f250*/  SHFL.IDX PT, R224, R14, R235, 0x1f ;  /* 0x00001feb0ee07589 */ /* 0x000e6200000e0000 */
[----:B------:R-:W-:Y:S01]  /*f260*/  FADD.FTZ R43, R43, -R221 ;  /* 0x800000dd2b2b7221 */ /* 0x000fe20000010000 */
[----:B------:R-:W-:Y:S01]  /*f270*/  FMUL.FTZ R11, R11, R40 ;  /* 0x000000280b0b7220 */ /* 0x000fe20000410000 */
[--C-:B------:R-:W-:Y:S01]  /*f280*/  FFMA.FTZ R105, R105, UR4, -R97.reuse ;  /* 0x0000000469697c23 */ /* 0x100fe20008010861 */
[----:B------:R-:W2:Y:S01]  /*f290*/  SHFL.IDX PT, R225, R14, R234, 0x1f ;  /* 0x00001fea0ee17589 */ /* 0x000ea200000e0000 */
[----:B------:R-:W-:Y:S01]  /*f2a0*/  FFMA.FTZ R104, R104, UR4, -R97 ;  /* 0x0000000468687c23 */ /* 0x000fe20008010861 */
[----:B------:R-:W-:Y:S01]  /*f2b0*/  FFMA.FTZ R40, -R169, R169, 1 ;  /* 0x3f800000a9287423 */ /* 0x000fe200000101a9 */
[----:B------:R-:W-:Y:S01]  /*f2c0*/  FMUL.FTZ R221, R15, R41 ;  /* 0x000000290fdd7220 */ /* 0x000fe20000410000 */
[----:B------:R3:W-:Y:S01]  /*f2d0*/  MUFU.EX2 R97, R109 ;  /* 0x0000006d00617308 */ /* 0x0007e20000000800 */
[--C-:B------:R-:W-:Y:S01]  /*f2e0*/  FADD.FTZ R44, R44, -R222.reuse ;  /* 0x800000de2c2c7221 */ /* 0x100fe20000010000 */
[----:B------:R-:W-:Y:S01]  /*f2f0*/  FADD.FTZ R46, R46, -R222 ;  /* 0x800000de2e2e7221 */ /* 0x000fe20000010000 */
[----:B------:R-:W-:Y:S01]  /*f300*/  FMUL.FTZ R222, R37, R43 ;  /* 0x0000002b25de7220 */ /* 0x000fe20000410000 */
[----:B------:R-:W-:Y:S01]  /*f310*/  FMUL.FTZ R43, R40, R221 ;  /* 0x000000dd282b7220 */ /* 0x000fe20000410000 */
[----:B------:R-:W-:Y:S01]  /*f320*/  FFMA.FTZ R40, -R23, R23, 1 ;  /* 0x3f80000017287423 */ /* 0x000fe20000010117 */
[----:B---3--:R4:W-:Y:S01]  /*f330*/  SHFL.IDX PT, R109, R12, R227, 0x1f ;  /* 0x00001fe30c6d7589 */ /* 0x0089e200000e0000 */
[----:B------:R-:W-:Y:S01]  /*f340*/  FFMA.FTZ R23, -R88, R88, 1 ;  /* 0x3f80000058177423 */ /* 0x000fe20000010158 */
[----:B------:R-:W-:Y:S01]  /*f350*/  FMUL.FTZ R46, R39, R46 ;  /* 0x0000002e272e7220 */ /* 0x000fe20000410000 */
[----:B------:R3:W2:Y:S01]  /*f360*/  MUFU.EX2 R10, R121 ;  /* 0x00000079000a7308 */ /* 0x0006a20000000800 */
[----:B----4-:R-:W-:-:S02]  /*f370*/  FMUL.FTZ R227, R32, R220 ;  /* 0x000000dc20e37220 */ /* 0x010fc40000410000 */
[----:B------:R-:W4:Y:S01]  /*f380*/  SHFL.IDX PT, R220, R14, R229, 0x1f ;  /* 0x00001fe50edc7589 */ /* 0x000f2200000e0000 */
[----:B------:R-:W-:Y:S01]  /*f390*/  FMUL.FTZ R23, R23, R46 ;  /* 0x0000002e17177220 */ /* 0x000fe20000410000 */
[----:B------:R-:W-:Y:S01]  /*f3a0*/  FMUL.FTZ R223, R30, R223 ;  /* 0x000000df1edf7220 */ /* 0x000fe20000410000 */
[----:B------:R-:W-:Y:S02]  /*f3b0*/  FFMA.FTZ R46, -R92, R92, 1 ;  /* 0x3f8000005c2e7423 */ /* 0x000fe4000001015c */
[----:B------:R-:W4:Y:S01]  /*f3c0*/  MUFU.EX2 R36, R36 ;  /* 0x0000002400247308 */ /* 0x000f220000000800 */
[----:B------:R-:W4:Y:S01]  /*f3d0*/  SHFL.IDX PT, R92, R217, R233, 0x1f ;  /* 0x00001fe9d95c7589 */ /* 0x000f2200000e0000 */
[----:B------:R-:W-:-:S03]  /*f3e0*/  FMUL.FTZ R209, R209, R223 ;  /* 0x000000dfd1d17220 */ /* 0x000fc60000410000 */
[----:B------:R-:W4:Y:S01]  /*f3f0*/  SHFL.IDX PT, R223, R14, R230, 0x1f ;  /* 0x00001fe60edf7589 */ /* 0x000f2200000e0000 */
[----:B------:R-:W-:-:S03]  /*f400*/  FMUL.FTZ R45, R94, R45 ;  /* 0x0000002d5e2d7220 */ /* 0x000fc60000410000 */
[----:B---3--:R3:W-:Y:S01]  /*f410*/  SHFL.IDX PT, R121, R12, R226, 0x1f ;  /* 0x00001fe20c797589 */ /* 0x0087e200000e0000 */
[----:B------:R-:W-:Y:S01]  /*f420*/  FFMA.FTZ R211, -R200, R200, 1 ;  /* 0x3f800000c8d37423 */ /* 0x000fe200000101c8 */
[----:B------:R-:W-:Y:S01]  /*f430*/  FMUL.FTZ R228, R19, R228 ;  /* 0x000000e413e47220 */ /* 0x000fe20000410000 */
[----:B-1----:R-:W-:Y:S01]  /*f440*/  FADD.FTZ R48, R48, -R224 ;  /* 0x800000e030307221 */ /* 0x002fe20000010000 */
[----:B--2---:R-:W-:Y:S01]  /*f450*/  FADD.FTZ R49, R49, -R225 ;  /* 0x800000e131317221 */ /* 0x004fe20000010000 */
        /* <DEDUP_REMOVED lines=11> */
[--C-:B----4-:R-:W-:Y:S01]  /*f510*/  FADD.FTZ R53, R53, -R220.reuse ;  /* 0x800000dc35357221 */ /* 0x110fe20000010000 */
[----:B------:R-:W-:Y:S01]  /*f520*/  FADD.FTZ R55, R55, -R220 ;  /* 0x800000dc37377221 */ /* 0x000fe20000010000 */
[----:B------:R-:W-:Y:S01]  /*f530*/  FFMA.FTZ R91, -R91, R91, 1 ;  /* 0x3f8000005b5b7423 */ /* 0x000fe2000001015b */
[----:B------:R-:W-:Y:S02]  /*f540*/  VIADD R228, R9, 0x8 ;  /* 0x0000000809e47836 */ /* 0x000fe40000000000 */
[----:B------:R-:W-:Y:S01]  /*f550*/  FFMA.FTZ R218, -R168, R168, 1 ;  /* 0x3f800000a8da7423 */ /* 0x000fe200000101a8 */
[----:B------:R-:W-:Y:S01]  /*f560*/  FMUL.FTZ R220, R36, R42 ;  /* 0x0000002a24dc7220 */ /* 0x000fe20000410000 */
        /* <DEDUP_REMOVED lines=465> */
.L_x_2119:
        /* <DEDUP_REMOVED lines=70> */
.L_x_2120:
        /* <DEDUP_REMOVED lines=12> */
.L_x_2110:
        /* <DEDUP_REMOVED lines=34> */
.L_x_2078:
[----:B------:R-:W-:Y:S05]  /*119c0*/  @P0 BRA `(.L_x_2072) ;  /* 0x0000004000000947 */ /* 0x000fea0003800000 */
[----:B------:R-:W-:Y:S01]  /*119d0*/  ULDC.64 UR4, c[0x0][0x878] ;  /* 0x00021e0000047ab9 */ /* 0x000fe20000000a00 */
[----:B------:R-:W2:Y:S01]  /*119e0*/  S2R R12, SR_TID.X ;  /* 0x00000000000c7919 */ /* 0x000ea20000002100 */
[----:B------:R-:W-:Y:S01]  /*119f0*/  UISETP.NE.U32.AND UP0, UPT, UR4, URZ, UPT ;  /* 0x0000003f0400728c */ /* 0x000fe2000bf05070 */
[----:B------:R-:W3:Y:S01]  /*11a00*/  S2UR UR8, SR_CTAID.Y ;  /* 0x00000000000879c3 */ /* 0x000ee20000002600 */
[----:B------:R-:W-:Y:S02]  /*11a10*/  ULDC.64 UR10, c[0x0][0x848] ;  /* 0x00021200000a7ab9 */ /* 0x000fe40000000a00 */
[----:B------:R-:W-:Y:S01]  /*11a20*/  UISETP.NE.AND.EX UP0, UPT, UR5, URZ, UPT, UP0 ;  /* 0x0000003f0500728c */ /* 0x000fe2000bf05300 */
[----:B------:R-:W4:Y:S04]  /*11a30*/  S2R R0, SR_CTAID.X ;  /* 0x0000000000007919 */ /* 0x000f280000002500 */
[----:B------:R-:W5:Y:S01]  /*11a40*/  LDC.64 R8, c[0x0][0x818] ;  /* 0x00020600ff087b82 */ /* 0x000f620000000a00 */
[----:B------:R-:W-:-:S05]  /*11a50*/  PLOP3.LUT P0, PT, PT, PT, UP0, 0x80, 0x0 ;  /* 0x000000000000781c */ /* 0x000fca0003f0f008 */
[----:B------:R-:W-:Y:S02]  /*11a60*/  @UP0 ULDC.64 UR4, c[0x0][0x878] ;  /* 0x00021e0000040ab9 */ /* 0x000fe40000000a00 */
[----:B------:R-:W-:Y:S01]  /*11a70*/  @UP0 UIMAD.WIDE UR4, UR37, 0x4, UR4 ;  /* 0x00000004250408a5 */ /* 0x000fe2000f8e0204 */
[----:B------:R-:W1:Y:S05]  /*11a80*/  LDC.64 R10, c[0x0][0x840] ;  /* 0x00021000ff0a7b82 */ /* 0x000e6a0000000a00 */
[----:B------:R-:W-:Y:S01]  /*11a90*/  MOV R2, UR4 ;  /* 0x0000000400027c02 */ /* 0x000fe20008000f00 */
[----:B------:R-:W-:Y:S01]  /*11aa0*/  IMAD.U32 R3, RZ, RZ, UR5 ;  /* 0x00000005ff037e24 */ /* 0x000fe2000f8e00ff */
[----:B------:R-:W-:-:S04]  /*11ab0*/  ULDC UR5, c[0x0][0x850] ;  /* 0x0002140000057ab9 */ /* 0x000fc80000000800 */
[----:B------:R-:W3:Y:S01]  /*11ac0*/  @P0 LDG.E R2, desc[UR38][R2.64] ;  /* 0x0000002602020981 */ /* 0x000ee2000c1e1900 */
[----:B------:R-:W-:Y:S01]  /*11ad0*/  UISETP.NE.AND UP1, UPT, UR5, 0x1, UPT ;  /* 0x000000010500788c */ /* 0x000fe2000bf25270 */
[----:B--2---:R-:W-:Y:S01]  /*11ae0*/  VIADD R13, R12, 0xffffff80 ;  /* 0xffffff800c0d7836 */ /* 0x004fe20000000000 */
[----:B------:R-:W-:Y:S01]  /*11af0*/  MOV R14, 0x400 ;  /* 0x00000400000e7802 */ /* 0x000fe20000000f00 */
[----:B------:R-:W2:Y:S01]  /*11b00*/  S2R R15, SR_CgaCtaId ;  /* 0x00000000000f7919 */ /* 0x000ea20000008800 */
[----:B----4-:R-:W-:Y:S02]  /*11b10*/  SHF.L.U32 R0, R0, 0xd, RZ ;  /* 0x0000000d00007819 */ /* 0x010fe400000006ff */
[----:B--2---:R-:W-:Y:S02]  /*11b20*/  LEA R15, R15, R14, 0x18 ;  /* 0x0000000e0f0f7211 */ /* 0x004fe400078ec0ff */
[----:B---3--:R-:W-:Y:S02]  /*11b30*/  @P0 R2UR UR4, R2 ;  /* 0x00000000020402ca */ /* 0x008fe400000e0000 */
[----:B------:R-:W-:-:S04]  /*11b40*/  SHF.R.S32.HI R2, RZ, 0x1f, R13 ;  /* 0x0000001fff027819 */ /* 0x000fc8000001140d */
[----:B------:R-:W-:-:S07]  /*11b50*/  LEA.HI R3, R2, R13, RZ, 0x7 ;  /* 0x0000000d02037211 */ /* 0x000fce00078f38ff */
[----:B------:R-:W-:-:S03]  /*11b60*/  @UP0 ULEA UR6, UR37, UR4, 0x7 ;  /* 0x0000000425060291 */ /* 0x000fc6000f8e383f */
[----:B------:R-:W-:Y:S01]  /*11b70*/  @UP1 ULDC UR4, c[0x0][0x854] ;  /* 0x0002150000041ab9 */ /* 0x000fe20000000800 */
[----:B------:R-:W-:Y:S02]  /*11b80*/  @UP0 USHF.R.S32.HI UR7, URZ, 0x1f, UR6 ;  /* 0x0000001f3f070899 */ /* 0x000fe40008011406 */
[----:B------:R-:W-:Y:S02]  /*11b90*/  UIMAD.WIDE.U32 UR4, UR8, UR4, URZ ;  /* 0x00000004080472a5 */ /* 0x000fe4000f8e003f */
[----:B------:R-:W-:-:S03]  /*11ba0*/  @UP0 ULEA.HI UR7, UR7, UR6, URZ, 0x7 ;  /* 0x0000000607070291 */ /* 0x000fc6000f8f383f */
[----:B------:R-:W-:Y:S01]  /*11bb0*/  UMOV UR6, UR8 ;  /* 0x0000000800067c82 */ /* 0x000fe20008000000 */
[----:B------:R-:W-:Y:S01]  /*11bc0*/  @UP1 ULDC UR8, c[0x0][0x858] ;  /* 0x0002160000081ab9 */ /* 0x000fe20000000800 */
[----:B------:R-:W-:Y:S02]  /*11bd0*/  @UP0 USHF.L.U32 UR7, UR7, 0x6, URZ ;  /* 0x0000000607070899 */ /* 0x000fe4000800063f */
[----:B------:R-:W-:Y:S02]  /*11be0*/  @UP1 USHF.R.U32.HI UR6, URZ, UR8, UR5 ;  /* 0x000000083f061299 */ /* 0x000fe40008011605 */
[----:B------:R-:W-:Y:S02]  /*11bf0*/  @UP0 ULOP3.LUT UR4, UR7, 0xffffe000, URZ, 0xc0, !UPT ;  /* 0xffffe00007040892 */ /* 0x000fe4000f8ec03f */
[----:B------:R-:W-:Y:S02]  /*11c00*/  USHF.R.S32.HI UR7, URZ, 0x1f, UR6 ;  /* 0x0000001f3f077899 */ /* 0x000fe40008011406 */
[----:B------:R-:W-:Y:S01]  /*11c10*/  @UP0 USHF.R.S32.HI UR5, URZ, 0x1f, UR4 ;  /* 0x0000001f3f050899 */ /* 0x000fe20008011404 */
[----:B------:R-:W-:-:S02]  /*11c20*/  ULDC.64 UR8, c[0x0][0x820] ;  /* 0x0002080000087ab9 */ /* 0x000fc40000000a00 */
[----:B------:R-:W-:Y:S01]  /*11c30*/  @!UP0 UMOV UR4, URZ ;  /* 0x0000003f00048c82 */ /* 0x000fe20008000000 */
[----:B-----5:R-:W-:Y:S01]  /*11c40*/  IMAD R2, R8, UR7, RZ ;  /* 0x0000000708027c24 */ /* 0x020fe2000f8e02ff */
[----:B------:R-:W-:Y:S01]  /*11c50*/  IADD3 R4, P0, R0, UR4, RZ ;  /* 0x0000000400047c10 */ /* 0x000fe2000ff1e0ff */
[----:B-1----:R-:W-:Y:S01]  /*11c60*/  IMAD R6, R10, UR7, RZ ;  /* 0x000000070a067c24 */ /* 0x002fe2000f8e02ff */
[----:B------:R-:W-:Y:S01]  /*11c70*/  @!UP0 UMOV UR5, URZ ;  /* 0x0000003f00058c82 */ /* 0x000fe20008000000 */
[----:B------:R-:W-:Y:S01]  /*11c80*/  IMAD R9, R9, UR6, R2 ;  /* 0x0000000609097c24 */ /* 0x000fe2000f8e0202 */
[C---:B------:R-:W-:Y:S01]  /*11c90*/  LOP3.LUT R2, R3.reuse, 0xfffff80, RZ, 0xc0, !PT ;  /* 0x0fffff8003027812 */ /* 0x040fe200078ec0ff */
[----:B------:R-:W-:Y:S01]  /*11ca0*/  IMAD.SHL.U32 R3, R3, 0x20, RZ ;  /* 0x0000002003037824 */ /* 0x000fe200078e00ff */
[----:B------:R-:W-:Y:S01]  /*11cb0*/  LEA.HI.X.SX32 R5, R0, UR5, 0x1, P0 ;  /* 0x0000000500057c11 */ /* 0x000fe200080f0eff */
[----:B------:R-:W-:Y:S02]  /*11cc0*/  USHF.R.S32.HI UR4, URZ, 0x1f, UR37 ;  /* 0x0000001f3f047899 */ /* 0x000fe40008011425 */
[----:B------:R-:W-:Y:S01]  /*11cd0*/  IMAD.IADD R0, R13, 0x1, -R2 ;  /* 0x000000010d007824 */ /* 0x000fe200078e0a02 */
[----:B------:R-:W-:Y:S01]  /*11ce0*/  LOP3.LUT R7, R3, 0x3ffff000, RZ, 0xc0, !PT ;  /* 0x3ffff00003077812 */ /* 0x000fe200078ec0ff */
[----:B------:R-:W-:Y:S01]  /*11cf0*/  IMAD.WIDE.U32 R2, R8, UR6, R4 ;  /* 0x0000000608027c25 */ /* 0x000fe2000f8e0004 */
[----:B------:R-:W-:-:S02]  /*11d00*/  USEL UR4, UR4, URZ, !UP0 ;  /* 0x0000003f04047287 */ /* 0x000fc4000c000000 */
[----:B------:R-:W-:Y:S01]  /*11d10*/  LEA R0, R0, R7, 0x2 ;  /* 0x0000000700007211 */ /* 0x000fe200078e10ff */
[----:B------:R-:W-:Y:S01]  /*11d20*/  IMAD R7, R11, UR6, R6 ;  /* 0x000000060b077c24 */ /* 0x000fe2000f8e0206 */
[----:B------:R-:W-:Y:S01]  /*11d30*/  UIMAD UR5, UR4, UR8, URZ ;  /* 0x00000008040572a4 */ /* 0x000fe2000f8e023f */
[----:B------:R-:W-:Y:S01]  /*11d40*/  IMAD.WIDE.U32 R4, R10, UR6, R4 ;  /* 0x000000060a047c25 */ /* 0x000fe2000f8e0004 */
[----:B------:R-:W-:Y:S01]  /*11d50*/  USEL UR6, UR37, URZ, !UP0 ;  /* 0x0000003f25067287 */ /* 0x000fe2000c000000 */
[----:B------:R-:W-:Y:S01]  /*11d60*/  LEA R0, R0, R15, 0x2 ;  /* 0x0000000f00007211 */ /* 0x000fe200078e10ff */
[----:B------:R-:W-:Y:S01]  /*11d70*/  UIMAD UR4, UR4, UR10, URZ ;  /* 0x0000000a040472a4 */ /* 0x000fe2000f8e023f */
[----:B------:R-:W-:Y:S01]  /*11d80*/  IMAD.IADD R3, R3, 0x1, R9 ;  /* 0x0000000103037824 */ /* 0x000fe200078e0209 */
[----:B------:R-:W-:Y:S01]  /*11d90*/  IADD3 R5, R5, R7, RZ ;  /* 0x0000000705057210 */ /* 0x000fe20007ffe0ff */
[----:B------:R-:W-:Y:S01]  /*11da0*/  IMAD.U32 R7, RZ, RZ, UR10 ;  /* 0x0000000aff077e24 */ /* 0x000fe2000f8e00ff */
[----:B------:R-:W-:Y:S01]  /*11db0*/  UIMAD UR5, UR6, UR9, UR5 ;  /* 0x00000009060572a4 */ /* 0x000fe2000f8e0205 */
[----:B------:R-:W-:Y:S01]  /*11dc0*/  IMAD.U32 R9, RZ, RZ, UR8 ;  /* 0x00000008ff097e24 */ /* 0x000fe2000f8e00ff */
[----:B------:R-:W-:-:S02]  /*11dd0*/  UIMAD UR4, UR6, UR11, UR4 ;  /* 0x0000000b060472a4 */ /* 0x000fc4000f8e0204 */
[----:B------:R-:W-:-:S04]  /*11de0*/  IMAD.WIDE.U32 R4, R7, UR6, R4 ;  /* 0x0000000607047c25 */ /* 0x000fc8000f8e0004 */
[----:B------:R-:W-:Y:S01]  /*11df0*/  IMAD.WIDE.U32 R2, R9, UR6, R2 ;  /* 0x0000000609027c25 */ /* 0x000fe2000f8e0002 */
[----:B------:R-:W-:-:S03]  /*11e00*/  IADD3 R6, R5, UR4, RZ ;  /* 0x0000000405067c10 */ /* 0x000fc6000fffe0ff */
[----:B------:R-:W-:Y:S01]  /*11e10*/  VIADD R7, R3, UR5 ;  /* 0x0000000503077c36 */ /* 0x000fe20008000000 */
[----:B------:R-:W-:Y:S05]  /*11e20*/  WARPSYNC.ALL ;  /* 0x0000000000007948 */ /* 0x000fea0003800000 */
        /* <DEDUP_REMOVED lines=32> */
.L_x_2124:
[----:B------:R-:W-:Y:S01]  /*12030*/  @P0 ELECT P1, URZ, PT ;  /* 0x00000000003f082f */ /* 0x000fe20003820000 */
[----:B------:R1:W-:-:S12]  /*12040*/  UBLKRED.G.S.ADD.F32.RN [UR4], [UR6], UR7, desc[UR8] ;  /* 0x00000804060073bb */ /* 0x0003d800080a1407 */
[----:B------:R-:W-:Y:S02]  /*12050*/  @P1 PLOP3.LUT P0, PT, P1, PT, PT, 0x8, 0x0 ;  /* 0x000000000000181c */ /* 0x000fe40000f0e170 */
[----:B------:R-:W-:-:S11]  /*12060*/  PLOP3.LUT P1, PT, PT, PT, PT, 0x8, 0x0 ;  /* 0x000000000000781c */ /* 0x000fd60003f2e170 */
[----:B-1----:R-:W-:Y:S05]  /*12070*/  @P0 BRA.U.ANY `(.L_x_2124) ;  /* 0xfffffffd00ec0947 */ /* 0x002fea000393ffff */
[----:B------:R0:W-:Y:S01]  /*12080*/  UTMACMDFLUSH ;  /* 0x00000000000079b7 */ /* 0x0001e20000000000 */
[----:B------:R-:W-:-:S04]  /*12090*/  DEPBAR.LE SB0, 0x0 ;  /* 0x000080000000791a */ /* 0x000fc80000000000 */
.L_x_2123:
[----:B------:R-:W-:Y:S05]  /*120a0*/  BSYNC B0 ;  /* 0x0000000000007941 */ /* 0x000fea0003800000 */
.L_x_2122:
        /* <DEDUP_REMOVED lines=25> */
.L_x_2125:
[----:B------:R-:W-:Y:S01]  /*12240*/  @P0 ELECT P1, URZ, PT ;  /* 0x00000000003f082f */ /* 0x000fe20003820000 */
[----:B------:R2:W-:-:S12]  /*12250*/  UBLKRED.G.S.ADD.F32.RN [UR4], [UR6], UR7, desc[UR8] ;  /* 0x00000804060073bb */ /* 0x0005d800080a1407 */
[----:B------:R-:W-:Y:S02]  /*12260*/  @P1 PLOP3.LUT P0, PT, P1, PT, PT, 0x8, 0x0 ;  /* 0x000000000000181c */ /* 0x000fe40000f0e170 */
[----:B------:R-:W-:-:S11]  /*12270*/  PLOP3.LUT P1, PT, PT, PT, PT, 0x8, 0x0 ;  /* 0x000000000000781c */ /* 0x000fd60003f2e170 */
[----:B--2---:R-:W-:Y:S05]  /*12280*/  @P0 BRA.U.ANY `(.L_x_2125) ;  /* 0xfffffffd00ec0947 */ /* 0x004fea000393ffff */
[----:B------:R0:W-:Y:S01]  /*12290*/  UTMACMDFLUSH ;  /* 0x00000000000079b7 */ /* 0x0001e20000000000 */
[----:B------:R-:W-:-:S04]  /*122a0*/  DEPBAR.LE SB0, 0x0 ;  /* 0x000080000000791a */ /* 0x000fc80000000000 */
[----:B------:R-:W-:Y:S05]  /*122b0*/  BRA `(.L_x_2072) ;  /* 0x0000003400c47947 */ /* 0x000fea0003800000 */
.L_x_2067:
        /* <DEDUP_REMOVED lines=21> */
.L_x_2127:
        /* <DEDUP_REMOVED lines=13> */
.L_x_2129:
[----:B------:R-:W-:-:S05]  /*124e0*/  ULDC UR4, c[0x0][0x8c4] ;  /* 0x0002310000047ab9 */ /* 0x000fca0000000800 */
.L_x_2128:
        /* <DEDUP_REMOVED lines=44> */
.L_x_2130:
        /* <DEDUP_REMOVED lines=13> */
.L_x_2131:
        /* <DEDUP_REMOVED lines=12> */
.L_x_2132:
        /* <DEDUP_REMOVED lines=22> */
.L_x_2133:
[----:B------:R-:W-:-:S13]  /*12aa0*/  ISETP.GT.AND P0, PT, R2, UR7, PT ;  /* 0x0000000702007c0c */ /* 0x000fda000bf04270 */
[----:B------:R-:W-:Y:S05]  /*12ab0*/  @!P0 BRA `(.L_x_2072) ;  /* 0x0000002c00c48947 */ /* 0x000fea0003800000 */
[----:B------:R-:W-:Y:S01]  /*12ac0*/  ULDC.64 UR14, c[0x0][0x2d8] ;  /* 0x0000b600000e7ab9 */ /* 0x000fe20000000a00 */
[----:B------:R-:W-:Y:S01]  /*12ad0*/  VIADD R0, R2, -UR7 ;  /* 0x8000000702007c36 */ /* 0x000fe20008000000 */
[----:B------:R-:W-:Y:S02]  /*12ae0*/  UIMAD UR11, UR11, UR14, URZ ;  /* 0x0000000e0b0b72a4 */ /* 0x000fe4000f8e023f */
[----:B------:R-:W-:Y:S02]  /*12af0*/  USHF.R.S32.HI UR6, URZ, 0x1f, UR12 ;  /* 0x0000001f3f067899 */ /* 0x000fe4000801140c */
[----:B------:R-:W-:Y:S01]  /*12b00*/  UIMAD.WIDE.U32 UR8, UR16, UR14, URZ ;  /* 0x0000000e100872a5 */ /* 0x000fe2000f8e003f */
        /* <DEDUP_REMOVED lines=33> */
.L_x_2136:
[----:B------:R-:W-:Y:S05]  /*12d20*/  BSYNC B0 ;  /* 0x0000000000007941 */ /* 0x000fea0003800000 */
.L_x_2135:
        /* <DEDUP_REMOVED lines=19> */
.L_x_2138:
[----:B------:R-:W-:Y:S05]  /*12e60*/  BSYNC B0 ;  /* 0x0000000000007941 */ /* 0x000fea0003800000 */
.L_x_2137:
[----:B------:R-:W-:Y:S06]  /*12e70*/  BAR.ARV 0xa, 0xa0 ;  /* 0x0282800000007b1d */ /* 0x000fec0000002000 */
[----:B------:R-:W-:Y:S04]  /*12e80*/  BSSY B0, `(.L_x_2139) ;  /* 0x0000003000007945 */ /* 0x000fe80003800000 */
[----:B------:R-:W-:Y:S05]  /*12e90*/  @!P0 BRA `(.L_x_2140) ;  /* 0x0000000000048947 */ /* 0x000fea0003800000 */
[----:B------:R-:W-:-:S04]  /*12ea0*/  DEPBAR.LE SB0, 0x0 ;  /* 0x000080000000791a */ /* 0x000fc80000000000 */
.L_x_2140:
[----:B------:R-:W-:Y:S05]  /*12eb0*/  BSYNC B0 ;  /* 0x0000000000007941 */ /* 0x000fea0003800000 */
.L_x_2139:
[----:B------:R-:W-:Y:S06]  /*12ec0*/  BAR.ARV 0xb, 0xa0 ;  /* 0x02c2800000007b1d */ /* 0x000fec0000002000 */
[----:B------:R-:W-:Y:S01]  /*12ed0*/  UIADD3 UR15, UR7, 0x1, URZ ;  /* 0x00000001070f7890 */ /* 0x000fe2000fffe03f */
[----:B------:R-:W-:Y:S11]  /*12ee0*/  BRA `(.L_x_2141) ;  /* 0x0000000000047947 */ /* 0x000ff60003800000 */
.L_x_2134:
[----:B------:R-:W-:-:S05]  /*12ef0*/  UMOV UR15, UR7 ;  /* 0x00000007000f7c82 */ /* 0x000fca0008000000 */
.L_x_2141:
        /* <DEDUP_REMOVED lines=21> */
.L_x_2154:
        /* <DEDUP_REMOVED lines=20> */
.L_x_2143:
[----:B------:R-:W-:Y:S05]  /*13190*/  BSYNC B0 ;  /* 0x0000000000007941 */ /* 0x000fea0003800000 */
.L_x_2142:
        /* <DEDUP_REMOVED lines=13> */
.L_x_2145:
[----:B------:R-:W-:Y:S05]  /*13270*/  BSYNC B0 ;  /* 0x0000000000007941 */ /* 0x000fea0003800000 */
.L_x_2144:
[----:B------:R-:W-:Y:S06]  /*13280*/  BAR.ARV 0xa, 0xa0 ;  /* 0x0282800000007b1d */ /* 0x000fec0000002000 */
[----:B------:R-:W-:Y:S04]  /*13290*/  BSSY B0, `(.L_x_2146) ;  /* 0x0000003000007945 */ /* 0x000fe80003800000 */
[----:B------:R-:W-:Y:S05]  /*132a0*/  @!P0 BRA `(.L_x_2147) ;  /* 0x0000000000048947 */ /* 0x000fea0003800000 */
[----:B------:R-:W-:-:S04]  /*132b0*/  DEPBAR.LE SB0, 0x0 ;  /* 0x000080000000791a */ /* 0x000fc80000000000 */
.L_x_2147:
[----:B------:R-:W-:Y:S05]  /*132c0*/  BSYNC B0 ;  /* 0x0000000000007941 */ /* 0x000fea0003800000 */
.L_x_2146:
        /* <DEDUP_REMOVED lines=13> */
.L_x_2149:
[----:B------:R-:W-:Y:S05]  /*133a0*/  BSYNC B0 ;  /* 0x0000000000007941 */ /* 0x000fea0003800000 */
.L_x_2148:
        /* <DEDUP_REMOVED lines=13> */
.L_x_2151:
[----:B------:R-:W-:Y:S05]  /*13480*/  BSYNC B0 ;  /* 0x0000000000007941 */ /* 0x000fea0003800000 */
.L_x_2150:
[----:B------:R-:W-:Y:S01]  /*13490*/  UIADD3 UR15, UR15, 0x2, URZ ;  /* 0x000000020f0f7890 */ /* 0x000fe2000fffe03f */
[----:B------:R-:W-:Y:S06]  /*134a0*/  BAR.ARV 0xa, 0xa0 ;  /* 0x0282800000007b1d */ /* 0x000fec0000002000 */
[----:B------:R-:W-:Y:S01]  /*134b0*/  BSSY B0, `(.L_x_2152) ;  /* 0x0000004000007945 */ /* 0x000fe20003800000 */
[----:B------:R-:W-:-:S03]  /*134c0*/  ISETP.LE.AND P1, PT, R2, UR15, PT ;  /* 0x0000000f02007c0c */ /* 0x000fc6000bf23270 */
[----:B------:R-:W-:Y:S10]  /*134d0*/  @!P0 BRA `(.L_x_2153) ;  /* 0x0000000000048947 */ /* 0x000ff40003800000 */
[----:B------:R-:W-:-:S04]  /*134e0*/  DEPBAR.LE SB0, 0x0 ;  /* 0x000080000000791a */ /* 0x000fc80000000000 */
.L_x_2153:
[----:B------:R-:W-:Y:S05]  /*134f0*/  BSYNC B0 ;  /* 0x0000000000007941 */ /* 0x000fea0003800000 */
.L_x_2152:
[----:B------:R-:W-:Y:S06]  /*13500*/  BAR.ARV 0xb, 0xa0 ;  /* 0x02c2800000007b1d */ /* 0x000fec0000002000 */
[----:B------:R-:W-:Y:S02]  /*13510*/  UIADD3 UR19, UR19, 0x4000, URZ ;  /* 0x0000400013137890 */ /* 0x000fe4000fffe03f */
[----:B------:R-:W-:Y:S01]  /*13520*/  UIADD3 UR6, UR6, 0x4000, URZ ;  /* 0x0000400006067890 */ /* 0x000fe2000fffe03f */
[----:B------:R-:W-:Y:S11]  /*13530*/  @!P1 BRA `(.L_x_2154) ;  /* 0xfffffff800c49947 */ /* 0x000ff6000383ffff */
[----:B------:R-:W-:Y:S05]  /*13540*/  BRA `(.L_x_2072) ;  /* 0x0000002400207947 */ /* 0x000fea0003800000 */
.L_x_2126:
        /* <DEDUP_REMOVED lines=14> */
.L_x_2155:
        /* <DEDUP_REMOVED lines=14> */
.L_x_2157:
[----:B------:R-:W-:-:S05]  /*13710*/  ULDC UR4, c[0x0][0x8c4] ;  /* 0x0002310000047ab9 */ /* 0x000fca0000000800 */
.L_x_2156:
        /* <DEDUP_REMOVED lines=59> */
.L_x_2159:
        /* <DEDUP_REMOVED lines=13> */
.L_x_2160:
        /* <DEDUP_REMOVED lines=8> */
.L_x_2161:
        /* <DEDUP_REMOVED lines=21> */
.L_x_2162:
        /* <DEDUP_REMOVED lines=50> */
.L_x_2192:
        /* <DEDUP_REMOVED lines=15> */
.L_x_2165:
        /* <DEDUP_REMOVED lines=77> */
.L_x_2176:
[----:B-123--:R-:W-:-:S04]  /*14650*/  SHF.L.U32 R18, R10, 0x1f, RZ ;  /* 0x0000001f0a127819 */ /* 0x00efc800000006ff */
[----:B------:R-:W2:Y:S02]  /*14660*/  SYNCS.PHASECHK.TRANS64.TRYWAIT P1, [R15+URZ+0x30c40], R18 ;  /* 0x030c40120f0075a7 */ /* 0x000ea4000802017f */
[----:B--2---:R-:W-:Y:S05]  /*14670*/  @!P1 BRA `(.L_x_2168) ;  /* 0x00000014009c9947 */ /* 0x004fea0003800000 */
.L_x_2193:
        /* <DEDUP_REMOVED lines=8> */
.L_x_2169:
        /* <DEDUP_REMOVED lines=30> */
.L_x_2194:
        /* <DEDUP_REMOVED lines=8> */
.L_x_2171:
        /* <DEDUP_REMOVED lines=30> */
.L_x_2195:
        /* <DEDUP_REMOVED lines=8> */
.L_x_2173:
        /* <DEDUP_REMOVED lines=24> */
.L_x_2197:
        /* <DEDUP_REMOVED lines=8> */
.L_x_2175:
        /* <DEDUP_REMOVED lines=30> */
.L_x_2167:
[----:B------:R-:W4:Y:S02]  /*14fa0*/  LDL.LU R4, [R1+0x4] ;  /* 0x0000040001047983 */ /* 0x000f240000300800 */
[----:B----4-:R-:W-:Y:S02]  /*14fb0*/  ISETP.NE.AND P1, PT, R4, RZ, PT ;  /* 0x000000ff0400720c */ /* 0x010fe40003f25270 */
[----:B------:R4:W5:Y:S11]  /*14fc0*/  LDL R4, [R1] ;  /* 0x0000000001047983 */ /* 0x0009760000100800 */
[----:B----4-:R-:W-:Y:S05]  /*14fd0*/  @!P1 BRA `(.L_x_2166) ;  /* 0x0000000400249947 */ /* 0x010fea0003800000 */
[----:B------:R-:W-:-:S04]  /*14fe0*/  SHF.L.U32 R12, R10, 0x1f, RZ ;  /* 0x0000001f0a0c7819 */ /* 0x000fc800000006ff */
[----:B------:R-:W4:Y:S02]  /*14ff0*/  SYNCS.PHASECHK.TRANS64.TRYWAIT P1, [R15+URZ+0x30c40], R12 ;  /* 0x030c400c0f0075a7 */ /* 0x000f24000802017f */
[----:B----4-:R-:W-:Y:S05]  /*15000*/  @!P1 BRA `(.L_x_2177) ;  /* 0x0000000c008c9947 */ /* 0x010fea0003800000 */
.L_x_2198:
        /* <DEDUP_REMOVED lines=8> */
.L_x_2178:
        /* <DEDUP_REMOVED lines=27> */
.L_x_2199:
        /* <DEDUP_REMOVED lines=8> */
.L_x_2180:
        /* <DEDUP_REMOVED lines=27> */
.L_x_2166:
[----:B------:R-:W1:Y:S01]  /*15470*/  S2R R0, SR_TID.X ;  /* 0x0000000000007919 */ /* 0x000e620000002100 */
[----:B------:R-:W-:Y:S02]  /*15480*/  LEA R3, R16, R15, 0x3 ;  /* 0x0000000f10037211 */ /* 0x000fe400078e18ff */
[----:B-1----:R-:W-:Y:S02]  /*15490*/  LOP3.LUT R2, R0, 0x7f, RZ, 0xc0, !PT ;  /* 0x0000007f00027812 */ /* 0x002fe400078ec0ff */
[----:B------:R-:W-:Y:S02]  /*154a0*/  SHF.L.U32 R0, R10, 0x1f, RZ ;  /* 0x0000001f0a007819 */ /* 0x000fe400000006ff */
[----:B------:R-:W-:Y:S02]  /*154b0*/  ISETP.NE.AND P1, PT, R2, RZ, PT ;  /* 0x000000ff0200720c */ /* 0x000fe40003f25270 */
[----:B------:R-:W1:Y:S02]  /*154c0*/  SYNCS.PHASECHK.TRANS64.TRYWAIT P0, [R3+URZ+0x30c40], R0 ;  /* 0x030c4000030075a7 */ /* 0x000e64000800017f */
[----:B-1----:R-:W-:Y:S09]  /*154d0*/  @!P0 BRA `(.L_x_2181) ;  /* 0x0000000800808947 */ /* 0x002ff20003800000 */
.L_x_2200:
[----:B------:R-:W-:Y:S05]  /*154e0*/  @P1 BRA `(.L_x_2182) ;  /* 0x0000000000181947 */ /* 0x000fea0003800000 */
[----:B------:R-:W1:Y:S01]  /*154f0*/  S2R R2, SR_TID.X ;  /* 0x0000000000027919 */ /* 0x000e620000002100 */
[----:B------:R-:W-:-:S04]  /*15500*/  IMAD.MOV.U32 R0, RZ, RZ, 0x4200 ;  /* 0x00004200ff007424 */ /* 0x000fc800078e00ff */
[----:B------:R1:W-:Y:S02]  /*15510*/  SYNCS.ARRIVE.TRANS64 RZ, [R3+URZ+0x30c30], R0 ;  /* 0x030c300003ff79a7 */ /* 0x0003e4000800003f */
[----:B-1----:R-:W-:-:S13]  /*15520*/  LOP3.LUT P0, RZ, R2, 0x1f, RZ, 0xc0, !PT ;  /* 0x0000001f02ff7812 */ /* 0x002fda000780c0ff */
[----:B------:R-:W-:Y:S05]  /*15530*/  @!P0 BRA `(.L_x_2182) ;  /* 0x0000000000048947 */ /* 0x000fea0003800000 */
[----:B------:R-:W-:Y:S01]  /*15540*/  BPT.TRAP 0x1 ;  /* 0x000000040000795c */ /* 0x000fe20000300000 */
.L_x_2182:
        /* <DEDUP_REMOVED lines=34> */
.L_x_2163:
[----:B------:R-:W-:Y:S05]  /*15770*/  BSYNC B0 ;  /* 0x0000000000007941 */ /* 0x000fea0003800000 */
.L_x_2158:
[----:B------:R-:W-:-:S03]  /*15780*/  UMOV UR8, 0xffffffff ;  /* 0xffffffff00087882 */ /* 0x000fc60000000000 */
[----:B------:R-:W-:Y:S05]  /*15790*/  BRA.DIV UR8, `(.L_x_2183) ;  /* 0x0000000608e47947 */ /* 0x000fea000b800000 */
[----:B------:R-:W-:-:S13]  /*157a0*/  ELECT P6, URZ, PT ;  /* 0x00000000003f782f */ /* 0x000fda00038c0000 */
.L_x_2203:
[----:B------:R-:W-:Y:S05]  /*157b0*/  @!P6 BRA `(.L_x_2072) ;  /* 0x000000000084e947 */ /* 0x000fea0003800000 */
[----:B------:R-:W-:-:S06]  /*157c0*/  ULOP3.LUT UR8, UR36, 0x2, URZ, 0xfc, !UPT ;  /* 0x0000000224087892 */ /* 0x000fcc000f8efc3f */
[----:B------:R-:W-:-:S04]  /*157d0*/  MOV R2, UR8 ;  /* 0x0000000800027c02 */ /* 0x000fc80008000f00 */
[----:B------:R-:W-:-:S13]  /*157e0*/  ISETP.NE.AND P2, PT, R2, 0x3, PT ;  /* 0x000000030200780c */ /* 0x000fda0003f45270 */
[----:B------:R-:W-:Y:S05]  /*157f0*/  @!P2 BRA `(.L_x_2184) ;  /* 0x000000000004a947 */ /* 0x000fea0003800000 */
[----:B---3--:R-:W-:Y:S01]  /*15800*/  BPT.TRAP 0x1 ;  /* 0x000000040000795c */ /* 0x008fe20000300000 */
.L_x_2184:
        /* <DEDUP_REMOVED lines=15> */
.L_x_2204:
[----:B------:R-:W2:Y:S02]  /*15900*/  SYNCS.PHASECHK.TRANS64.TRYWAIT P0, [R3+URZ], R2 ;  /* 0x00000002030075a7 */ /* 0x000ea4000800017f */
[----:B--2---:R-:W-:Y:S05]  /*15910*/  @!P0 BRA `(.L_x_2186) ;  /* 0x0000000400b88947 */ /* 0x004fea0003800000 */
.L_x_2205:
[----:B------:R-:W-:Y:S05]  /*15920*/  @!P2 BRA `(.L_x_2187) ;  /* 0x000000000004a947 */ /* 0x000fea0003800000 */
[----:B---3--:R-:W-:Y:S01]  /*15930*/  BPT.TRAP 0x1 ;  /* 0x000000040000795c */ /* 0x008fe20000300000 */
.L_x_2187:
[----:B--2---:R-:W-:-:S05]  /*15940*/  VIADD R3, R8, 0x30c40 ;  /* 0x00030c4008037836 */ /* 0x004fca0000000000 */
[----:B------:R-:W-:-:S04]  /*15950*/  LEA R5, R0, R3, 0x3 ;  /* 0x0000000300057211 */ /* 0x000fc800078e18ff */
[----:B------:R-:W2:Y:S02]  /*15960*/  SYNCS.PHASECHK.TRANS64.TRYWAIT P0, [R5+URZ], R4 ;  /* 0x00000004050075a7 */ /* 0x000ea4000800017f */
[----:B--2---:R-:W-:Y:S05]  /*15970*/  @!P0 BRA `(.L_x_2188) ;  /* 0x0000000400b48947 */ /* 0x004fea0003800000 */
.L_x_2206:
[----:B------:R-:W-:-:S07]  /*15980*/  IMAD R3, R6, 0x8, R3 ;  /* 0x0000000806037824 */ /* 0x000fce00078e0203 */
.L_x_2189:
[----:B----4-:R4:W1:Y:S02]  /*15990*/  SYNCS.PHASECHK.TRANS64.TRYWAIT P0, [R3+URZ], R2 ;  /* 0x00000002030075a7 */ /* 0x010864000800017f */
[----:B-1----:R-:W-:Y:S05]  /*159a0*/  @!P0 NANOSLEEP.SYNCS 0x989680 ;  /* 0x009896800000895d */ /* 0x002fea0003900000 */
[----:B------:R-:W1:Y:S02]  /*159b0*/  @!P0 SYNCS.PHASECHK.TRANS64 P0, [R3+URZ], R2 ;  /* 0x00000002030085a7 */ /* 0x000e64000800007f */
[----:B-1----:R-:W-:Y:S05]  /*159c0*/  @!P0 BRA `(.L_x_2189) ;  /* 0xfffffffc00f08947 */ /* 0x002fea000383ffff */
.L_x_2072:
[----:B---3--:R-:W-:Y:S05]  /*159d0*/  BSYNC B6 ;  /* 0x0000000000067941 */ /* 0x008fea0003800000 */
.L_x_2066:
[----:B------:R-:W-:Y:S05]  /*159e0*/  EXIT ;  /* 0x000000000000794d */ /* 0x000fea0003800000 */
.L_x_2083:
[----:B------:R-:W-:Y:S01]  /*159f0*/  MOV R13, R18 ;  /* 0x00000012000d7202 */ /* 0x000fe20000000f00 */
[----:B------:R-:W-:Y:S01]  /*15a00*/  IMAD.MOV.U32 R12, RZ, RZ, RZ ;  /* 0x000000ffff0c7224 */ /* 0x000fe200078e00ff */
[----:B------:R-:W-:Y:S01]  /*15a10*/  MOV R11, 0x1f ;  /* 0x0000001f000b7802 */ /* 0x000fe20000000f00 */
[----:B------:R-:W-:-:S07]  /*15a20*/  IMAD.MOV.U32 R15, RZ, RZ, -0x1 ;  /* 0xffffffffff0f7424 */ /* 0x000fce00078e00ff */
[----:B------:R-:W-:Y:S05]  /*15a30*/  WARPSYNC.COLLECTIVE R15, `(.L_x_2190) ;  /* 0x000000000f087348 */ /* 0x000fea0003c00000 */
[----:B------:R1:W2:Y:S02]  /*15a40*/  SHFL.IDX P6, R14, R13, R12, R11 ;  /* 0x0000000c0d0e7389 */ /* 0x0002a400000c000b */
[----:B-12---:R-:W-:Y:S01]  /*15a50*/  ENDCOLLECTIVE ;  /* 0x000000000000791b */ /* 0x006fe20003800000 */
.L_x_2190:
[----:B------:R-:W-:Y:S05]  /*15a60*/  BRA `(.L_x_2191) ;  /* 0xfffffeb8006c7947 */ /* 0x000fea000383ffff */
.L_x_2085:
[----:B--2---:R2:W3:Y:S02]  /*15a70*/  SYNCS.PHASECHK.TRANS64.TRYWAIT P0, [R16+URZ+0x30c00], R11 ;  /* 0x030c000b100075a7 */ /* 0x0044e4000800017f */
[----:B---3--:R-:W-:Y:S05]  /*15a80*/  @!P0 NANOSLEEP.SYNCS 0x989680 ;  /* 0x009896800000895d */ /* 0x008fea0003900000 */
[----:B------:R-:W3:Y:S02]  /*15a90*/  @!P0 SYNCS.PHASECHK.TRANS64 P0, [R16+URZ+0x30c00], R11 ;  /* 0x030c000b100085a7 */ /* 0x000ee4000800007f */
[----:B---3--:R-:W-:Y:S05]  /*15aa0*/  @!P0 BRA `(.L_x_2085) ;  /* 0xfffffffc00f08947 */ /* 0x008fea000383ffff */
[----:B------:R-:W-:Y:S05]  /*15ab0*/  BRA `(.L_x_2084) ;  /* 0xfffffeb800b87947 */ /* 0x000fea000383ffff */
.L_x_2090:
[----:B--2---:R2:W3:Y:S02]  /*15ac0*/  SYNCS.PHASECHK.TRANS64.TRYWAIT P0, [R6+URZ+0x30c10], R23 ;  /* 0x030c1017060075a7 */ /* 0x0044e4000800017f */
[----:B---3--:R-:W-:Y:S05]  /*15ad0*/  @!P0 NANOSLEEP.SYNCS 0x989680 ;  /* 0x009896800000895d */ /* 0x008fea0003900000 */
[----:B------:R-:W3:Y:S02]  /*15ae0*/  @!P0 SYNCS.PHASECHK.TRANS64 P0, [R6+URZ+0x30c10], R23 ;  /* 0x030c1017060085a7 */ /* 0x000ee4000800007f */
[----:B---3--:R-:W-:Y:S05]  /*15af0*/  @!P0 BRA `(.L_x_2090) ;  /* 0xfffffffc00f08947 */ /* 0x008fea000383ffff */
[----:B------:R-:W-:Y:S05]  /*15b00*/  BRA `(.L_x_2089) ;  /* 0xfffffec4006c7947 */ /* 0x000fea000383ffff */
.L_x_2094:
[----:B------:R1:W1:Y:S02]  /*15b10*/  SYNCS.PHASECHK.TRANS64.TRYWAIT P0, [R6+URZ+0x30c30], R23 ;  /* 0x030c3017060075a7 */ /* 0x000264000800017f */
[----:B-1----:R-:W-:Y:S05]  /*15b20*/  @!P0 NANOSLEEP.SYNCS 0x989680 ;  /* 0x009896800000895d */ /* 0x002fea0003900000 */
[----:B------:R-:W1:Y:S02]  /*15b30*/  @!P0 SYNCS.PHASECHK.TRANS64 P0, [R6+URZ+0x30c30], R23 ;  /* 0x030c3017060085a7 */ /* 0x000e64000800007f */
[----:B-1----:R-:W-:Y:S05]  /*15b40*/  @!P0 BRA `(.L_x_2094) ;  /* 0xfffffffc00f08947 */ /* 0x002fea000383ffff */
[----:B------:R-:W-:Y:S05]  /*15b50*/  BRA `(.L_x_2093) ;  /* 0xfffffec800747947 */ /* 0x000fea000383ffff */
.L_x_2102:
[----:B--2---:R2:W3:Y:S02]  /*15b60*/  SYNCS.PHASECHK.TRANS64.TRYWAIT P1, [R6+URZ+0x30c10], R23 ;  /* 0x030c1017060075a7 */ /* 0x0044e4000802017f */
[----:B---3--:R-:W-:Y:S05]  /*15b70*/  @!P1 NANOSLEEP.SYNCS 0x989680 ;  /* 0x009896800000995d */ /* 0x008fea0003900000 */
[----:B------:R-:W3:Y:S02]  /*15b80*/  @!P1 SYNCS.PHASECHK.TRANS64 P1, [R6+URZ+0x30c10], R23 ;  /* 0x030c1017060095a7 */ /* 0x000ee4000802007f */
[----:B---3--:R-:W-:Y:S05]  /*15b90*/  @!P1 BRA `(.L_x_2102) ;  /* 0xfffffffc00f09947 */ /* 0x008fea000383ffff */
[----:B------:R-:W-:Y:S05]  /*15ba0*/  BRA `(.L_x_2101) ;  /* 0xffffff1c008c7947 */ /* 0x000fea000383ffff */
.L_x_2106:
[----:B------:R1:W1:Y:S02]  /*15bb0*/  SYNCS.PHASECHK.TRANS64.TRYWAIT P1, [R6+URZ+0x30c30], R23 ;  /* 0x030c3017060075a7 */ /* 0x000264000802017f */
[----:B-1----:R-:W-:Y:S05]  /*15bc0*/  @!P1 NANOSLEEP.SYNCS 0x989680 ;  /* 0x009896800000995d */ /* 0x002fea0003900000 */
[----:B------:R-:W1:Y:S02]  /*15bd0*/  @!P1 SYNCS.PHASECHK.TRANS64 P1, [R6+URZ+0x30c30], R23 ;  /* 0x030c3017060095a7 */ /* 0x000e64000802007f */
[----:B-1----:R-:W-:Y:S05]  /*15be0*/  @!P1 BRA `(.L_x_2106) ;  /* 0xfffffffc00f09947 */ /* 0x002fea000383ffff */
[----:B------:R-:W-:Y:S05]  /*15bf0*/  BRA `(.L_x_2105) ;  /* 0xffffff20008c7947 */ /* 0x000fea000383ffff */
.L_x_2114:
[----:B--2---:R2:W3:Y:S02]  /*15c00*/  SYNCS.PHASECHK.TRANS64.TRYWAIT P0, [R6+URZ+0x30c10], R23 ;  /* 0x030c1017060075a7 */ /* 0x0044e4000800017f */
[----:B---3--:R-:W-:Y:S05]  /*15c10*/  @!P0 NANOSLEEP.SYNCS 0x989680 ;  /* 0x009896800000895d */ /* 0x008fea0003900000 */
[----:B------:R-:W3:Y:S02]  /*15c20*/  @!P0 SYNCS.PHASECHK.TRANS64 P0, [R6+URZ+0x30c10], R23 ;  /* 0x030c1017060085a7 */ /* 0x000ee4000800007f */
[----:B---3--:R-:W-:Y:S05]  /*15c30*/  @!P0 BRA `(.L_x_2114) ;  /* 0xfffffffc00f08947 */ /* 0x008fea000383ffff */
[----:B------:R-:W-:Y:S05]  /*15c40*/  BRA `(.L_x_2113) ;  /* 0xffffff6800e47947 */ /* 0x000fea000383ffff */
.L_x_2118:
[----:B------:R1:W1:Y:S02]  /*15c50*/  SYNCS.PHASECHK.TRANS64.TRYWAIT P0, [R6+URZ+0x30c30], R23 ;  /* 0x030c3017060075a7 */ /* 0x000264000800017f */
[----:B-1----:R-:W-:Y:S05]  /*15c60*/  @!P0 NANOSLEEP.SYNCS 0x989680 ;  /* 0x009896800000895d */ /* 0x002fea0003900000 */
[----:B------:R-:W1:Y:S02]  /*15c70*/  @!P0 SYNCS.PHASECHK.TRANS64 P0, [R6+URZ+0x30c30], R23 ;  /* 0x030c3017060085a7 */ /* 0x000e64000800007f */
[----:B-1----:R-:W-:Y:S05]  /*15c80*/  @!P0 BRA `(.L_x_2118) ;  /* 0xfffffffc00f08947 */ /* 0x002fea000383ffff */
[----:B------:R-:W-:Y:S05]  /*15c90*/  BRA `(.L_x_2117) ;  /* 0xffffff6c00e47947 */ /* 0x000fea000383ffff */
.L_x_2164:
[----:B-1----:R1:W2:Y:S02]  /*15ca0*/  SYNCS.PHASECHK.TRANS64.TRYWAIT P0, [R15+URZ+0x30c20], R0 ;  /* 0x030c20000f0075a7 */ /* 0x0022a4000800017f */
[----:B--2---:R-:W-:Y:S05]  /*15cb0*/  @!P0 NANOSLEEP.SYNCS 0x989680 ;  /* 0x009896800000895d */ /* 0x004fea0003900000 */
[----:B------:R-:W2:Y:S02]  /*15cc0*/  @!P0 SYNCS.PHASECHK.TRANS64 P0, [R15+URZ+0x30c20], R0 ;  /* 0x030c20000f0085a7 */ /* 0x000ea4000800007f */
[----:B--2---:R-:W-:Y:S05]  /*15cd0*/  @!P0 BRA `(.L_x_2164) ;  /* 0xfffffffc00f08947 */ /* 0x004fea000383ffff */
[----:B------:R-:W-:Y:S05]  /*15ce0*/  BRA `(.L_x_2192) ;  /* 0xffffffe000e87947 */ /* 0x000fea000383ffff */
.L_x_2168:
[----:B--2---:R2:W3:Y:S02]  /*15cf0*/  SYNCS.PHASECHK.TRANS64.TRYWAIT P1, [R15+URZ+0x30c40], R18 ;  /* 0x030c40120f0075a7 */ /* 0x0044e4000802017f */
[----:B---3--:R-:W-:Y:S05]  /*15d00*/  @!P1 NANOSLEEP.SYNCS 0x989680 ;  /* 0x009896800000995d */ /* 0x008fea0003900000 */
[----:B------:R-:W3:Y:S02]  /*15d10*/  @!P1 SYNCS.PHASECHK.TRANS64 P1, [R15+URZ+0x30c40], R18 ;  /* 0x030c40120f0095a7 */ /* 0x000ee4000802007f */
[----:B---3--:R-:W-:Y:S05]  /*15d20*/  @!P1 BRA `(.L_x_2168) ;  /* 0xfffffffc00f09947 */ /* 0x008fea000383ffff */
[----:B------:R-:W-:Y:S05]  /*15d30*/  BRA `(.L_x_2193) ;  /* 0xffffffe800507947 */ /* 0x000fea000383ffff */
.L_x_2170:
[----:B-1----:R1:W3:Y:S02]  /*15d40*/  SYNCS.PHASECHK.TRANS64.TRYWAIT P1, [R15+URZ+0x30c28], R18 ;  /* 0x030c28120f0075a7 */ /* 0x0022e4000802017f */
[----:B---3--:R-:W-:Y:S05]  /*15d50*/  @!P1 NANOSLEEP.SYNCS 0x989680 ;  /* 0x009896800000995d */ /* 0x008fea0003900000 */
[----:B------:R-:W3:Y:S02]  /*15d60*/  @!P1 SYNCS.PHASECHK.TRANS64 P1, [R15+URZ+0x30c28], R18 ;  /* 0x030c28120f0095a7 */ /* 0x000ee4000802007f */
[----:B---3--:R-:W-:Y:S05]  /*15d70*/  @!P1 BRA `(.L_x_2170) ;  /* 0xfffffffc00f09947 */ /* 0x008fea000383ffff */
[----:B------:R-:W-:Y:S05]  /*15d80*/  BRA `(.L_x_2194) ;  /* 0xffffffe800d47947 */ /* 0x000fea000383ffff */
.L_x_2172:
[----:B---3--:R3:W4:Y:S02]  /*15d90*/  SYNCS.PHASECHK.TRANS64.TRYWAIT P1, [R15+URZ+0x30c48], R18 ;  /* 0x030c48120f0075a7 */ /* 0x008724000802017f */
[----:B----4-:R-:W-:Y:S05]  /*15da0*/  @!P1 NANOSLEEP.SYNCS 0x989680 ;  /* 0x009896800000995d */ /* 0x010fea0003900000 */
[----:B------:R-:W4:Y:S02]  /*15db0*/  @!P1 SYNCS.PHASECHK.TRANS64 P1, [R15+URZ+0x30c48], R18 ;  /* 0x030c48120f0095a7 */ /* 0x000f24000802007f */
[----:B----4-:R-:W-:Y:S05]  /*15dc0*/  @!P1 BRA `(.L_x_2172) ;  /* 0xfffffffc00f09947 */ /* 0x010fea000383ffff */
[----:B------:R-:W-:Y:S05]  /*15dd0*/  BRA `(.L_x_2195) ;  /* 0xffffffec00587947 */ /* 0x000fea000383ffff */
.L_x_2174:
[----:B------:R-:W-:-:S07]  /*15de0*/  SHF.L.U32 R4, R10, 0x1f, RZ ;  /* 0x0000001f0a047819 */ /* 0x000fce00000006ff */
.L_x_2196:
[----:B----4-:R4:W1:Y:S02]  /*15df0*/  SYNCS.PHASECHK.TRANS64.TRYWAIT P1, [R15+URZ+0x30c20], R4 ;  /* 0x030c20040f0075a7 */ /* 0x010864000802017f */
[----:B-1----:R-:W-:Y:S05]  /*15e00*/  @!P1 NANOSLEEP.SYNCS 0x989680 ;  /* 0x009896800000995d */ /* 0x002fea0003900000 */
[----:B------:R-:W1:Y:S02]  /*15e10*/  @!P1 SYNCS.PHASECHK.TRANS64 P1, [R15+URZ+0x30c20], R4 ;  /* 0x030c20040f0095a7 */ /* 0x000e64000802007f */
[----:B-1----:R-:W-:Y:S05]  /*15e20*/  @!P1 BRA `(.L_x_2196) ;  /* 0xfffffffc00f09947 */ /* 0x002fea000383ffff */
[----:B------:R-:W-:Y:S05]  /*15e30*/  BRA `(.L_x_2197) ;  /* 0xffffffec00c07947 */ /* 0x000fea000383ffff */
.L_x_2177:
[----:B----4-:R4:W1:Y:S02]  /*15e40*/  SYNCS.PHASECHK.TRANS64.TRYWAIT P1, [R15+URZ+0x30c40], R12 ;  /* 0x030c400c0f0075a7 */ /* 0x010864000802017f */
[----:B-1----:R-:W-:Y:S05]  /*15e50*/  @!P1 NANOSLEEP.SYNCS 0x989680 ;  /* 0x009896800000995d */ /* 0x002fea0003900000 */
[----:B------:R-:W1:Y:S02]  /*15e60*/  @!P1 SYNCS.PHASECHK.TRANS64 P1, [R15+URZ+0x30c40], R12 ;  /* 0x030c400c0f0095a7 */ /* 0x000e64000802007f */
[----:B-1----:R-:W-:Y:S05]  /*15e70*/  @!P1 BRA `(.L_x_2177) ;  /* 0xfffffffc00f09947 */ /* 0x002fea000383ffff */
[----:B------:R-:W-:Y:S05]  /*15e80*/  BRA `(.L_x_2198) ;  /* 0xfffffff000607947 */ /* 0x000fea000383ffff */
.L_x_2179:
[----:B-1----:R1:W2:Y:S02]  /*15e90*/  SYNCS.PHASECHK.TRANS64.TRYWAIT P1, [R15+URZ+0x30c28], R12 ;  /* 0x030c280c0f0075a7 */ /* 0x0022a4000802017f */
[----:B--2---:R-:W-:Y:S05]  /*15ea0*/  @!P1 NANOSLEEP.SYNCS 0x989680 ;  /* 0x009896800000995d */ /* 0x004fea0003900000 */
[----:B------:R-:W2:Y:S02]  /*15eb0*/  @!P1 SYNCS.PHASECHK.TRANS64 P1, [R15+URZ+0x30c28], R12 ;  /* 0x030c280c0f0095a7 */ /* 0x000ea4000802007f */
[----:B--2---:R-:W-:Y:S05]  /*15ec0*/  @!P1 BRA `(.L_x_2179) ;  /* 0xfffffffc00f09947 */ /* 0x004fea000383ffff */
[----:B------:R-:W-:Y:S05]  /*15ed0*/  BRA `(.L_x_2199) ;  /* 0xfffffff000d87947 */ /* 0x000fea000383ffff */
.L_x_2181:
[----:B------:R1:W1:Y:S02]  /*15ee0*/  SYNCS.PHASECHK.TRANS64.TRYWAIT P0, [R3+URZ+0x30c40], R0 ;  /* 0x030c4000030075a7 */ /* 0x000264000800017f */
[----:B-1----:R-:W-:Y:S05]  /*15ef0*/  @!P0 NANOSLEEP.SYNCS 0x989680 ;  /* 0x009896800000895d */ /* 0x002fea0003900000 */
[----:B------:R-:W1:Y:S02]  /*15f00*/  @!P0 SYNCS.PHASECHK.TRANS64 P0, [R3+URZ+0x30c40], R0 ;  /* 0x030c4000030085a7 */ /* 0x000e64000800007f */
[----:B-1----:R-:W-:Y:S05]  /*15f10*/  @!P0 BRA `(.L_x_2181) ;  /* 0xfffffffc00f08947 */ /* 0x002fea000383ffff */
[----:B------:R-:W-:Y:S05]  /*15f20*/  BRA `(.L_x_2200) ;  /* 0xfffffff4006c7947 */ /* 0x000fea000383ffff */
.L_x_2183:
[----:B------:R-:W-:Y:S01]  /*15f30*/  BSSY B0, `(.L_x_2201) ;  /* 0x0000006000007945 */ /* 0x000fe20003800000 */
[----:B------:R-:W-:-:S07]  /*15f40*/  MOV R15, 0xffffffff ;  /* 0xffffffff000f7802 */ /* 0x000fce0000000f00 */
[----:B---3--:R-:W-:Y:S05]  /*15f50*/  WARPSYNC.COLLECTIVE R15, `(.L_x_2202) ;  /* 0x000000000f0c7348 */ /* 0x008fea0003c00000 */
[----:B------:R-:W-:Y:S02]  /*15f60*/  ELECT P6, UR62, PT ;  /* 0x00000000003e782f */ /* 0x000fe400038c0000 */
[----:B------:R-:W-:Y:S01]  /*15f70*/  MOV R14, UR62 ;  /* 0x0000003e000e7c02 */ /* 0x000fe20008000f00 */
[----:B---3--:R-:W-:Y:S10]  /*15f80*/  ENDCOLLECTIVE ;  /* 0x000000000000791b */ /* 0x008ff40003800000 */
.L_x_2202:
[----:B------:R-:W-:Y:S05]  /*15f90*/  BSYNC B0 ;  /* 0x0000000000007941 */ /* 0x000fea0003800000 */
.L_x_2201:
[----:B------:R-:W-:Y:S05]  /*15fa0*/  BRA `(.L_x_2203) ;  /* 0xfffffff800007947 */ /* 0x000fea000383ffff */
.L_x_2185:
[----:B-1----:R1:W2:Y:S02]  /*15fb0*/  SYNCS.PHASECHK.TRANS64.TRYWAIT P0, [R7+URZ], R4 ;  /* 0x00000004070075a7 */ /* 0x0022a4000800017f */
[----:B--2---:R-:W-:Y:S05]  /*15fc0*/  @!P0 NANOSLEEP.SYNCS 0x989680 ;  /* 0x009896800000895d */ /* 0x004fea0003900000 */
[----:B------:R-:W2:Y:S02]  /*15fd0*/  @!P0 SYNCS.PHASECHK.TRANS64 P0, [R7+URZ], R4 ;  /* 0x00000004070085a7 */ /* 0x000ea4000800007f */
[----:B--2---:R-:W-:Y:S05]  /*15fe0*/  @!P0 BRA `(.L_x_2185) ;  /* 0xfffffffc00f08947 */ /* 0x004fea000383ffff */
[----:B------:R-:W-:Y:S05]  /*15ff0*/  BRA `(.L_x_2204) ;  /* 0xfffffff800407947 */ /* 0x000fea000383ffff */
.L_x_2186:
[----:B--2---:R2:W4:Y:S02]  /*16000*/  SYNCS.PHASECHK.TRANS64.TRYWAIT P0, [R3+URZ], R2 ;  /* 0x00000002030075a7 */ /* 0x004524000800017f */
[----:B----4-:R-:W-:Y:S05]  /*16010*/  @!P0 NANOSLEEP.SYNCS 0x989680 ;  /* 0x009896800000895d */ /* 0x010fea0003900000 */
[----:B------:R-:W4:Y:S02]  /*16020*/  @!P0 SYNCS.PHASECHK.TRANS64 P0, [R3+URZ], R2 ;  /* 0x00000002030085a7 */ /* 0x000f24000800007f */
[----:B----4-:R-:W-:Y:S05]  /*16030*/  @!P0 BRA `(.L_x_2186) ;  /* 0xfffffffc00f08947 */ /* 0x010fea000383ffff */
[----:B------:R-:W-:Y:S05]  /*16040*/  BRA `(.L_x_2205) ;  /* 0xfffffff800347947 */ /* 0x000fea000383ffff */
.L_x_2188:
[----:B--2---:R2:W4:Y:S02]  /*16050*/  SYNCS.PHASECHK.TRANS64.TRYWAIT P0, [R5+URZ], R4 ;  /* 0x00000004050075a7 */ /* 0x004524000800017f */
[----:B----4-:R-:W-:Y:S05]  /*16060*/  @!P0 NANOSLEEP.SYNCS 0x989680 ;  /* 0x009896800000895d */ /* 0x010fea0003900000 */
[----:B------:R-:W4:Y:S02]  /*16070*/  @!P0 SYNCS.PHASECHK.TRANS64 P0, [R5+URZ], R4 ;  /* 0x00000004050085a7 */ /* 0x000f24000800007f */
[----:B----4-:R-:W-:Y:S05]  /*16080*/  @!P0 BRA `(.L_x_2188) ;  /* 0xfffffffc00f08947 */ /* 0x010fea000383ffff */
[----:B------:R-:W-:Y:S05]  /*16090*/  BRA `(.L_x_2206) ;  /* 0xfffffff800387947 */ /* 0x000fea000383ffff */
.L_x_2207:
        /* <DEDUP_REMOVED lines=14> */
.L_x_3733:


//--------------------- .text._ZN7cutlass13device_kernelIN5flash32FlashAttnBwdPostprocessConvertdQIN4cute5tupleIJNS3_1CILi128EEENS5_ILi64EEEEEENS_6half_tEfNS_4arch4Sm90ELi256ENS3_8TiledMMAINS3_8MMA_AtomIJNS3_4SM904GMMA25MMA_64x64x16_F32F16F16_SSILNSF_5MajorE0ELSH_1ELNSF_7ScaleInE1ELSI_1EEEEEENS3_6LayoutINS4_IJNS5_ILi2EEENS5_ILi1EEESN_EEENS4_IJSN_NS5_ILi0EEESP_EEEEENS4_IJNS3_10UnderscoreESS_SS_EEEEELb0EEEEEvNT_6ParamsE --------------------------
	.section	.text._ZN7cutlass13device_kernelIN5flash32FlashAttnBwdPostprocessConvertdQIN4cute5tupleIJNS3_1CILi128EEENS5_ILi64EEEEEENS_6half_tEfNS_4arch4Sm90ELi256ENS3_8TiledMMAINS3_8MMA_AtomIJNS3_4SM904GMMA25MMA_64x64x16_F32F16F16_SSILNSF_5MajorE0ELSH_1ELNSF_7ScaleInE1ELSI_1EEEEEENS3_6LayoutINS4_IJNS5_ILi2EEENS5_ILi1EEESN_EEENS4_IJSN_NS5_ILi0EEESP_EEEEENS4_IJNS3_10UnderscoreESS_SS_EEEEELb0EEEEEvNT_6ParamsE,"ax",@progbits
	.align	128
.text._ZN7cutlass13device_kernelIN5flash32FlashAttnBwdPostprocessConvertdQIN4cute5tupleIJNS3_1CILi128EEENS5_ILi64EEEEEENS_6half_tEfNS_4arch4Sm90ELi256ENS3_8TiledMMAINS3_8MMA_AtomIJNS3_4SM904GMMA25MMA_64x64x16_F32F16F16_SSILNSF_5MajorE0ELSH_1ELNSF_7ScaleInE1ELSI_1EEEEEENS3_6LayoutINS4_IJNS5_ILi2EEENS5_ILi1EEESN_EEENS4_IJSN_NS5_ILi0EEESP_EEEEENS4_IJNS3_10UnderscoreESS_SS_EEEEELb0EEEEEvNT_6ParamsE:
        .type           _ZN7cutlass13device_kernelIN5flash32FlashAttnBwdPostprocessConvertdQIN4cute5tupleIJNS3_1CILi128EEENS5_ILi64EEEEEENS_6half_tEfNS_4arch4Sm90ELi256ENS3_8TiledMMAINS3_8MMA_AtomIJNS3_4SM904GMMA25MMA_64x64x16_F32F16F16_SSILNSF_5MajorE0ELSH_1ELNSF_7ScaleInE1ELSI_1EEEEEENS3_6LayoutINS4_IJNS5_ILi2EEENS5_ILi1EEESN_EEENS4_IJSN_NS5_ILi0EEESP_EEEEENS4_IJNS3_10UnderscoreESS_SS_EEEEELb0EEEEEvNT_6ParamsE,@function
        .size           _ZN7cutlass13device_kernelIN5flash32FlashAttnBwdPostprocessConvertdQIN4cute5tupleIJNS3_1CILi128EEENS5_ILi64EEEEEENS_6half_tEfNS_4arch4Sm90ELi256ENS3_8TiledMMAINS3_8MMA_AtomIJNS3_4SM904GMMA25MMA_64x64x16_F32F16F16_SSILNSF_5MajorE0ELSH_1ELNSF_7ScaleInE1ELSI_1EEEEEENS3_6LayoutINS4_IJNS5_ILi2EEENS5_ILi1EEESN_EEENS4_IJSN_NS5_ILi0EEESP_EEEEENS4_IJNS3_10UnderscoreESS_SS_EEEEELb0EEEEEvNT_6ParamsE,(.L_x_3734 - _ZN7cutlass13device_kernelIN5flash32FlashAttnBwdPostprocessConvertdQIN4cute5tupleIJNS3_1CILi128EEENS5_ILi64EEEEEENS_6half_tEfNS_4arch4Sm90ELi256ENS3_8TiledMMAINS3_8MMA_AtomIJNS3_4SM904GMMA25MMA_64x64x16_F32F16F16_SSILNSF_5MajorE0ELSH_1ELNSF_7ScaleInE1ELSI_1EEEEEENS3_6LayoutINS4_IJNS5_ILi2EEENS5_ILi1EEESN_EEENS4_IJSN_NS5_ILi0EEESP_EEEEENS4_IJNS3_10UnderscoreESS_SS_EEEEELb0EEEEEvNT_6ParamsE)
        .other          _ZN7cutlass13device_kernelIN5flash32FlashAttnBwdPostprocessConvertdQIN4cute5tupleIJNS3_1CILi128EEENS5_ILi64EEEEEENS_6half_tEfNS_4arch4Sm90ELi256ENS3_8TiledMMAINS3_8MMA_AtomIJNS3_4SM904GMMA25MMA_64x64x16_F32F16F16_SSILNSF_5MajorE0ELSH_1ELNSF_7ScaleInE1ELSI_1EEEEEENS3_6LayoutINS4_IJNS5_ILi2EEENS5_ILi1EEESN_EEENS4_IJSN_NS5_ILi0EEESP_EEEEENS4_IJNS3_10UnderscoreESS_SS_EEEEELb0EEEEEvNT_6ParamsE,@"STO_CUDA_ENTRY STV_DEFAULT"
_ZN7cutlass13device_kernelIN5flash32FlashAttnBwdPostprocessConvertdQIN4cute5tupleIJNS3_1CILi128EEENS5_ILi64EEEEEENS_6half_tEfNS_4arch4Sm90ELi256ENS3_8TiledMMAINS3_8MMA_AtomIJNS3_4SM904GMMA25MMA_64x64x16_F32F16F16_SSILNSF_5MajorE0ELSH_1ELNSF_7ScaleInE1ELSI_1EEEEEENS3_6LayoutINS4_IJNS5_ILi2EEENS5_ILi1EEESN_EEENS4_IJSN_NS5_ILi0EEESP_EEEEENS4_IJNS3_10UnderscoreESS_SS_EEEEELb0EEEEEvNT_6ParamsE:
[----:B------:R-:W-:Y:S08]  /*0000*/  LDC R1, c[0x0][0x28] ;  /* 0x00000a00ff017b82 */ /* 0x000ff00000000800 */
[----:B------:R-:W0:Y:S01]  /*0010*/  LDC.64 R2, c[0x0][0x278] ;  /* 0x00009e00ff027b82 */ /* 0x000e220000000a00 */
[----:B------:R-:W1:Y:S01]  /*0020*/  S2R R13, SR_CTAID.Z ;  /* 0x00000000000d7919 */ /* 0x000e620000002700 */
[----:B------:R-:W-:-:S06]  /*0030*/  ULDC.64 UR8, c[0x0][0x208] ;  /* 0x0000820000087ab9 */ /* 0x000fcc0000000a00 */
[----:B------:R-:W2:Y:S08]  /*0040*/  LDC.64 R10, c[0x0][0x270] ;  /* 0x00009c00ff0a7b82 */ /* 0x000eb00000000a00 */
[----:B------:R-:W1:Y:S01]  /*0050*/  LDC.64 R4, c[0x0][0x270] ;  /* 0x00009c00ff047b82 */ /* 0x000e620000000a00 */
[----:B0-----:R-:W-:-:S04]  /*0060*/  ISETP.NE.U32.AND P2, PT, R2, RZ, PT ;  /* 0x000000ff0200720c */ /* 0x001fc80003f45070 */
[----:B------:R-:W-:Y:S02]  /*0070*/  ISETP.NE.AND.EX P2, PT, R3, RZ, PT, P2 ;  /* 0x000000ff0300720c */ /* 0x000fe40003f45320 */
[----:B--2---:R-:W-:-:S04]  /*0080*/  ISETP.NE.U32.AND P1, PT, R10, RZ, PT ;  /* 0x000000ff0a00720c */ /* 0x004fc80003f25070 */
[----:B------:R-:W-:Y:S01]  /*0090*/  ISETP.NE.AND.EX P1, PT, R11, RZ, PT, P1 ;  /* 0x000000ff0b00720c */ /* 0x000fe20003f25310 */
[----:B------:R-:W-:Y:S01]  /*00a0*/  ULDC UR4, c[0x0][0x240] ;  /* 0x0000900000047ab9 */ /* 0x000fe20000000800 */
[----:B-1----:R-:W-:-:S05]  /*00b0*/  IMAD.WIDE R4, R13, 0x4, R4 ;  /* 0x000000040d047825 */ /* 0x002fca00078e0204 */
[----:B------:R-:W0:Y:S01]  /*00c0*/  @P2 LDC.64 R6, c[0x0][0x278] ;  /* 0x00009e00ff062b82 */ /* 0x000e220000000a00 */
[----:B------:R-:W-:-:S05]  /*00d0*/  IMAD.U32 R43, RZ, RZ, UR4 ;  /* 0x00000004ff2b7e24 */ /* 0x000fca000f8e00ff */
[----:B------:R1:W5:Y:S01]  /*00e0*/  @P1 LDG.E R9, desc[UR8][R4.64] ;  /* 0x0000000804091981 */ /* 0x000362000c1e1900 */
[----:B0-----:R-:W-:-:S05]  /*00f0*/  @P2 IMAD.WIDE R6, R13, 0x4, R6 ;  /* 0x000000040d062825 */ /* 0x001fca00078e0206 */
[----:B------:R1:W5:Y:S01]  /*0100*/  @P2 LDG.E R43, desc[UR8][R6.64] ;  /* 0x00000008062b2981 */ /* 0x000362000c1e1900 */
[----:B------:R-:W-:Y:S01]  /*0110*/  ISETP.NE.U32.AND P0, PT, R10, RZ, PT ;  /* 0x000000ff0a00720c */ /* 0x000fe20003f05070 */
[----:B------:R-:W0:Y:S03]  /*0120*/  S2R R3, SR_CTAID.X ;  /* 0x0000000000037919 */ /* 0x000e260000002500 */
[----:B------:R-:W-:Y:S01]  /*0130*/  ISETP.NE.AND.EX P0, PT, R11, RZ, PT, P0 ;  /* 0x000000ff0b00720c */ /* 0x000fe20003f05300 */
[----:B0-----:R-:W-:Y:S01]  /*0140*/  IMAD.SHL.U32 R40, R3, 0x80, RZ ;  /* 0x0000008003287824 */ /* 0x001fe200078e00ff */
[----:B-1----:R-:W-:Y:S11]  /*0150*/  @P2 BRA `(.L_x_2208) ;  /* 0x0000000000102947 */ /* 0x002ff60003800000 */
[----:B------:R-:W-:Y:S05]  /*0160*/  @!P1 BRA `(.L_x_2208) ;  /* 0x00000000000c9947 */ /* 0x000fea0003800000 */
[----:B------:R-:W2:Y:S04]  /*0170*/  LDG.E R0, desc[UR8][R4.64] ;  /* 0x0000000804007981 */ /* 0x000ea8000c1e1900 */
[----:B-----5:R-:W2:Y:S02]  /*0180*/  LDG.E R43, desc[UR8][R4.64+0x4] ;  /* 0x00000408042b7981 */ /* 0x020ea4000c1e1900 */
[----:B--2---:R-:W-:-:S07]  /*0190*/  IMAD.IADD R43, R43, 0x1, -R0 ;  /* 0x000000012b2b7824 */ /* 0x004fce00078e0a00 */
.L_x_2208:
[----:B-----5:R-:W-:-:S13]  /*01a0*/  ISETP.LE.AND P2, PT, R43, R40, PT ;  /* 0x000000282b00720c */ /* 0x020fda0003f43270 */
[----:B------:R-:W-:Y:S05]  /*01b0*/  @P0 EXIT P2 ;  /* 0x000000000000094d */ /* 0x000fea0001000000 */
[----:B------:R-:W0:Y:S01]  /*01c0*/  S2R R6, SR_CTAID.Y ;  /* 0x0000000000067919 */ /* 0x000e220000002600 */
[----:B------:R-:W-:Y:S01]  /*01d0*/  @P1 IMAD R0, R13, 0x80, R9 ;  /* 0x000000800d001824 */ /* 0x000fe200078e0209 */
[----:B------:R-:W1:Y:S01]  /*01e0*/  LDC.64 R14, c[0x0][0x228] ;  /* 0x00008a00ff0e7b82 */ /* 0x000e620000000a00 */
[----:B------:R-:W-:Y:S01]  /*01f0*/  CS2R R10, SRZ ;  /* 0x00000000000a7805 */ /* 0x000fe2000001ff00 */
[----:B------:R-:W2:Y:S01]  /*0200*/  S2R R46, SR_TID.X ;  /* 0x00000000002e7919 */ /* 0x000ea20000002100 */
[----:B------:R-:W-:Y:S01]  /*0210*/  IMAD.SHL.U32 R7, R3, 0x2000, RZ ;  /* 0x0000200003077824 */ /* 0x000fe200078e00ff */
[----:B------:R-:W-:Y:S01]  /*0220*/  @P1 SHF.R.S32.HI R5, RZ, 0x1f, R0 ;  /* 0x0000001fff051819 */ /* 0x000fe20000011400 */
[----:B------:R-:W-:Y:S01]  /*0230*/  BSSY B0, `(.L_x_2209) ;  /* 0x0000030000007945 */ /* 0x000fe20003800000 */
[----:B------:R-:W3:Y:S01]  /*0240*/  S2R R2, SR_CgaCtaId ;  /* 0x0000000000027919 */ /* 0x000ee20000008800 */
[----:B------:R-:W-:Y:S01]  /*0250*/  SEL R4, R13, RZ, !P0 ;  /* 0x000000ff0d047207 */ /* 0x000fe20004000000 */
[----:B------:R-:W4:Y:S01]  /*0260*/  LDC.64 R16, c[0x0][0x230] ;  /* 0x00008c00ff107b82 */ /* 0x000f220000000a00 */
[----:B------:R-:W-:-:S05]  /*0270*/  @P1 LEA.HI R5, R5, R0, RZ, 0x7 ;  /* 0x0000000005051211 */ /* 0x000fca00078f38ff */
[----:B------:R-:W-:Y:S02]  /*0280*/  @P1 IMAD.SHL.U32 R5, R5, 0x40, RZ ;  /* 0x0000004005051824 */ /* 0x000fe400078e00ff */
[----:B------:R-:W5:Y:S03]  /*0290*/  LDC.64 R18, c[0x0][0x210] ;  /* 0x00008400ff127b82 */ /* 0x000f660000000a00 */
[----:B------:R-:W-:-:S04]  /*02a0*/  @P1 LOP3.LUT R5, R5, 0xffffe000, RZ, 0xc0, !PT ;  /* 0xffffe00005051812 */ /* 0x000fc800078ec0ff */
[----:B------:R-:W-:Y:S02]  /*02b0*/  @P1 MOV R10, R5 ;  /* 0x00000005000a1202 */ /* 0x000fe40000000f00 */
[----:B------:R-:W-:Y:S02]  /*02c0*/  @P1 SHF.R.S32.HI R11, RZ, 0x1f, R5 ;  /* 0x0000001fff0b1819 */ /* 0x000fe40000011405 */
[C---:B------:R-:W-:Y:S02]  /*02d0*/  IADD3 R10, P2, R7.reuse, R10, RZ ;  /* 0x0000000a070a7210 */ /* 0x040fe40007f5e0ff */
[----:B0-----:R-:W-:Y:S02]  /*02e0*/  SHF.R.S32.HI R5, RZ, 0x1f, R6 ;  /* 0x0000001fff057819 */ /* 0x001fe40000011406 */
[----:B------:R-:W-:Y:S02]  /*02f0*/  LEA.HI.X.SX32 R11, R7, R11, 0x1, P2 ;  /* 0x0000000b070b7211 */ /* 0x000fe400010f0eff */
[----:B------:R-:W-:Y:S01]  /*0300*/  SHF.R.S32.HI R7, RZ, 0x1f, R13 ;  /* 0x0000001fff077819 */ /* 0x000fe2000001140d */
[----:B-1----:R-:W-:-:S02]  /*0310*/  IMAD R0, R5, R14, RZ ;  /* 0x0000000e05007224 */ /* 0x002fc400078e02ff */
[----:B------:R-:W-:Y:S01]  /*0320*/  IMAD.WIDE.U32 R10, R6, R14, R10 ;  /* 0x0000000e060a7225 */ /* 0x000fe200078e000a */
[----:B------:R-:W-:Y:S02]  /*0330*/  SEL R7, R7, RZ, !P0 ;  /* 0x000000ff07077207 */ /* 0x000fe40004000000 */
[----:B--2---:R-:W-:Y:S01]  /*0340*/  ISETP.NE.AND P0, PT, R46, RZ, PT ;  /* 0x000000ff2e00720c */ /* 0x004fe20003f05270 */
[----:B------:R-:W-:Y:S02]  /*0350*/  IMAD R15, R6, R15, R0 ;  /* 0x0000000f060f7224 */ /* 0x000fe400078e0200 */
[----:B----4-:R-:W-:Y:S02]  /*0360*/  IMAD R0, R7, R16, RZ ;  /* 0x0000001007007224 */ /* 0x010fe400078e02ff */
[----:B------:R-:W-:Y:S02]  /*0370*/  IMAD.IADD R11, R11, 0x1, R15 ;  /* 0x000000010b0b7824 */ /* 0x000fe400078e020f */
[----:B------:R-:W-:-:S02]  /*0380*/  IMAD R13, R4, R17, R0 ;  /* 0x00000011040d7224 */ /* 0x000fc400078e0200 */
[----:B------:R-:W-:-:S04]  /*0390*/  IMAD.WIDE.U32 R10, R4, R16, R10 ;  /* 0x00000010040a7225 */ /* 0x000fc800078e000a */
[----:B------:R-:W-:Y:S01]  /*03a0*/  IMAD.IADD R0, R11, 0x1, R13 ;  /* 0x000000010b007824 */ /* 0x000fe200078e020d */
[----:B-----5:R-:W-:-:S04]  /*03b0*/  LEA R18, P2, R10, R18, 0x2 ;  /* 0x000000120a127211 */ /* 0x020fc800078410ff */
[----:B------:R-:W-:Y:S01]  /*03c0*/  LEA.HI.X R0, R10, R19, R0, 0x2, P2 ;  /* 0x000000130a007211 */ /* 0x000fe200010f1400 */
[----:B---3--:R-:W-:Y:S08]  /*03d0*/  @P0 BRA `(.L_x_2210) ;  /* 0x0000000000540947 */ /* 0x008ff00003800000 */
[----:B------:R-:W0:Y:S01]  /*03e0*/  S2UR UR7, SR_CgaCtaId ;  /* 0x00000000000779c3 */ /* 0x000e220000008800 */
[----:B------:R-:W-:Y:S01]  /*03f0*/  UMOV UR6, 0x400 ;  /* 0x0000040000067882 */ /* 0x000fe20000000000 */
[----:B------:R-:W-:Y:S01]  /*0400*/  UMOV UR4, 0x1 ;  /* 0x0000000100047882 */ /* 0x000fe20000000000 */
[----:B------:R-:W-:Y:S01]  /*0410*/  IMAD.MOV.U32 R8, RZ, RZ, 0x8000 ;  /* 0x00008000ff087424 */ /* 0x000fe200078e00ff */
[----:B------:R-:W-:-:S04]  /*0420*/  UIADD3 UR4, -UR4, 0x100000, URZ ;  /* 0x0010000004047890 */ /* 0x000fc8000fffe13f */
[----:B------:R-:W-:Y:S02]  /*0430*/  USHF.L.U32 UR5, UR4, 0xb, URZ ;  /* 0x0000000b04057899 */ /* 0x000fe4000800063f */
[----:B------:R-:W-:Y:S01]  /*0440*/  USHF.L.U32 UR4, UR4, 0x1, URZ ;  /* 0x0000000104047899 */ /* 0x000fe2000800063f */
[----:B------:R-:W-:Y:S01]  /*0450*/  PLOP3.LUT P0, PT, PT, PT, PT, 0x80, 0x0 ;  /* 0x000000000000781c */ /* 0x000fe20003f0f070 */
[----:B------:R-:W-:Y:S01]  /*0460*/  UMOV UR10, 0x800 ;  /* 0x00000800000a7882 */ /* 0x000fe20000000000 */
[----:B0-----:R-:W-:-:S04]  /*0470*/  ULEA UR6, UR7, UR6, 0x18 ;  /* 0x0000000607067291 */ /* 0x001fc8000f8ec03f */
[----:B------:R-:W-:Y:S01]  /*0480*/  UIADD3 UR7, UR6, 0xc000, URZ ;  /* 0x0000c00006077890 */ /* 0x000fe2000fffe03f */
[----:B------:R-:W0:Y:S07]  /*0490*/  FENCE.VIEW.ASYNC.S ;  /* 0x00000000000073c6 */ /* 0x000e2e0000000000 */
[----:B0-----:R0:W1:Y:S02]  /*04a0*/  SYNCS.EXCH.64 URZ, [UR6+0xc000], UR4 ;  /* 0x00c00004063f75b2 */ /* 0x0010640008000100 */
[----:B0-----:R-:W-:-:S02]  /*04b0*/  R2UR UR4, R18 ;  /* 0x00000000120472ca */ /* 0x001fc400000e0000 */
[----:B------:R-:W-:Y:S01]  /*04c0*/  R2UR UR5, R0 ;  /* 0x00000000000572ca */ /* 0x000fe200000e0000 */
[----:B-1----:R0:W-:-:S14]  /*04d0*/  SYNCS.ARRIVE.TRANS64 RZ, [UR6+0xc000], R8 ;  /* 0x00c00008ffff79a7 */ /* 0x0021dc0008000006 */
.L_x_2211:
[----:B------:R-:W-:Y:S01]  /*04e0*/  @P0 ELECT P2, URZ, PT ;  /* 0x00000000003f082f */ /* 0x000fe20003840000 */
[----:B------:R1:W-:-:S12]  /*04f0*/  UBLKCP.S.G [UR6], [UR4], UR10 ;  /* 0x00000006040073ba */ /* 0x0003d8000800020a */
[----:B------:R-:W-:Y:S02]  /*0500*/  @P2 PLOP3.LUT P0, PT, P2, PT, PT, 0x8, 0x0 ;  /* 0x000000000000281c */ /* 0x000fe4000170e170 */
[----:B------:R-:W-:-:S11]  /*0510*/  PLOP3.LUT P2, PT, PT, PT, PT, 0x8, 0x0 ;  /* 0x000000000000781c */ /* 0x000fd60003f4e170 */
[----:B-1----:R-:W-:Y:S05]  /*0520*/  @P0 BRA.U.ANY `(.L_x_2211) ;  /* 0xfffffffd00ec0947 */ /* 0x002fea000393ffff */
.L_x_2210:
[----:B------:R-:W-:Y:S05]  /*0530*/  BSYNC B0 ;  /* 0x0000000000007941 */ /* 0x000fea0003800000 */
.L_x_2209:
[----:B------:R-:W-:Y:S01]  /*0540*/  BAR.SYNC.DEFER_BLOCKING 0x0 ;  /* 0x0000000000007b1d */ /* 0x000fe20000010000 */
[----:B------:R-:W-:Y:S02]  /*0550*/  MOV R41, 0x400 ;  /* 0x0000040000297802 */ /* 0x000fe40000000f00 */
[----:B------:R-:W-:Y:S02]  /*0560*/  CS2R R50, SRZ ;  /* 0x0000000000327805 */ /* 0x000fe4000001ff00 */
[----:B------:R-:W-:Y:S01]  /*0570*/  SHF.L.U32 R0, RZ, 0x1f, RZ ;  /* 0x0000001fff007819 */ /* 0x000fe200000006ff */
[--C-:B------:R-:W-:Y:S01]  /*0580*/  @P1 IMAD.MOV.U32 R50, RZ, RZ, R9.reuse ;  /* 0x000000ffff321224 */ /* 0x100fe200078e0009 */
[----:B------:R-:W-:Y:S02]  /*0590*/  LEA R41, R2, R41, 0x18 ;  /* 0x0000002902297211 */ /* 0x000fe400078ec0ff */
[----:B------:R-:W-:-:S07]  /*05a0*/  @P1 SHF.R.S32.HI R51, RZ, 0x1f, R9 ;  /* 0x0000001fff331819 */ /* 0x000fce0000011409 */
.L_x_2212:
[----:B-1----:R1:W2:Y:S02]  /*05b0*/  SYNCS.PHASECHK.TRANS64.TRYWAIT P0, [R41+URZ+0xc000], R0 ;  /* 0x00c00000290075a7 */ /* 0x0022a4000800017f */
[----:B--2---:R-:W-:Y:S05]  /*05c0*/  @!P0 NANOSLEEP.SYNCS 0x989680 ;  /* 0x009896800000895d */ /* 0x004fea0003900000 */
[----:B------:R-:W2:Y:S02]  /*05d0*/  @!P0 SYNCS.PHASECHK.TRANS64 P0, [R41+URZ+0xc000], R0 ;  /* 0x00c00000290085a7 */ /* 0x000ea4000800007f */
[----:B--2---:R-:W-:Y:S05]  /*05e0*/  @!P0 BRA `(.L_x_2212) ;  /* 0xfffffffc00f08947 */ /* 0x004fea000383ffff */
[----:B------:R-:W-:Y:S01]  /*05f0*/  SHF.R.S32.HI R37, RZ, 0x1f, R46 ;  /* 0x0000001fff257819 */ /* 0x000fe2000001142e */
[----:B------:R-:W-:Y:S01]  /*0600*/  ULDC UR4, c[0x0][0x268] ;  /* 0x00009a0000047ab9 */ /* 0x000fe20000000800 */
[----:B------:R-:W-:Y:S01]  /*0610*/  ULDC.64 UR6, c[0x0][0x258] ;  /* 0x0000960000067ab9 */ /* 0x000fe20000000a00 */
[----:B------:R-:W-:Y:S01]  /*0620*/  VIADDMNMX R43, R43, -R40, 0x80, PT ;  /* 0x000000802b2b7446 */ /* 0x000fe20003800928 */
[----:B------:R-:W-:Y:S01]  /*0630*/  IMAD R5, R5, UR6, RZ ;  /* 0x0000000605057c24 */ /* 0x000fe2000f8e02ff */
[CC--:B-1----:R-:W-:Y:S01]  /*0640*/  LEA.HI R0, R37.reuse, R46.reuse, RZ, 0x7 ;  /* 0x0000002e25007211 */ /* 0x0c2fe200078f38ff */
[----:B------:R-:W-:Y:S01]  /*0650*/  BSSY B0, `(.L_x_2213) ;  /* 0x0000092000007945 */ /* 0x000fe20003800000 */
[----:B------:R-:W-:Y:S02]  /*0660*/  LEA.HI R48, R37, R46, RZ, 0x4 ;  /* 0x0000002e25307211 */ /* 0x000fe400078f20ff */
[C---:B------:R-:W-:Y:S01]  /*0670*/  LOP3.LUT R9, R0.reuse, 0xfffff80, RZ, 0xc0, !PT ;  /* 0x0fffff8000097812 */ /* 0x040fe200078ec0ff */
[----:B------:R-:W-:Y:S01]  /*0680*/  IMAD.SHL.U32 R0, R0, 0x20, RZ ;  /* 0x0000002000007824 */ /* 0x000fe200078e00ff */
[----:B------:R-:W-:-:S02]  /*0690*/  LOP3.LUT R11, R48, 0xfffffff0, RZ, 0xc0, !PT ;  /* 0xfffffff0300b7812 */ /* 0x000fc400078ec0ff */
[-C--:B------:R-:W-:Y:S02]  /*06a0*/  IADD3 R9, -R9, R46.reuse, RZ ;  /* 0x0000002e09097210 */ /* 0x080fe40007ffe1ff */
[----:B------:R-:W-:Y:S01]  /*06b0*/  LOP3.LUT R0, R0, 0x3ffff000, RZ, 0xc0, !PT ;  /* 0x3ffff00000007812 */ /* 0x000fe200078ec0ff */
[----:B------:R-:W-:Y:S01]  /*06c0*/  IMAD.IADD R42, R46, 0x1, -R11 ;  /* 0x000000012e2a7824 */ /* 0x000fe200078e0a0b */
[-C--:B------:R-:W-:Y:S02]  /*06d0*/  LEA.HI R2, R37, R46.reuse, RZ, 0x5 ;  /* 0x0000002e25027211 */ /* 0x080fe400078f28ff */
[----:B------:R-:W-:Y:S01]  /*06e0*/  SHF.R.U32.HI R48, RZ, 0x1, R48 ;  /* 0x00000001ff307819 */ /* 0x000fe20000011630 */
[----:B------:R-:W-:Y:S01]  /*06f0*/  IMAD R0, R9, 0x4, R0 ;  /* 0x0000000409007824 */ /* 0x000fe200078e0200 */
[----:B------:R-:W-:Y:S01]  /*0700*/  SHF.R.S32.HI R45, RZ, 0x1f, R42 ;  /* 0x0000001fff2d7819 */ /* 0x000fe2000001142a */
[----:B------:R-:W-:Y:S02]  /*0710*/  IMAD.SHL.U32 R2, R2, 0x20, RZ ;  /* 0x0000002002027824 */ /* 0x000fe400078e00ff */
[----:B------:R-:W-:Y:S01]  /*0720*/  IMAD R52, R0, 0x4, R41 ;  /* 0x0000000400347824 */ /* 0x000fe200078e0229 */
[----:B------:R-:W-:-:S02]  /*0730*/  LEA.HI R0, R37, R46, RZ, 0x3 ;  /* 0x0000002e25007211 */ /* 0x000fc400078f18ff */
[----:B------:R-:W-:Y:S02]  /*0740*/  LEA.HI R45, R45, R42, RZ, 0x3 ;  /* 0x0000002a2d2d7211 */ /* 0x000fe400078f18ff */
[----:B------:R-:W-:Y:S01]  /*0750*/  LOP3.LUT R23, R0, 0x1ffffff8, RZ, 0xc0, !PT ;  /* 0x1ffffff800177812 */ /* 0x000fe200078ec0ff */
[----:B------:R-:W1:Y:S01]  /*0760*/  LDS.128 R12, [R52+0x800] ;  /* 0x00080000340c7984 */ /* 0x000e620000000c00 */
[----:B------:R-:W-:Y:S02]  /*0770*/  SHF.R.S32.HI R0, RZ, 0x3, R0 ;  /* 0x00000003ff007819 */ /* 0x000fe40000011400 */
[----:B------:R-:W-:Y:S01]  /*0780*/  LOP3.LUT R21, R45, 0xfffffff8, RZ, 0xc0, !PT ;  /* 0xfffffff82d157812 */ /* 0x000fe200078ec0ff */
[----:B------:R-:W-:Y:S01]  /*0790*/  IMAD.IADD R44, R46, 0x1, -R23 ;  /* 0x000000012e2c7824 */ /* 0x000fe200078e0a17 */
[----:B------:R-:W-:Y:S01]  /*07a0*/  SHF.L.U32 R28, R0, 0x6, RZ ;  /* 0x00000006001c7819 */ /* 0x000fe200000006ff */
[----:B0-----:R-:W0:Y:S01]  /*07b0*/  LDS.128 R8, [R52] ;  /* 0x0000000034087984 */ /* 0x001e220000000c00 */
[----:B------:R-:W-:Y:S01]  /*07c0*/  LEA.HI R46, R37, R46, RZ, 0x6 ;  /* 0x0000002e252e7211 */ /* 0x000fe200078f30ff */
[----:B------:R-:W-:Y:S01]  /*07d0*/  IMAD.SHL.U32 R44, R44, 0x8, RZ ;  /* 0x000000082c2c7824 */ /* 0x000fe200078e00ff */
[----:B------:R-:W-:Y:S01]  /*07e0*/  LOP3.LUT R33, R28, 0x1c0, RZ, 0xc0, !PT ;  /* 0x000001c01c217812 */ /* 0x000fe200078ec0ff */
[----:B------:R-:W-:Y:S01]  /*07f0*/  IMAD.IADD R42, R42, 0x1, -R21 ;  /* 0x000000012a2a7824 */ /* 0x000fe200078e0a15 */
[----:B------:R-:W2:Y:S01]  /*0800*/  LDS.128 R24, [R52+0x2000] ;  /* 0x0020000034187984 */ /* 0x000ea20000000c00 */
[----:B------:R-:W-:Y:S01]  /*0810*/  IMAD.SHL.U32 R45, R45, 0x40, RZ ;  /* 0x000000402d2d7824 */ /* 0x000fe200078e00ff */
[----:B------:R-:W-:Y:S01]  /*0820*/  SHF.R.U32.HI R36, RZ, 0x3, R33 ;  /* 0x00000003ff247819 */ /* 0x000fe20000011621 */
[----:B------:R-:W-:Y:S01]  /*0830*/  IMAD.SHL.U32 R49, R42, 0x40, RZ ;  /* 0x000000402a317824 */ /* 0x000fe200078e00ff */
[----:B------:R-:W3:Y:S01]  /*0840*/  LDS.128 R20, [R52+0x1800] ;  /* 0x0018000034147984 */ /* 0x000ee20000000c00 */
[----:B------:R-:W-:Y:S01]  /*0850*/  LOP3.LUT R47, R33, 0x38, R44, 0xf8, !PT ;  /* 0x00000038212f7812 */ /* 0x000fe200078ef82c */
[----:B------:R-:W-:Y:S01]  /*0860*/  IMAD.SHL.U32 R46, R46, 0x8, RZ ;  /* 0x000000082e2e7824 */ /* 0x000fe200078e00ff */
[----:B------:R-:W-:Y:S01]  /*0870*/  LOP3.LUT R45, R45, 0x7ffffe00, RZ, 0xc0, !PT ;  /* 0x7ffffe002d2d7812 */ /* 0x000fe200078ec0ff */
[----:B------:R-:W4:Y:S01]  /*0880*/  LDS.128 R16, [R52+0x1000] ;  /* 0x0010000034107984 */ /* 0x000f220000000c00 */
[----:B------:R-:W-:-:S02]  /*0890*/  LOP3.LUT R47, R47, R36, RZ, 0x3c, !PT ;  /* 0x000000242f2f7212 */ /* 0x000fc400078e3cff */
[----:B------:R-:W-:Y:S01]  /*08a0*/  LOP3.LUT R49, R49, 0x1c0, RZ, 0xc0, !PT ;  /* 0x000001c031317812 */ /* 0x000fe200078ec0ff */
[----:B------:R-:W5:Y:S01]  /*08b0*/  LDS.128 R32, [R52+0x3000] ;  /* 0x0030000034207984 */ /* 0x000f620000000c00 */
[----:B------:R-:W-:Y:S02]  /*08c0*/  R2P PR, R42, 0x6 ;  /* 0x000000062a007804 */ /* 0x000fe40000000000 */
[----:B------:R-:W-:Y:S01]  /*08d0*/  LOP3.LUT R48, R49, 0x8, R48, 0xf8, !PT ;  /* 0x0000000831307812 */ /* 0x000fe200078ef830 */
[----:B------:R-:W5:Y:S01]  /*08e0*/  LDS.128 R28, [R52+0x2800] ;  /* 0x00280000341c7984 */ /* 0x000f620000000c00 */
[----:B------:R-:W-:-:S03]  /*08f0*/  SHF.R.U32.HI R49, RZ, 0x3, R49 ;  /* 0x00000003ff317819 */ /* 0x000fc60000011631 */
[----:B------:R-:W5:Y:S01]  /*0900*/  LDS.128 R36, [R52+0x3800] ;  /* 0x0038000034247984 */ /* 0x000f620000000c00 */
[----:B------:R-:W-:Y:S02]  /*0910*/  LOP3.LUT R48, R48, R49, RZ, 0x3c, !PT ;  /* 0x0000003130307212 */ /* 0x000fe400078e3cff */
[----:B------:R-:W-:Y:S02]  /*0920*/  LOP3.LUT R49, R2, 0x7ffffc00, RZ, 0xc0, !PT ;  /* 0x7ffffc0002317812 */ /* 0x000fe400078ec0ff */
[----:B------:R-:W-:Y:S02]  /*0930*/  LOP3.LUT R2, R47, 0x7ffffe00, R46, 0xf8, !PT ;  /* 0x7ffffe002f027812 */ /* 0x000fe400078ef82e */
[----:B------:R-:W-:Y:S01]  /*0940*/  IADD3 R42, R48, R45, R49 ;  /* 0x0000002d302a7210 */ /* 0x000fe20007ffe031 */
[----:B-1----:R-:W-:Y:S01]  /*0950*/  FMUL.FTZ R48, R15, UR4 ;  /* 0x000000040f307c20 */ /* 0x002fe20008410000 */
[----:B------:R-:W-:Y:S01]  /*0960*/  FMUL.FTZ R13, R13, UR4 ;  /* 0x000000040d0d7c20 */ /* 0x000fe20008410000 */
[----:B0-----:R-:W-:Y:S01]  /*0970*/  FMUL.FTZ R45, R9, UR4 ;  /* 0x00000004092d7c20 */ /* 0x001fe20008410000 */
[----:B------:R-:W-:Y:S01]  /*0980*/  FMUL.FTZ R46, R11, UR4 ;  /* 0x000000040b2e7c20 */ /* 0x000fe20008410000 */
[----:B------:R-:W-:Y:S01]  /*0990*/  FMUL.FTZ R9, R10, UR4 ;  /* 0x000000040a097c20 */ /* 0x000fe20008410000 */
[----:B------:R-:W-:Y:S01]  /*09a0*/  FMUL.FTZ R11, R14, UR4 ;  /* 0x000000040e0b7c20 */ /* 0x000fe20008410000 */
[----:B------:R-:W-:Y:S01]  /*09b0*/  FMUL.FTZ R10, R12, UR4 ;  /* 0x000000040c0a7c20 */ /* 0x000fe20008410000 */
[----:B--2---:R-:W-:Y:S01]  /*09c0*/  FMUL.FTZ R25, R25, UR4 ;  /* 0x0000000419197c20 */ /* 0x004fe20008410000 */
[----:B------:R-:W-:Y:S01]  /*09d0*/  FMUL.FTZ R8, R8, UR4 ;  /* 0x0000000408087c20 */ /* 0x000fe20008410000 */
[----:B------:R-:W-:Y:S01]  /*09e0*/  F2FP.F16.F32.PACK_AB R9, R46, R9 ;  /* 0x000000092e09723e */ /* 0x000fe200000000ff */
[----:B---3--:R-:W-:Y:S01]  /*09f0*/  FMUL.FTZ R15, R20, UR4 ;  /* 0x00000004140f7c20 */ /* 0x008fe20008410000 */
[----:B------:R-:W-:Y:S01]  /*0a00*/  FMUL.FTZ R20, R21, UR4 ;  /* 0x0000000415147c20 */ /* 0x000fe20008410000 */
[----:B------:R-:W-:Y:S01]  /*0a10*/  FMUL.FTZ R21, R26, UR4 ;  /* 0x000000041a157c20 */ /* 0x000fe20008410000 */
[----:B------:R-:W-:Y:S01]  /*0a20*/  FMUL.FTZ R26, R27, UR4 ;  /* 0x000000041b1a7c20 */ /* 0x000fe20008410000 */
[----:B----4-:R-:W-:Y:S01]  /*0a30*/  FMUL.FTZ R14, R18, UR4 ;  /* 0x00000004120e7c20 */ /* 0x010fe20008410000 */
[----:B------:R-:W-:Y:S01]  /*0a40*/  FMUL.FTZ R19, R19, UR4 ;  /* 0x0000000413137c20 */ /* 0x000fe20008410000 */
[----:B------:R-:W-:Y:S01]  /*0a50*/  FMUL.FTZ R18, R24, UR4 ;  /* 0x0000000418127c20 */ /* 0x000fe20008410000 */
[----:B------:R-:W-:Y:S01]  /*0a60*/  FMUL.FTZ R12, R16, UR4 ;  /* 0x00000004100c7c20 */ /* 0x000fe20008410000 */
[----:B-----5:R-:W-:Y:S01]  /*0a70*/  FMUL.FTZ R27, R32, UR4 ;  /* 0x00000004201b7c20 */ /* 0x020fe20008410000 */
[----:B------:R-:W-:Y:S01]  /*0a80*/  FMUL.FTZ R32, R33, UR4 ;  /* 0x0000000421207c20 */ /* 0x000fe20008410000 */
[----:B------:R-:W-:Y:S01]  /*0a90*/  FMUL.FTZ R16, R22, UR4 ;  /* 0x0000000416107c20 */ /* 0x000fe20008410000 */
[----:B------:R-:W-:Y:S01]  /*0aa0*/  FMUL.FTZ R23, R23, UR4 ;  /* 0x0000000417177c20 */ /* 0x000fe20008410000 */
[----:B------:R-:W-:Y:S01]  /*0ab0*/  FMUL.FTZ R24, R30, UR4 ;  /* 0x000000041e187c20 */ /* 0x000fe20008410000 */
[----:B------:R-:W-:Y:S01]  /*0ac0*/  FMUL.FTZ R31, R31, UR4 ;  /* 0x000000041f1f7c20 */ /* 0x000fe20008410000 */
[----:B------:R-:W-:Y:S01]  /*0ad0*/  F2FP.F16.F32.PACK_AB R10, R13, R10 ;  /* 0x0000000a0d0a723e */ /* 0x000fe200000000ff */
[----:B------:R-:W-:Y:S01]  /*0ae0*/  FMUL.FTZ R22, R28, UR4 ;  /* 0x000000041c167c20 */ /* 0x000fe20008410000 */
[----:B------:R-:W-:Y:S01]  /*0af0*/  FMUL.FTZ R33, R38, UR4 ;  /* 0x0000000426217c20 */ /* 0x000fe20008410000 */
[----:B------:R-:W-:Y:S01]  /*0b00*/  FMUL.FTZ R38, R39, UR4 ;  /* 0x0000000427267c20 */ /* 0x000fe20008410000 */
[----:B------:R-:W-:Y:S01]  /*0b10*/  IADD3 R39, R41, 0x8000, RZ ;  /* 0x0000800029277810 */ /* 0x000fe20007ffe0ff */
[----:B------:R-:W-:Y:S01]  /*0b20*/  FMUL.FTZ R29, R29, UR4 ;  /* 0x000000041d1d7c20 */ /* 0x000fe20008410000 */
[----:B------:R-:W-:Y:S01]  /*0b30*/  F2FP.F16.F32.PACK_AB R13, R19, R14 ;  /* 0x0000000e130d723e */ /* 0x000fe200000000ff */
[----:B------:R-:W-:Y:S01]  /*0b40*/  FMUL.FTZ R30, R36, UR4 ;  /* 0x00000004241e7c20 */ /* 0x000fe20008410000 */
[----:B------:R-:W-:Y:S01]  /*0b50*/  F2FP.F16.F32.PACK_AB R19, R31, R24 ;  /* 0x000000181f13723e */ /* 0x000fe200000000ff */
[----:B------:R-:W-:Y:S01]  /*0b60*/  IMAD.MOV.U32 R24, RZ, RZ, 0x20 ;  /* 0x00000020ff187424 */ /* 0x000fe200078e00ff */
[----:B------:R-:W-:Y:S01]  /*0b70*/  F2FP.F16.F32.PACK_AB R14, R20, R15 ;  /* 0x0000000f140e723e */ /* 0x000fe200000000ff */
[----:B------:R-:W-:Y:S01]  /*0b80*/  FMUL.FTZ R37, R37, UR4 ;  /* 0x0000000425257c20 */ /* 0x000fe20008410000 */
[----:B------:R-:W-:Y:S01]  /*0b90*/  F2FP.F16.F32.PACK_AB R15, R23, R16 ;  /* 0x00000010170f723e */ /* 0x000fe200000000ff */
[----:B------:R-:W-:-:S02]  /*0ba0*/  IMAD R23, R42, 0x2, R39 ;  /* 0x000000022a177824 */ /* 0x000fc400078e0227 */
[----:B------:R-:W-:Y:S01]  /*0bb0*/  FMUL.FTZ R17, R17, UR4 ;  /* 0x0000000411117c20 */ /* 0x000fe20008410000 */
[----:B------:R-:W-:Y:S01]  /*0bc0*/  SEL R24, R24, 0xffffffe0, !P1 ;  /* 0xffffffe018187807 */ /* 0x000fe20004800000 */
[----:B------:R-:W-:Y:S01]  /*0bd0*/  FMUL.FTZ R28, R34, UR4 ;  /* 0x00000004221c7c20 */ /* 0x000fe20008410000 */
[----:B------:R-:W-:Y:S01]  /*0be0*/  FMUL.FTZ R35, R35, UR4 ;  /* 0x0000000423237c20 */ /* 0x000fe20008410000 */
[----:B------:R-:W-:Y:S01]  /*0bf0*/  F2FP.F16.F32.PACK_AB R16, R25, R18 ;  /* 0x000000121910723e */ /* 0x000fe200000000ff */
[----:B------:R-:W-:Y:S01]  /*0c00*/  VIADD R31, R23, 0x40 ;  /* 0x00000040171f7836 */ /* 0x000fe20000000000 */
[----:B------:R-:W-:Y:S01]  /*0c10*/  F2FP.F16.F32.PACK_AB R18, R29, R22 ;  /* 0x000000161d12723e */ /* 0x000fe200000000ff */
[----:B------:R-:W-:Y:S01]  /*0c20*/  @P2 VIADD R31, R23, 0xffffffc0 ;  /* 0xffffffc0171f2836 */ /* 0x000fe20000000000 */
[----:B------:R-:W-:Y:S01]  /*0c30*/  F2FP.F16.F32.PACK_AB R8, R45, R8 ;  /* 0x000000082d08723e */ /* 0x000fe200000000ff */
[--C-:B------:R-:W-:Y:S01]  /*0c40*/  IMAD R42, R42, 0x2, R41.reuse ;  /* 0x000000022a2a7824 */ /* 0x100fe200078e0229 */
[----:B------:R-:W-:Y:S01]  /*0c50*/  F2FP.F16.F32.PACK_AB R11, R48, R11 ;  /* 0x0000000b300b723e */ /* 0x000fe200000000ff */
[----:B------:R-:W-:Y:S01]  /*0c60*/  IMAD R41, R2, 0x2, R41 ;  /* 0x0000000202297824 */ /* 0x000fe200078e0229 */
[----:B------:R-:W-:Y:S01]  /*0c70*/  F2FP.F16.F32.PACK_AB R22, R37, R30 ;  /* 0x0000001e2516723e */ /* 0x000fe200000000ff */
[----:B------:R-:W-:Y:S01]  /*0c80*/  ULDC UR4, c[0x0][0x244] ;  /* 0x0000910000047ab9 */ /* 0x000fe20000000800 */
[----:B------:R-:W-:Y:S01]  /*0c90*/  F2FP.F16.F32.PACK_AB R12, R17, R12 ;  /* 0x0000000c110c723e */ /* 0x000fe200000000ff */
[----:B------:R0:W-:Y:S01]  /*0ca0*/  STSM.16.M88.4 [R42+0x8000], R8 ;  /* 0x008000082a007844 */ /* 0x0001e20000000200 */
[----:B------:R-:W-:-:S02]  /*0cb0*/  IADD3 R30, R23, R24, RZ ;  /* 0x00000018171e7210 */ /* 0x000fc40007ffe0ff */
[----:B------:R-:W-:Y:S02]  /*0cc0*/  F2FP.F16.F32.PACK_AB R17, R26, R21 ;  /* 0x000000151a11723e */ /* 0x000fe400000000ff */
[----:B------:R-:W-:Y:S01]  /*0cd0*/  F2FP.F16.F32.PACK_AB R20, R32, R27 ;  /* 0x0000001b2014723e */ /* 0x000fe200000000ff */
[----:B------:R-:W-:Y:S01]  /*0ce0*/  IMAD.IADD R32, R24, 0x1, R31 ;  /* 0x0000000118207824 */ /* 0x000fe200078e021f */
[----:B------:R-:W-:Y:S01]  /*0cf0*/  F2FP.F16.F32.PACK_AB R21, R35, R28 ;  /* 0x0000001c2315723e */ /* 0x000fe200000000ff */
[----:B------:R1:W-:Y:S01]  /*0d00*/  STSM.16.M88.4 [R30], R12 ;  /* 0x0000000c1e007844 */ /* 0x0003e20000000200 */
[----:B------:R-:W-:Y:S02]  /*0d10*/  F2FP.F16.F32.PACK_AB R23, R38, R33 ;  /* 0x000000212617723e */ /* 0x000fe400000000ff */
[----:B------:R-:W-:Y:S01]  /*0d20*/  IADD3 R28, P0, R0, R50, RZ ;  /* 0x00000032001c7210 */ /* 0x000fe20007f1e0ff */
[----:B------:R1:W-:Y:S01]  /*0d30*/  STSM.16.M88.4 [R31], R16 ;  /* 0x000000101f007844 */ /* 0x0003e20000000200 */
[----:B------:R-:W-:-:S02]  /*0d40*/  SHF.R.S32.HI R45, RZ, 0x1f, R44 ;  /* 0x0000001fff2d7819 */ /* 0x000fc4000001142c */
[----:B------:R-:W-:Y:S01]  /*0d50*/  LEA.HI.X.SX32 R29, R0, R51, 0x1, P0 ;  /* 0x00000033001d7211 */ /* 0x000fe200000f0eff */
[----:B------:R1:W-:Y:S01]  /*0d60*/  STSM.16.M88.4 [R32], R20 ;  /* 0x0000001420007844 */ /* 0x0003e20000000200 */
[----:B------:R-:W-:Y:S01]  /*0d70*/  BAR.SYNC.DEFER_BLOCKING 0x0 ;  /* 0x0000000000007b1d */ /* 0x000fe20000010000 */
[----:B------:R-:W-:Y:S01]  /*0d80*/  ISETP.GE.AND P0, PT, R44, UR4, PT ;  /* 0x000000042c007c0c */ /* 0x000fe2000bf06270 */
[C---:B0-----:R-:W-:Y:S02]  /*0d90*/  IMAD R9, R6.reuse, UR7, R5 ;  /* 0x0000000706097c24 */ /* 0x041fe4000f8e0205 */
[----:B------:R-:W-:Y:S01]  /*0da0*/  IMAD.WIDE.U32 R44, R6, UR6, R44 ;  /* 0x00000006062c7c25 */ /* 0x000fe2000f8e002c */
[C---:B------:R-:W-:Y:S01]  /*0db0*/  ISETP.GE.OR P3, PT, R0.reuse, R43, P0 ;  /* 0x0000002b0000720c */ /* 0x040fe20000766670 */
[----:B------:R-:W-:Y:S02]  /*0dc0*/  ULDC.64 UR4, c[0x0][0x260] ;  /* 0x0000980000047ab9 */ /* 0x000fe40000000a00 */
[----:B------:R-:W-:Y:S01]  /*0dd0*/  VIADD R5, R0, 0x20 ;  /* 0x0000002000057836 */ /* 0x000fe20000000000 */
[----:B------:R-:W-:Y:S01]  /*0de0*/  IADD3 R45, R45, R9, RZ ;  /* 0x000000092d2d7210 */ /* 0x000fe20007ffe0ff */
[----:B------:R-:W-:-:S02]  /*0df0*/  IMAD R7, R7, UR4, RZ ;  /* 0x0000000407077c24 */ /* 0x000fc4000f8e02ff */
[C---:B------:R-:W-:Y:S01]  /*0e00*/  VIADD R6, R0.reuse, 0x40 ;  /* 0x0000004000067836 */ /* 0x040fe20000000000 */
[-C--:B------:R-:W-:Y:S01]  /*0e10*/  ISETP.GE.OR P2, PT, R5, R43.reuse, P0 ;  /* 0x0000002b0500720c */ /* 0x080fe20000746670 */
[----:B------:R-:W-:Y:S02]  /*0e20*/  VIADD R0, R0, 0x60 ;  /* 0x0000006000007836 */ /* 0x000fe40000000000 */
[----:B------:R-:W-:Y:S01]  /*0e30*/  IMAD R9, R4, UR5, R7 ;  /* 0x0000000504097c24 */ /* 0x000fe2000f8e0207 */
[-C--:B------:R-:W-:Y:S01]  /*0e40*/  ISETP.GE.OR P1, PT, R6, R43.reuse, P0 ;  /* 0x0000002b0600720c */ /* 0x080fe20000726670 */
[----:B------:R-:W-:Y:S01]  /*0e50*/  IMAD.WIDE.U32 R4, R4, UR4, R44 ;  /* 0x0000000404047c25 */ /* 0x000fe2000f8e002c */
[----:B------:R-:W-:-:S03]  /*0e60*/  ISETP.GE.OR P0, PT, R0, R43, P0 ;  /* 0x0000002b0000720c */ /* 0x000fc60000706670 */
[----:B------:R-:W-:Y:S01]  /*0e70*/  IMAD.WIDE R6, R3, 0x80, R28 ;  /* 0x0000008003067825 */ /* 0x000fe200078e021c */
[----:B------:R1:W0:Y:S03]  /*0e80*/  LDS.128 R24, [R41+0xb000] ;  /* 0x00b0000029187984 */ /* 0x0002260000000c00 */
[----:B------:R-:W-:Y:S02]  /*0e90*/  IMAD R8, R2, 0x2, R39 ;  /* 0x0000000202087824 */ /* 0x000fe400078e0227 */
[----:B------:R-:W-:Y:S01]  /*0ea0*/  IMAD.IADD R3, R5, 0x1, R9 ;  /* 0x0000000105037824 */ /* 0x000fe200078e0209 */
[----:B------:R-:W-:Y:S06]  /*0eb0*/  @P3 BRA `(.L_x_2214) ;  /* 0x00000000002c3947 */ /* 0x000fec0003800000 */
[----:B------:R-:W2:Y:S01]  /*0ec0*/  LDS.128 R8, [R8] ;  /* 0x0000000008087984 */ /* 0x000ea20000000c00 */
[----:B------:R-:W-:Y:S01]  /*0ed0*/  ULDC.64 UR4, c[0x0][0x250] ;  /* 0x0000940000047ab9 */ /* 0x000fe20000000a00 */
[----:B------:R-:W-:Y:S02]  /*0ee0*/  IMAD.MOV.U32 R2, RZ, RZ, R4 ;  /* 0x000000ffff027224 */ /* 0x000fe400078e0004 */
[----:B-1----:R-:W-:Y:S02]  /*0ef0*/  IMAD R15, R7, UR4, RZ ;  /* 0x00000004070f7c24 */ /* 0x002fe4000f8e02ff */
[----:B------:R-:W-:-:S04]  /*0f00*/  IMAD.WIDE.U32 R12, R6, UR4, R2 ;  /* 0x00000004060c7c25 */ /* 0x000fc8000f8e0002 */
[----:B------:R-:W-:Y:S01]  /*0f10*/  IMAD R15, R6, UR5, R15 ;  /* 0x00000005060f7c24 */ /* 0x000fe2000f8e020f */
[----:B------:R-:W-:Y:S02]  /*0f20*/  ULDC.64 UR4, c[0x0][0x238] ;  /* 0x00008e0000047ab9 */ /* 0x000fe40000000a00 */
[----:B------:R-:W-:Y:S01]  /*0f30*/  LEA R14, P3, R12, UR4, 0x1 ;  /* 0x000000040c0e7c11 */ /* 0x000fe2000f8608ff */
[----:B------:R-:W-:-:S05]  /*0f40*/  IMAD.IADD R13, R13, 0x1, R15 ;  /* 0x000000010d0d7824 */ /* 0x000fca00078e020f */
[----:B------:R-:W-:-:S05]  /*0f50*/  LEA.HI.X R15, R12, UR5, R13, 0x1, P3 ;  /* 0x000000050c0f7c11 */ /* 0x000fca00098f0c0d */
[----:B--2---:R2:W-:Y:S02]  /*0f60*/  STG.E.128 desc[UR8][R14.64], R8 ;  /* 0x000000080e007986 */ /* 0x0045e4000c101d08 */
.L_x_2214:
[----:B------:R-:W-:Y:S05]  /*0f70*/  BSYNC B0 ;  /* 0x0000000000007941 */ /* 0x000fea0003800000 */
.L_x_2213:
[----:B--2---:R2:W3:Y:S01]  /*0f80*/  LDS.128 R8, [R41+0x9000] ;  /* 0x0090000029087984 */ /* 0x0044e20000000c00 */
        /* <DEDUP_REMOVED lines=15> */
.L_x_2216:
[----:B------:R-:W-:Y:S05]  /*1080*/  BSYNC B0 ;  /* 0x0000000000007941 */ /* 0x000fea0003800000 */
.L_x_2215:
[----:B---34-:R3:W4:Y:S01]  /*1090*/  LDS.128 R8, [R41+0xa000] ;  /* 0x00a0000029087984 */ /* 0x0187220000000c00 */
        /* <DEDUP_REMOVED lines=14> */
[----:B----4-:R1:W-:Y:S02]  /*1180*/  STG.E.128 desc[UR8][R14.64], R8 ;  /* 0x000000080e007986 */ /* 0x0103e4000c101d08 */
.L_x_2218:
[----:B------:R-:W-:Y:S05]  /*1190*/  BSYNC B0 ;  /* 0x0000000000007941 */ /* 0x000fea0003800000 */
.L_x_2217:
[----:B------:R-:W-:Y:S05]  /*11a0*/  @P0 EXIT ;  /* 0x000000000000094d */ /* 0x000fea0003800000 */
[----:B------:R-:W-:Y:S01]  /*11b0*/  IADD3 R5, P0, R6, 0x60, RZ ;  /* 0x0000006006057810 */ /* 0x000fe20007f1e0ff */
[----:B------:R-:W-:Y:S01]  /*11c0*/  ULDC.64 UR4, c[0x0][0x250] ;  /* 0x0000940000047ab9 */ /* 0x000fe20000000a00 */
[----:B------:R-:W-:-:S03]  /*11d0*/  IMAD.MOV.U32 R2, RZ, RZ, R4 ;  /* 0x000000ffff027224 */ /* 0x000fc600078e0004 */
        /* <DEDUP_REMOVED lines=8> */
[----:B0-----:R-:W-:Y:S01]  /*1260*/  STG.E.128 desc[UR8][R4.64], R24 ;  /* 0x0000001804007986 */ /* 0x001fe2000c101d08 */
[----:B------:R-:W-:Y:S05]  /*1270*/  EXIT ;  /* 0x000000000000794d */ /* 0x000fea0003800000 */
.L_x_2219:
        /* <DEDUP_REMOVED lines=16> */
.L_x_3734:


//--------------------- .text._ZN7cutlass13device_kernelIN5flash11enable_sm90INS1_16FlashAttnBwdSm90INS1_25CollectiveMainloopBwdSm90ILi2ELi2ELi2EN4cute5tupleIJNS5_1CILi1EEES8_S8_EEENS6_IJNS7_ILi128EEESA_NS7_ILi64EEEEEENS_6half_tEfNS_4arch4Sm90ELb0ELb1ELb1ELb1ELb1ELb1ELb0ELb0ELi2ELi1ELi2ELi2ELb0EEENS1_24CollectiveEpilogueBwdGQAISC_fSF_Li256ELb1ELb1EEENS1_19SingleTileSchedulerILb1ELb0ELb0ELi128EEEEEEEEEvNT_6ParamsE --------------------------
	.section	.text._ZN7cutlass13device_kernelIN5flash11enable_sm90INS1_16FlashAttnBwdSm90INS1_25CollectiveMainloopBwdSm90ILi2ELi2ELi2EN4cute5tupleIJNS5_1CILi1EEES8_S8_EEENS6_IJNS7_ILi128EEESA_NS7_ILi64EEEEEENS_6half_tEfNS_4arch4Sm90ELb0ELb1ELb1ELb1ELb1ELb1ELb0ELb0ELi2ELi1ELi2ELi2ELb0EEENS1_24CollectiveEpilogueBwdGQAISC_fSF_Li256ELb1ELb1EEENS1_19SingleTileSchedulerILb1ELb0ELb0ELi128EEEEEEEEEvNT_6ParamsE,"ax",@progbits
	.align	128
.text._ZN7cutlass13device_kernelIN5flash11enable_sm90INS1_16FlashAttnBwdSm90INS1_25CollectiveMainloopBwdSm90ILi2ELi2ELi2EN4cute5tupleIJNS5_1CILi1EEES8_S8_EEENS6_IJNS7_ILi128EEESA_NS7_ILi64EEEEEENS_6half_tEfNS_4arch4Sm90ELb0ELb1ELb1ELb1ELb1ELb1ELb0ELb0ELi2ELi1ELi2ELi2ELb0EEENS1_24CollectiveEpilogueBwdGQAISC_fSF_Li256ELb1ELb1EEENS1_19SingleTileSchedulerILb1ELb0ELb0ELi128EEEEEEEEEvNT_6ParamsE:
        .type           _ZN7cutlass13device_kernelIN5flash11enable_sm90INS1_16FlashAttnBwdSm90INS1_25CollectiveMainloopBwdSm90ILi2ELi2ELi2EN4cute5tupleIJNS5_1CILi1EEES8_S8_EEENS6_IJNS7_ILi128EEESA_NS7_ILi64EEEEEENS_6half_tEfNS_4arch4Sm90ELb0ELb1ELb1ELb1ELb1ELb1ELb0ELb0ELi2ELi1ELi2ELi2ELb0EEENS1_24CollectiveEpilogueBwdGQAISC_fSF_Li256ELb1ELb1EEENS1_19SingleTileSchedulerILb1ELb0ELb0ELi128EEEEEEEEEvNT_6ParamsE,@function
        .size           _ZN7cutlass13device_kernelIN5flash11enable_sm90INS1_16FlashAttnBwdSm90INS1_25CollectiveMainloopBwdSm90ILi2ELi2ELi2EN4cute5tupleIJNS5_1CILi1EEES8_S8_EEENS6_IJNS7_ILi128EEESA_NS7_ILi64EEEEEENS_6half_tEfNS_4arch4Sm90ELb0ELb1ELb1ELb1ELb1ELb1ELb0ELb0ELi2ELi1ELi2ELi2ELb0EEENS1_24CollectiveEpilogueBwdGQAISC_fSF_Li256ELb1ELb1EEENS1_19SingleTileSchedulerILb1ELb0ELb0ELi128EEEEEEEEEvNT_6ParamsE,(.L_x_3735 - _ZN7cutlass13device_kernelIN5flash11enable_sm90INS1_16FlashAttnBwdSm90INS1_25CollectiveMainloopBwdSm90ILi2ELi2ELi2EN4cute5tupleIJNS5_1CILi1EEES8_S8_EEENS6_IJNS7_ILi128EEESA_NS7_ILi64EEEEEENS_6half_tEfNS_4arch4Sm90ELb0ELb1ELb1ELb1ELb1ELb1ELb0ELb0ELi2ELi1ELi2ELi2ELb0EEENS1_24CollectiveEpilogueBwdGQAISC_fSF_Li256ELb1ELb1EEENS1_19SingleTileSchedulerILb1ELb0ELb0ELi128EEEEEEEEEvNT_6ParamsE)
        .other          _ZN7cutlass13device_kernelIN5flash11enable_sm90INS1_16FlashAttnBwdSm90INS1_25CollectiveMainloopBwdSm90ILi2ELi2ELi2EN4cute5tupleIJNS5_1CILi1EEES8_S8_EEENS6_IJNS7_ILi128EEESA_NS7_ILi64EEEEEENS_6half_tEfNS_4arch4Sm90ELb0ELb1ELb1ELb1ELb1ELb1ELb0ELb0ELi2ELi1ELi2ELi2ELb0EEENS1_24CollectiveEpilogueBwdGQAISC_fSF_Li256ELb1ELb1EEENS1_19SingleTileSchedulerILb1ELb0ELb0ELi128EEEEEEEEEvNT_6ParamsE,@"STO_CUDA_ENTRY STV_DEFAULT"
_ZN7cutlass13device_kernelIN5flash11enable_sm90INS1_16FlashAttnBwdSm90INS1_25CollectiveMainloopBwdSm90ILi2ELi2ELi2EN4cute5tupleIJNS5_1CILi1EEES8_S8_EEENS6_IJNS7_ILi128EEESA_NS7_ILi64EEEEEENS_6half_tEfNS_4arch4Sm90ELb0ELb1ELb1ELb1ELb1ELb1ELb0ELb0ELi2ELi1ELi2ELi2ELb0EEENS1_24CollectiveEpilogueBwdGQAISC_fSF_Li256ELb1ELb1EEENS1_19SingleTileSchedulerILb1ELb0ELb0ELi128EEEEEEEEEvNT_6ParamsE:
        /* <DEDUP_REMOVED lines=24> */
.L_x_2221:
[----:B------:R-:W-:Y:S05]  /*0180*/  BSYNC B0 ;  /* 0x0000000000007941 */ /* 0x000fea0003800000 */
.L_x_2220:
        /* <DEDUP_REMOVED lines=37> */
.L_x_2222:
        /* <DEDUP_REMOVED lines=22> */
.L_x_2223:
[----:B------:R-:W-:Y:S01]  /*0540*/  PLOP3.LUT P0, PT, PT, PT, UP0, 0x80, 0x0 ;  /* 0x000000000000781c */ /* 0x000fe20003f0f008 */
[----:B------:R-:W-:Y:S01]  /*0550*/  NOP ;  /* 0x0000000000007918 */ /* 0x000fe20000000000 */
[----:B------:R-:W-:Y:S01]  /*0560*/  ULDC.64 UR38, c[0x0][0x208] ;  /* 0x0000820000267ab9 */ /* 0x000fe20000000a00 */
[----:B------:R-:W-:Y:S01]  /*0570*/  BSSY B6, `(.L_x_2224) ;  /* 0x0001676000067945 */ /* 0x000fe20003800000 */
[----:B-12-4-:R-:W-:Y:S09]  /*0580*/  BAR.SYNC.DEFER_BLOCKING 0x0 ;  /* 0x0000000000007b1d */ /* 0x016ff20000010000 */
[----:B------:R-:W-:Y:S05]  /*0590*/  @!P0 BRA `(.L_x_2225) ;  /* 0x0000012000448947 */ /* 0x000fea0003800000 */
.L_x_2226:
        /* <DEDUP_REMOVED lines=24> */
.L_x_2227:
        /* <DEDUP_REMOVED lines=14> */
.L_x_2229:
[----:B------:R-:W-:-:S05]  /*0800*/  ULDC UR4, c[0x0][0x8c4] ;  /* 0x0002310000047ab9 */ /* 0x000fca0000000800 */
.L_x_2228:
        /* <DEDUP_REMOVED lines=19> */
.L_x_2231:
        /* <DEDUP_REMOVED lines=14> */
.L_x_2232:
        /* <DEDUP_REMOVED lines=11> */
.L_x_2233:
        /* <DEDUP_REMOVED lines=13> */
.L_x_2234:
        /* <DEDUP_REMOVED lines=50> */
.L_x_2235:
        /* <DEDUP_REMOVED lines=28> */
.L_x_2238:
        /* <DEDUP_REMOVED lines=15> */
.L_x_2237:
        /* <DEDUP_REMOVED lines=22> */
.L_x_2240:
        /* <DEDUP_REMOVED lines=15> */
.L_x_2239:
[----:B------:R-:W-:Y:S01]  /*13c0*/  SHF.R.S32.HI R6, RZ, 0x1f, R17 ;  /* 0x0000001fff067819 */ /* 0x000fe20000011411 */
[----:B------:R-:W-:-:S03]  /*13d0*/  UMOV UR4, 0xffffffff ;  /* 0xffffffff00047882 */ /* 0x000fc60000000000 */
[----:B------:R-:W-:-:S04]  /*13e0*/  LEA.HI R0, R6, R17, RZ, 0x7 ;  /* 0x0000001106007211 */ /* 0x000fc800078f38ff */
[----:B------:R-:W-:Y:S01]  /*13f0*/  SHF.R.S32.HI R18, RZ, 0x7, R0 ;  /* 0x00000007ff127819 */ /* 0x000fe20000011400 */
[----:B------:R-:W-:Y:S06]  /*1400*/  BRA.DIV UR4, `(.L_x_2241) ;  /* 0x0000015a04387947 */ /* 0x000fec000b800000 */
[----:B------:R1:W2:Y:S02]  /*1410*/  SHFL.IDX PT, R14, R18, RZ, 0x1f ;  /* 0x00001fff120e7589 */ /* 0x0002a400000e0000 */
.L_x_2389:
        /* <DEDUP_REMOVED lines=24> */
.L_x_2242:
        /* <DEDUP_REMOVED lines=162> */
.L_x_2255:
[----:B------:R-:W-:-:S06]  /*1fc0*/  ULOP3.LUT UR4, UR36, 0x1, URZ, 0xfc, !UPT ;  /* 0x0000000124047892 */ /* 0x000fcc000f8efc3f */
[----:B------:R-:W-:-:S05]  /*1fd0*/  IMAD.U32 R5, RZ, RZ, UR4 ;  /* 0x00000004ff057e24 */ /* 0x000fca000f8e00ff */
[----:B------:R-:W-:-:S13]  /*1fe0*/  ISETP.NE.AND P6, PT, R5, 0x3, PT ;  /* 0x000000030500780c */ /* 0x000fda0003fc5270 */
[----:B------:R-:W-:Y:S05]  /*1ff0*/  @!P6 BRA `(.L_x_2245) ;  /* 0x000000000004e947 */ /* 0x000fea0003800000 */
[----:B------:R-:W-:Y:S01]  /*2000*/  BPT.TRAP 0x1 ;  /* 0x000000040000795c */ /* 0x000fe20000300000 */
.L_x_2245:
[----:B------:R-:W-:Y:S02]  /*2010*/  LEA R6, R0, R16, 0x3 ;  /* 0x0000001000067211 */ /* 0x000fe400078e18ff */
[----:B------:R-:W-:-:S04]  /*2020*/  SHF.L.U32 R23, R4, 0x1f, RZ ;  /* 0x0000001f04177819 */ /* 0x000fc800000006ff */
[----:B------:R1:W2:Y:S01]  /*2030*/  SYNCS.PHASECHK.TRANS64.TRYWAIT P0, [R6+URZ+0x30c10], R23 ;  /* 0x030c1017060075a7 */ /* 0x0002a2000800017f */
[----:B------:R-:W-:Y:S05]  /*2040*/  @!P6 BRA `(.L_x_2246) ;  /* 0x000000000004e947 */ /* 0x000fea0003800000 */
[----:B------:R-:W-:Y:S01]  /*2050*/  BPT.TRAP 0x1 ;  /* 0x000000040000795c */ /* 0x000fe20000300000 */
.L_x_2246:
[----:B------:R-:W-:-:S05]  /*2060*/  VIADD R5, R16, 0x10000 ;  /* 0x0001000010057836 */ /* 0x000fca0000000000 */
[----:B------:R-:W-:-:S04]  /*2070*/  SHF.R.U32.HI R5, RZ, 0x4, R5 ;  /* 0x00000004ff057819 */ /* 0x000fc80000011605 */
[----:B------:R-:W-:Y:S01]  /*2080*/  LOP3.LUT R5, R5, 0x3fff, RZ, 0xc0, !PT ;  /* 0x00003fff05057812 */ /* 0x000fe200078ec0ff */
[----:B--2---:R-:W-:Y:S06]  /*2090*/  @P0 BRA `(.L_x_2247) ;  /* 0x0000000000080947 */ /* 0x004fec0003800000 */
[----:B------:R-:W2:Y:S02]  /*20a0*/  SYNCS.PHASECHK.TRANS64.TRYWAIT P0, [R6+URZ+0x30c10], R23 ;  /* 0x030c1017060075a7 */ /* 0x000ea4000800017f */
[----:B--2---:R-:W-:Y:S05]  /*20b0*/  @!P0 BRA `(.L_x_2248) ;  /* 0x0000014c00408947 */ /* 0x004fea0003800000 */
.L_x_2247:
        /* <DEDUP_REMOVED lines=65> */
.L_x_2249:
[----:B------:R1:W1:Y:S01]  /*24d0*/  SYNCS.PHASECHK.TRANS64.TRYWAIT P0, [R6+URZ+0x30c30], R23 ;  /* 0x030c3017060075a7 */ /* 0x000262000800017f */
[----:B------:R-:W-:Y:S05]  /*24e0*/  @!P6 BRA `(.L_x_2250) ;  /* 0x000000000004e947 */ /* 0x000fea0003800000 */
[----:B------:R-:W-:Y:S01]  /*24f0*/  BPT.TRAP 0x1 ;  /* 0x000000040000795c */ /* 0x000fe20000300000 */
.L_x_2250:
[----:B-1----:R-:W-:Y:S05]  /*2500*/  @P0 BRA `(.L_x_2251) ;  /* 0x0000000000080947 */ /* 0x002fea0003800000 */
[----:B------:R-:W1:Y:S02]  /*2510*/  SYNCS.PHASECHK.TRANS64.TRYWAIT P0, [R6+URZ+0x30c30], R23 ;  /* 0x030c3017060075a7 */ /* 0x000e64000800017f */
[----:B-1----:R-:W-:Y:S05]  /*2520*/  @!P0 BRA `(.L_x_2252) ;  /* 0x0000014800388947 */ /* 0x002fea0003800000 */
.L_x_2251:
        /* <DEDUP_REMOVED lines=1123> */
.L_x_2253:
        /* <DEDUP_REMOVED lines=68> */
.L_x_2254:
        /* <DEDUP_REMOVED lines=12> */
.L_x_2244:
        /* <DEDUP_REMOVED lines=18> */
[----:B------:R-:W-:Y:S01]  /*7180*/  MOV R21, 0x40000040 ;  /* 0x4000004000157802 */ /* 0x000fe20000000f00 */
[----:B------:R-:W-:Y:S01]  /*7190*/  IMAD.MOV.U32 R19, RZ, RZ, 0x40000040 ;  /* 0x40000040ff137424 */ /* 0x000fe200078e00ff */
[----:B------:R-:W5:Y:S03]  /*71a0*/  S2R R5, SR_TID.X ;  /* 0x0000000000057919 */ /* 0x000f660000002100 */
[----:B------:R-:W-:-:S02]  /*71b0*/  IMAD.U32 R14, RZ, RZ, UR4 ;  /* 0x00000004ff0e7e24 */ /* 0x000fc4000f8e00ff */
[----:B-----5:R-:W-:-:S05]  /*71c0*/  VIADD R8, R5, 0xffffff80 ;  /* 0xffffff8005087836 */ /* 0x020fca0000000000 */
[----:B------:R-:W-:-:S04]  /*71d0*/  SHF.R.S32.HI R7, RZ, 0x1f, R8 ;  /* 0x0000001fff077819 */ /* 0x000fc80000011408 */
[----:B------:R-:W-:-:S04]  /*71e0*/  LEA.HI R5, R7, R8, RZ, 0x5 ;  /* 0x0000000807057211 */ /* 0x000fc800078f28ff */
[----:B------:R-:W-:Y:S02]  /*71f0*/  LOP3.LUT R5, R5, 0xffffffe0, RZ, 0xc0, !PT ;  /* 0xffffffe005057812 */ /* 0x000fe400078ec0ff */
[----:B--2---:R-:W-:Y:S02]  /*7200*/  MOV R15, R10 ;  /* 0x0000000a000f7202 */ /* 0x004fe40000000f00 */
[----:B------:R-:W2:Y:S01]  /*7210*/  S2R R10, SR_TID.X ;  /* 0x00000000000a7919 */ /* 0x000ea20000002100 */
[----:B---3--:R-:W-:Y:S02]  /*7220*/  LEA.HI R9, R11, R12, RZ, 0x5 ;  /* 0x0000000c0b097211 */ /* 0x008fe400078f28ff */
[--C-:B----4-:R-:W-:Y:S02]  /*7230*/  SHF.R.S32.HI R11, RZ, 0x2, R6.reuse ;  /* 0x00000002ff0b7819 */ /* 0x110fe40000011406 */
[----:B------:R-:W-:Y:S02]  /*7240*/  SHF.R.S32.HI R6, RZ, 0x1f, R6 ;  /* 0x0000001fff067819 */ /* 0x000fe40000011406 */
[----:B------:R-:W-:Y:S01]  /*7250*/  SHF.R.S32.HI R13, RZ, 0x5, R9 ;  /* 0x00000005ff0d7819 */ /* 0x000fe20000011409 */
[----:B------:R-:W-:Y:S01]  /*7260*/  IMAD.IADD R9, R8, 0x1, -R5 ;  /* 0x0000000108097824 */ /* 0x000fe200078e0a05 */
[----:B------:R-:W-:-:S03]  /*7270*/  LEA.HI R12, R6, R11, RZ, 0x3 ;  /* 0x0000000b060c7211 */ /* 0x000fc600078f18ff */
[----:B------:R-:W-:Y:S01]  /*7280*/  IMAD R6, R13, -0x10, R14 ;  /* 0xfffffff00d067824 */ /* 0x000fe200078e020e */
[----:B------:R-:W-:Y:S02]  /*7290*/  LOP3.LUT R12, R12, 0xfffffff8, RZ, 0xc0, !PT ;  /* 0xfffffff80c0c7812 */ /* 0x000fe400078ec0ff */
[----:B------:R-:W-:Y:S02]  /*72a0*/  LEA.HI R13, R7, R8, RZ, 0x2 ;  /* 0x00000008070d7211 */ /* 0x000fe400078f10ff */
[----:B------:R-:W-:Y:S02]  /*72b0*/  IADD3 R6, R6, R12, -R11 ;  /* 0x0000000c06067210 */ /* 0x000fe40007ffe80b */
[----:B------:R-:W-:-:S05]  /*72c0*/  LOP3.LUT R13, R13, 0xfffffffc, RZ, 0xc0, !PT ;  /* 0xfffffffc0d0d7812 */ /* 0x000fca00078ec0ff */
[----:B------:R-:W-:Y:S01]  /*72d0*/  IMAD.IADD R8, R8, 0x1, -R13 ;  /* 0x0000000108087824 */ /* 0x000fe200078e0a0d */
[C---:B--2---:R-:W-:Y:S01]  /*72e0*/  IADD3 R17, R10.reuse, -0x80, RZ ;  /* 0xffffff800a117810 */ /* 0x044fe20007ffe0ff */
[----:B-1----:R-:W-:-:S03]  /*72f0*/  VIADD R18, R10, 0xffffff80 ;  /* 0xffffff800a127836 */ /* 0x002fc60000000000 */
[----:B------:R-:W-:-:S04]  /*7300*/  SHF.R.S32.HI R17, RZ, 0x1f, R17 ;  /* 0x0000001fff117819 */ /* 0x000fc80000011411 */
[----:B------:R-:W-:-:S04]  /*7310*/  LEA.HI R17, R17, R18, RZ, 0x7 ;  /* 0x0000001211117211 */ /* 0x000fc800078f38ff */
[----:B------:R-:W-:-:S04]  /*7320*/  SHF.R.S32.HI R17, RZ, 0x7, R17 ;  /* 0x00000007ff117819 */ /* 0x000fc80000011411 */
[----:B------:R-:W-:-:S04]  /*7330*/  LEA.HI R10, R17, R17, RZ, 0x1 ;  /* 0x00000011110a7211 */ /* 0x000fc800078f08ff */
[----:B------:R-:W-:Y:S02]  /*7340*/  LOP3.LUT R5, R10, 0xfffffffe, RZ, 0xc0, !PT ;  /* 0xfffffffe0a057812 */ /* 0x000fe400078ec0ff */
[----:B------:R-:W-:Y:S02]  /*7350*/  SHF.R.S32.HI R10, RZ, 0x1f, R9 ;  /* 0x0000001fff0a7819 */ /* 0x000fe40000011409 */
[----:B------:R-:W-:Y:S01]  /*7360*/  IADD3 R5, R17, -R5, RZ ;  /* 0x8000000511057210 */ /* 0x000fe20007ffe0ff */
[----:B------:R-:W-:Y:S01]  /*7370*/  IMAD.MOV.U32 R17, RZ, RZ, R15 ;  /* 0x000000ffff117224 */ /* 0x000fe200078e000f */
[CC--:B------:R-:W-:Y:S02]  /*7380*/  LEA.HI R7, R10.reuse, R9.reuse, RZ, 0x3 ;  /* 0x000000090a077211 */ /* 0x0c0fe400078f18ff */
[----:B------:R-:W-:Y:S01]  /*7390*/  LEA.HI R11, R10, R9, RZ, 0x2 ;  /* 0x000000090a0b7211 */ /* 0x000fe200078f10ff */
[----:B------:R-:W-:Y:S01]  /*73a0*/  IMAD R9, R5, -0x40, R6 ;  /* 0xffffffc005097824 */ /* 0x000fe200078e0206 */
[----:B------:R-:W-:-:S02]  /*73b0*/  SHF.R.S32.HI R10, RZ, 0x3, R7 ;  /* 0x00000003ff0a7819 */ /* 0x000fc40000011407 */
[----:B------:R-:W-:Y:S02]  /*73c0*/  SHF.R.S32.HI R7, RZ, 0x1f, R7 ;  /* 0x0000001fff077819 */ /* 0x000fe40000011407 */
[----:B------:R-:W-:Y:S02]  /*73d0*/  SHF.R.S32.HI R12, RZ, 0x2, R11 ;  /* 0x00000002ff0c7819 */ /* 0x000fe4000001140b */
[----:B------:R-:W-:Y:S02]  /*73e0*/  LEA.HI R7, R7, R10, RZ, 0x4 ;  /* 0x0000000a07077211 */ /* 0x000fe400078f20ff */
[----:B------:R-:W-:Y:S01]  /*73f0*/  LEA.HI R11, R11, R12, RZ, 0x1 ;  /* 0x0000000c0b0b7211 */ /* 0x000fe200078f08ff */
[C---:B------:R-:W-:Y:S01]  /*7400*/  VIADD R13, R12.reuse, 0x10 ;  /* 0x000000100c0d7836 */ /* 0x040fe20000000000 */
[----:B------:R-:W-:Y:S02]  /*7410*/  IADD3 R5, R12, 0x8, RZ ;  /* 0x000000080c057810 */ /* 0x000fe40007ffe0ff */
[----:B------:R-:W-:-:S02]  /*7420*/  LOP3.LUT R7, R7, 0x1ffffff0, RZ, 0xc0, !PT ;  /* 0x1ffffff007077812 */ /* 0x000fc400078ec0ff */
[----:B------:R-:W-:Y:S02]  /*7430*/  LOP3.LUT R11, R11, 0xfffffffe, RZ, 0xc0, !PT ;  /* 0xfffffffe0b0b7812 */ /* 0x000fe400078ec0ff */
[----:B------:R-:W-:Y:S01]  /*7440*/  LEA.HI R6, R5, R5, RZ, 0x1 ;  /* 0x0000000505067211 */ /* 0x000fe200078f08ff */
[----:B------:R-:W-:Y:S01]  /*7450*/  IMAD.IADD R10, R10, 0x1, -R7 ;  /* 0x000000010a0a7824 */ /* 0x000fe200078e0a07 */
[C---:B------:R-:W-:Y:S01]  /*7460*/  IADD3 R11, R12.reuse, -R11, RZ ;  /* 0x8000000b0c0b7210 */ /* 0x040fe20007ffe0ff */
[----:B------:R-:W-:Y:S01]  /*7470*/  VIADD R12, R12, 0x18 ;  /* 0x000000180c0c7836 */ /* 0x000fe20000000000 */
[----:B------:R-:W-:Y:S02]  /*7480*/  LOP3.LUT R14, R6, 0xfffffffe, RZ, 0xc0, !PT ;  /* 0xfffffffe060e7812 */ /* 0x000fe400078ec0ff */
[----:B------:R-:W-:Y:S01]  /*7490*/  LEA.HI R15, R13, R13, RZ, 0x1 ;  /* 0x0000000d0d0f7211 */ /* 0x000fe200078f08ff */
[----:B------:R-:W-:Y:S01]  /*74a0*/  IMAD R7, R10, 0x8, R11 ;  /* 0x000000080a077824 */ /* 0x000fe200078e020b */
[----:B------:R-:W-:-:S02]  /*74b0*/  IADD3 R14, R5, -R14, RZ ;  /* 0x8000000e050e7210 */ /* 0x000fc40007ffe0ff */
[--C-:B------:R-:W-:Y:S02]  /*74c0*/  SHF.R.S32.HI R5, RZ, 0x1, R6.reuse ;  /* 0x00000001ff057819 */ /* 0x100fe40000011406 */
[----:B------:R-:W-:Y:S01]  /*74d0*/  LOP3.LUT R18, R15, 0xfffffffe, RZ, 0xc0, !PT ;  /* 0xfffffffe0f127812 */ /* 0x000fe200078ec0ff */
[----:B------:R1:W-:Y:S01]  /*74e0*/  STL [R1+0x4c], R7 ;  /* 0x00004c0701007387 */ /* 0x0003e20000100800 */
[----:B------:R-:W-:Y:S02]  /*74f0*/  SHF.R.S32.HI R6, RZ, 0x1f, R6 ;  /* 0x0000001fff067819 */ /* 0x000fe40000011406 */
[--C-:B------:R-:W-:Y:S01]  /*7500*/  SHF.R.S32.HI R11, RZ, 0x1, R15.reuse ;  /* 0x00000001ff0b7819 */ /* 0x100fe2000001140f */
[----:B------:R-:W-:Y:S01]  /*7510*/  IMAD.IADD R18, R13, 0x1, -R18 ;  /* 0x000000010d127824 */ /* 0x000fe200078e0a12 */
[----:B------:R-:W-:Y:S02]  /*7520*/  SHF.R.S32.HI R10, RZ, 0x1f, R15 ;  /* 0x0000001fff0a7819 */ /* 0x000fe4000001140f */
[----:B------:R-:W-:-:S02]  /*7530*/  LEA.HI R6, R6, R5, RZ, 0x4 ;  /* 0x0000000506067211 */ /* 0x000fc400078f20ff */
[----:B-1----:R-:W-:-:S04]  /*7540*/  LEA.HI R7, R12, R12, RZ, 0x1 ;  /* 0x0000000c0c077211 */ /* 0x002fc800078f08ff */
[--C-:B------:R-:W-:Y:S02]  /*7550*/  SHF.R.S32.HI R13, RZ, 0x1, R7.reuse ;  /* 0x00000001ff0d7819 */ /* 0x100fe40000011407 */
[----:B------:R-:W-:Y:S02]  /*7560*/  SHF.R.S32.HI R20, RZ, 0x1f, R7 ;  /* 0x0000001fff147819 */ /* 0x000fe40000011407 */
[----:B------:R-:W-:Y:S02]  /*7570*/  LOP3.LUT R15, R7, 0xfffffffe, RZ, 0xc0, !PT ;  /* 0xfffffffe070f7812 */ /* 0x000fe400078ec0ff */
[----:B------:R-:W-:Y:S02]  /*7580*/  LEA.HI R7, R10, R11, RZ, 0x4 ;  /* 0x0000000b0a077211 */ /* 0x000fe400078f20ff */
[----:B------:R-:W-:Y:S01]  /*7590*/  LOP3.LUT R10, R6, 0x1ffffff0, RZ, 0xc0, !PT ;  /* 0x1ffffff0060a7812 */ /* 0x000fe200078ec0ff */
[----:B------:R-:W-:Y:S01]  /*75a0*/  IMAD.IADD R15, R12, 0x1, -R15 ;  /* 0x000000010c0f7824 */ /* 0x000fe200078e0a0f */
[----:B------:R-:W-:-:S02]  /*75b0*/  LOP3.LUT R12, R7, 0x1ffffff0, RZ, 0xc0, !PT ;  /* 0x1ffffff0070c7812 */ /* 0x000fc400078ec0ff */
[----:B------:R-:W-:Y:S01]  /*75c0*/  LEA R6, R17, R16, 0xd ;  /* 0x0000001011067211 */ /* 0x000fe200078e68ff */
[----:B------:R-:W-:Y:S01]  /*75d0*/  IMAD.IADD R7, R5, 0x1, -R10 ;  /* 0x0000000105077824 */ /* 0x000fe200078e0a0a */
[----:B------:R-:W-:Y:S01]  /*75e0*/  LEA.HI R20, R20, R13, RZ, 0x4 ;  /* 0x0000000d14147211 */ /* 0x000fe200078f20ff */
[----:B------:R-:W-:Y:S01]  /*75f0*/  IMAD.IADD R11, R11, 0x1, -R12 ;  /* 0x000000010b0b7824 */ /* 0x000fe200078e0a0c */
[----:B------:R-:W-:Y:S01]  /*7600*/  IADD3 R17, R8, 0x8, RZ ;  /* 0x0000000808117810 */ /* 0x000fe20007ffe0ff */
[C---:B------:R-:W-:Y:S01]  /*7610*/  VIADD R10, R6.reuse, 0x4000 ;  /* 0x00004000060a7836 */ /* 0x040fe20000000000 */
[----:B------:R-:W-:Y:S01]  /*7620*/  LEA R7, R7, R14, 0x3 ;  /* 0x0000000e07077211 */ /* 0x000fe200078e18ff */
[----:B------:R-:W-:Y:S01]  /*7630*/  VIADD R5, R6, 0x20c00 ;  /* 0x00020c0006057836 */ /* 0x000fe20000000000 */
[----:B------:R-:W-:Y:S02]  /*7640*/  LOP3.LUT R20, R20, 0x1ffffff0, RZ, 0xc0, !PT ;  /* 0x1ffffff014147812 */ /* 0x000fe400078ec0ff */
[----:B------:R-:W-:Y:S01]  /*7650*/  SHF.R.U32.HI R6, RZ, 0x4, R6 ;  /* 0x00000004ff067819 */ /* 0x000fe20000011606 */
[----:B------:R1:W-:Y:S01]  /*7660*/  STL [R1+0x44], R7 ;  /* 0x0000440701007387 */ /* 0x0003e20000100800 */
[----:B------:R-:W-:-:S02]  /*7670*/  SHF.R.U32.HI R10, RZ, 0x4, R10 ;  /* 0x00000004ff0a7819 */ /* 0x000fc4000001160a */
[----:B------:R-:W-:Y:S02]  /*7680*/  SHF.R.U32.HI R5, RZ, 0x4, R5 ;  /* 0x00000004ff057819 */ /* 0x000fe40000011605 */
[----:B------:R-:W-:Y:S02]  /*7690*/  IADD3 R20, R13, -R20, RZ ;  /* 0x800000140d147210 */ /* 0x000fe40007ffe0ff */
        /* <DEDUP_REMOVED lines=8> */
[----:B------:R-:W-:Y:S01]  /*7720*/  LOP3.LUT R5, R5, 0x10000, RZ, 0xfc, !PT ;  /* 0x0001000005057812 */ /* 0x000fe200078efcff */
[----:B------:R-:W-:Y:S01]  /*7730*/  IMAD.MOV.U32 R15, RZ, RZ, 0x40000040 ;  /* 0x40000040ff0f7424 */ /* 0x000fe200078e00ff */
[----:B------:R-:W-:Y:S01]  /*7740*/  IADD3 R17, R8, 0x14, RZ ;  /* 0x0000001408117810 */ /* 0x000fe20007ffe0ff */
[----:B------:R2:W-:Y:S04]  /*7750*/  STL [R1+0x3c], R12 ;  /* 0x00003c0c01007387 */ /* 0x0005e80000100800 */
[----:B------:R3:W-:Y:S01]  /*7760*/  STL [R1+0x50], R5 ;  /* 0x0000500501007387 */ /* 0x0007e20000100800 */
[----:B-1----:R-:W-:-:S02]  /*7770*/  LOP3.LUT R7, R6, 0x10000, RZ, 0xfc, !PT ;  /* 0x0001000006077812 */ /* 0x002fc400078efcff */
[----:B------:R-:W-:Y:S02]  /*7780*/  LOP3.LUT R6, R10, 0x10000, RZ, 0xfc, !PT ;  /* 0x000100000a067812 */ /* 0x000fe400078efcff */
[C---:B------:R-:W-:Y:S01]  /*7790*/  IADD3 R20, R7.reuse, 0x4, RZ ;  /* 0x0000000407147810 */ /* 0x040fe20007ffe0ff */
[----:B------:R-:W-:Y:S01]  /*77a0*/  VIADD R18, R7, 0x6 ;  /* 0x0000000607127836 */ /* 0x000fe20000000000 */
[C---:B--2---:R-:W-:Y:S01]  /*77b0*/  IADD3 R12, R6.reuse, 0x4, RZ ;  /* 0x00000004060c7810 */ /* 0x044fe20007ffe0ff */
[C---:B------:R-:W-:Y:S01]  /*77c0*/  VIADD R10, R6.reuse, 0x6 ;  /* 0x00000006060a7836 */ /* 0x040fe20000000000 */
[----:B------:R1:W-:Y:S01]  /*77d0*/  STL [R1+0x8], R6 ;  /* 0x0000080601007387 */ /* 0x0003e20000100800 */
[----:B------:R-:W-:Y:S02]  /*77e0*/  VIADD R14, R6, 0x2 ;  /* 0x00000002060e7836 */ /* 0x000fe40000000000 */
[C---:B---3--:R-:W-:Y:S01]  /*77f0*/  VIADD R5, R8.reuse, 0x4 ;  /* 0x0000000408057836 */ /* 0x048fe20000000000 */
[----:B------:R2:W-:Y:S01]  /*7800*/  STL.64 [R1+0x30], R20 ;  /* 0x0000301401007387 */ /* 0x0005e20000100a00 */
[----:B------:R-:W-:-:S02]  /*7810*/  VIADD R5, R8, 0x10 ;  /* 0x0000001008057836 */ /* 0x000fc40000000000 */
[C---:B------:R-:W-:Y:S01]  /*7820*/  VIADD R5, R8.reuse, 0x1c ;  /* 0x0000001c08057836 */ /* 0x040fe20000000000 */
[----:B------:R2:W-:Y:S01]  /*7830*/  STL.64 [R1+0x28], R18 ;  /* 0x0000281201007387 */ /* 0x0005e20000100a00 */
[----:B-1----:R-:W-:-:S03]  /*7840*/  VIADD R6, R8, 0xc ;  /* 0x0000000c08067836 */ /* 0x002fc60000000000 */
[----:B------:R2:W-:Y:S01]  /*7850*/  STL.64 [R1+0x10], R10 ;  /* 0x0000100a01007387 */ /* 0x0005e20000100a00 */
[----:B------:R-:W-:-:S03]  /*7860*/  VIADD R6, R8, 0x18 ;  /* 0x0000001808067836 */ /* 0x000fc60000000000 */
[----:B------:R2:W-:Y:S04]  /*7870*/  STL.64 [R1+0x20], R14 ;  /* 0x0000200e01007387 */ /* 0x0005e80000100a00 */
[----:B------:R2:W-:Y:S02]  /*7880*/  STL.64 [R1+0x18], R12 ;  /* 0x0000180c01007387 */ /* 0x0005e40000100a00 */
.L_x_2267:
[----:B------:R-:W-:-:S06]  /*7890*/  ULOP3.LUT UR4, UR36, 0x1, URZ, 0xfc, !UPT ;  /* 0x0000000124047892 */ /* 0x000fcc000f8efc3f */
[----:B------:R-:W-:-:S05]  /*78a0*/  IMAD.U32 R5, RZ, RZ, UR4 ;  /* 0x00000004ff057e24 */ /* 0x000fca000f8e00ff */
[----:B------:R-:W-:-:S13]  /*78b0*/  ISETP.NE.AND P0, PT, R5, 0x3, PT ;  /* 0x000000030500780c */ /* 0x000fda0003f05270 */
[----:B------:R-:W-:Y:S05]  /*78c0*/  @!P0 BRA `(.L_x_2257) ;  /* 0x0000000000048947 */ /* 0x000fea0003800000 */
[----:B------:R-:W-:Y:S01]  /*78d0*/  BPT.TRAP 0x1 ;  /* 0x000000040000795c */ /* 0x000fe20000300000 */
.L_x_2257:
[----:B------:R-:W-:Y:S02]  /*78e0*/  LEA R6, R0, R16, 0x3 ;  /* 0x0000001000067211 */ /* 0x000fe400078e18ff */
[----:B--2---:R-:W-:-:S04]  /*78f0*/  SHF.L.U32 R21, R4, 0x1f, RZ ;  /* 0x0000001f04157819 */ /* 0x004fc800000006ff */
[----:B------:R1:W2:Y:S01]  /*7900*/  SYNCS.PHASECHK.TRANS64.TRYWAIT P1, [R6+URZ+0x30c10], R21 ;  /* 0x030c1015060075a7 */ /* 0x0002a2000802017f */
[----:B------:R-:W-:Y:S05]  /*7910*/  @!P0 BRA `(.L_x_2258) ;  /* 0x0000000000048947 */ /* 0x000fea0003800000 */
[----:B------:R-:W-:Y:S01]  /*7920*/  BPT.TRAP 0x1 ;  /* 0x000000040000795c */ /* 0x000fe20000300000 */
.L_x_2258:
[----:B------:R-:W-:-:S05]  /*7930*/  VIADD R5, R16, 0x10000 ;  /* 0x0001000010057836 */ /* 0x000fca0000000000 */
[----:B------:R-:W-:-:S04]  /*7940*/  SHF.R.U32.HI R5, RZ, 0x4, R5 ;  /* 0x00000004ff057819 */ /* 0x000fc80000011605 */
[----:B------:R-:W-:-:S04]  /*7950*/  LOP3.LUT R5, R5, 0x3fff, RZ, 0xc0, !PT ;  /* 0x00003fff05057812 */ /* 0x000fc800078ec0ff */
[----:B------:R-:W-:Y:S01]  /*7960*/  LOP3.LUT R11, R5, 0x10000, RZ, 0xfc, !PT ;  /* 0x00010000050b7812 */ /* 0x000fe200078efcff */
[----:B--2---:R-:W-:Y:S06]  /*7970*/  @P1 BRA `(.L_x_2259) ;  /* 0x0000000000081947 */ /* 0x004fec0003800000 */
[----:B------:R-:W2:Y:S02]  /*7980*/  SYNCS.PHASECHK.TRANS64.TRYWAIT P1, [R6+URZ+0x30c10], R21 ;  /* 0x030c1015060075a7 */ /* 0x000ea4000802017f */
[----:B--2---:R-:W-:Y:S05]  /*7990*/  @!P1 BRA `(.L_x_2260) ;  /* 0x000000f400309947 */ /* 0x004fea0003800000 */
.L_x_2259:
[----:B------:R-:W3:Y:S01]  /*79a0*/  LDL.64 R22, [R1+0x30] ;  /* 0x0000300001167983 */ /* 0x000ee20000100a00 */
[----:B------:R-:W-:Y:S01]  /*79b0*/  IMAD R11, R0, 0x400, R11 ;  /* 0x00000400000b7824 */ /* 0x000fe200078e020b */
        /* <DEDUP_REMOVED lines=11> */
[----:B------:R-:W-:Y:S01]  /*7a70*/  IMAD.MOV.U32 R11, RZ, RZ, 0x40000040 ;  /* 0x40000040ff0b7424 */ /* 0x000fe200078e00ff */
[----:B------:R-:W-:Y:S01]  /*7a80*/  IADD3 R10, R7, 0x2, RZ ;  /* 0x00000002070a7810 */ /* 0x000fe20007ffe0ff */
[----:B------:R-:W2:Y:S03]  /*7a90*/  LDL R14, [R1+0x40] ;  /* 0x00004000010e7983 */ /* 0x000ea60000100800 */
[----:B------:R-:W-:-:S02]  /*7aa0*/  R2UR UR8, R10 ;  /* 0x000000000a0872ca */ /* 0x000fc400000e0000 */
        /* <DEDUP_REMOVED lines=19> */
[C---:B-----5:R-:W-:Y:S02]  /*7be0*/  IMAD R10, R0.reuse, 0x80, R15 ;  /* 0x00000080000a7824 */ /* 0x060fe400078e020f */
[C---:B--2---:R-:W-:Y:S01]  /*7bf0*/  IMAD R18, R0.reuse, 0x80, R13 ;  /* 0x0000008000127824 */ /* 0x044fe200078e020d */
[C---:B------:R-:W-:Y:S01]  /*7c00*/  LEA R12, R0.reuse, R12, 0x7 ;  /* 0x0000000c000c7211 */ /* 0x040fe200078e38ff */
[----:B------:R-:W-:Y:S01]  /*7c10*/  IMAD R14, R0, 0x80, R14 ;  /* 0x00000080000e7824 */ /* 0x000fe200078e020e */
[----:B------:R-:W-:-:S03]  /*7c20*/  LEA R15, R3, R10, 0x1 ;  /* 0x0000000a030f7211 */ /* 0x000fc600078e08ff */
[C---:B------:R-:W-:Y:S01]  /*7c30*/  IMAD R11, R3.reuse, 0x2, R12 ;  /* 0x00000002030b7824 */ /* 0x040fe200078e020c */
[C---:B------:R-:W-:Y:S01]  /*7c40*/  LEA R19, R3.reuse, R18, 0x1 ;  /* 0x0000001203137211 */ /* 0x040fe200078e08ff */
[----:B------:R-:W-:Y:S02]  /*7c50*/  IMAD R17, R3, 0x2, R14 ;  /* 0x0000000203117824 */ /* 0x000fe400078e020e */
        /* <DEDUP_REMOVED lines=19> */
.L_x_2261:
[----:B------:R1:W1:Y:S01]  /*7d90*/  SYNCS.PHASECHK.TRANS64.TRYWAIT P1, [R6+URZ+0x30c30], R21 ;  /* 0x030c3015060075a7 */ /* 0x000262000802017f */
[----:B------:R-:W-:Y:S05]  /*7da0*/  @!P0 BRA `(.L_x_2262) ;  /* 0x0000000000048947 */ /* 0x000fea0003800000 */
[----:B------:R-:W-:Y:S01]  /*7db0*/  BPT.TRAP 0x1 ;  /* 0x000000040000795c */ /* 0x000fe20000300000 */
.L_x_2262:
[----:B-1----:R-:W-:Y:S05]  /*7dc0*/  @P1 BRA `(.L_x_2263) ;  /* 0x0000000000081947 */ /* 0x002fea0003800000 */
[----:B------:R-:W1:Y:S02]  /*7dd0*/  SYNCS.PHASECHK.TRANS64.TRYWAIT P1, [R6+URZ+0x30c30], R21 ;  /* 0x030c3015060075a7 */ /* 0x000e64000802017f */
[----:B-1----:R-:W-:Y:S05]  /*7de0*/  @!P1 BRA `(.L_x_2264) ;  /* 0x000000f000309947 */ /* 0x002fea0003800000 */
.L_x_2263:
        /* <DEDUP_REMOVED lines=85> */
[C---:B------:R-:W-:Y:S01]  /*8340*/  IADD3 R223, R8.reuse, 0x4, RZ ;  /* 0x0000000408df7810 */ /* 0x040fe20007ffe0ff */
        /* <DEDUP_REMOVED lines=14> */
[----:B------:R-:W-:Y:S01]  /*8430*/  VIADD R213, R8, 0xc ;  /* 0x0000000c08d57836 */ /* 0x000fe20000000000 */
[----:B------:R-:W4:Y:S02]  /*8440*/  MUFU.TANH R23, R23 ;  /* 0x0000001700177308 */ /* 0x000f240000002400 */
[----:B------:R1:W-:Y:S01]  /*8450*/  STL [R1+0x70], R2 ;  /* 0x0000700201007387 */ /* 0x0003e20000100800 */
[----:B------:R-:W-:-:S02]  /*8460*/  ISETP.GT.AND P2, PT, R9, RZ, PT ;  /* 0x000000ff0900720c */ /* 0x000fc40003f44270 */
[----:B------:R-:W-:-:S03]  /*8470*/  ISETP.GT.AND P1, PT, R9, 0x8, PT ;  /* 0x000000080900780c */ /* 0x000fc60003f24270 */
[----:B------:R-:W4:Y:S01]  /*8480*/  MUFU.TANH R205, R205 ;  /* 0x000000cd00cd7308 */ /* 0x000f220000002400 */
[----:B-1----:R-:W2:Y:S01]  /*8490*/  LDL.64 R2, [R1+0x20] ;  /* 0x0000200001027983 */ /* 0x002ea20000100a00 */
[----:B------:R-:W-:Y:S01]  /*84a0*/  WARPGROUP.ARRIVE ;  /* 0x00000000000079c5 */ /* 0x000fe20000000000 */
[C---:B------:R-:W-:Y:S01]  /*84b0*/  VIADD R217, R8.reuse, 0x14 ;  /* 0x0000001408d97836 */ /* 0x040fe20000000000 */
[----:B------:R-:W-:-:S04]  /*84c0*/  IADD3 R220, R8, 0x10, RZ ;  /* 0x0000001008dc7810 */ /* 0x000fc80007ffe0ff */
        /* <DEDUP_REMOVED lines=12> */
[----:B------:R-:W-:-:S05]  /*8590*/  ULDC UR5, c[0x0][0x744] ;  /* 0x0001d10000057ab9 */ /* 0x000fca0000000800 */
[----:B------:R-:W1:Y:S01]  /*85a0*/  MUFU.TANH R206, R206 ;  /* 0x000000ce00ce7308 */ /* 0x000e620000002400 */
[----:B------:R-:W-:Y:S01]  /*85b0*/  UMOV UR14, UR4 ;  /* 0x00000004000e7c82 */ /* 0x000fe20008000000 */
[----:B------:R-:W-:-:S06]  /*85c0*/  VIADD R214, R8, 0x18 ;  /* 0x0000001808d67836 */ /* 0x000fcc0000000000 */
        /* <DEDUP_REMOVED lines=64> */
[----:B------:R-:W3:Y:S01]  /*89d0*/  MUFU.TANH R225, R225 ;  /* 0x000000e100e17308 */ /* 0x000ee20000002400 */
[--C-:B------:R-:W-:Y:S01]  /*89e0*/  FFMA.FTZ R96, R96, UR5, -R95.reuse ;  /* 0x0000000560607c23 */ /* 0x100fe2000801085f */
[----:B------:R-:W-:-:S06]  /*89f0*/  FFMA.FTZ R95, R97, UR5, -R95 ;  /* 0x00000005615f7c23 */ /* 0x000fcc000801085f */
[----:B------:R1:W-:Y:S01]  /*8a00*/  MUFU.TANH R159, R107 ;  /* 0x0000006b009f7308 */ /* 0x0003e20000002400 */
[----:B------:R-:W-:Y:S01]  /*8a10*/  FSEL R97, R204, -INF , P2 ;  /* 0xff800000cc617808 */ /* 0x000fe20001000000 */
[----:B-1----:R1:W3:Y:S06]  /*8a20*/  SHFL.IDX PT, R107, R18, R214, 0x1f ;  /* 0x00001fd6126b7589 */ /* 0x0022ec00000e0000 */
[----:B------:R-:W3:Y:S01]  /*8a30*/  MUFU.TANH R88, R88 ;  /* 0x0000005800587308 */ /* 0x000ee20000002400 */
[----:B------:R-:W-:-:S07]  /*8a40*/  FSEL R102, R206, -INF , P1 ;  /* 0xff800000ce667808 */ /* 0x000fce0000800000 */
[----:B------:R2:W-:Y:S01]  /*8a50*/  MUFU.TANH R144, R123 ;  /* 0x0000007b00907308 */ /* 0x0005e20000002400 */
[----:B------:R-:W-:Y:S07]  /*8a60*/  SHFL.IDX PT, R139, R10, R214, 0x1f ;  /* 0x00001fd60a8b7589 */ /* 0x000fee00000e0000 */
[----:B------:R-:W3:Y:S01]  /*8a70*/  MUFU.TANH R226, R226 ;  /* 0x000000e200e27308 */ /* 0x000ee20000002400 */
[----:B--2---:R-:W2:Y:S01]  /*8a80*/  SHFL.IDX PT, R123, R10, R230, 0x1f ;  /* 0x00001fe60a7b7589 */ /* 0x004ea200000e0000 */
[----:B------:R-:W-:-:S06]  /*8a90*/  FFMA.FTZ R97, R97, UR5, -R104 ;  /* 0x0000000561617c23 */ /* 0x000fcc0008010868 */
[----:B------:R-:W2:Y:S01]  /*8aa0*/  MUFU.TANH R237, R237 ;  /* 0x000000ed00ed7308 */ /* 0x000ea20000002400 */
[----:B------:R-:W-:-:S07]  /*8ab0*/  FFMA.FTZ R104, R102, UR5, -R104 ;  /* 0x0000000566687c23 */ /* 0x000fce0008010868 */
[----:B------:R-:W-:Y:S01]  /*8ac0*/  MUFU.TANH R92, R92 ;  /* 0x0000005c005c7308 */ /* 0x000fe20000002400 */
[----:B------:R-:W-:-:S07]  /*8ad0*/  FSEL R102, R207, -INF , P2 ;  /* 0xff800000cf667808 */ /* 0x000fce0001000000 */
[----:B------:R4:W-:Y:S01]  /*8ae0*/  MUFU.TANH R145, R121 ;  /* 0x0000007900917308 */ /* 0x0009e20000002400 */
[----:B-1----:R-:W-:Y:S01]  /*8af0*/  FSEL R18, R228, -INF , P1 ;  /* 0xff800000e4127808 */ /* 0x002fe20000800000 */
[----:B------:R-:W-:Y:S06]  /*8b00*/  SHFL.IDX PT, R212, R10, R213, 0x1f ;  /* 0x00001fd50ad47589 */ /* 0x000fec00000e0000 */
[----:B------:R1:W-:Y:S01]  /*8b10*/  MUFU.TANH R4, R131 ;  /* 0x0000008300047308 */ /* 0x0003e20000002400 */
[----:B----4-:R-:W4:Y:S01]  /*8b20*/  SHFL.IDX PT, R121, R10, R8, 0x1f ;  /* 0x00001f080a797589 */ /* 0x010f2200000e0000 */
[----:B------:R-:W-:-:S06]  /*8b30*/  FSEL R108, R235, -INF , P2 ;  /* 0xff800000eb6c7808 */ /* 0x000fcc0001000000 */
[----:B------:R-:W4:Y:S01]  /*8b40*/  MUFU.TANH R231, R231 ;  /* 0x000000e700e77308 */ /* 0x000f220000002400 */
[----:B-1----:R-:W1:Y:S07]  /*8b50*/  SHFL.IDX PT, R131, R14, R230, 0x1f ;  /* 0x00001fe60e837589 */ /* 0x002e6e00000e0000 */
[----:B------:R-:W1:Y:S01]  /*8b60*/  MUFU.TANH R89, R89 ;  /* 0x0000005900597308 */ /* 0x000e620000002400 */
[----:B------:R-:W1:Y:S07]  /*8b70*/  SHFL.IDX PT, R135, R14, R8, 0x1f ;  /* 0x00001f080e877589 */ /* 0x000e6e00000e0000 */
[----:B------:R3:W-:Y:S01]  /*8b80*/  MUFU.TANH R163, R103 ;  /* 0x0000006700a37308 */ /* 0x0007e20000002400 */
[----:B------:R-:W-:-:S02]  /*8b90*/  WARPGROUP.DEPBAR.LE gsb0, 0x0 ;  /* 0x00008000000079c5 */ /* 0x000fc40000010000 */
[----:B------:R-:W-:Y:S01]  /*8ba0*/  LDS R227, [R15+0x400] ;  /* 0x000400000fe37984 */ /* 0x000fe20000000800 */
[----:B---3--:R-:W-:-:S04]  /*8bb0*/  FSEL R103, R208, -INF , P2 ;  /* 0xff800000d0677808 */ /* 0x008fc80001000000 */
[----:B------:R3:W-:Y:S01]  /*8bc0*/  MUFU.TANH R160, R105 ;  /* 0x0000006900a07308 */ /* 0x0007e20000002400 */
[----:B------:R-:W-:Y:S01]  /*8bd0*/  FFMA.FTZ R102, R102, UR5, -R101 ;  /* 0x0000000566667c23 */ /* 0x000fe20008010865 */
[----:B------:R-:W-:Y:S01]  /*8be0*/  FFMA.FTZ R108, R108, UR5, -R106 ;  /* 0x000000056c6c7c23 */ /* 0x000fe2000801086a */
[----:B------:R-:W1:Y:S01]  /*8bf0*/  SHFL.IDX PT, R211, R10, R220, 0x1f ;  /* 0x00001fdc0ad37589 */ /* 0x000e6200000e0000 */
[--C-:B------:R-:W-:Y:S01]  /*8c00*/  FFMA.FTZ R103, R103, UR5, -R100.reuse ;  /* 0x0000000567677c23 */ /* 0x100fe20008010864 */
[----:B------:R-:W-:-:S03]  /*8c10*/  FFMA.FTZ R100, R18, UR5, -R100 ;  /* 0x0000000512647c23 */ /* 0x000fc60008010864 */
[----:B------:R2:W-:Y:S01]  /*8c20*/  MUFU.TANH R157, R110 ;  /* 0x0000006e009d7308 */ /* 0x0005e20000002400 */
[----:B---3--:R-:W-:-:S07]  /*8c30*/  FSEL R105, R209, -INF , P1 ;  /* 0xff800000d1697808 */ /* 0x008fce0000800000 */
[----:B------:R-:W3:Y:S01]  /*8c40*/  MUFU.TANH R91, R91 ;  /* 0x0000005b005b7308 */ /* 0x000ee20000002400 */
[----:B--2---:R-:W-:Y:S01]  /*8c50*/  FSEL R110, R225, -INF , P1 ;  /* 0xff800000e16e7808 */ /* 0x004fe20000800000 */
[----:B------:R-:W-:Y:S01]  /*8c60*/  FFMA.FTZ R101, R105, UR5, -R101 ;  /* 0x0000000569657c23 */ /* 0x000fe20008010865 */
[----:B------:R-:W-:-:S05]  /*8c70*/  FSEL R18, R88, -INF , P2 ;  /* 0xff80000058127808 */ /* 0x000fca0001000000 */
[----:B------:R2:W-:Y:S01]  /*8c80*/  MUFU.TANH R5, R129 ;  /* 0x0000008100057308 */ /* 0x0005e20000002400 */
[----:B------:R-:W-:Y:S01]  /*8c90*/  FSEL R105, R226, -INF , P1 ;  /* 0xff800000e2697808 */ /* 0x000fe20000800000 */
[----:B------:R-:W-:Y:S01]  /*8ca0*/  FFMA.FTZ R106, R110, UR5, -R106 ;  /* 0x000000056e6a7c23 */ /* 0x000fe2000801086a */
[----:B------:R-:W-:Y:S01]  /*8cb0*/  FSEL R110, R237, -INF , P2 ;  /* 0xff800000ed6e7808 */ /* 0x000fe20001000000 */
[----:B------:R-:W-:-:S04]  /*8cc0*/  FFMA.FTZ R18, R18, UR5, -R107 ;  /* 0x0000000512127c23 */ /* 0x000fc8000801086b */
[----:B------:R-:W3:Y:S01]  /*8cd0*/  MUFU.TANH R236, R236 ;  /* 0x000000ec00ec7308 */ /* 0x000ee20000002400 */
[----:B--2---:R-:W2:Y:S01]  /*8ce0*/  SHFL.IDX PT, R129, R14, R213, 0x1f ;  /* 0x00001fd50e817589 */ /* 0x004ea200000e0000 */
[----:B------:R-:W-:Y:S01]  /*8cf0*/  FFMA.FTZ R107, R105, UR5, -R107 ;  /* 0x00000005696b7c23 */ /* 0x000fe2000801086b */
[----:B----4-:R-:W-:-:S05]  /*8d00*/  FSEL R105, R231, -INF , P2 ;  /* 0xff800000e7697808 */ /* 0x010fca0001000000 */
[----:B------:R4:W-:Y:S01]  /*8d10*/  MUFU.TANH R141, R125 ;  /* 0x0000007d008d7308 */ /* 0x0009e20000002400 */
[----:B------:R-:W2:Y:S01]  /*8d20*/  SHFL.IDX PT, R221, R10, R217, 0x1f ;  /* 0x00001fd90add7589 */ /* 0x000ea200000e0000 */
[----:B-1----:R-:W-:Y:S01]  /*8d30*/  FSEL R109, R89, -INF , P1 ;  /* 0xff800000596d7808 */ /* 0x002fe20000800000 */
[----:B------:R-:W-:-:S05]  /*8d40*/  FFMA.FTZ R110, R110, UR5, -R123 ;  /* 0x000000056e6e7c23 */ /* 0x000fca000801087b */
[----:B------:R-:W1:Y:S01]  /*8d50*/  MUFU.TANH R94, R94 ;  /* 0x0000005e005e7308 */ /* 0x000e620000002400 */
[----:B----4-:R-:W-:Y:S01]  /*8d60*/  FSEL R125, R92, -INF , P1 ;  /* 0xff8000005c7d7808 */ /* 0x010fe20000800000 */
        /* <DEDUP_REMOVED lines=8> */
[----:B----4-:R4:W-:Y:S01]  /*8df0*/  SHFL.IDX PT, R111, R10, R223, 0x1f ;  /* 0x00001fdf0a6f7589 */ /* 0x0109e200000e0000 */
[----:B---3--:R-:W-:-:S06]  /*8e00*/  FSEL R109, R91, -INF , P2 ;  /* 0xff8000005b6d7808 */ /* 0x008fcc0001000000 */
[----:B------:R3:W-:Y:S01]  /*8e10*/  MUFU.TANH R3, R132 ;  /* 0x0000008400037308 */ /* 0x0007e20000002400 */
[----:B-1----:R-:W1:Y:S01]  /*8e20*/  SHFL.IDX PT, R127, R14, R220, 0x1f ;  /* 0x00001fdc0e7f7589 */ /* 0x002e6200000e0000 */
[----:B----4-:R-:W-:-:S06]  /*8e30*/  FSEL R10, R161, -INF , P1 ;  /* 0xff800000a10a7808 */ /* 0x010fcc0000800000 */
[----:B------:R-:W4:Y:S01]  /*8e40*/  MUFU.TANH R93, R93 ;  /* 0x0000005d005d7308 */ /* 0x000f220000002400 */
[----:B---3--:R-:W-:Y:S01]  /*8e50*/  FSEL R132, R154, -INF , P2 ;  /* 0xff8000009a847808 */ /* 0x008fe20001000000 */
[--C-:B------:R-:W-:Y:S01]  /*8e60*/  FFMA.FTZ R218, R218, UR5, -R139.reuse ;  /* 0x00000005dada7c23 */ /* 0x100fe2000801088b */
[----:B------:R-:W-:Y:S01]  /*8e70*/  FFMA.FTZ R139, R10, UR5, -R139 ;  /* 0x000000050a8b7c23 */ /* 0x000fe2000801088b */
[----:B------:R-:W-:-:S04]  /*8e80*/  FSEL R136, R158, -INF , P2 ;  /* 0xff8000009e887808 */ /* 0x000fc80001000000 */
[----:B------:R-:W3:Y:S01]  /*8e90*/  MUFU.TANH R112, R112 ;  /* 0x0000007000707308 */ /* 0x000ee20000002400 */
[--C-:B------:R-:W-:Y:S01]  /*8ea0*/  FFMA.FTZ R132, R132, UR5, -R131.reuse ;  /* 0x0000000584847c23 */ /* 0x100fe20008010883 */
[----:B------:R-:W-:Y:S01]  /*8eb0*/  FFMA.FTZ R131, R125, UR5, -R131 ;  /* 0x000000057d837c23 */ /* 0x000fe20008010883 */
[----:B------:R-:W-:Y:S01]  /*8ec0*/  FSEL R10, R157, -INF , P1 ;  /* 0xff8000009d0a7808 */ /* 0x000fe20000800000 */
[----:B------:R1:W3:Y:S04]  /*8ed0*/  SHFL.IDX PT, R125, R14, R128, 0x1f ;  /* 0x00001f800e7d7589 */ /* 0x0002e800000e0000 */
[----:B------:R2:W-:Y:S01]  /*8ee0*/  MUFU.TANH R143, R124 ;  /* 0x0000007c008f7308 */ /* 0x0005e20000002400 */
[----:B------:R-:W-:Y:S01]  /*8ef0*/  FFMA.FTZ R109, R109, UR5, -R212 ;  /* 0x000000056d6d7c23 */ /* 0x000fe200080108d4 */
[----:B------:R-:W-:Y:S01]  /*8f00*/  FSEL R234, R236, -INF , P2 ;  /* 0xff800000ecea7808 */ /* 0x000fe20001000000 */
[----:B------:R-:W-:Y:S01]  /*8f10*/  FFMA.FTZ R136, R136, UR5, -R135 ;  /* 0x0000000588887c23 */ /* 0x000fe20008010887 */
[----:B------:R-:W-:-:S04]  /*8f20*/  LEA R210, R0, R210, 0xa ;  /* 0x000000d200d27211 */ /* 0x000fc800078e50ff */
[----:B------:R4:W-:Y:S01]  /*8f30*/  MUFU.TANH R2, R133 ;  /* 0x0000008500027308 */ /* 0x0009e20000002400 */
[----:B--2---:R-:W-:Y:S01]  /*8f40*/  FSEL R124, R164, -INF , P1 ;  /* 0xff800000a47c7808 */ /* 0x004fe20000800000 */
[----:B------:R-:W-:-:S06]  /*8f50*/  FFMA.FTZ R135, R10, UR5, -R135 ;  /* 0x000000050a877c23 */ /* 0x000fcc0008010887 */
[----:B------:R-:W2:Y:S01]  /*8f60*/  MUFU.TANH R232, R232 ;  /* 0x000000e800e87308 */ /* 0x000ea20000002400 */
[----:B----4-:R-:W4:Y:S01]  /*8f70*/  SHFL.IDX PT, R133, R14, R223, 0x1f ;  /* 0x00001fdf0e857589 */ /* 0x010f2200000e0000 */
[----:B------:R-:W-:Y:S01]  /*8f80*/  FFMA.FTZ R212, R124, UR5, -R212 ;  /* 0x000000057cd47c23 */ /* 0x000fe200080108d4 */
[----:B------:R-:W-:Y:S01]  /*8f90*/  FSEL R124, R94, -INF , P1 ;  /* 0xff8000005e7c7808 */ /* 0x000fe20000800000 */
[----:B------:R-:W-:-:S04]  /*8fa0*/  FFMA.FTZ R234, R234, UR5, -R211 ;  /* 0x00000005eaea7c23 */ /* 0x000fc800080108d3 */
[----:B------:R1:W-:Y:S01]  /*8fb0*/  MUFU.TANH R6, R130 ;  /* 0x0000008200067308 */ /* 0x0003e20000002400 */
[----:B------:R-:W-:Y:S01]  /*8fc0*/  R2UR UR4, R210 ;  /* 0x00000000d20472ca */ /* 0x000fe200000e0000 */
[----:B------:R-:W-:Y:S01]  /*8fd0*/  FFMA.FTZ R211, R124, UR5, -R211 ;  /* 0x000000057cd37c23 */ /* 0x000fe200080108d3 */
[----:B------:R-:W-:Y:S01]  /*8fe0*/  FSEL R210, R93, -INF , P2 ;  /* 0xff8000005dd27808 */ /* 0x000fe20001000000 */
[----:B------:R-:W4:Y:S04]  /*8ff0*/  SHFL.IDX PT, R222, R227, R223, 0x1f ;  /* 0x00001fdfe3de7589 */ /* 0x000f2800000e0000 */
[----:B------:R3:W-:Y:S01]  /*9000*/  MUFU.EX2 R10, R121 ;  /* 0x00000079000a7308 */ /* 0x0007e20000000800 */
[----:B-1----:R-:W-:Y:S01]  /*9010*/  FSEL R130, R152, -INF , P2 ;  /* 0xff80000098827808 */ /* 0x002fe20001000000 */
[----:B------:R-:W-:Y:S01]  /*9020*/  SHFL.IDX PT, R124, R14, R217, 0x1f ;  /* 0x00001fd90e7c7589 */ /* 0x000fe200000e0000 */
[----:B------:R-:W-:-:S05]  /*9030*/  FSEL R15, R163, -INF , P1 ;  /* 0xff800000a30f7808 */ /* 0x000fca0000800000 */
[----:B------:R-:W1:Y:S01]  /*9040*/  MUFU.TANH R90, R90 ;  /* 0x0000005a005a7308 */ /* 0x000e620000002400 */
[----:B---3--:R-:W-:Y:S01]  /*9050*/  FSEL R121, R151, -INF , P1 ;  /* 0xff80000097797808 */ /* 0x008fe20000800000 */
[--C-:B------:R-:W-:Y:S01]  /*9060*/  FFMA.FTZ R130, R130, UR5, -R129.reuse ;  /* 0x0000000582827c23 */ /* 0x100fe20008010881 */
[----:B------:R-:W-:Y:S01]  /*9070*/  FSEL R128, R150, -INF , P2 ;  /* 0xff80000096807808 */ /* 0x000fe20001000000 */
[----:B------:R-:W3:Y:S02]  /*9080*/  SHFL.IDX PT, R219, R227, R8, 0x1f ;  /* 0x00001f08e3db7589 */ /* 0x000ee400000e0000 */
[----:B------:R-:W-:Y:S01]  /*9090*/  FFMA.FTZ R129, R121, UR5, -R129 ;  /* 0x0000000579817c23 */ /* 0x000fe20008010881 */
[----:B------:R-:W-:Y:S01]  /*90a0*/  FSEL R121, R112, -INF , P1 ;  /* 0xff80000070797808 */ /* 0x000fe20000800000 */
[----:B------:R-:W3:Y:S01]  /*90b0*/  SHFL.IDX PT, R214, R14, R214, 0x1f ;  /* 0x00001fd60ed67589 */ /* 0x000ee200000e0000 */
[--C-:B------:R-:W-:Y:S01]  /*90c0*/  FFMA.FTZ R210, R210, UR5, -R221.reuse ;  /* 0x00000005d2d27c23 */ /* 0x100fe200080108dd */
[----:B------:R2:W1:Y:S01]  /*90d0*/  MUFU.TANH R146, R122 ;  /* 0x0000007a00927308 */ /* 0x0004620000002400 */
[----:B------:R-:W-:Y:S01]  /*90e0*/  FFMA.FTZ R221, R15, UR5, -R221 ;  /* 0x000000050fdd7c23 */ /* 0x000fe200080108dd */
[----:B------:R4:W3:Y:S01]  /*90f0*/  SHFL.IDX PT, R229, R227, R213, 0x1f ;  /* 0x00001fd5e3e57589 */ /* 0x0008e200000e0000 */
[----:B------:R-:W-:Y:S01]  /*9100*/  FSEL R138, R160, -INF , P2 ;  /* 0xff800000a08a7808 */ /* 0x000fe20001000000 */
[--C-:B------:R-:W-:Y:S01]  /*9110*/  FFMA.FTZ R128, R128, UR5, -R127.reuse ;  /* 0x0000000580807c23 */ /* 0x100fe2000801087f */
[----:B------:R-:W-:Y:S01]  /*9120*/  FSEL R15, R159, -INF , P1 ;  /* 0xff8000009f0f7808 */ /* 0x000fe20000800000 */
[----:B------:R-:W-:Y:S01]  /*9130*/  FFMA.FTZ R127, R121, UR5, -R127 ;  /* 0x00000005797f7c23 */ /* 0x000fe2000801087f */
[----:B------:R-:W-:Y:S01]  /*9140*/  FSEL R121, R145, -INF , P2 ;  /* 0xff80000091797808 */ /* 0x000fe20001000000 */
[----:B------:R-:W3:Y:S01]  /*9150*/  SHFL.IDX PT, R215, R227, R230, 0x1f ;  /* 0x00001fe6e3d77589 */ /* 0x000ee200000e0000 */
[----:B--2---:R-:W-:Y:S01]  /*9160*/  FSEL R122, R232, -INF , P2 ;  /* 0xff800000e87a7808 */ /* 0x004fe20001000000 */
[--C-:B------:R-:W-:Y:S01]  /*9170*/  FFMA.FTZ R138, R138, UR5, -R137.reuse ;  /* 0x000000058a8a7c23 */ /* 0x100fe20008010889 */
[----:B----4-:R-:W-:Y:S01]  /*9180*/  FSEL R213, R144, -INF , P1 ;  /* 0xff80000090d57808 */ /* 0x010fe20000800000 */
[----:B------:R-:W-:Y:S01]  /*9190*/  FFMA.FTZ R137, R15, UR5, -R137 ;  /* 0x000000050f897c23 */ /* 0x000fe20008010889 */
[----:B------:R-:W-:Y:S01]  /*91a0*/  FSEL R134, R156, -INF , P2 ;  /* 0xff8000009c867808 */ /* 0x000fe20001000000 */
[----:B------:R-:W-:Y:S01]  /*91b0*/  FFMA.FTZ R121, R121, UR5, -R125 ;  /* 0x0000000579797c23 */ /* 0x000fe2000801087d */
[----:B------:R-:W-:Y:S01]  /*91c0*/  FSEL R15, R155, -INF , P1 ;  /* 0xff8000009b0f7808 */ /* 0x000fe20000800000 */
[----:B------:R-:W-:Y:S01]  /*91d0*/  FFMA.FTZ R122, R122, UR5, -R111 ;  /* 0x000000057a7a7c23 */ /* 0x000fe2000801086f */
[----:B------:R-:W-:Y:S01]  /*91e0*/  FFMA.FTZ R125, R213, UR5, -R125 ;  /* 0x00000005d57d7c23 */ /* 0x000fe2000801087d */
[----:B------:R1:W2:Y:S01]  /*91f0*/  MUFU.TANH R142, R126 ;  /* 0x0000007e008e7308 */ /* 0x0002a20000002400 */
[----:B------:R-:W4:Y:S01]  /*9200*/  SHFL.IDX PT, R213, R13, R223, 0x1f ;  /* 0x00001fdf0dd57589 */ /* 0x000f2200000e0000 */
[--C-:B------:R-:W-:Y:S01]  /*9210*/  FFMA.FTZ R134, R134, UR5, -R133.reuse ;  /* 0x0000000586867c23 */ /* 0x100fe20008010885 */
[----:B------:R-:W-:-:S02]  /*9220*/  FFMA.FTZ R133, R15, UR5, -R133 ;  /* 0x000000050f857c23 */ /* 0x000fc40008010885 */
[----:B------:R3:W2:Y:S01]  /*9230*/  SHFL.IDX PT, R224, R227, R220, 0x1f ;  /* 0x00001fdce3e07589 */ /* 0x0006a200000e0000 */
[----:B-1----:R-:W-:Y:S02]  /*9240*/  FSEL R126, R90, -INF , P1 ;  /* 0xff8000005a7e7808 */ /* 0x002fe40000800000 */
[----:B------:R1:W-:Y:S01]  /*9250*/  MUFU.EX2 R15, R122 ;  /* 0x0000007a000f7308 */ /* 0x0003e20000000800 */
[----:B------:R-:W-:Y:S01]  /*9260*/  FSEL R14, R148, -INF , P1 ;  /* 0xff800000940e7808 */ /* 0x000fe20000800000 */
[----:B------:R-:W-:Y:S01]  /*9270*/  SHFL.IDX PT, R233, R13, R8, 0x1f ;  /* 0x00001f080de97589 */ /* 0x000fe200000e0000 */
[----:B------:R-:W-:Y:S01]  /*9280*/  FSEL R216, R146, -INF , P1 ;  /* 0xff80000092d87808 */ /* 0x000fe20000800000 */
[----:B------:R-:W-:Y:S01]  /*9290*/  FFMA.FTZ R111, R126, UR5, -R111 ;  /* 0x000000057e6f7c23 */ /* 0x000fe2000801086f */
[----:B------:R-:W-:-:S03]  /*92a0*/  FSEL R126, R147, -INF , P2 ;  /* 0xff800000937e7808 */ /* 0x000fc60001000000 */
[----:B------:R-:W-:Y:S01]  /*92b0*/  MUFU.EX2 R98, R98 ;  /* 0x0000006200627308 */ /* 0x000fe20000000800 */
[----:B-1----:R-:W-:Y:S01]  /*92c0*/  FSEL R122, R149, -INF , P2 ;  /* 0xff800000957a7808 */ /* 0x002fe20001000000 */
[----:B---3--:R-:W-:Y:S01]  /*92d0*/  FADD.FTZ R220, R25, -R222 ;  /* 0x800000de19dc7221 */ /* 0x008fe20000010000 */
[----:B------:R-:W-:Y:S02]  /*92e0*/  VIADD R25, R8, 0x18 ;  /* 0x0000001808197836 */ /* 0x000fe40000000000 */
[----:B------:R-:W-:-:S03]  /*92f0*/  FADD.FTZ R223, R24, -R219 ;  /* 0x800000db18df7221 */ /* 0x000fc60000010000 */
[----:B------:R-:W1:Y:S01]  /*9300*/  MUFU.EX2 R118, R118 ;  /* 0x0000007600767308 */ /* 0x000e620000000800 */
[--C-:B------:R-:W-:Y:S01]  /*9310*/  FFMA.FTZ R122, R122, UR5, -R124.reuse ;  /* 0x000000057a7a7c23 */ /* 0x100fe2000801087c */
[----:B------:R-:W-:Y:S01]  /*9320*/  FFMA.FTZ R124, R14, UR5, -R124 ;  /* 0x000000050e7c7c23 */ /* 0x000fe2000801087c */
[----:B------:R-:W-:Y:S01]  /*9330*/  FFMA.FTZ R126, R126, UR5, -R214 ;  /* 0x000000057e7e7c23 */ /* 0x000fe200080108d6 */
[----:B------:R-:W3:Y:S04]  /*9340*/  SHFL.IDX PT, R217, R227, R217, 0x1f ;  /* 0x00001fd9e3d97589 */ /* 0x000ee800000e0000 */
[----:B------:R4:W-:Y:S01]  /*9350*/  MUFU.EX2 R14, R123 ;  /* 0x0000007b000e7308 */ /* 0x0009e20000000800 */
[----:B------:R-:W-:Y:S01]  /*9360*/  FADD.FTZ R219, R26, -R219 ;  /* 0x800000db1adb7221 */ /* 0x000fe20000010000 */
[----:B------:R-:W-:-:S06]  /*9370*/  IADD3 R26, R8, 0x1c, RZ ;  /* 0x0000001c081a7810 */ /* 0x000fcc0007ffe0ff */
[----:B------:R-:W1:Y:S01]  /*9380*/  MUFU.EX2 R99, R99 ;  /* 0x0000006300637308 */ /* 0x000e620000000800 */
[----:B----4-:R-:W-:Y:S01]  /*9390*/  FFMA.FTZ R123, R216, UR5, -R214 ;  /* 0x00000005d87b7c23 */ /* 0x010fe200080108d6 */
[----:B------:R-:W-:-:S06]  /*93a0*/  FADD.FTZ R214, R29, -R229 ;  /* 0x800000e51dd67221 */ /* 0x000fcc0000010000 */
[----:B------:R-:W4:Y:S01]  /*93b0*/  MUFU.TANH R113, R113 ;  /* 0x0000007100717308 */ /* 0x000f220000002400 */
[----:B------:R-:W-:Y:S01]  /*93c0*/  FADD.FTZ R216, R28, -R215 ;  /* 0x800000d71cd87221 */ /* 0x000fe20000010000 */
[----:B------:R-:W-:Y:S06]  /*93d0*/  SHFL.IDX PT, R230, R13, R230, 0x1f ;  /* 0x00001fe60de67589 */ /* 0x000fec00000e0000 */
[----:B------:R-:W4:Y:S01]  /*93e0*/  MUFU.TANH R114, R114 ;  /* 0x0000007200727308 */ /* 0x000f220000002400 */
[----:B------:R-:W-:-:S07]  /*93f0*/  FSEL R28, R141, -INF , P2 ;  /* 0xff8000008d1c7808 */ /* 0x000fce0001000000 */
[----:B------:R-:W4:Y:S01]  /*9400*/  MUFU.EX2 R96, R96 ;  /* 0x0000006000607308 */ /* 0x000f220000000800 */
[----:B------:R-:W-:-:S07]  /*9410*/  FFMA.FTZ R22, -R22, R22, 1 ;  /* 0x3f80000016167423 */ /* 0x000fce0000010116 */
[----:B------:R-:W4:Y:S08]  /*9420*/  MUFU.TANH R115, R115 ;  /* 0x0000007300737308 */ /* 0x000f300000002400 */
[----:B------:R-:W4:Y:S08]  /*9430*/  MUFU.EX2 R95, R95 ;  /* 0x0000005f005f7308 */ /* 0x000f300000000800 */
[----:B------:R-:W-:Y:S08]  /*9440*/  MUFU.TANH R117, R117 ;  /* 0x0000007500757308 */ /* 0x000ff00000002400 */
[----:B------:R-:W4:Y:S01]  /*9450*/  MUFU.TANH R116, R116 ;  /* 0x0000007400747308 */ /* 0x000f220000002400 */
[----:B------:R-:W-:-:S07]  /*9460*/  FFMA.FTZ R23, -R23, R23, 1 ;  /* 0x3f80000017177423 */ /* 0x000fce0000010117 */
[----:B------:R-:W-:Y:S08]  /*9470*/  MUFU.EX2 R97, R97 ;  /* 0x0000006100617308 */ /* 0x000ff00000000800 */
[----:B------:R-:W4:Y:S08]  /*9480*/  MUFU.TANH R120, R120 ;  /* 0x0000007800787308 */ /* 0x000f300000002400 */
[----:B------:R-:W-:Y:S01]  /*9490*/  MUFU.EX2 R104, R104 ;  /* 0x0000006800687308 */ /* 0x000fe20000000800 */
[----:B------:R-:W-:Y:S01]  /*94a0*/  FFMA.FTZ R207, -R207, R207, 1 ;  /* 0x3f800000cfcf7423 */ /* 0x000fe200000101cf */
[----:B------:R-:W-:Y:S06]  /*94b0*/  LDS R17, [R17+0x400] ;  /* 0x0004000011117984 */ /* 0x000fec0000000800 */
[----:B------:R2:W-:Y:S01]  /*94c0*/  MUFU.EX2 R24, R212 ;  /* 0x000000d400187308 */ /* 0x0005e20000000800 */
[----:B------:R-:W-:Y:S01]  /*94d0*/  FADD.FTZ R222, R27, -R222 ;  /* 0x800000de1bde7221 */ /* 0x000fe20000010000 */
[----:B--2---:R-:W-:-:S02]  /*94e0*/  FADD.FTZ R212, R31, -R229 ;  /* 0x800000e51fd47221 */ /* 0x004fc40000010000 */
[----:B------:R2:W1:Y:S01]  /*94f0*/  SHFL.IDX PT, R229, R227, R25, 0x1f ;  /* 0x00001f19e3e57589 */ /* 0x00046200000e0000 */
[----:B------:R-:W-:Y:S01]  /*9500*/  FSEL R31, R140, -INF , P1 ;  /* 0xff8000008c1f7808 */ /* 0x000fe20000800000 */
[----:B------:R-:W-:Y:S02]  /*9510*/  VIADD R27, R8, 0xc ;  /* 0x0000000c081b7836 */ /* 0x000fe40000000000 */
[----:B------:R-:W4:Y:S01]  /*9520*/  SHFL.IDX PT, R227, R227, R26, 0x1f ;  /* 0x00001f1ae3e37589 */ /* 0x000f2200000e0000 */
[--C-:B------:R-:W-:Y:S01]  /*9530*/  FFMA.FTZ R28, R28, UR5, -R213.reuse ;  /* 0x000000051c1c7c23 */ /* 0x100fe200080108d5 */
[----:B------:R-:W-:Y:S01]  /*9540*/  FFMA.FTZ R31, R31, UR5, -R213 ;  /* 0x000000051f1f7c23 */ /* 0x000fe200080108d5 */
[--C-:B------:R-:W-:Y:S01]  /*9550*/  FADD.FTZ R213, R32, -R224.reuse ;  /* 0x800000e020d57221 */ /* 0x100fe20000010000 */
[----:B------:R-:W-:Y:S02]  /*9560*/  FADD.FTZ R34, R34, -R224 ;  /* 0x800000e022227221 */ /* 0x000fe40000010000 */
[----:B------:R1:W4:Y:S01]  /*9570*/  SHFL.IDX PT, R224, R13, R27, 0x1f ;  /* 0x00001f1b0de07589 */ /* 0x00032200000e0000 */
[----:B--2---:R2:W-:Y:S01]  /*9580*/  MUFU.EX2 R25, R234 ;  /* 0x000000ea00197308 */ /* 0x0045e20000000800 */
[--C-:B---3--:R-:W-:Y:S01]  /*9590*/  FADD.FTZ R33, R33, -R217.reuse ;  /* 0x800000d921217221 */ /* 0x108fe20000010000 */
[----:B------:R-:W-:Y:S01]  /*95a0*/  FADD.FTZ R35, R35, -R217 ;  /* 0x800000d923237221 */ /* 0x000fe20000010000 */
[----:B------:R-:W-:Y:S01]  /*95b0*/  FSEL R32, R6, -INF , P1 ;  /* 0xff80000006207808 */ /* 0x000fe20000800000 */
[----:B------:R-:W-:Y:S01]  /*95c0*/  FMUL.FTZ R223, R119, R223 ;  /* 0x000000df77df7220 */ /* 0x000fe20000410000 */
[----:B--2---:R-:W-:-:S03]  /*95d0*/  VIADD R234, R8, 0x10 ;  /* 0x0000001008ea7836 */ /* 0x004fc60000000000 */
[----:B-1----:R1:W-:Y:S01]  /*95e0*/  MUFU.EX2 R27, R210 ;  /* 0x000000d2001b7308 */ /* 0x0023e20000000800 */
[--C-:B------:R-:W-:Y:S01]  /*95f0*/  FADD.FTZ R217, R36, -R229.reuse ;  /* 0x800000e524d97221 */ /* 0x100fe20000010000 */
[----:B------:R-:W-:Y:S01]  /*9600*/  FADD.FTZ R36, R38, -R229 ;  /* 0x800000e526247221 */ /* 0x000fe20000010000 */
[----:B------:R-:W-:Y:S01]  /*9610*/  FFMA.FTZ R38, -R19, R19, 1 ;  /* 0x3f80000013267423 */ /* 0x000fe20000010113 */
[----:B------:R-:W-:-:S04]  /*9620*/  FADD.FTZ R215, R30, -R215 ;  /* 0x800000d71ed77221 */ /* 0x000fc80000010000 */
[----:B------:R2:W-:Y:S01]  /*9630*/  MUFU.EX2 R26, R211 ;  /* 0x000000d3001a7308 */ /* 0x0005e20000000800 */
[----:B-1----:R-:W-:Y:S01]  /*9640*/  FFMA.FTZ R210, R32, UR5, -R230 ;  /* 0x0000000520d27c23 */ /* 0x002fe200080108e6 */
[----:B------:R-:W-:Y:S01]  /*9650*/  FSEL R29, R143, -INF , P2 ;  /* 0xff8000008f1d7808 */ /* 0x000fe20001000000 */
[----:B------:R1:W3:Y:S01]  /*9660*/  SHFL.IDX PT, R32, R13, R234, 0x1f ;  /* 0x00001fea0d207589 */ /* 0x0002e200000e0000 */
[----:B------:R-:W-:Y:S01]  /*9670*/  FSEL R30, R142, -INF , P1 ;  /* 0xff8000008e1e7808 */ /* 0x000fe20000800000 */
[----:B------:R-:W-:Y:S01]  /*9680*/  FMUL.FTZ R38, R38, R223 ;  /* 0x000000df26267220 */ /* 0x000fe20000410000 */
[----:B------:R-:W-:Y:S02]  /*9690*/  FSEL R223, R4, -INF , P1 ;  /* 0xff80000004df7808 */ /* 0x000fe40000800000 */
[----:B------:R4:W-:Y:S01]  /*96a0*/  MUFU.EX2 R19, R221 ;  /* 0x000000dd00137308 */ /* 0x0009e20000000800 */
[----:B--2---:R-:W-:Y:S02]  /*96b0*/  FSEL R211, R7, -INF , P2 ;  /* 0xff80000007d37808 */ /* 0x004fe40001000000 */
[----:B-1----:R-:W-:-:S03]  /*96c0*/  IADD3 R234, R8, 0x14, RZ ;  /* 0x0000001408ea7810 */ /* 0x002fc60007ffe0ff */
[----:B------:R-:W-:Y:S01]  /*96d0*/  FFMA.FTZ R211, R211, UR5, -R230 ;  /* 0x00000005d3d37c23 */ /* 0x000fe200080108e6 */
[----:B----4-:R-:W-:Y:S01]  /*96e0*/  FADD.FTZ R221, R39, -R227 ;  /* 0x800000e327dd7221 */ /* 0x010fe20000010000 */
[----:B------:R-:W-:Y:S01]  /*96f0*/  FFMA.FTZ R39, -R21, R21, 1 ;  /* 0x3f80000015277423 */ /* 0x000fe20000010115 */
[----:B------:R-:W-:Y:S01]  /*9700*/  FFMA.FTZ R21, -R20, R20, 1 ;  /* 0x3f80000014157423 */ /* 0x000fe20000010114 */
[--C-:B------:R-:W-:Y:S01]  /*9710*/  FFMA.FTZ R29, R29, UR5, -R233.reuse ;  /* 0x000000051d1d7c23 */ /* 0x100fe200080108e9 */
[----:B------:R1:W-:Y:S01]  /*9720*/  MUFU.EX2 R20, R218 ;  /* 0x000000da00147308 */ /* 0x0003e20000000800 */
[----:B------:R-:W-:Y:S01]  /*9730*/  FFMA.FTZ R30, R30, UR5, -R233 ;  /* 0x000000051e1e7c23 */ /* 0x000fe200080108e9 */
[----:B------:R2:W4:Y:S01]  /*9740*/  SHFL.IDX PT, R230, R13, R234, 0x1f ;  /* 0x00001fea0de67589 */ /* 0x00052200000e0000 */
        /* <DEDUP_REMOVED lines=10> */
[----:B--2---:R-:W-:-:S03]  /*97f0*/  VIADD R234, R8, 0x1c ;  /* 0x0000001c08ea7836 */ /* 0x004fc60000000000 */
[----:B------:R-:W-:Y:S02]  /*9800*/  FFMA.FTZ R220, R227, UR5, -R224 ;  /* 0x00000005e3dc7c23 */ /* 0x000fe400080108e0 */
[----:B------:R2:W1:Y:S01]  /*9810*/  SHFL.IDX PT, R227, R13, R234, 0x1f ;  /* 0x00001fea0de37589 */ /* 0x00046200000e0000 */
[----:B------:R-:W-:Y:S01]  /*9820*/  FMUL.FTZ R224, R99, R222 ;  /* 0x000000de63e07220 */ /* 0x000fe20000410000 */
[----:B------:R3:W-:Y:S01]  /*9830*/  MUFU.EX2 R21, R139 ;  /* 0x0000008b00157308 */ /* 0x0007e20000000800 */
[----:B--2---:R-:W-:-:S07]  /*9840*/  FSEL R13, R3, -INF , P2 ;  /* 0xff800000030d7808 */ /* 0x004fce0001000000 */
[----:B------:R2:W-:Y:S01]  /*9850*/  MUFU.EX2 R11, R138 ;  /* 0x0000008a000b7308 */ /* 0x0005e20000000800 */
[----:B---3--:R-:W-:Y:S01]  /*9860*/  FSEL R139, R113, -INF , P1 ;  /* 0xff800000718b7808 */ /* 0x008fe20000800000 */
[----:B------:R-:W-:-:S06]  /*9870*/  FFMA.FTZ R222, R13, UR5, -R32 ;  /* 0x000000050dde7c23 */ /* 0x000fcc0008010820 */
[----:B------:R-:W3:Y:S01]  /*9880*/  MUFU.EX2 R102, R102 ;  /* 0x0000006600667308 */ /* 0x000ee20000000800 */
[----:B--2---:R-:W-:Y:S01]  /*9890*/  FMUL.FTZ R138, R22, R224 ;  /* 0x000000e0168a7220 */ /* 0x004fe20000410000 */
[----:B------:R-:W-:Y:S02]  /*98a0*/  FSEL R224, R2, -INF , P2 ;  /* 0xff80000002e07808 */ /* 0x000fe40001000000 */
[----:B------:R-:W-:Y:S01]  /*98b0*/  FSEL R22, R114, -INF , P1 ;  /* 0xff80000072167808 */ /* 0x000fe20000800000 */
[----:B------:R-:W-:Y:S01]  /*98c0*/  FFMA.FTZ R139, R139, UR5, -R32 ;  /* 0x000000058b8b7c23 */ /* 0x000fe20008010820 */
[----:B------:R-:W-:Y:S01]  /*98d0*/  FMUL.FTZ R32, R96, R216 ;  /* 0x000000d860207220 */ /* 0x000fe20000410000 */
[--C-:B----4-:R-:W-:Y:S01]  /*98e0*/  FFMA.FTZ R224, R224, UR5, -R230.reuse ;  /* 0x00000005e0e07c23 */ /* 0x110fe200080108e6 */
[----:B------:R-:W2:Y:S01]  /*98f0*/  MUFU.EX2 R101, R101 ;  /* 0x0000006500657308 */ /* 0x000ea20000000800 */
[----:B------:R-:W-:Y:S01]  /*9900*/  FFMA.FTZ R216, R22, UR5, -R230 ;  /* 0x0000000516d87c23 */ /* 0x000fe200080108e6 */
[----:B------:R-:W-:Y:S01]  /*9910*/  FSEL R230, R115, -INF , P2 ;  /* 0xff80000073e67808 */ /* 0x000fe20001000000 */
[----:B------:R-:W-:-:S05]  /*9920*/  FMUL.FTZ R233, R95, R215 ;  /* 0x000000d75fe97220 */ /* 0x000fca0000410000 */
[----:B------:R4:W-:Y:S01]  /*9930*/  MUFU.EX2 R13, R137 ;  /* 0x00000089000d7308 */ /* 0x0009e20000000800 */
[----:B-1----:R-:W-:Y:S01]  /*9940*/  FFMA.FTZ R215, R230, UR5, -R229 ;  /* 0x00000005e6d77c23 */ /* 0x002fe200080108e5 */
[----:B------:R-:W-:-:S06]  /*9950*/  FSEL R230, R116, -INF , P2 ;  /* 0xff80000074e67808 */ /* 0x000fcc0001000000 */
[----:B------:R-:W-:Y:S01]  /*9960*/  MUFU.EX2 R100, R100 ;  /* 0x0000006400647308 */ /* 0x000fe20000000800 */
[----:B----4-:R-:W-:Y:S01]  /*9970*/  FMUL.FTZ R137, R23, R32 ;  /* 0x0000002017897220 */ /* 0x010fe20000410000 */
[----:B------:R-:W-:Y:S01]  /*9980*/  FSEL R32, R117, -INF , P1 ;  /* 0xff80000075207808 */ /* 0x000fe20000800000 */
[----:B------:R-:W-:-:S05]  /*9990*/  FFMA.FTZ R23, -R205, R205, 1 ;  /* 0x3f800000cd177423 */ /* 0x000fca00000101cd */
[----:B------:R-:W1:Y:S01]  /*99a0*/  MUFU.EX2 R18, R18 ;  /* 0x0000001200127308 */ /* 0x000e620000000800 */
[----:B------:R-:W-:Y:S01]  /*99b0*/  FFMA.FTZ R205, R32, UR5, -R229 ;  /* 0x0000000520cd7c23 */ /* 0x000fe200080108e5 */
[----:B------:R-:W-:Y:S01]  /*99c0*/  FSEL R229, R120, -INF , P1 ;  /* 0xff80000078e57808 */ /* 0x000fe20000800000 */
[----:B---3--:R-:W-:-:S05]  /*99d0*/  FMUL.FTZ R213, R102, R213 ;  /* 0x000000d566d57220 */ /* 0x008fca0000410000 */
[----:B------:R3:W-:Y:S01]  /*99e0*/  MUFU.EX2 R22, R136 ;  /* 0x0000008800167308 */ /* 0x0007e20000000800 */
[----:B------:R-:W-:Y:S01]  /*99f0*/  FFMA.FTZ R32, -R204, R204, 1 ;  /* 0x3f800000cc207423 */ /* 0x000fe200000101cc */
[--C-:B------:R-:W-:Y:S01]  /*9a00*/  FFMA.FTZ R204, R229, UR5, -R227.reuse ;  /* 0x00000005e5cc7c23 */ /* 0x100fe200080108e3 */
[----:B---3--:R-:W-:Y:S01]  /*9a10*/  FMUL.FTZ R136, R23, R233 ;  /* 0x000000e917887220 */ /* 0x008fe20000410000 */
[----:B------:R-:W-:Y:S01]  /*9a20*/  FMUL.FTZ R233, R97, R214 ;  /* 0x000000d661e97220 */ /* 0x000fe20000410000 */
[----:B------:R-:W-:Y:S01]  /*9a30*/  FFMA.FTZ R214, R230, UR5, -R227 ;  /* 0x00000005e6d67c23 */ /* 0x000fe200080108e3 */
[C---:B------:R-:W-:Y:S02]  /*9a40*/  VIADD R230, R8.reuse, 0x8 ;  /* 0x0000000808e67836 */ /* 0x040fe40000000000 */
[----:B------:R-:W-:Y:S01]  /*9a50*/  FFMA.FTZ R209, -R209, R209, 1 ;  /* 0x3f800000d1d17423 */ /* 0x000fe200000101d1 */
[----:B--2---:R-:W-:Y:S01]  /*9a60*/  FMUL.FTZ R34, R101, R34 ;  /* 0x0000002265227220 */ /* 0x004fe20000410000 */
[----:B------:R-:W-:Y:S01]  /*9a70*/  FMUL.FTZ R207, R207, R213 ;  /* 0x000000d5cfcf7220 */ /* 0x000fe20000410000 */
[----:B------:R2:W-:Y:S01]  /*9a80*/  MUFU.EX2 R23, R135 ;  /* 0x0000008700177308 */ /* 0x0005e20000000800 */
[----:B------:R-:W-:Y:S01]  /*9a90*/  IADD3 R229, R8, 0x4, RZ ;  /* 0x0000000408e57810 */ /* 0x000fe20007ffe0ff */
[----:B------:R3:W4:Y:S01]  /*9aa0*/  SHFL.IDX PT, R213, R223, R230, 0x1f ;  /* 0x00001fe6dfd57589 */ /* 0x00072200000e0000 */
[----:B------:R-:W-:Y:S01]  /*9ab0*/  FFMA.FTZ R227, -R208, R208, 1 ;  /* 0x3f800000d0e37423 */ /* 0x000fe200000101d0 */
[----:B------:R-:W-:Y:S01]  /*9ac0*/  FMUL.FTZ R208, R104, R212 ;  /* 0x000000d468d07220 */ /* 0x000fe20000410000 */
[----:B------:R-:W-:Y:S01]  /*9ad0*/  FFMA.FTZ R228, -R228, R228, 1 ;  /* 0x3f800000e4e47423 */ /* 0x000fe200000101e4 */
[----:B--2---:R-:W-:-:S02]  /*9ae0*/  FMUL.FTZ R135, R32, R233 ;  /* 0x000000e920877220 */ /* 0x004fc40000410000 */
[----:B------:R2:W-:Y:S01]  /*9af0*/  MUFU.EX2 R32, R134 ;  /* 0x0000008600207308 */ /* 0x0005e20000000800 */
[----:B---3--:R-:W-:Y:S01]  /*9b00*/  VIADD R230, R8, 0xc ;  /* 0x0000000c08e67836 */ /* 0x008fe20000000000 */
[----:B------:R-:W3:Y:S01]  /*9b10*/  SHFL.IDX PT, R212, R223, R229, 0x1f ;  /* 0x00001fe5dfd47589 */ /* 0x000ee200000e0000 */
[----:B-1----:R-:W-:-:S03]  /*9b20*/  FMUL.FTZ R217, R18, R217 ;  /* 0x000000d912d97220 */ /* 0x002fc60000410000 */
[----:B------:R1:W-:Y:S01]  /*9b30*/  SHFL.IDX PT, R229, R223, R230, 0x1f ;  /* 0x00001fe6dfe57589 */ /* 0x0003e200000e0000 */
[----:B--2---:R-:W-:Y:S01]  /*9b40*/  FMUL.FTZ R134, R209, R34 ;  /* 0x00000022d1867220 */ /* 0x004fe20000410000 */
[----:B------:R-:W-:Y:S01]  /*9b50*/  FMUL.FTZ R34, R100, R35 ;  /* 0x0000002364227220 */ /* 0x000fe20000410000 */
[----:B------:R-:W2:Y:S01]  /*9b60*/  MUFU.EX2 R103, R103 ;  /* 0x0000006700677308 */ /* 0x000ea20000000800 */
[----:B------:R-:W-:Y:S02]  /*9b70*/  FFMA.FTZ R35, -R88, R88, 1 ;  /* 0x3f80000058237423 */ /* 0x000fe40000010158 */
[----:B------:R-:W-:Y:S01]  /*9b80*/  FMUL.FTZ R88, R228, R34 ;  /* 0x00000022e4587220 */ /* 0x000fe20000410000 */
[----:B-1----:R-:W-:-:S04]  /*9b90*/  VIADD R230, R8, 0x18 ;  /* 0x0000001808e67836 */ /* 0x002fc80000000000 */
[----:B------:R1:W-:Y:S08]  /*9ba0*/  MUFU.EX2 R34, R132 ;  /* 0x0000008400227308 */ /* 0x0003f00000000800 */
[----:B------:R-:W4:Y:S01]  /*9bb0*/  MUFU.EX2 R108, R108 ;  /* 0x0000006c006c7308 */ /* 0x000f220000000800 */
[----:B-1----:R-:W-:Y:S02]  /*9bc0*/  FMUL.FTZ R132, R35, R217 ;  /* 0x000000d923847220 */ /* 0x002fe40000410000 */
[----:B------:R-:W1:Y:S05]  /*9bd0*/  SHFL.IDX PT, R217, R223, R230, 0x1f ;  /* 0x00001fe6dfd97589 */ /* 0x000e6a00000e0000 */
[----:B------:R-:W3:Y:S01]  /*9be0*/  MUFU.EX2 R107, R107 ;  /* 0x0000006b006b7308 */ /* 0x000ee20000000800 */
[----:B------:R-:W-:Y:S01]  /*9bf0*/  FFMA.FTZ R206, -R206, R206, 1 ;  /* 0x3f800000cece7423 */ /* 0x000fe200000101ce */
[----:B--2---:R-:W-:-:S06]  /*9c00*/  FMUL.FTZ R33, R103, R33 ;  /* 0x0000002167217220 */ /* 0x004fcc0000410000 */
[----:B------:R-:W2:Y:S01]  /*9c10*/  MUFU.EX2 R106, R106 ;  /* 0x0000006a006a7308 */ /* 0x000ea20000000800 */
[----:B------:R-:W-:Y:S01]  /*9c20*/  FMUL.FTZ R208, R206, R208 ;  /* 0x000000d0ced07220 */ /* 0x000fe20000410000 */
[----:B------:R-:W-:-:S06]  /*9c30*/  VIADD R233, R8, 0x14 ;  /* 0x0000001408e97836 */ /* 0x000fcc0000000000 */
[----:B------:R-:W1:Y:S01]  /*9c40*/  MUFU.EX2 R110, R110 ;  /* 0x0000006e006e7308 */ /* 0x000e620000000800 */
[----:B------:R-:W-:Y:S01]  /*9c50*/  FMUL.FTZ R206, R227, R33 ;  /* 0x00000021e3ce7220 */ /* 0x000fe20000410000 */
[----:B------:R-:W1:Y:S06]  /*9c60*/  SHFL.IDX PT, R209, R223, R8, 0x1f ;  /* 0x00001f08dfd17589 */ /* 0x000e6c00000e0000 */
[----:B------:R-:W1:Y:S01]  /*9c70*/  MUFU.EX2 R109, R109 ;  /* 0x0000006d006d7308 */ /* 0x000e620000000800 */
[----:B----4-:R-:W-:Y:S01]  /*9c80*/  FMUL.FTZ R37, R108, R37 ;  /* 0x000000256c257220 */ /* 0x010fe20000410000 */
[----:B------:R-:W4:Y:S01]  /*9c90*/  SHFL.IDX PT, R228, R223, R233, 0x1f ;  /* 0x00001fe9dfe47589 */ /* 0x000f2200000e0000 */
[----:B---3--:R-:W-:Y:S01]  /*9ca0*/  FMUL.FTZ R36, R107, R36 ;  /* 0x000000246b247220 */ /* 0x008fe20000410000 */
[----:B------:R-:W-:-:S04]  /*9cb0*/  IADD3 R227, R8, 0x10, RZ ;  /* 0x0000001008e37810 */ /* 0x000fc80007ffe0ff */
[----:B------:R3:W-:Y:S01]  /*9cc0*/  MUFU.EX2 R33, R133 ;  /* 0x0000008500217308 */ /* 0x0007e20000000800 */
[----:B------:R-:W-:Y:S01]  /*9cd0*/  FFMA.FTZ R226, -R226, R226, 1 ;  /* 0x3f800000e2e27423 */ /* 0x000fe200000101e2 */
[--C-:B------:R-:W-:Y:S01]  /*9ce0*/  FADD.FTZ R44, R44, -R213.reuse ;  /* 0x800000d52c2c7221 */ /* 0x100fe20000010000 */
[----:B------:R-:W-:Y:S01]  /*9cf0*/  FFMA.FTZ R225, -R225, R225, 1 ;  /* 0x3f800000e1e17423 */ /* 0x000fe200000101e1 */
[----:B--2---:R-:W-:Y:S01]  /*9d00*/  FMUL.FTZ R221, R106, R221 ;  /* 0x000000dd6add7220 */ /* 0x004fe20000410000 */
[----:B---3--:R-:W-:Y:S01]  /*9d10*/  FFMA.FTZ R133, -R235, R235, 1 ;  /* 0x3f800000eb857423 */ /* 0x008fe200000101eb */
[----:B------:R-:W-:Y:S02]  /*9d20*/  FADD.FTZ R46, R46, -R213 ;  /* 0x800000d52e2e7221 */ /* 0x000fe40000010000 */
[----:B------:R2:W-:Y:S01]  /*9d30*/  MUFU.EX2 R35, R131 ;  /* 0x0000008300237308 */ /* 0x0005e20000000800 */
[----:B------:R-:W-:Y:S01]  /*9d40*/  FMUL.FTZ R133, R133, R37 ;  /* 0x0000002585857220 */ /* 0x000fe20000410000 */
[--C-:B------:R-:W-:Y:S01]  /*9d50*/  FADD.FTZ R41, R41, -R212.reuse ;  /* 0x800000d429297221 */ /* 0x100fe20000010000 */
[----:B------:R-:W-:Y:S01]  /*9d60*/  FADD.FTZ R43, R43, -R212 ;  /* 0x800000d42b2b7221 */ /* 0x000fe20000010000 */
[----:B-1----:R-:W-:-:S04]  /*9d70*/  FADD.FTZ R212, R52, -R217 ;  /* 0x800000d934d47221 */ /* 0x002fc80000010000 */
[----:B------:R1:W-:Y:S01]  /*9d80*/  MUFU.EX2 R37, R129 ;  /* 0x0000008100257308 */ /* 0x0003e20000000800 */
[----:B--2---:R-:W-:Y:S01]  /*9d90*/  FMUL.FTZ R131, R226, R36 ;  /* 0x00000024e2837220 */ /* 0x004fe20000410000 */
[----:B------:R-:W-:Y:S01]  /*9da0*/  FFMA.FTZ R52, -R237, R237, 1 ;  /* 0x3f800000ed347423 */ /* 0x000fe200000101ed */
[----:B------:R-:W-:Y:S01]  /*9db0*/  FMUL.FTZ R44, R110, R44 ;  /* 0x0000002c6e2c7220 */ /* 0x000fe20000410000 */
[----:B------:R-:W2:Y:S01]  /*9dc0*/  SHFL.IDX PT, R227, R223, R227, 0x1f ;  /* 0x00001fe3dfe37589 */ /* 0x000ea200000e0000 */
[----:B------:R-:W-:Y:S01]  /*9dd0*/  FFMA.FTZ R92, -R92, R92, 1 ;  /* 0x3f8000005c5c7423 */ /* 0x000fe2000001015c */
[----:B------:R-:W-:Y:S01]  /*9de0*/  FFMA.FTZ R91, -R91, R91, 1 ;  /* 0x3f8000005b5b7423 */ /* 0x000fe2000001015b */
[----:B-1----:R-:W-:Y:S01]  /*9df0*/  FADD.FTZ R129, R45, -R229 ;  /* 0x800000e52d817221 */ /* 0x002fe20000010000 */
[----:B------:R1:W-:Y:S01]  /*9e00*/  MUFU.EX2 R36, R130 ;  /* 0x0000008200247308 */ /* 0x0003e20000000800 */
[----:B------:R-:W-:Y:S02]  /*9e10*/  FMUL.FTZ R46, R14, R46 ;  /* 0x0000002e0e2e7220 */ /* 0x000fe40000410000 */
[----:B------:R-:W-:Y:S01]  /*9e20*/  FMUL.FTZ R129, R109, R129 ;  /* 0x000000816d817220 */ /* 0x000fe20000410000 */
[----:B------:R-:W3:Y:S01]  /*9e30*/  SHFL.IDX PT, R223, R223, R234, 0x1f ;  /* 0x00001feadfdf7589 */ /* 0x000ee200000e0000 */
[----:B------:R-:W-:-:S03]  /*9e40*/  FMUL.FTZ R52, R52, R44 ;  /* 0x0000002c34347220 */ /* 0x000fc60000410000 */
[----:B------:R-:W2:Y:S01]  /*9e50*/  MUFU.EX2 R105, R105 ;  /* 0x0000006900697308 */ /* 0x000ea20000000800 */
[----:B-1----:R-:W-:Y:S01]  /*9e60*/  FMUL.FTZ R130, R225, R221 ;  /* 0x000000dde1827220 */ /* 0x002fe20000410000 */
[----:B------:R-:W-:Y:S02]  /*9e70*/  VIADD R221, R8, 0x8 ;  /* 0x0000000808dd7836 */ /* 0x000fe40000000000 */
[----:B------:R-:W-:Y:S01]  /*9e80*/  FMUL.FTZ R44, R92, R46 ;  /* 0x0000002e5c2c7220 */ /* 0x000fe20000410000 */
[----:B------:R-:W-:Y:S02]  /*9e90*/  FMUL.FTZ R46, R91, R129 ;  /* 0x000000815b2e7220 */ /* 0x000fe40000410000 */
[----:B------:R-:W1:Y:S01]  /*9ea0*/  SHFL.IDX PT, R91, R17, R221, 0x1f ;  /* 0x00001fdd115b7589 */ /* 0x000e6200000e0000 */
[----:B------:R-:W1:Y:S01]  /*9eb0*/  MUFU.EX2 R111, R111 ;  /* 0x0000006f006f7308 */ /* 0x000e620000000800 */
[--C-:B------:R-:W-:Y:S01]  /*9ec0*/  FADD.FTZ R40, R40, -R209.reuse ;  /* 0x800000d128287221 */ /* 0x100fe20000010000 */
[----:B------:R-:W-:Y:S01]  /*9ed0*/  FADD.FTZ R42, R42, -R209 ;  /* 0x800000d12a2a7221 */ /* 0x000fe20000010000 */
[----:B----4-:R-:W-:Y:S01]  /*9ee0*/  FADD.FTZ R209, R49, -R228 ;  /* 0x800000e431d17221 */ /* 0x010fe20000010000 */
[----:B------:R-:W-:Y:S01]  /*9ef0*/  FFMA.FTZ R45, -R231, R231, 1 ;  /* 0x3f800000e72d7423 */ /* 0x000fe200000101e7 */
[----:B--2---:R-:W-:Y:S01]  /*9f00*/  FMUL.FTZ R49, R105, R40 ;  /* 0x0000002869317220 */ /* 0x004fe20000410000 */
[----:B------:R-:W-:Y:S01]  /*9f10*/  FMUL.FTZ R41, R15, R41 ;  /* 0x000000290f297220 */ /* 0x000fe20000410000 */
[----:B------:R-:W-:-:S02]  /*9f20*/  FADD.FTZ R47, R47, -R229 ;  /* 0x800000e52f2f7221 */ /* 0x000fc40000010000 */
[----:B------:R-:W-:Y:S01]  /*9f30*/  FMUL.FTZ R45, R45, R49 ;  /* 0x000000312d2d7220 */ /* 0x000fe20000410000 */
[----:B------:R-:W-:Y:S01]  /*9f40*/  FFMA.FTZ R49, -R232, R232, 1 ;  /* 0x3f800000e8317423 */ /* 0x000fe200000101e8 */
[--C-:B------:R-:W-:Y:S01]  /*9f50*/  FADD.FTZ R48, R48, -R227.reuse ;  /* 0x800000e330307221 */ /* 0x100fe20000010000 */
[----:B------:R-:W-:Y:S01]  /*9f60*/  FADD.FTZ R50, R50, -R227 ;  /* 0x800000e332327221 */ /* 0x000fe20000010000 */
[----:B---3--:R-:W-:Y:S01]  /*9f70*/  FADD.FTZ R40, R53, -R223 ;  /* 0x800000df35287221 */ /* 0x008fe20000010000 */
[----:B------:R-:W-:Y:S01]  /*9f80*/  FMUL.FTZ R49, R49, R41 ;  /* 0x0000002931317220 */ /* 0x000fe20000410000 */
[----:B------:R-:W-:Y:S01]  /*9f90*/  FFMA.FTZ R90, -R90, R90, 1 ;  /* 0x3f8000005a5a7423 */ /* 0x000fe2000001015a */
[----:B------:R-:W-:Y:S01]  /*9fa0*/  FFMA.FTZ R53, -R164, R164, 1 ;  /* 0x3f800000a4357423 */ /* 0x000fe200000101a4 */
[----:B------:R-:W-:Y:S01]  /*9fb0*/  FFMA.FTZ R236, -R236, R236, 1 ;  /* 0x3f800000ecec7423 */ /* 0x000fe200000101ec */
[----:B------:R-:W-:Y:S01]  /*9fc0*/  FFMA.FTZ R93, -R93, R93, 1 ;  /* 0x3f8000005d5d7423 */ /* 0x000fe2000001015d */
[----:B------:R-:W-:Y:S01]  /*9fd0*/  FMUL.FTZ R47, R24, R47 ;  /* 0x0000002f182f7220 */ /* 0x000fe20000410000 */
[----:B------:R-:W-:Y:S01]  /*9fe0*/  FMUL.FTZ R48, R25, R48 ;  /* 0x0000003019307220 */ /* 0x000fe20000410000 */
[----:B------:R-:W-:Y:S01]  /*9ff0*/  FMUL.FTZ R41, R26, R50 ;  /* 0x000000321a297220 */ /* 0x000fe20000410000 */
[----:B-1----:R-:W-:Y:S01]  /*a000*/  FMUL.FTZ R43, R111, R43 ;  /* 0x0000002b6f2b7220 */ /* 0x002fe20000410000 */
[----:B------:R-:W-:Y:S01]  /*a010*/  FFMA.FTZ R94, -R94, R94, 1 ;  /* 0x3f8000005e5e7423 */ /* 0x000fe2000001015e */
[----:B------:R-:W-:Y:S01]  /*a020*/  FMUL.FTZ R209, R27, R209 ;  /* 0x000000d11bd17220 */ /* 0x000fe20000410000 */
[----:B------:R-:W-:Y:S01]  /*a030*/  IADD3 R225, R8, 0x4, RZ ;  /* 0x0000000408e17810 */ /* 0x000fe20007ffe0ff */
[--C-:B------:R-:W-:Y:S01]  /*a040*/  FADD.FTZ R60, R60, -R91.reuse ;  /* 0x8000005b3c3c7221 */ /* 0x100fe20000010000 */
[----:B------:R-:W-:Y:S01]  /*a050*/  IADD3 R235, R8, 0x10, RZ ;  /* 0x0000001008eb7810 */ /* 0x000fe20007ffe0ff */
[----:B------:R-:W-:Y:S01]  /*a060*/  FADD.FTZ R62, R62, -R91 ;  /* 0x8000005b3e3e7221 */ /* 0x000fe20000010000 */
[----:B------:R-:W-:Y:S01]  /*a070*/  FMUL.FTZ R53, R53, R47 ;  /* 0x0000002f35357220 */ /* 0x000fe20000410000 */
[----:B------:R-:W-:Y:S01]  /*a080*/  LDS R91, [R12+0x400] ;  /* 0x000400000c5b7984 */ /* 0x000fe20000000800 */
        /* <DEDUP_REMOVED lines=187> */
[----:B-1----:R-:W-:-:S02]  /*ac40*/  FMUL.FTZ R92, R123, R92 ;  /* 0x0000005c7b5c7220 */ /* 0x002fc40000410000 */
[----:B------:R-:W-:Y:S01]  /*ac50*/  FMUL.FTZ R63, R65, R74 ;  /* 0x0000004a413f7220 */ /* 0x000fe20000410000 */
[----:B------:R-:W-:Y:S01]  /*ac60*/  FMUL.FTZ R90, R90, R72 ;  /* 0x000000485a5a7220 */ /* 0x000fe20000410000 */
[----:B------:R-:W-:Y:S01]  /*ac70*/  FFMA.FTZ R72, -R115, R115, 1 ;  /* 0x3f80000073487423 */ /* 0x000fe20000010173 */
[----:B------:R-:W-:Y:S01]  /*ac80*/  FFMA.FTZ R65, -R116, R116, 1 ;  /* 0x3f80000074417423 */ /* 0x000fe20000010174 */
[----:B------:R-:W-:Y:S01]  /*ac90*/  FFMA.FTZ R115, -R117, R117, 1 ;  /* 0x3f80000075737423 */ /* 0x000fe20000010175 */
[----:B------:R-:W-:Y:S01]  /*aca0*/  FFMA.FTZ R116, -R120, R120, 1 ;  /* 0x3f80000078747423 */ /* 0x000fe20000010178 */
[----:B----4-:R-:W-:Y:S01]  /*acb0*/  FMUL.FTZ R86, R205, R86 ;  /* 0x00000056cd567220 */ /* 0x010fe20000410000 */
        /* <DEDUP_REMOVED lines=209> */
.L_x_2265:
        /* <DEDUP_REMOVED lines=68> */
.L_x_2266:
        /* <DEDUP_REMOVED lines=12> */
.L_x_2256:
[----:B------:R-:W-:-:S06]  /*bed0*/  UISETP.GE.AND UP0, UPT, UR43, UR42, UPT ;  /* 0x0000002a2b00728c */ /* 0x000fcc000bf06270 */
[----:B------:R-:W-:-:S13]  /*bee0*/  PLOP3.LUT P0, PT, PT, PT, UP0, 0x80, 0x0 ;  /* 0x000000000000781c */ /* 0x000fda0003f0f008 */
[----:B------:R-:W-:Y:S05]  /*bef0*/  @P0 BRA `(.L_x_2268) ;  /* 0x0000005800000947 */ /* 0x000fea0003800000 */
[----:B------:R-:W2:Y:S01]  /*bf00*/  LDL.LU R21, [R1+0x48] ;  /* 0x0000480001157983 */ /* 0x000ea20000300800 */
[----:B------:R-:W3:Y:S01]  /*bf10*/  S2UR UR4, SR_CTAID.X ;  /* 0x00000000000479c3 */ /* 0x000ee20000002500 */
[----:B------:R-:W-:Y:S01]  /*bf20*/  IMAD.MOV.U32 R19, RZ, RZ, 0x40000040 ;  /* 0x40000040ff137424 */ /* 0x000fe200078e00ff */
[----:B------:R-:W4:Y:S01]  /*bf30*/  S2R R5, SR_TID.X ;  /* 0x0000000000057919 */ /* 0x000f220000002100 */
[----:B------:R-:W5:Y:S01]  /*bf40*/  S2R R6, SR_TID.X ;  /* 0x0000000000067919 */ /* 0x000f620000002100 */
[----:B---3--:R-:W-:Y:S01]  /*bf50*/  UIMAD UR4, UR4, -0x80, UR40 ;  /* 0xffffff80040478a4 */ /* 0x008fe2000f8e0228 */
[----:B----4-:R-:W-:Y:S02]  /*bf60*/  VIADD R5, R5, 0xffffff80 ;  /* 0xffffff8005057836 */ /* 0x010fe40000000000 */
[----:B-----5:R-:W-:-:S03]  /*bf70*/  VIADD R9, R6, 0xffffff80 ;  /* 0xffffff8006097836 */ /* 0x020fc60000000000 */
        /* <DEDUP_REMOVED lines=8> */
[----:B------:R-:W-:Y:S02]  /*c000*/  IADD3 R9, R9, -R10, RZ ;  /* 0x8000000a09097210 */ /* 0x000fe40007ffe0ff */
[----:B------:R-:W-:Y:S02]  /*c010*/  LOP3.LUT R6, R6, 0xfffffffc, RZ, 0xc0, !PT ;  /* 0xfffffffc06067812 */ /* 0x000fe400078ec0ff */
[----:B------:R-:W-:Y:S02]  /*c020*/  SHF.R.S32.HI R12, RZ, 0x1f, R9 ;  /* 0x0000001fff0c7819 */ /* 0x000fe40000011409 */
[----:B------:R-:W-:Y:S01]  /*c030*/  SHF.R.S32.HI R7, RZ, 0x1f, R8 ;  /* 0x0000001fff077819 */ /* 0x000fe20000011408 */
[----:B------:R-:W-:Y:S01]  /*c040*/  IMAD.IADD R10, R5, 0x1, -R6 ;  /* 0x00000001050a7824 */ /* 0x000fe200078e0a06 */
[----:B------:R-:W-:-:S02]  /*c050*/  LEA.HI R6, R12, R9, RZ, 0x2 ;  /* 0x000000090c067211 */ /* 0x000fc400078f10ff */
[----:B------:R-:W-:Y:S02]  /*c060*/  LEA.HI R5, R7, R8, RZ, 0x3 ;  /* 0x0000000807057211 */ /* 0x000fe400078f18ff */
[----:B------:R-:W-:Y:S02]  /*c070*/  LEA.HI R13, R12, R9, RZ, 0x5 ;  /* 0x000000090c0d7211 */ /* 0x000fe400078f28ff */
[--C-:B------:R-:W-:Y:S02]  /*c080*/  SHF.R.S32.HI R9, RZ, 0x2, R6.reuse ;  /* 0x00000002ff097819 */ /* 0x100fe40000011406 */
[----:B------:R-:W-:Y:S02]  /*c090*/  SHF.R.S32.HI R12, RZ, 0x1f, R6 ;  /* 0x0000001fff0c7819 */ /* 0x000fe40000011406 */
[--C-:B------:R-:W-:Y:S02]  /*c0a0*/  SHF.R.S32.HI R6, RZ, 0x3, R5.reuse ;  /* 0x00000003ff067819 */ /* 0x100fe40000011405 */
[----:B------:R-:W-:-:S02]  /*c0b0*/  SHF.R.S32.HI R5, RZ, 0x1f, R5 ;  /* 0x0000001fff057819 */ /* 0x000fc40000011405 */
[----:B------:R-:W-:Y:S02]  /*c0c0*/  LEA.HI R7, R7, R8, RZ, 0x2 ;  /* 0x0000000807077211 */ /* 0x000fe400078f10ff */
[----:B------:R-:W-:Y:S02]  /*c0d0*/  LEA.HI R5, R5, R6, RZ, 0x4 ;  /* 0x0000000605057211 */ /* 0x000fe400078f20ff */
[----:B------:R-:W-:Y:S02]  /*c0e0*/  SHF.R.S32.HI R8, RZ, 0x2, R7 ;  /* 0x00000002ff087819 */ /* 0x000fe40000011407 */
[----:B------:R-:W-:Y:S02]  /*c0f0*/  LEA.HI R12, R12, R9, RZ, 0x3 ;  /* 0x000000090c0c7211 */ /* 0x000fe400078f18ff */
[----:B------:R-:W-:Y:S02]  /*c100*/  SHF.R.S32.HI R22, RZ, 0x7, R11 ;  /* 0x00000007ff167819 */ /* 0x000fe4000001140b */
[----:B------:R-:W-:-:S02]  /*c110*/  LOP3.LUT R5, R5, 0x1ffffff0, RZ, 0xc0, !PT ;  /* 0x1ffffff005057812 */ /* 0x000fc400078ec0ff */
[----:B------:R-:W-:Y:S02]  /*c120*/  LEA.HI R7, R7, R8, RZ, 0x1 ;  /* 0x0000000807077211 */ /* 0x000fe400078f08ff */
[----:B------:R-:W-:Y:S01]  /*c130*/  LOP3.LUT R12, R12, 0xfffffff8, RZ, 0xc0, !PT ;  /* 0xfffffff80c0c7812 */ /* 0x000fe200078ec0ff */
[----:B------:R-:W-:Y:S01]  /*c140*/  IMAD.IADD R6, R6, 0x1, -R5 ;  /* 0x0000000106067824 */ /* 0x000fe200078e0a05 */
[----:B------:R-:W-:Y:S02]  /*c150*/  LEA.HI R11, R22, R22, RZ, 0x1 ;  /* 0x00000016160b7211 */ /* 0x000fe400078f08ff */
[----:B------:R-:W-:Y:S01]  /*c160*/  LOP3.LUT R7, R7, 0xfffffffe, RZ, 0xc0, !PT ;  /* 0xfffffffe07077812 */ /* 0x000fe200078ec0ff */
[----:B------:R-:W-:Y:S01]  /*c170*/  IMAD.IADD R12, R9, 0x1, -R12 ;  /* 0x00000001090c7824 */ /* 0x000fe200078e0a0c */
[C---:B------:R-:W-:Y:S02]  /*c180*/  IADD3 R5, R8.reuse, 0x8, RZ ;  /* 0x0000000808057810 */ /* 0x040fe40007ffe0ff */
[----:B------:R-:W-:Y:S01]  /*c190*/  LOP3.LUT R11, R11, 0x3fffffe, RZ, 0xc0, !PT ;  /* 0x03fffffe0b0b7812 */ /* 0x000fe200078ec0ff */
[----:B------:R-:W-:Y:S01]  /*c1a0*/  IMAD.IADD R7, R8, 0x1, -R7 ;  /* 0x0000000108077824 */ /* 0x000fe200078e0a07 */
[----:B------:R-:W-:-:S02]  /*c1b0*/  SHF.R.S32.HI R15, RZ, 0x5, R13 ;  /* 0x00000005ff0f7819 */ /* 0x000fc4000001140d */
[----:B------:R-:W-:Y:S01]  /*c1c0*/  LEA.HI R9, R5, R5, RZ, 0x1 ;  /* 0x0000000505097211 */ /* 0x000fe200078f08ff */
[----:B------:R-:W-:Y:S01]  /*c1d0*/  IMAD R6, R6, 0x8, R7 ;  /* 0x0000000806067824 */ /* 0x000fe200078e0207 */
[----:B------:R-:W-:Y:S01]  /*c1e0*/  IADD3 R22, R22, -R11, RZ ;  /* 0x8000000b16167210 */ /* 0x000fe20007ffe0ff */
[C---:B------:R-:W-:Y:S01]  /*c1f0*/  VIADD R11, R8.reuse, 0x10 ;  /* 0x00000010080b7836 */ /* 0x040fe20000000000 */
[----:B------:R-:W-:Y:S01]  /*c200*/  LEA R17, R15, R12, 0x4 ;  /* 0x0000000c0f117211 */ /* 0x000fe200078e20ff */
[----:B------:R-:W-:Y:S01]  /*c210*/  VIADD R15, R8, 0x18 ;  /* 0x00000018080f7836 */ /* 0x000fe20000000000 */
[----:B------:R-:W-:Y:S01]  /*c220*/  LOP3.LUT R12, R9, 0xfffffffe, RZ, 0xc0, !PT ;  /* 0xfffffffe090c7812 */ /* 0x000fe200078ec0ff */
[----:B------:R3:W-:Y:S01]  /*c230*/  STL [R1+0x64], R6 ;  /* 0x0000640601007387 */ /* 0x0007e20000100800 */
[----:B------:R-:W-:Y:S02]  /*c240*/  LEA.HI R13, R11, R11, RZ, 0x1 ;  /* 0x0000000b0b0d7211 */ /* 0x000fe400078f08ff */
[----:B------:R-:W-:-:S02]  /*c250*/  IADD3 R12, R5, -R12, RZ ;  /* 0x8000000c050c7210 */ /* 0x000fc40007ffe0ff */
[----:B------:R-:W-:Y:S02]  /*c260*/  SHF.R.S32.HI R5, RZ, 0x1, R9 ;  /* 0x00000001ff057819 */ /* 0x000fe40000011409 */
[--C-:B------:R-:W-:Y:S02]  /*c270*/  SHF.R.S32.HI R7, RZ, 0x1, R13.reuse ;  /* 0x00000001ff077819 */ /* 0x100fe4000001140d */
[----:B------:R-:W-:Y:S02]  /*c280*/  SHF.R.S32.HI R8, RZ, 0x1f, R13 ;  /* 0x0000001fff087819 */ /* 0x000fe4000001140d */
[----:B---3--:R-:W-:Y:S02]  /*c290*/  SHF.R.S32.HI R6, RZ, 0x1f, R9 ;  /* 0x0000001fff067819 */ /* 0x008fe40000011409 */
[----:B------:R-:W-:Y:S01]  /*c2a0*/  LOP3.LUT R14, R13, 0xfffffffe, RZ, 0xc0, !PT ;  /* 0xfffffffe0d0e7812 */ /* 0x000fe200078ec0ff */
[----:B------:R-:W-:Y:S01]  /*c2b0*/  IMAD.MOV.U32 R13, RZ, RZ, 0x40000040 ;  /* 0x40000040ff0d7424 */ /* 0x000fe200078e00ff */
[----:B------:R-:W-:-:S02]  /*c2c0*/  LEA.HI R6, R6, R5, RZ, 0x4 ;  /* 0x0000000506067211 */ /* 0x000fc400078f20ff */
[----:B------:R-:W-:Y:S01]  /*c2d0*/  LEA.HI R8, R8, R7, RZ, 0x4 ;  /* 0x0000000708087211 */ /* 0x000fe200078f20ff */
[----:B------:R-:W-:Y:S01]  /*c2e0*/  IMAD.IADD R14, R11, 0x1, -R14 ;  /* 0x000000010b0e7824 */ /* 0x000fe200078e0a0e */
[----:B------:R-:W-:Y:S02]  /*c2f0*/  LOP3.LUT R6, R6, 0x1ffffff0, RZ, 0xc0, !PT ;  /* 0x1ffffff006067812 */ /* 0x000fe400078ec0ff */
[----:B------:R-:W-:Y:S02]  /*c300*/  LEA.HI R11, R15, R15, RZ, 0x1 ;  /* 0x0000000f0f0b7211 */ /* 0x000fe400078f08ff */
[----:B------:R-:W-:Y:S01]  /*c310*/  LOP3.LUT R8, R8, 0x1ffffff0, RZ, 0xc0, !PT ;  /* 0x1ffffff008087812 */ /* 0x000fe200078ec0ff */
[----:B------:R-:W-:Y:S01]  /*c320*/  IMAD.IADD R5, R5, 0x1, -R6 ;  /* 0x0000000105057824 */ /* 0x000fe200078e0a06 */
[--C-:B------:R-:W-:Y:S02]  /*c330*/  SHF.R.S32.HI R9, RZ, 0x1, R11.reuse ;  /* 0x00000001ff097819 */ /* 0x100fe4000001140b */
[----:B------:R-:W-:Y:S01]  /*c340*/  SHF.R.S32.HI R20, RZ, 0x1f, R11 ;  /* 0x0000001fff147819 */ /* 0x000fe2000001140b */
[----:B------:R-:W-:Y:S01]  /*c350*/  IMAD.IADD R7, R7, 0x1, -R8 ;  /* 0x0000000107077824 */ /* 0x000fe200078e0a08 */
[----:B-1----:R-:W-:Y:S01]  /*c360*/  LOP3.LUT R18, R11, 0xfffffffe, RZ, 0xc0, !PT ;  /* 0xfffffffe0b127812 */ /* 0x002fe200078ec0ff */
[----:B------:R-:W-:Y:S01]  /*c370*/  IMAD R6, R5, 0x8, R12 ;  /* 0x0000000805067824 */ /* 0x000fe200078e020c */
[----:B------:R-:W-:Y:S01]  /*c380*/  LEA.HI R20, R20, R9, RZ, 0x4 ;  /* 0x0000000914147211 */ /* 0x000fe200078f20ff */
[----:B------:R-:W1:Y:S01]  /*c390*/  S2R R8, SR_CTAID.X ;  /* 0x0000000000087919 */ /* 0x000e620000002500 */
[----:B------:R-:W-:Y:S01]  /*c3a0*/  LEA R7, R7, R14, 0x3 ;  /* 0x0000000e07077211 */ /* 0x000fe200078e18ff */
[----:B------:R-:W-:Y:S01]  /*c3b0*/  IMAD.IADD R18, R15, 0x1, -R18 ;  /* 0x000000010f127824 */ /* 0x000fe200078e0a12 */
[----:B------:R-:W-:Y:S01]  /*c3c0*/  LOP3.LUT R20, R20, 0x1ffffff0, RZ, 0xc0, !PT ;  /* 0x1ffffff014147812 */ /* 0x000fe200078ec0ff */
[----:B------:R3:W-:Y:S01]  /*c3d0*/  STL [R1+0x60], R6 ;  /* 0x0000600601007387 */ /* 0x0007e20000100800 */
[----:B------:R-:W-:-:S02]  /*c3e0*/  MOV R15, 0x40000040 ;  /* 0x40000040000f7802 */ /* 0x000fc40000000f00 */
[----:B------:R-:W-:Y:S01]  /*c3f0*/  IADD3 R9, R9, -R20, RZ ;  /* 0x8000001409097210 */ /* 0x000fe20007ffe0ff */
[----:B------:R4:W-:Y:S01]  /*c400*/  STL [R1+0x5c], R7 ;  /* 0x00005c0701007387 */ /* 0x0009e20000100800 */
[----:B------:R-:W-:-:S03]  /*c410*/  LEA R17, R22, R17, 0x6 ;  /* 0x0000001116117211 */ /* 0x000fc600078e30ff */
[----:B------:R-:W-:-:S05]  /*c420*/  IMAD R9, R9, 0x8, R18 ;  /* 0x0000000809097824 */ /* 0x000fca00078e0212 */
[----:B------:R5:W-:Y:S01]  /*c430*/  STL [R1+0x58], R9 ;  /* 0x0000580901007387 */ /* 0x000be20000100800 */
[----:B-1----:R-:W-:Y:S02]  /*c440*/  IMAD R8, R8, -0x80, -R17 ;  /* 0xffffff8008087824 */ /* 0x002fe400078e0a11 */
[----:B--2---:R-:W-:-:S04]  /*c450*/  IMAD R5, R21, 0x2000, R16 ;  /* 0x0000200015057824 */ /* 0x004fc800078e0210 */
[C---:B---3--:R-:W-:Y:S01]  /*c460*/  VIADD R6, R5.reuse, 0x4000 ;  /* 0x0000400005067836 */ /* 0x048fe20000000000 */
[----:B----4-:R-:W-:Y:S02]  /*c470*/  IADD3 R7, R5, 0x20c00, RZ ;  /* 0x00020c0005077810 */ /* 0x010fe40007ffe0ff */
        /* <DEDUP_REMOVED lines=13> */
[----:B------:R-:W-:-:S02]  /*c550*/  VIADD R7, R10, 0x8 ;  /* 0x000000080a077836 */ /* 0x000fc40000000000 */
[----:B------:R-:W-:Y:S01]  /*c560*/  VIADD R7, R10, 0x14 ;  /* 0x000000140a077836 */ /* 0x000fe20000000000 */
[----:B------:R2:W-:Y:S01]  /*c570*/  STL [R1+0x50], R5 ;  /* 0x0000500501007387 */ /* 0x0005e20000100800 */
[----:B------:R-:W-:-:S03]  /*c580*/  IADD3 R7, -R17, UR4, RZ ;  /* 0x0000000411077c10 */ /* 0x000fc6000fffe1ff */
        /* <DEDUP_REMOVED lines=8> */
.L_x_2279:
[----:B------:R-:W-:-:S05]  /*c610*/  IMAD.U32 R5, RZ, RZ, UR36 ;  /* 0x00000024ff057e24 */ /* 0x000fca000f8e00ff */
[----:B------:R-:W-:-:S04]  /*c620*/  LOP3.LUT R5, R5, 0x1, RZ, 0xfc, !PT ;  /* 0x0000000105057812 */ /* 0x000fc800078efcff */
[----:B------:R-:W-:-:S13]  /*c630*/  ISETP.NE.AND P6, PT, R5, 0x3, PT ;  /* 0x000000030500780c */ /* 0x000fda0003fc5270 */
[----:B------:R-:W-:Y:S05]  /*c640*/  @!P6 BRA `(.L_x_2269) ;  /* 0x000000000004e947 */ /* 0x000fea0003800000 */
[----:B------:R-:W-:Y:S01]  /*c650*/  BPT.TRAP 0x1 ;  /* 0x000000040000795c */ /* 0x000fe20000300000 */
.L_x_2269:
[----:B------:R-:W-:Y:S02]  /*c660*/  LEA R6, R0, R16, 0x3 ;  /* 0x0000001000067211 */ /* 0x000fe400078e18ff */
[----:B------:R-:W-:-:S04]  /*c670*/  SHF.L.U32 R21, R4, 0x1f, RZ ;  /* 0x0000001f04157819 */ /* 0x000fc800000006ff */
[----:B------:R1:W2:Y:S01]  /*c680*/  SYNCS.PHASECHK.TRANS64.TRYWAIT P0, [R6+URZ+0x30c10], R21 ;  /* 0x030c1015060075a7 */ /* 0x0002a2000800017f */
[----:B------:R-:W-:Y:S05]  /*c690*/  @!P6 BRA `(.L_x_2270) ;  /* 0x000000000004e947 */ /* 0x000fea0003800000 */
[----:B------:R-:W-:Y:S01]  /*c6a0*/  BPT.TRAP 0x1 ;  /* 0x000000040000795c */ /* 0x000fe20000300000 */
.L_x_2270:
[----:B------:R-:W-:-:S05]  /*c6b0*/  VIADD R5, R16, 0x10000 ;  /* 0x0001000010057836 */ /* 0x000fca0000000000 */
[----:B------:R-:W-:-:S04]  /*c6c0*/  SHF.R.U32.HI R5, RZ, 0x4, R5 ;  /* 0x00000004ff057819 */ /* 0x000fc80000011605 */
[----:B------:R-:W-:-:S04]  /*c6d0*/  LOP3.LUT R5, R5, 0x3fff, RZ, 0xc0, !PT ;  /* 0x00003fff05057812 */ /* 0x000fc800078ec0ff */
[----:B------:R-:W-:Y:S01]  /*c6e0*/  LOP3.LUT R11, R5, 0x10000, RZ, 0xfc, !PT ;  /* 0x00010000050b7812 */ /* 0x000fe200078efcff */
[----:B--2---:R-:W-:Y:S06]  /*c6f0*/  @P0 BRA `(.L_x_2271) ;  /* 0x0000000000080947 */ /* 0x004fec0003800000 */
[----:B------:R-:W2:Y:S02]  /*c700*/  SYNCS.PHASECHK.TRANS64.TRYWAIT P0, [R6+URZ+0x30c10], R21 ;  /* 0x030c1015060075a7 */ /* 0x000ea4000800017f */
[----:B--2---:R-:W-:Y:S05]  /*c710*/  @!P0 BRA `(.L_x_2272) ;  /* 0x000000a400f88947 */ /* 0x004fea0003800000 */
.L_x_2271:
[----:B------:R-:W-:Y:S01]  /*c720*/  IMAD R11, R0, 0x400, R11 ;  /* 0x00000400000b7824 */ /* 0x000fe200078e020b */
        /* <DEDUP_REMOVED lines=12> */
[----:B------:R-:W-:-:S04]  /*c7f0*/  IADD3 R12, R9, 0x2, RZ ;  /* 0x00000002090c7810 */ /* 0x000fc80007ffe0ff */
[----:B------:R-:W-:Y:S02]  /*c800*/  R2UR UR8, R12 ;  /* 0x000000000c0872ca */ /* 0x000fe400000e0000 */
[----:B------:R-:W-:Y:S01]  /*c810*/  R2UR UR9, R13 ;  /* 0x000000000d0972ca */ /* 0x000fe200000e0000 */
[----:B------:R-:W-:Y:S01]  /*c820*/  UIADD3 UR4, UR6, 0x2, URZ ;  /* 0x0000000206047890 */ /* 0x000fe2000fffe03f */
[----:B------:R-:W-:-:S06]  /*c830*/  UMOV UR11, 0x40000040 ;  /* 0x40000040000b7882 */ /* 0x000fcc0000000000 */
[----:B------:R-:W-:Y:S01]  /*c840*/  UMOV UR10, UR4 ;  /* 0x00000004000a7c82 */ /* 0x000fe20008000000 */
[----:B------:R-:W-:Y:S01]  /*c850*/  VIADD R12, R9, 0x4 ;  /* 0x00000004090c7836 */ /* 0x000fe20000000000 */
[----:B------:R-:W-:Y:S01]  /*c860*/  MOV R13, 0x40000040 ;  /* 0x40000040000d7802 */ /* 0x000fe20000000f00 */
[----:B------:R-:W-:Y:S01]  /*c870*/  UIADD3 UR4, UR6, 0x4, URZ ;  /* 0x0000000406047890 */ /* 0x000fe2000fffe03f */
[----:B------:R-:W-:Y:S02]  /*c880*/  WARPGROUP.DEPBAR.LE gsb0, 0x0 ;  /* 0x00008000000079c5 */ /* 0x000fe40000010000 */
[----:B------:R-:W-:-:S06]  /*c890*/  WARPGROUP.ARRIVE ;  /* 0x00000000000079c5 */ /* 0x000fcc0000000000 */
[----:B------:R-:W-:Y:S01]  /*c8a0*/  HGMMA.64x128x16.F32 R72, gdesc[UR8], R72, gsb0 ;  /* 0x01e00000084879f0 */ /* 0x000fe20008000848 */
[----:B------:R-:W-:Y:S02]  /*c8b0*/  R2UR UR8, R12 ;  /* 0x000000000c0872ca */ /* 0x000fe400000e0000 */
[----:B------:R-:W-:Y:S01]  /*c8c0*/  R2UR UR9, R13 ;  /* 0x000000000d0972ca */ /* 0x000fe200000e0000 */
[----:B------:R-:W-:Y:S01]  /*c8d0*/  UMOV UR10, UR4 ;  /* 0x00000004000a7c82 */ /* 0x000fe20008000000 */
[----:B------:R-:W-:Y:S01]  /*c8e0*/  UMOV UR11, 0x40000040 ;  /* 0x40000040000b7882 */ /* 0x000fe20000000000 */
[----:B------:R-:W-:Y:S02]  /*c8f0*/  VIADD R12, R9, 0x6 ;  /* 0x00000006090c7836 */ /* 0x000fe40000000000 */
[----:B------:R-:W-:-:S03]  /*c900*/  IMAD.MOV.U32 R13, RZ, RZ, 0x40000040 ;  /* 0x40000040ff0d7424 */ /* 0x000fc600078e00ff */
[----:B------:R-:W-:Y:S02]  /*c910*/  R2UR UR4, R12 ;  /* 0x000000000c0472ca */ /* 0x000fe400000e0000 */
[----:B------:R-:W-:Y:S01]  /*c920*/  R2UR UR5, R13 ;  /* 0x000000000d0572ca */ /* 0x000fe200000e0000 */
[----:B------:R-:W-:Y:S01]  /*c930*/  UIADD3 UR6, UR6, 0x6, URZ ;  /* 0x0000000606067890 */ /* 0x000fe2000fffe03f */
[----:B------:R-:W-:Y:S02]  /*c940*/  WARPGROUP.DEPBAR.LE gsb0, 0x0 ;  /* 0x00008000000079c5 */ /* 0x000fe40000010000 */
[----:B------:R-:W-:-:S06]  /*c950*/  WARPGROUP.ARRIVE ;  /* 0x00000000000079c5 */ /* 0x000fcc0000000000 */
[----:B------:R-:W-:Y:S01]  /*c960*/  HGMMA.64x128x16.F32 R72, gdesc[UR8], R72, gsb0 ;  /* 0x01e00000084879f0 */ /* 0x000fe20008000848 */
[----:B------:R-:W-:Y:S01]  /*c970*/  UMOV UR7, 0x40000040 ;  /* 0x4000004000077882 */ /* 0x000fe20000000000 */
[C---:B---3--:R-:W-:Y:S01]  /*c980*/  LEA R12, R0.reuse, R18, 0x7 ;  /* 0x00000012000c7211 */ /* 0x048fe200078e38ff */
[C---:B----4-:R-:W-:Y:S02]  /*c990*/  IMAD R18, R0.reuse, 0x80, R17 ;  /* 0x0000008000127824 */ /* 0x050fe400078e0211 */
[C---:B-----5:R-:W-:Y:S01]  /*c9a0*/  IMAD R14, R0.reuse, 0x80, R14 ;  /* 0x00000080000e7824 */ /* 0x060fe200078e020e */
[----:B--2---:R-:W-:-:S03]  /*c9b0*/  LEA R20, R0, R15, 0x7 ;  /* 0x0000000f00147211 */ /* 0x004fc600078e38ff */
[C---:B------:R-:W-:Y:S01]  /*c9c0*/  IMAD R17, R3.reuse, 0x2, R14 ;  /* 0x0000000203117824 */ /* 0x040fe200078e020e */
[C---:B------:R-:W-:Y:S01]  /*c9d0*/  LEA R15, R3.reuse, R18, 0x1 ;  /* 0x00000012030f7211 */ /* 0x040fe200078e08ff */
[C---:B------:R-:W-:Y:S02]  /*c9e0*/  IMAD R13, R3.reuse, 0x2, R12 ;  /* 0x00000002030d7824 */ /* 0x040fe400078e020c */
[----:B------:R-:W-:Y:S01]  /*c9f0*/  IMAD R19, R3, 0x2, R20 ;  /* 0x0000000203137824 */ /* 0x000fe200078e0214 */
[----:B------:R-:W-:Y:S01]  /*ca00*/  LEA R12, R17, R16, 0x2 ;  /* 0x00000010110c7211 */ /* 0x000fe200078e10ff */
[--C-:B------:R-:W-:Y:S02]  /*ca10*/  IMAD R18, R13, 0x4, R16.reuse ;  /* 0x000000040d127824 */ /* 0x100fe400078e0210 */
[----:B------:R-:W-:Y:S01]  /*ca20*/  IMAD R11, R15, 0x4, R16 ;  /* 0x000000040f0b7824 */ /* 0x000fe200078e0210 */
[----:B------:R-:W-:Y:S02]  /*ca30*/  WARPGROUP.DEPBAR.LE gsb0, 0x0 ;  /* 0x00008000000079c5 */ /* 0x000fe40000010000 */
[----:B------:R-:W-:-:S06]  /*ca40*/  WARPGROUP.ARRIVE ;  /* 0x00000000000079c5 */ /* 0x000fcc0000000000 */
[----:B------:R-:W-:Y:S01]  /*ca50*/  HGMMA.64x128x16.F32 R72, gdesc[UR4], R72, gsb0 ;  /* 0x01e00000044879f0 */ /* 0x000fe20008000848 */
[----:B------:R-:W-:Y:S01]  /*ca60*/  IMAD R14, R19, 0x4, R16 ;  /* 0x00000004130e7824 */ /* 0x000fe200078e0210 */
        /* <DEDUP_REMOVED lines=12> */
.L_x_2273:
[----:B------:R1:W1:Y:S01]  /*cb30*/  SYNCS.PHASECHK.TRANS64.TRYWAIT P0, [R6+URZ+0x30c30], R21 ;  /* 0x030c3015060075a7 */ /* 0x000262000800017f */
[----:B------:R-:W-:Y:S05]  /*cb40*/  @!P6 BRA `(.L_x_2274) ;  /* 0x000000000004e947 */ /* 0x000fea0003800000 */
[----:B------:R-:W-:Y:S01]  /*cb50*/  BPT.TRAP 0x1 ;  /* 0x000000040000795c */ /* 0x000fe20000300000 */
.L_x_2274:
[----:B-1----:R-:W-:Y:S05]  /*cb60*/  @P0 BRA `(.L_x_2275) ;  /* 0x0000000000080947 */ /* 0x002fea0003800000 */
[----:B------:R-:W1:Y:S02]  /*cb70*/  SYNCS.PHASECHK.TRANS64.TRYWAIT P0, [R6+URZ+0x30c30], R21 ;  /* 0x030c3015060075a7 */ /* 0x000e64000800017f */
[----:B-1----:R-:W-:Y:S05]  /*cb80*/  @!P0 BRA `(.L_x_2276) ;  /* 0x000000a000f08947 */ /* 0x002fea0003800000 */
.L_x_2275:
[----:B------:R-:W2:Y:S01]  /*cb90*/  LDL R26, [R1+0x34] ;  /* 0x00003400011a7983 */ /* 0x000ea20000100800 */
[----:B------:R-:W-:Y:S01]  /*cba0*/  ULDC UR9, c[0x0][0x75c] ;  /* 0x0001d70000097ab9 */ /* 0x000fe20000000800 */
[----:B------:R-:W-:Y:S02]  /*cbb0*/  VIADD R24, R16, 0x18000 ;  /* 0x0001800010187836 */ /* 0x000fe40000000000 */
        /* <DEDUP_REMOVED lines=15> */
[----:B------:R-:W-:Y:S01]  /*ccb0*/  LEA R25, R0, R25, 0xa ;  /* 0x0000001900197211 */ /* 0x000fe200078e50ff */
[----:B------:R3:W-:Y:S01]  /*ccc0*/  STL [R1+0x100], R171 ;  /* 0x000100ab01007387 */ /* 0x0007e20000100800 */
[----:B-1----:R-:W-:Y:S01]  /*ccd0*/  MUFU.TANH R200, R75 ;  /* 0x0000004b00c87308 */ /* 0x002fe20000002400 */
[----:B------:R-:W-:Y:S01]  /*cce0*/  FMUL.FTZ R237, R76, UR9 ;  /* 0x000000094ced7c20 */ /* 0x000fe20008410000 */
[----:B------:R-:W-:Y:S01]  /*ccf0*/  FMUL.FTZ R236, R77, UR9 ;  /* 0x000000094dec7c20 */ /* 0x000fe20008410000 */
[----:B------:R-:W-:Y:S01]  /*cd00*/  STL [R1+0xfc], R170 ;  /* 0x0000fcaa01007387 */ /* 0x000fe20000100800 */
[----:B------:R-:W-:Y:S01]  /*cd10*/  FMUL.FTZ R235, R78, UR9 ;  /* 0x000000094eeb7c20 */ /* 0x000fe20008410000 */
[----:B------:R-:W-:Y:S01]  /*cd20*/  FMUL.FTZ R234, R79, UR9 ;  /* 0x000000094fea7c20 */ /* 0x000fe20008410000 */
[----:B------:R-:W-:Y:S01]  /*cd30*/  FMUL.FTZ R233, R80, UR9 ;  /* 0x0000000950e97c20 */ /* 0x000fe20008410000 */
[----:B------:R-:W-:Y:S01]  /*cd40*/  STL [R1+0xf8], R169 ;  /* 0x0000f8a901007387 */ /* 0x000fe20000100800 */
[----:B------:R-:W-:Y:S01]  /*cd50*/  R2UR UR6, R25 ;  /* 0x00000000190672ca */ /* 0x000fe200000e0000 */
        /* <DEDUP_REMOVED lines=8> */
[----:B------:R-:W-:Y:S02]  /*cde0*/  MUFU.TANH R201, R83 ;  /* 0x0000005300c97308 */ /* 0x000fe40000002400 */
[----:B------:R-:W-:Y:S04]  /*cdf0*/  STL [R1+0xec], R166 ;  /* 0x0000eca601007387 */ /* 0x000fe80000100800 */
[----:B------:R-:W-:Y:S01]  /*ce00*/  STL [R1+0xe8], R165 ;  /* 0x0000e8a501007387 */ /* 0x000fe20000100800 */
[----:B-1----:R-:W-:Y:S01]  /*ce10*/  FMUL.FTZ R88, R93, UR9 ;  /* 0x000000095d587c20 */ /* 0x002fe20008410000 */
[----:B------:R1:W-:Y:S02]  /*ce20*/  MUFU.TANH R202, R85 ;  /* 0x0000005500ca7308 */ /* 0x0003e40000002400 */
[----:B------:R-:W-:Y:S04]  /*ce30*/  STL [R1+0xe4], R164 ;  /* 0x0000e4a401007387 */ /* 0x000fe80000100800 */
[----:B------:R-:W-:Y:S01]  /*ce40*/  STL [R1+0xe0], R163 ;  /* 0x0000e0a301007387 */ /* 0x000fe20000100800 */
[----:B------:R-:W-:Y:S01]  /*ce50*/  UMOV UR5, 0x40000040 ;  /* 0x4000004000057882 */ /* 0x000fe20000000000 */
[----:B------:R-:W-:Y:S01]  /*ce60*/  UMOV UR7, 0x40000040 ;  /* 0x4000004000077882 */ /* 0x000fe20000000000 */
[----:B------:R-:W-:Y:S01]  /*ce70*/  UMOV UR15, 0x40000040 ;  /* 0x40000040000f7882 */ /* 0x000fe20000000000 */
[----:B------:R-:W-:Y:S01]  /*ce80*/  STL [R1+0xdc], R162 ;  /* 0x0000dca201007387 */ /* 0x000fe20000100800 */
[----:B------:R-:W-:Y:S01]  /*ce90*/  FMUL.FTZ R204, R91, UR9 ;  /* 0x000000095bcc7c20 */ /* 0x000fe20008410000 */
[----:B--2---:R-:W-:-:S02]  /*cea0*/  R2UR UR4, R26 ;  /* 0x000000001a0472ca */ /* 0x004fc400000e0000 */
[----:B------:R-:W-:Y:S01]  /*ceb0*/  STL [R1+0xd8], R161 ;  /* 0x0000d8a101007387 */ /* 0x000fe20000100800 */
[----:B------:R-:W-:Y:S01]  /*cec0*/  FMUL.FTZ R139, R89, UR9 ;  /* 0x00000009598b7c20 */ /* 0x000fe20008410000 */
[----:B------:R-:W-:Y:S01]  /*ced0*/  FMUL.FTZ R126, R126, UR9 ;  /* 0x000000097e7e7c20 */ /* 0x000fe20008410000 */
[----:B------:R-:W2:Y:S01]  /*cee0*/  MUFU.TANH R19, R19 ;  /* 0x0000001300137308 */ /* 0x000ea20000002400 */
[----:B------:R-:W-:Y:S04]  /*cef0*/  STL [R1+0xd4], R160 ;  /* 0x0000d4a001007387 */ /* 0x000fe80000100800 */
[----:B------:R-:W-:Y:S01]  /*cf00*/  STL [R1+0xd0], R159 ;  /* 0x0000d09f01007387 */ /* 0x000fe20000100800 */
[----:B------:R-:W-:Y:S02]  /*cf10*/  ISETP.GT.AND P2, PT, R8, RZ, PT ;  /* 0x000000ff0800720c */ /* 0x000fe40003f44270 */
[----:B------:R-:W3:Y:S01]  /*cf20*/  MUFU.TANH R230, R230 ;  /* 0x000000e600e67308 */ /* 0x000ee20000002400 */
        /* <DEDUP_REMOVED lines=85> */
[----:B------:R-:W-:Y:S01]  /*d480*/  R2UR UR13, R5 ;  /* 0x00000000050d72ca */ /* 0x000fe200000e0000 */
[----:B------:R-:W-:Y:S01]  /*d490*/  IMAD.IADD R96, R7, 0x1, R96 ;  /* 0x0000000107607824 */ /* 0x000fe200078e0260 */
[----:B------:R-:W3:Y:S01]  /*d4a0*/  LDL.64 R4, [R1+0x38] ;  /* 0x0000380001047983 */ /* 0x000ee20000100a00 */
[----:B------:R-:W-:Y:S01]  /*d4b0*/  WARPGROUP.ARRIVE ;  /* 0x00000000000079c5 */ /* 0x000fe20000000000 */
[----:B--2---:R-:W-:Y:S01]  /*d4c0*/  IADD3 R2, -R2, 0x8, RZ ;  /* 0x0000000802027810 */ /* 0x004fe20007ffe1ff */
[----:B------:R-:W-:Y:S01]  /*d4d0*/  UIADD3 UR6, UR6, 0x6, URZ ;  /* 0x0000000606067890 */ /* 0x000fe2000fffe03f */
[----:B------:R-:W2:Y:S07]  /*d4e0*/  MUFU.TANH R167, R205 ;  /* 0x000000cd00a77308 */ /* 0x000eae0000002400 */
[----:B------:R-:W-:Y:S01]  /*d4f0*/  HGMMA.64x128x16.F32 R24, gdesc[UR12], R24, gsb0 ;  /* 0x01e000000c1879f0 */ /* 0x000fe20008000818 */
[----:B------:R-:W-:Y:S01]  /*d500*/  R2UR UR12, R98 ;  /* 0x00000000620c72ca */ /* 0x000fe200000e0000 */
[----:B------:R-:W-:Y:S01]  /*d510*/  UMOV UR7, 0x40000040 ;  /* 0x4000004000077882 */ /* 0x000fe20000000000 */
[----:B------:R-:W-:Y:S01]  /*d520*/  R2UR UR13, R99 ;  /* 0x00000000630d72ca */ /* 0x000fe200000e0000 */
[----:B------:R-:W-:Y:S01]  /*d530*/  UMOV UR14, UR4 ;  /* 0x00000004000e7c82 */ /* 0x000fe20008000000 */
[----:B------:R-:W-:Y:S01]  /*d540*/  UMOV UR15, 0x40000040 ;  /* 0x40000040000f7882 */ /* 0x000fe20000000000 */
[----:B-1----:R-:W-:Y:S01]  /*d550*/  IADD3 R126, -R96, R94, RZ ;  /* 0x0000005e607e7210 */ /* 0x002fe20007ffe1ff */
[----:B------:R-:W-:Y:S01]  /*d560*/  IMAD.IADD R221, R2, 0x1, -R96 ;  /* 0x0000000102dd7824 */ /* 0x000fe200078e0a60 */
[----:B------:R-:W-:Y:S01]  /*d570*/  IADD3 R95, RZ, -R96, -R95 ;  /* 0x80000060ff5f7210 */ /* 0x000fe20007ffe85f */
[----:B------:R-:W1:Y:S01]  /*d580*/  MUFU.TANH R91, R91 ;  /* 0x0000005b005b7308 */ /* 0x000e620000002400 */
[----:B------:R-:W-:-:S02]  /*d590*/  SEL R126, R126, 0x80, !P2 ;  /* 0x000000807e7e7807 */ /* 0x000fc40005000000 */
[----:B------:R-:W-:Y:S02]  /*d5a0*/  IADD3 R94, R94, 0x8, -R96 ;  /* 0x000000085e5e7810 */ /* 0x000fe40007ffe860 */
[----:B------:R-:W-:Y:S02]  /*d5b0*/  SEL R221, R221, 0x80, P3 ;  /* 0x00000080dddd7807 */ /* 0x000fe40001800000 */
[----:B------:R-:W-:Y:S01]  /*d5c0*/  SEL R218, R95, 0x80, P1 ;  /* 0x000000805fda7807 */ /* 0x000fe20000800000 */
[----:B------:R-:W1:Y:S01]  /*d5d0*/  MUFU.TANH R92, R92 ;  /* 0x0000005c005c7308 */ /* 0x000e620000002400 */
[C---:B------:R-:W-:Y:S02]  /*d5e0*/  ISETP.GE.AND P3, PT, R126.reuse, RZ, PT ;  /* 0x000000ff7e00720c */ /* 0x040fe40003f66270 */
[C---:B------:R-:W-:Y:S02]  /*d5f0*/  ISETP.GE.AND P4, PT, R126.reuse, 0x1, PT ;  /* 0x000000017e00780c */ /* 0x040fe40003f86270 */
[----:B------:R-:W-:-:S02]  /*d600*/  ISETP.GE.AND P1, PT, R126, 0x9, PT ;  /* 0x000000097e00780c */ /* 0x000fc40003f26270 */
[----:B------:R-:W-:Y:S01]  /*d610*/  ISETP.GT.OR P3, PT, R218, RZ, !P3 ;  /* 0x000000ffda00720c */ /* 0x000fe20005f64670 */
[----:B------:R-:W-:Y:S08]  /*d620*/  MUFU.TANH R169, R138 ;  /* 0x0000008a00a97308 */ /* 0x000ff00000002400 */
        /* <DEDUP_REMOVED lines=14> */
[----:B------:R-:W4:Y:S01]  /*d710*/  LDS R224, [R224+0x400] ;  /* 0x00040000e0e07984 */ /* 0x000f220000000800 */
[----:B------:R-:W-:-:S04]  /*d720*/  WARPGROUP.ARRIVE ;  /* 0x00000000000079c5 */ /* 0x000fc80000000000 */
[----:B------:R-:W-:Y:S02]  /*d730*/  MUFU.TANH R153, R112 ;  /* 0x0000007000997308 */ /* 0x000fe40000002400 */
[----:B------:R-:W-:Y:S01]  /*d740*/  HGMMA.64x128x16.F32 R24, gdesc[UR12], R24, gsb0 ;  /* 0x01e000000c1879f0 */ /* 0x000fe20008000818 */
[C---:B------:R-:W-:Y:S02]  /*d750*/  ISETP.GT.OR P4, PT, R218.reuse, 0x1, !P4 ;  /* 0x00000001da00780c */ /* 0x040fe40006784670 */
[----:B------:R-:W-:-:S03]  /*d760*/  ISETP.GT.OR P1, PT, R218, 0x9, !P1 ;  /* 0x00000009da00780c */ /* 0x000fc60004f24670 */
[----:B------:R-:W-:Y:S01]  /*d770*/  MUFU.TANH R141, R124 ;  /* 0x0000007c008d7308 */ /* 0x000fe20000002400 */
[----:B------:R-:W-:Y:S02]  /*d780*/  FSEL R216, R19, -INF , !P3 ;  /* 0xff80000013d87808 */ /* 0x000fe40005800000 */
[----:B------:R-:W-:Y:S02]  /*d790*/  FSEL R219, R230, -INF , !P4 ;  /* 0xff800000e6db7808 */ /* 0x000fe40006000000 */
[C---:B------:R-:W-:Y:S02]  /*d7a0*/  ISETP.GE.AND P2, PT, R126.reuse, 0x10, PT ;  /* 0x000000107e00780c */ /* 0x040fe40003f46270 */
[C---:B------:R-:W-:Y:S01]  /*d7b0*/  ISETP.GE.AND P3, PT, R126.reuse, 0x11, PT ;  /* 0x000000117e00780c */ /* 0x040fe20003f66270 */
[----:B------:R-:W1:Y:S01]  /*d7c0*/  MUFU.TANH R157, R108 ;  /* 0x0000006c009d7308 */ /* 0x000e620000002400 */
[C---:B------:R-:W-:Y:S02]  /*d7d0*/  ISETP.GE.AND P5, PT, R126.reuse, 0x18, PT ;  /* 0x000000187e00780c */ /* 0x040fe40003fa6270 */
[----:B------:R-:W-:-:S02]  /*d7e0*/  ISETP.GE.AND P4, PT, R126, 0x19, PT ;  /* 0x000000197e00780c */ /* 0x000fc40003f86270 */
[----:B------:R-:W-:Y:S02]  /*d7f0*/  FSEL R220, R236, -INF , !P1 ;  /* 0xff800000ecdc7808 */ /* 0x000fe40004800000 */
[C---:B------:R-:W-:Y:S01]  /*d800*/  ISETP.GT.OR P2, PT, R218.reuse, 0x10, !P2 ;  /* 0x00000010da00780c */ /* 0x040fe20005744670 */
[----:B------:R-:W1:Y:S01]  /*d810*/  MUFU.TANH R152, R113 ;  /* 0x0000007100987308 */ /* 0x000e620000002400 */
[C---:B------:R-:W-:Y:S02]  /*d820*/  ISETP.GT.OR P3, PT, R218.reuse, 0x11, !P3 ;  /* 0x00000011da00780c */ /* 0x040fe40005f64670 */
[C---:B------:R-:W-:Y:S02]  /*d830*/  ISETP.GT.OR P5, PT, R218.reuse, 0x18, !P5 ;  /* 0x00000018da00780c */ /* 0x040fe40006fa4670 */
[----:B------:R-:W-:Y:S02]  /*d840*/  ISETP.GT.OR P4, PT, R218, 0x19, !P4 ;  /* 0x00000019da00780c */ /* 0x000fe40006784670 */
[----:B------:R-:W-:Y:S01]  /*d850*/  FSEL R215, R233, -INF , !P2 ;  /* 0xff800000e9d77808 */ /* 0x000fe20005000000 */
[----:B------:R-:W-:Y:S01]  /*d860*/  MUFU.TANH R144, R121 ;  /* 0x0000007900907308 */ /* 0x000fe20000002400 */
[----:B------:R-:W-:-:S02]  /*d870*/  FSEL R211, R21, -INF , !P3 ;  /* 0xff80000015d37808 */ /* 0x000fc40005800000 */
[----:B------:R-:W-:Y:S02]  /*d880*/  FSEL R208, R23, -INF , !P5 ;  /* 0xff80000017d07808 */ /* 0x000fe40006800000 */
[----:B------:R-:W-:-:S03]  /*d890*/  FSEL R206, R202, -INF , !P4 ;  /* 0xff800000cace7808 */ /* 0x000fc60006000000 */
[----:B------:R-:W-:Y:S01]  /*d8a0*/  MUFU.TANH R140, R125 ;  /* 0x0000007d008c7308 */ /* 0x000fe20000002400 */
[----:B------:R-:W-:Y:S01]  /*d8b0*/  FMUL.FTZ R110, R110, UR9 ;  /* 0x000000096e6e7c20 */ /* 0x000fe20008410000 */
[----:B------:R-:W-:Y:S01]  /*d8c0*/  FMUL.FTZ R111, R111, UR9 ;  /* 0x000000096f6f7c20 */ /* 0x000fe20008410000 */
[----:B------:R-:W-:-:S05]  /*d8d0*/  FMUL.FTZ R119, R119, UR9 ;  /* 0x0000000977777c20 */ /* 0x000fca0008410000 */
[----:B------:R-:W1:Y:S01]  /*d8e0*/  MUFU.TANH R150, R116 ;  /* 0x0000007400967308 */ /* 0x000e620000002400 */
[----:B------:R-:W-:-:S07]  /*d8f0*/  FMUL.FTZ R115, R115, UR9 ;  /* 0x0000000973737c20 */ /* 0x000fce0008410000 */
[----:B------:R-:W1:Y:S01]  /*d900*/  MUFU.TANH R148, R117 ;  /* 0x0000007500947308 */ /* 0x000e620000002400 */
[----:B------:R-:W-:-:S07]  /*d910*/  FMUL.FTZ R118, R118, UR9 ;  /* 0x0000000976767c20 */ /* 0x000fce0008410000 */
[----:B------:R-:W-:Y:S08]  /*d920*/  MUFU.TANH R158, R107 ;  /* 0x0000006b009e7308 */ /* 0x000ff00000002400 */
[----:B------:R-:W-:Y:S08]  /*d930*/  MUFU.TANH R151, R114 ;  /* 0x0000007200977308 */ /* 0x000ff00000002400 */
        /* <DEDUP_REMOVED lines=18> */
[----:B------:R-:W-:Y:S01]  /*da60*/  ISETP.GE.AND P2, PT, R128, 0x8, PT ;  /* 0x000000088000780c */ /* 0x000fe20003f46270 */
[----:B------:R-:W-:Y:S01]  /*da70*/  FMUL.FTZ R130, R130, UR9 ;  /* 0x0000000982827c20 */ /* 0x000fe20008410000 */
[C---:B------:R-:W-:Y:S01]  /*da80*/  ISETP.GE.AND P3, PT, R128.reuse, 0x9, PT ;  /* 0x000000098000780c */ /* 0x040fe20003f66270 */
[----:B------:R-:W-:Y:S01]  /*da90*/  FMUL.FTZ R212, R131, UR9 ;  /* 0x0000000983d47c20 */ /* 0x000fe20008410000 */
[C---:B------:R-:W-:Y:S01]  /*daa0*/  ISETP.GE.AND P5, PT, R128.reuse, 0x10, PT ;  /* 0x000000108000780c */ /* 0x040fe20003fa6270 */
[----:B------:R3:W-:Y:S01]  /*dab0*/  MUFU.TANH R146, R119 ;  /* 0x0000007700927308 */ /* 0x0007e20000002400 */
[----:B------:R-:W-:Y:S01]  /*dac0*/  ISETP.GE.AND P4, PT, R128, 0x11, PT ;  /* 0x000000118000780c */ /* 0x000fe20003f86270 */
[----:B------:R-:W-:Y:S01]  /*dad0*/  IMAD R137, R0, 0x400, R137 ;  /* 0x0000040000897824 */ /* 0x000fe200078e0289 */
[----:B------:R-:W-:Y:S01]  /*dae0*/  FSEL R214, R20, -INF , !P0 ;  /* 0xff80000014d67808 */ /* 0x000fe20004000000 */
[----:B------:R-:W-:Y:S01]  /*daf0*/  FMUL.FTZ R129, R129, UR9 ;  /* 0x0000000981817c20 */ /* 0x000fe20008410000 */
[----:B------:R-:W-:Y:S01]  /*db00*/  FSEL R228, R200, -INF , !P1 ;  /* 0xff800000c8e47808 */ /* 0x000fe20004800000 */
[----:B------:R-:W-:Y:S01]  /*db10*/  VIADD R223, R10, 0x4 ;  /* 0x000000040adf7836 */ /* 0x000fe20000000000 */
[C---:B------:R-:W-:Y:S01]  /*db20*/  ISETP.GE.AND P0, PT, R128.reuse, 0x18, PT ;  /* 0x000000188000780c */ /* 0x040fe20003f06270 */
[----:B------:R-:W3:Y:S01]  /*db30*/  MUFU.TANH R149, R115 ;  /* 0x0000007300957308 */ /* 0x000ee20000002400 */
[----:B------:R-:W-:Y:S01]  /*db40*/  ISETP.GE.AND P1, PT, R128, 0x19, PT ;  /* 0x000000198000780c */ /* 0x000fe20003f26270 */
[----:B----4-:R-:W4:Y:S01]  /*db50*/  SHFL.IDX PT, R226, R224, R10, 0x1f ;  /* 0x00001f0ae0e27589 */ /* 0x010f2200000e0000 */
[----:B------:R-:W-:-:S02]  /*db60*/  ISETP.GT.OR P2, PT, R221, 0x8, !P2 ;  /* 0x00000008dd00780c */ /* 0x000fc40005744670 */
[C---:B------:R-:W-:Y:S01]  /*db70*/  IADD3 R231, R10.reuse, 0x8, RZ ;  /* 0x000000080ae77810 */ /* 0x040fe20007ffe0ff */
[----:B------:R-:W-:Y:S01]  /*db80*/  VIADD R232, R10, 0xc ;  /* 0x0000000c0ae87836 */ /* 0x000fe20000000000 */
[C---:B------:R-:W-:Y:S01]  /*db90*/  ISETP.GT.OR P3, PT, R221.reuse, 0x9, !P3 ;  /* 0x00000009dd00780c */ /* 0x040fe20005f64670 */
[----:B------:R-:W4:Y:S01]  /*dba0*/  MUFU.TANH R147, R118 ;  /* 0x0000007600937308 */ /* 0x000f220000002400 */
[C---:B------:R-:W-:Y:S01]  /*dbb0*/  ISETP.GT.OR P5, PT, R221.reuse, 0x10, !P5 ;  /* 0x00000010dd00780c */ /* 0x040fe20006fa4670 */
[----:B------:R-:W-:Y:S01]  /*dbc0*/  ULDC UR4, c[0x0][0x744] ;  /* 0x0001d10000047ab9 */ /* 0x000fe20000000800 */
[C---:B------:R-:W-:Y:S02]  /*dbd0*/  ISETP.GT.OR P4, PT, R221.reuse, 0x11, !P4 ;  /* 0x00000011dd00780c */ /* 0x040fe40006784670 */
[C---:B------:R-:W-:Y:S02]  /*dbe0*/  ISETP.GT.OR P0, PT, R221.reuse, 0x18, !P0 ;  /* 0x00000018dd00780c */ /* 0x040fe40004704670 */
[----:B------:R-:W-:-:S02]  /*dbf0*/  ISETP.GT.OR P1, PT, R221, 0x19, !P1 ;  /* 0x00000019dd00780c */ /* 0x000fc40004f24670 */
[----:B------:R-:W-:Y:S02]  /*dc00*/  FSEL R222, R235, -INF , !P2 ;  /* 0xff800000ebde7808 */ /* 0x000fe40005000000 */
[----:B------:R-:W-:Y:S02]  /*dc10*/  FSEL R217, R234, -INF , !P3 ;  /* 0xff800000ead97808 */ /* 0x000fe40005800000 */
[----:B------:R-:W-:Y:S02]  /*dc20*/  FSEL R213, R22, -INF , !P5 ;  /* 0xff80000016d57808 */ /* 0x000fe40006800000 */
[----:B------:R-:W-:Y:S02]  /*dc30*/  FSEL R210, R201, -INF , !P4 ;  /* 0xff800000c9d27808 */ /* 0x000fe40006000000 */
[C---:B------:R-:W-:Y:S02]  /*dc40*/  ISETP.GE.AND P2, PT, R126.reuse, 0x20, PT ;  /* 0x000000207e00780c */ /* 0x040fe40003f46270 */
[----:B------:R-:W-:-:S02]  /*dc50*/  ISETP.GE.AND P3, PT, R126, 0x21, PT ;  /* 0x000000217e00780c */ /* 0x000fc40003f66270 */
[C---:B------:R-:W-:Y:S02]  /*dc60*/  ISETP.GE.AND P5, PT, R126.reuse, 0x28, PT ;  /* 0x000000287e00780c */ /* 0x040fe40003fa6270 */
[----:B------:R-:W-:Y:S02]  /*dc70*/  ISETP.GE.AND P4, PT, R126, 0x29, PT ;  /* 0x000000297e00780c */ /* 0x000fe40003f86270 */
[----:B------:R-:W-:Y:S02]  /*dc80*/  FSEL R209, R203, -INF , !P0 ;  /* 0xff800000cbd17808 */ /* 0x000fe40004000000 */
[----:B------:R-:W-:Y:S02]  /*dc90*/  FSEL R207, R136, -INF , !P1 ;  /* 0xff80000088cf7808 */ /* 0x000fe40004800000 */
[C---:B------:R-:W-:Y:S02]  /*dca0*/  ISETP.GE.AND P0, PT, R126.reuse, 0x30, PT ;  /* 0x000000307e00780c */ /* 0x040fe40003f06270 */
[----:B------:R-:W-:-:S02]  /*dcb0*/  ISETP.GE.AND P1, PT, R126, 0x31, PT ;  /* 0x000000317e00780c */ /* 0x000fc40003f26270 */
[C---:B------:R-:W-:Y:S02]  /*dcc0*/  ISETP.GT.OR P2, PT, R218.reuse, 0x20, !P2 ;  /* 0x00000020da00780c */ /* 0x040fe40005744670 */
[C---:B------:R-:W-:Y:S02]  /*dcd0*/  ISETP.GT.OR P3, PT, R218.reuse, 0x21, !P3 ;  /* 0x00000021da00780c */ /* 0x040fe40005f64670 */
[C---:B------:R-:W-:Y:S02]  /*dce0*/  ISETP.GT.OR P5, PT, R218.reuse, 0x28, !P5 ;  /* 0x00000028da00780c */ /* 0x040fe40006fa4670 */
[C---:B------:R-:W-:Y:S02]  /*dcf0*/  ISETP.GT.OR P4, PT, R218.reuse, 0x29, !P4 ;  /* 0x00000029da00780c */ /* 0x040fe40006784670 */
[C---:B------:R-:W-:Y:S02]  /*dd00*/  ISETP.GT.OR P0, PT, R218.reuse, 0x30, !P0 ;  /* 0x00000030da00780c */ /* 0x040fe40004704670 */
[----:B------:R-:W-:-:S02]  /*dd10*/  ISETP.GT.OR P1, PT, R218, 0x31, !P1 ;  /* 0x00000031da00780c */ /* 0x000fc40004f24670 */
[----:B------:R-:W-:Y:S02]  /*dd20*/  FSEL R204, R171, -INF , !P2 ;  /* 0xff800000abcc7808 */ /* 0x000fe40005000000 */
[----:B------:R-:W-:Y:S02]  /*dd30*/  FSEL R122, R170, -INF , !P3 ;  /* 0xff800000aa7a7808 */ /* 0x000fe40005800000 */
[----:B--2---:R-:W-:Y:S02]  /*dd40*/  FSEL R123, R167, -INF , !P5 ;  /* 0xff800000a77b7808 */ /* 0x004fe40006800000 */
[----:B------:R-:W-:Y:S02]  /*dd50*/  FSEL R120, R88, -INF , !P4 ;  /* 0xff80000058787808 */ /* 0x000fe40006000000 */
[C---:B------:R-:W-:Y:S02]  /*dd60*/  ISETP.GE.AND P2, PT, R126.reuse, 0x38, PT ;  /* 0x000000387e00780c */ /* 0x040fe40003f46270 */
[----:B------:R-:W-:-:S02]  /*dd70*/  ISETP.GE.AND P3, PT, R126, 0x39, PT ;  /* 0x000000397e00780c */ /* 0x000fc40003f66270 */
[C---:B------:R-:W-:Y:S02]  /*dd80*/  ISETP.GE.AND P5, PT, R128.reuse, 0x20, PT ;  /* 0x000000208000780c */ /* 0x040fe40003fa6270 */
[----:B------:R-:W-:Y:S02]  /*dd90*/  ISETP.GE.AND P4, PT, R128, 0x21, PT ;  /* 0x000000218000780c */ /* 0x000fe40003f86270 */
[----:B-1----:R-:W-:Y:S02]  /*dda0*/  FSEL R103, R91, -INF , !P0 ;  /* 0xff8000005b677808 */ /* 0x002fe40004000000 */
[----:B------:R-:W-:Y:S02]  /*ddb0*/  FSEL R109, R92, -INF , !P1 ;  /* 0xff8000005c6d7808 */ /* 0x000fe40004800000 */
[C---:B------:R-:W-:Y:S02]  /*ddc0*/  ISETP.GE.AND P0, PT, R128.reuse, 0x28, PT ;  /* 0x000000288000780c */ /* 0x040fe40003f06270 */
[----:B------:R-:W-:-:S02]  /*ddd0*/  ISETP.GE.AND P1, PT, R128, 0x29, PT ;  /* 0x000000298000780c */ /* 0x000fc40003f26270 */
[C---:B------:R-:W-:Y:S02]  /*dde0*/  ISETP.GT.OR P2, PT, R218.reuse, 0x38, !P2 ;  /* 0x00000038da00780c */ /* 0x040fe40005744670 */
[----:B------:R-:W-:Y:S02]  /*ddf0*/  ISETP.GT.OR P3, PT, R218, 0x39, !P3 ;  /* 0x00000039da00780c */ /* 0x000fe40005f64670 */
[C---:B------:R-:W-:Y:S02]  /*de00*/  ISETP.GT.OR P5, PT, R221.reuse, 0x20, !P5 ;  /* 0x00000020dd00780c */ /* 0x040fe40006fa4670 */
        /* <DEDUP_REMOVED lines=18> */
[----:B------:R-:W-:Y:S02]  /*df30*/  ISETP.GT.OR P4, PT, R221, 0x39, !P4 ;  /* 0x00000039dd00780c */ /* 0x000fe40006784670 */
        /* <DEDUP_REMOVED lines=11> */
[----:B---3--:R-:W-:Y:S02]  /*dff0*/  FSEL R119, R160, -INF , !P1 ;  /* 0xff800000a0777808 */ /* 0x008fe40004800000 */
        /* <DEDUP_REMOVED lines=33> */
[C---:B------:R-:W-:Y:S02]  /*e210*/  ISETP.GE.AND P4, PT, R126.reuse, 0x61, PT ;  /* 0x000000617e00780c */ /* 0x040fe40003f86270 */
[----:B------:R-:W-:Y:S02]  /*e220*/  FSEL R100, R151, -INF , !P0 ;  /* 0xff80000097647808 */ /* 0x000fe40004000000 */
        /* <DEDUP_REMOVED lines=34> */
[----:B------:R-:W-:Y:S01]  /*e450*/  ISETP.GT.OR P1, PT, R221, 0x70, !P1 ;  /* 0x00000070dd00780c */ /* 0x000fe20004f24670 */
[----:B------:R1:W-:Y:S01]  /*e460*/  MUFU.TANH R4, R129 ;  /* 0x0000008100047308 */ /* 0x0003e20000002400 */
[----:B------:R-:W-:-:S02]  /*e470*/  R2UR UR8, R137 ;  /* 0x00000000890872ca */ /* 0x000fc400000e0000 */
[----:B--2---:R-:W-:Y:S02]  /*e480*/  FSEL R139, R6, -INF , !P0 ;  /* 0xff800000068b7808 */ /* 0x004fe40004000000 */
[----:B----4-:R-:W-:Y:S02]  /*e490*/  FSEL R137, R2, -INF , !P1 ;  /* 0xff80000002897808 */ /* 0x010fe40004800000 */
[C---:B------:R-:W-:Y:S02]  /*e4a0*/  ISETP.GE.AND P0, PT, R128.reuse, 0x78, PT ;  /* 0x000000788000780c */ /* 0x040fe40003f06270 */
[----:B-1----:R-:W-:Y:S02]  /*e4b0*/  FSEL R129, R9, -INF , !P2 ;  /* 0xff80000009817808 */ /* 0x002fe40005000000 */
        /* <DEDUP_REMOVED lines=8> */
[----:B------:R-:W-:-:S02]  /*e540*/  WARPGROUP.DEPBAR.LE gsb0, 0x0 ;  /* 0x00008000000079c5 */ /* 0x000fc40000010000 */
[----:B------:R-:W-:Y:S01]  /*e550*/  FADD.FTZ R229, R24, -R226 ;  /* 0x800000e218e57221 */ /* 0x000fe20000010000 */
[C---:B------:R-:W-:Y:S01]  /*e560*/  ISETP.GT.OR P2, PT, R221.reuse, 0x71, !P2 ;  /* 0x00000071dd00780c */ /* 0x040fe20005744670 */
[----:B------:R-:W3:Y:S01]  /*e570*/  SHFL.IDX PT, R24, R224, R231, 0x1f ;  /* 0x00001fe7e0187589 */ /* 0x000ee200000e0000 */
[C---:B------:R-:W-:Y:S02]  /*e580*/  ISETP.GT.OR P0, PT, R221.reuse, 0x78, !P0 ;  /* 0x00000078dd00780c */ /* 0x040fe40004704670 */
        /* <DEDUP_REMOVED lines=26> */
[----:B------:R-:W-:Y:S01]  /*e730*/  LDS R15, [R15+0x400] ;  /* 0x000400000f0f7984 */ /* 0x000fe20000000800 */
[----:B--2---:R-:W-:-:S03]  /*e740*/  FADD.FTZ R216, R28, -R24 ;  /* 0x800000181cd87221 */ /* 0x004fc60000010000 */
        /* <DEDUP_REMOVED lines=28> */
[----:B------:R-:W-:-:S02]  /*e910*/  VIADD R34, R10, 0x18 ;  /* 0x000000180a227836 */ /* 0x000fc40000000000 */
[----:B------:R-:W-:Y:S01]  /*e920*/  FMUL.FTZ R213, R213, R229 ;  /* 0x000000e5d5d57220 */ /* 0x000fe20000410000 */
[C---:B------:R-:W-:Y:S01]  /*e930*/  IADD3 R229, R10.reuse, 0x1c, RZ ;  /* 0x0000001c0ae57810 */ /* 0x040fe20007ffe0ff */
[--C-:B------:R-:W-:Y:S02]  /*e940*/  FADD.FTZ R225, R33, -R27.reuse ;  /* 0x8000001b21e17221 */ /* 0x100fe40000010000 */
[----:B------:R-:W2:Y:S04]  /*e950*/  SHFL.IDX PT, R33, R18, R34, 0x1f ;  /* 0x00001f2212217589 */ /* 0x000ea800000e0000 */
[----:B------:R-:W3:Y:S01]  /*e960*/  SHFL.IDX PT, R34, R18, R229, 0x1f ;  /* 0x00001fe512227589 */ /* 0x000ee200000e0000 */
[----:B------:R-:W4:Y:S01]  /*e970*/  MUFU.EX2 R219, R219 ;  /* 0x000000db00db7308 */ /* 0x000f220000000800 */
[----:B------:R-:W-:Y:S01]  /*e980*/  FADD.FTZ R228, R35, -R27 ;  /* 0x8000001b23e47221 */ /* 0x000fe20000010000 */
[----:B------:R-:W-:Y:S01]  /*e990*/  VIADD R215, R10, 0x4 ;  /* 0x000000040ad77836 */ /* 0x000fe20000000000 */
[----:B------:R-:W3:Y:S01]  /*e9a0*/  SHFL.IDX PT, R35, R12, R10, 0x1f ;  /* 0x00001f0a0c237589 */ /* 0x000ee200000e0000 */
[----:B------:R-:W-:Y:S01]  /*e9b0*/  FMUL.FTZ R226, R24, R226 ;  /* 0x000000e218e27220 */ /* 0x000fe20000410000 */
[--C-:B-1----:R-:W-:Y:S01]  /*e9c0*/  FFMA.FTZ R211, R211, UR4, -R32.reuse ;  /* 0x00000004d3d37c23 */ /* 0x102fe20008010820 */
[----:B------:R-:W-:Y:S01]  /*e9d0*/  FFMA.FTZ R32, R210, UR4, -R32 ;  /* 0x00000004d2207c23 */ /* 0x000fe20008010820 */
[----:B------:R-:W-:Y:S01]  /*e9e0*/  FFMA.FTZ R210, -R20, R20, 1 ;  /* 0x3f80000014d27423 */ /* 0x000fe20000010114 */
[----:B------:R2:W-:Y:S01]  /*e9f0*/  MUFU.EX2 R19, R31 ;  /* 0x0000001f00137308 */ /* 0x0005e20000000800 */
[----:B----4-:R-:W-:-:S07]  /*ea00*/  FMUL.FTZ R227, R219, R227 ;  /* 0x000000e3dbe37220 */ /* 0x010fce0000410000 */
[----:B------:R1:W-:Y:S01]  /*ea10*/  MUFU.EX2 R20, R32 ;  /* 0x0000002000147308 */ /* 0x0003e20000000800 */
[--C-:B--2---:R-:W-:Y:S01]  /*ea20*/  FFMA.FTZ R31, R208, UR4, -R33.reuse ;  /* 0x00000004d01f7c23 */ /* 0x104fe20008010821 */
[----:B------:R-:W-:Y:S01]  /*ea30*/  FFMA.FTZ R208, -R230, R230, 1 ;  /* 0x3f800000e6d07423 */ /* 0x000fe200000101e6 */
[----:B------:R-:W-:Y:S01]  /*ea40*/  FMUL.FTZ R210, R210, R226 ;  /* 0x000000e2d2d27220 */ /* 0x000fe20000410000 */
[----:B-1----:R-:W-:Y:S01]  /*ea50*/  FFMA.FTZ R32, R209, UR4, -R33 ;  /* 0x00000004d1207c23 */ /* 0x002fe20008010821 */
[--C-:B---3--:R-:W-:Y:S02]  /*ea60*/  FFMA.FTZ R33, R206, UR4, -R34.reuse ;  /* 0x00000004ce217c23 */ /* 0x108fe40008010822 */
[----:B------:R-:W1:Y:S01]  /*ea70*/  SHFL.IDX PT, R206, R12, R215, 0x1f ;  /* 0x00001fd70cce7589 */ /* 0x000e6200000e0000 */
[C---:B------:R-:W-:Y:S01]  /*ea80*/  VIADD R209, R10.reuse, 0x8 ;  /* 0x000000080ad17836 */ /* 0x040fe20000000000 */
[----:B------:R-:W-:Y:S01]  /*ea90*/  IADD3 R226, R10, 0xc, RZ ;  /* 0x0000000c0ae27810 */ /* 0x000fe20007ffe0ff */
[----:B------:R-:W-:Y:S01]  /*eaa0*/  FMUL.FTZ R208, R208, R227 ;  /* 0x000000e3d0d07220 */ /* 0x000fe20000410000 */
[----:B------:R-:W-:Y:S01]  /*eab0*/  VIADD R227, R10, 0x14 ;  /* 0x000000140ae37836 */ /* 0x000fe20000000000 */
[----:B------:R2:W-:Y:S01]  /*eac0*/  MUFU.EX2 R27, R231 ;  /* 0x000000e7001b7308 */ /* 0x0005e20000000800 */
[----:B------:R-:W-:-:S02]  /*ead0*/  FFMA.FTZ R34, R207, UR4, -R34 ;  /* 0x00000004cf227c23 */ /* 0x000fc40008010822 */
[----:B------:R-:W3:Y:S01]  /*eae0*/  SHFL.IDX PT, R207, R12, R209, 0x1f ;  /* 0x00001fd10ccf7589 */ /* 0x000ee200000e0000 */
[----:B--2---:R-:W-:-:S03]  /*eaf0*/  FADD.FTZ R231, R37, -R232 ;  /* 0x800000e825e77221 */ /* 0x004fc60000010000 */
[----:B------:R-:W2:Y:S04]  /*eb00*/  SHFL.IDX PT, R37, R12, R226, 0x1f ;  /* 0x00001fe20c257589 */ /* 0x000ea800000e0000 */
[----:B------:R-:W4:Y:S01]  /*eb10*/  SHFL.IDX PT, R38, R12, R227, 0x1f ;  /* 0x00001fe30c267589 */ /* 0x000f2200000e0000 */
[--C-:B------:R-:W-:Y:S01]  /*eb20*/  FFMA.FTZ R204, R204, UR4, -R35.reuse ;  /* 0x00000004cccc7c23 */ /* 0x100fe20008010823 */
[----:B------:R-:W-:Y:S01]  /*eb30*/  IADD3 R230, R10, 0x18, RZ ;  /* 0x000000180ae67810 */ /* 0x000fe20007ffe0ff */
[----:B------:R-:W-:Y:S01]  /*eb40*/  FFMA.FTZ R36, R205, UR4, -R35 ;  /* 0x00000004cd247c23 */ /* 0x000fe20008010823 */
[----:B------:R1:W-:Y:S01]  /*eb50*/  MUFU.EX2 R18, R211 ;  /* 0x000000d300127308 */ /* 0x0003e20000000800 */
[----:B------:R-:W-:-:S07]  /*eb60*/  FADD.FTZ R232, R39, -R232 ;  /* 0x800000e827e87221 */ /* 0x000fce0000010000 */
[----:B------:R3:W-:Y:S01]  /*eb70*/  MUFU.EX2 R35, R204 ;  /* 0x000000cc00237308 */ /* 0x0007e20000000800 */
[----:B-1----:R-:W-:Y:S02]  /*eb80*/  VIADD R211, R10, 0x10 ;  /* 0x000000100ad37836 */ /* 0x002fe40000000000 */
[--C-:B---3--:R-:W-:Y:S01]  /*eb90*/  FFMA.FTZ R204, R122, UR4, -R206.reuse ;  /* 0x000000047acc7c23 */ /* 0x108fe200080108ce */
[----:B------:R-:W-:Y:S01]  /*eba0*/  FFMA.FTZ R206, R124, UR4, -R206 ;  /* 0x000000047cce7c23 */ /* 0x000fe200080108ce */
[----:B------:R-:W1:Y:S04]  /*ebb0*/  SHFL.IDX PT, R122, R12, R230, 0x1f ;  /* 0x00001fe60c7a7589 */ /* 0x000e6800000e0000 */
[----:B------:R-:W3:Y:S04]  /*ebc0*/  SHFL.IDX PT, R124, R12, R229, 0x1f ;  /* 0x00001fe50c7c7589 */ /* 0x000ee800000e0000 */
[----:B------:R4:W3:Y:S01]  /*ebd0*/  SHFL.IDX PT, R39, R12, R211, 0x1f ;  /* 0x00001fd30c277589 */ /* 0x0008e200000e0000 */
[--C-:B------:R-:W-:Y:S01]  /*ebe0*/  FFMA.FTZ R123, R123, UR4, -R207.reuse ;  /* 0x000000047b7b7c23 */ /* 0x100fe200080108cf */
[----:B------:R-:W-:Y:S01]  /*ebf0*/  FFMA.FTZ R125, R125, UR4, -R207 ;  /* 0x000000047d7d7c23 */ /* 0x000fe200080108cf */
[--C-:B--2---:R-:W-:Y:S01]  /*ec00*/  FFMA.FTZ R120, R120, UR4, -R37.reuse ;  /* 0x0000000478787c23 */ /* 0x104fe20008010825 */
[----:B------:R-:W-:Y:S01]  /*ec10*/  FFMA.FTZ R121, R121, UR4, -R37 ;  /* 0x0000000479797c23 */ /* 0x000fe20008010825 */
[----:B------:R-:W-:Y:S01]  /*ec20*/  SHFL.IDX PT, R207, R11, R209, 0x1f ;  /* 0x00001fd10bcf7589 */ /* 0x000fe200000e0000 */
[----:B------:R2:W-:Y:S08]  /*ec30*/  MUFU.EX2 R37, R206 ;  /* 0x000000ce00257308 */ /* 0x0005f00000000800 */
[----:B----4-:R4:W-:Y:S01]  /*ec40*/  MUFU.EX2 R12, R204 ;  /* 0x000000cc000c7308 */ /* 0x0109e20000000800 */
[----:B--2---:R-:W-:-:S02]  /*ec50*/  FFMA.FTZ R206, R97, UR4, -R38 ;  /* 0x0000000461ce7c23 */ /* 0x004fc40008010826 */
[----:B------:R-:W2:Y:S04]  /*ec60*/  SHFL.IDX PT, R97, R11, R226, 0x1f ;  /* 0x00001fe20b617589 */ /* 0x000ea800000e0000 */
[----:B----4-:R-:W4:Y:S04]  /*ec70*/  SHFL.IDX PT, R204, R11, R215, 0x1f ;  /* 0x00001fd70bcc7589 */ /* 0x010f2800000e0000 */
[----:B------:R-:W4:Y:S01]  /*ec80*/  SHFL.IDX PT, R205, R11, R10, 0x1f ;  /* 0x00001f0a0bcd7589 */ /* 0x000f2200000e0000 */
[--C-:B-1----:R-:W-:Y:S01]  /*ec90*/  FFMA.FTZ R112, R112, UR4, -R122.reuse ;  /* 0x0000000470707c23 */ /* 0x102fe2000801087a */
[----:B------:R-:W-:Y:S01]  /*eca0*/  FFMA.FTZ R107, R107, UR4, -R122 ;  /* 0x000000046b6b7c23 */ /* 0x000fe2000801087a */
[--C-:B---3--:R-:W-:Y:S01]  /*ecb0*/  FFMA.FTZ R122, R95, UR4, -R124.reuse ;  /* 0x000000045f7a7c23 */ /* 0x108fe2000801087c */
[----:B------:R-:W-:-:S02]  /*ecc0*/  FFMA.FTZ R124, R96, UR4, -R124 ;  /* 0x00000004607c7c23 */ /* 0x000fc4000801087c */
[----:B------:R-:W1:Y:S01]  /*ecd0*/  SHFL.IDX PT, R96, R11, R211, 0x1f ;  /* 0x00001fd30b607589 */ /* 0x000e6200000e0000 */
[----:B------:R-:W-:Y:S01]  /*ece0*/  FFMA.FTZ R109, R109, UR4, -R38 ;  /* 0x000000046d6d7c23 */ /* 0x000fe20008010826 */
[----:B------:R-:W-:Y:S01]  /*ecf0*/  FFMA.FTZ R103, R103, UR4, -R39 ;  /* 0x0000000467677c23 */ /* 0x000fe20008010827 */
[--C-:B--2---:R-:W-:Y:S01]  /*ed00*/  FFMA.FTZ R105, R105, UR4, -R97.reuse ;  /* 0x0000000469697c23 */ /* 0x104fe20008010861 */
[----:B------:R-:W-:Y:S01]  /*ed10*/  FFMA.FTZ R104, R104, UR4, -R97 ;  /* 0x0000000468687c23 */ /* 0x000fe20008010861 */
[--C-:B----4-:R-:W-:Y:S01]  /*ed20*/  FFMA.FTZ R119, R119, UR4, -R204.reuse ;  /* 0x0000000477777c23 */ /* 0x110fe200080108cc */
[----:B------:R-:W-:Y:S02]  /*ed30*/  FFMA.FTZ R204, R94, UR4, -R204 ;  /* 0x000000045ecc7c23 */ /* 0x000fe400080108cc */
[----:B------:R2:W-:Y:S02]  /*ed40*/  MUFU.EX2 R94, R120 ;  /* 0x00000078005e7308 */ /* 0x0005e40000000800 */
[----:B--2---:R-:W-:-:S02]  /*ed50*/  FFMA.FTZ R120, R99, UR4, -R207 ;  /* 0x0000000463787c23 */ /* 0x004fc400080108cf */
[----:B------:R-:W2:Y:S04]  /*ed60*/  SHFL.IDX PT, R99, R14, R10, 0x1f ;  /* 0x00001f0a0e637589 */ /* 0x000ea800000e0000 */
[----:B------:R3:W-:Y:S01]  /*ed70*/  MUFU.EX2 R97, R109 ;  /* 0x0000006d00617308 */ /* 0x0007e20000000800 */
[----:B------:R-:W-:Y:S01]  /*ed80*/  FFMA.FTZ R114, R114, UR4, -R39 ;  /* 0x0000000472727c23 */ /* 0x000fe20008010827 */
[--C-:B------:R-:W-:Y:S01]  /*ed90*/  FFMA.FTZ R117, R117, UR4, -R205.reuse ;  /* 0x0000000475757c23 */ /* 0x100fe200080108cd */
[----:B---3--:R-:W3:Y:S05]  /*eda0*/  SHFL.IDX PT, R109, R14, R211, 0x1f ;  /* 0x00001fd30e6d7589 */ /* 0x008eea00000e0000 */
[----:B------:R4:W-:Y:S01]  /*edb0*/  MUFU.EX2 R95, R103 ;  /* 0x00000067005f7308 */ /* 0x0009e20000000800 */
[----:B------:R-:W-:-:S02]  /*edc0*/  FFMA.FTZ R106, R106, UR4, -R205 ;  /* 0x000000046a6a7c23 */ /* 0x000fc400080108cd */
[----:B------:R-:W-:Y:S04]  /*edd0*/  SHFL.IDX PT, R205, R11, R229, 0x1f ;  /* 0x00001fe50bcd7589 */ /* 0x000fe800000e0000 */
[----:B----4-:R-:W4:Y:S01]  /*ede0*/  SHFL.IDX PT, R103, R14, R226, 0x1f ;  /* 0x00001fe20e677589 */ /* 0x010f2200000e0000 */
[----:B------:R-:W3:Y:S01]  /*edf0*/  MUFU.EX2 R25, R25 ;  /* 0x0000001900197308 */ /* 0x000ee20000000800 */
[----:B-1----:R-:W-:-:S07]  /*ee00*/  FFMA.FTZ R101, R101, UR4, -R96 ;  /* 0x0000000465657c23 */ /* 0x002fce0008010860 */
[----:B------:R1:W-:Y:S01]  /*ee10*/  MUFU.EX2 R38, R123 ;  /* 0x0000007b00267308 */ /* 0x0003e20000000800 */
[----:B------:R-:W-:-:S07]  /*ee20*/  FFMA.FTZ R100, R100, UR4, -R96 ;  /* 0x0000000464647c23 */ /* 0x000fce0008010860 */
[----:B------:R2:W-:Y:S01]  /*ee30*/  MUFU.EX2 R39, R125 ;  /* 0x0000007d00277308 */ /* 0x0005e20000000800 */
[----:B-1----:R-:W-:Y:S04]  /*ee40*/  SHFL.IDX PT, R123, R11, R230, 0x1f ;  /* 0x00001fe60b7b7589 */ /* 0x002fe800000e0000 */
[----:B--2---:R1:W-:Y:S03]  /*ee50*/  SHFL.IDX PT, R125, R11, R227, 0x1f ;  /* 0x00001fe30b7d7589 */ /* 0x0043e600000e0000 */
[----:B------:R2:W-:Y:S08]  /*ee60*/  MUFU.EX2 R96, R114 ;  /* 0x0000007200607308 */ /* 0x0005f00000000800 */
[----:B-1----:R1:W-:Y:S01]  /*ee70*/  MUFU.EX2 R11, R121 ;  /* 0x00000079000b7308 */ /* 0x0023e20000000800 */
[----:B--2---:R-:W-:Y:S04]  /*ee80*/  SHFL.IDX PT, R114, R14, R227, 0x1f ;  /* 0x00001fe30e727589 */ /* 0x004fe800000e0000 */
[----:B-1----:R-:W1:Y:S01]  /*ee90*/  SHFL.IDX PT, R121, R14, R215, 0x1f ;  /* 0x00001fd70e797589 */ /* 0x002e6200000e0000 */
[----:B------:R-:W-:Y:S01]  /*eea0*/  FFMA.FTZ R111, R111, UR4, -R207 ;  /* 0x000000046f6f7c23 */ /* 0x000fe200080108cf */
[--C-:B------:R-:W-:Y:S01]  /*eeb0*/  FFMA.FTZ R113, R113, UR4, -R99.reuse ;  /* 0x0000000471717c23 */ /* 0x100fe20008010863 */
[----:B------:R-:W-:Y:S01]  /*eec0*/  FFMA.FTZ R131, R131, UR4, -R99 ;  /* 0x0000000483837c23 */ /* 0x000fe20008010863 */
[----:B------:R-:W2:Y:S01]  /*eed0*/  SHFL.IDX PT, R207, R14, R209, 0x1f ;  /* 0x00001fd10ecf7589 */ /* 0x000ea200000e0000 */
[----:B------:R4:W-:Y:S01]  /*eee0*/  MUFU.EX2 R99, R112 ;  /* 0x0000007000637308 */ /* 0x0009e20000000800 */
[--C-:B---3--:R-:W-:Y:S01]  /*eef0*/  FFMA.FTZ R130, R130, UR4, -R109.reuse ;  /* 0x0000000482827c23 */ /* 0x108fe2000801086d */
[----:B------:R-:W-:Y:S01]  /*ef00*/  FFMA.FTZ R137, R137, UR4, -R109 ;  /* 0x0000000489897c23 */ /* 0x000fe2000801086d */
[----:B------:R-:W-:Y:S01]  /*ef10*/  FMUL.FTZ R216, R25, R216 ;  /* 0x000000d819d87220 */ /* 0x000fe20000410000 */
[----:B------:R-:W-:Y:S01]  /*ef20*/  FFMA.FTZ R109, -R237, R237, 1 ;  /* 0x3f800000ed6d7423 */ /* 0x000fe200000101ed */
[--C-:B----4-:R-:W-:Y:S01]  /*ef30*/  FFMA.FTZ R127, R127, UR4, -R103.reuse ;  /* 0x000000047f7f7c23 */ /* 0x110fe20008010867 */
[----:B------:R-:W3:Y:S02]  /*ef40*/  SHFL.IDX PT, R112, R14, R230, 0x1f ;  /* 0x00001fe60e707589 */ /* 0x000ee400000e0000 */
[----:B------:R-:W4:Y:S01]  /*ef50*/  MUFU.TANH R132, R132 ;  /* 0x0000008400847308 */ /* 0x000f220000002400 */
[----:B------:R-:W-:Y:S01]  /*ef60*/  FFMA.FTZ R139, R139, UR4, -R103 ;  /* 0x000000048b8b7c23 */ /* 0x000fe20008010867 */
[----:B------:R-:W-:Y:S01]  /*ef70*/  FMUL.FTZ R109, R109, R216 ;  /* 0x000000d86d6d7220 */ /* 0x000fe20000410000 */
[----:B------:R2:W3:Y:S05]  /*ef80*/  SHFL.IDX PT, R103, R14, R229, 0x1f ;  /* 0x00001fe50e677589 */ /* 0x0004ea00000e0000 */
[----:B------:R-:W2:Y:S01]  /*ef90*/  MUFU.TANH R134, R134 ;  /* 0x0000008600867308 */ /* 0x000ea20000002400 */
[----:B------:R-:W3:Y:S01]  /*efa0*/  SHFL.IDX PT, R216, R17, R10, 0x1f ;  /* 0x00001f0a11d87589 */ /* 0x000ee200000e0000 */
[--C-:B-1----:R-:W-:Y:S01]  /*efb0*/  FFMA.FTZ R108, R108, UR4, -R121.reuse ;  /* 0x000000046c6c7c23 */ /* 0x102fe20008010879 */
[----:B------:R-:W-:-:S05]  /*efc0*/  FFMA.FTZ R138, R138, UR4, -R121 ;  /* 0x000000048a8a7c23 */ /* 0x000fca0008010879 */
[----:B------:R-:W-:Y:S01]  /*efd0*/  MUFU.TANH R133, R133 ;  /* 0x0000008500857308 */ /* 0x000fe20000002400 */
[--C-:B------:R-:W-:Y:S01]  /*efe0*/  FFMA.FTZ R102, R102, UR4, -R125.reuse ;  /* 0x0000000466667c23 */ /* 0x100fe2000801087d */
[----:B------:R-:W-:Y:S01]  /*eff0*/  FFMA.FTZ R115, R115, UR4, -R125 ;  /* 0x0000000473737c23 */ /* 0x000fe2000801087d */
[----:B------:R-:W-:-:S05]  /*f000*/  FSEL R121, R4, -INF , !P3 ;  /* 0xff80000004797808 */ /* 0x000fca0005800000 */
[----:B------:R-:W-:Y:S01]  /*f010*/  MUFU.TANH R135, R135 ;  /* 0x0000008700877308 */ /* 0x000fe20000002400 */
[----:B------:R-:W-:-:S07]  /*f020*/  FSEL R125, R128, -INF , !P2 ;  /* 0xff800000807d7808 */ /* 0x000fce0005000000 */
[----:B------:R-:W1:Y:S08]  /*f030*/  MUFU.EX2 R26, R26 ;  /* 0x0000001a001a7308 */ /* 0x000e700000000800 */
[----:B------:R-:W3:Y:S08]  /*f040*/  MUFU.EX2 R28, R28 ;  /* 0x0000001c001c7308 */ /* 0x000ef00000000800 */
[----:B------:R-:W3:Y:S01]  /*f050*/  MUFU.EX2 R29, R29 ;  /* 0x0000001d001d7308 */ /* 0x000ee20000000800 */
[----:B------:R-:W-:-:S07]  /*f060*/  FFMA.FTZ R121, R121, UR4, -R114 ;  /* 0x0000000479797c23 */ /* 0x000fce0008010872 */
[----:B------:R-:W3:Y:S01]  /*f070*/  MUFU.EX2 R32, R32 ;  /* 0x0000002000207308 */ /* 0x000ee20000000800 */
[--C-:B------:R-:W-:Y:S01]  /*f080*/  FFMA.FTZ R110, R110, UR4, -R205.reuse ;  /* 0x000000046e6e7c23 */ /* 0x100fe200080108cd */
[----:B------:R-:W-:Y:S01]  /*f090*/  FFMA.FTZ R118, R118, UR4, -R205 ;  /* 0x0000000476767c23 */ /* 0x000fe200080108cd */
[----:B------:R-:W-:-:S05]  /*f0a0*/  FFMA.FTZ R114, R125, UR4, -R114 ;  /* 0x000000047d727c23 */ /* 0x000fca0008010872 */
[----:B------:R-:W3:Y:S01]  /*f0b0*/  MUFU.EX2 R30, R30 ;  /* 0x0000001e001e7308 */ /* 0x000ee20000000800 */
[----:B----4-:R-:W-:Y:S01]  /*f0c0*/  FSEL R125, R132, -INF , !P5 ;  /* 0xff800000847d7808 */ /* 0x010fe20006800000 */
[----:B------:R-:W-:Y:S01]  /*f0d0*/  FMUL.FTZ R218, R27, R218 ;  /* 0x000000da1bda7220 */ /* 0x000fe20000410000 */
[----:B--2---:R-:W-:-:S05]  /*f0e0*/  FSEL R205, R134, -INF , !P0 ;  /* 0xff80000086cd7808 */ /* 0x004fca0004000000 */
[----:B------:R-:W2:Y:S01]  /*f0f0*/  MUFU.EX2 R31, R31 ;  /* 0x0000001f001f7308 */ /* 0x000ea20000000800 */
[--C-:B------:R-:W-:Y:S01]  /*f100*/  FFMA.FTZ R116, R116, UR4, -R123.reuse ;  /* 0x0000000474747c23 */ /* 0x100fe2000801087b */
[----:B------:R-:W-:Y:S01]  /*f110*/  FFMA.FTZ R123, R98, UR4, -R123 ;  /* 0x00000004627b7c23 */ /* 0x000fe2000801087b */
[--C-:B------:R-:W-:Y:S01]  /*f120*/  FFMA.FTZ R126, R126, UR4, -R207.reuse ;  /* 0x000000047e7e7c23 */ /* 0x100fe200080108cf */
[----:B------:R-:W-:Y:S01]  /*f130*/  FFMA.FTZ R129, R129, UR4, -R207 ;  /* 0x0000000481817c23 */ /* 0x000fe200080108cf */
[----:B------:R-:W-:Y:S01]  /*f140*/  FFMA.FTZ R14, -R200, R200, 1 ;  /* 0x3f800000c80e7423 */ /* 0x000fe200000101c8 */
[----:B-1----:R-:W-:Y:S01]  /*f150*/  FMUL.FTZ R212, R26, R212 ;  /* 0x000000d41ad47220 */ /* 0x002fe20000410000 */
[--C-:B---3--:R-:W-:Y:S01]  /*f160*/  FFMA.FTZ R125, R125, UR4, -R112.reuse ;  /* 0x000000047d7d7c23 */ /* 0x108fe20008010870 */
[----:B------:R1:W-:Y:S01]  /*f170*/  MUFU.EX2 R98, R206 ;  /* 0x000000ce00627308 */ /* 0x0003e20000000800 */
[----:B------:R-:W-:Y:S01]  /*f180*/  FFMA.FTZ R205, R205, UR4, -R112 ;  /* 0x00000004cdcd7c23 */ /* 0x000fe20008010870 */
[----:B------:R-:W-:Y:S01]  /*f190*/  FSEL R207, R135, -INF , !P1 ;  /* 0xff80000087cf7808 */ /* 0x000fe20004800000 */
[----:B------:R-:W-:Y:S01]  /*f1a0*/  FMUL.FTZ R112, R235, R218 ;  /* 0x000000daeb707220 */ /* 0x000fe20000410000 */
[----:B------:R-:W-:Y:S01]  /*f1b0*/  FMUL.FTZ R221, R28, R221 ;  /* 0x000000dd1cdd7220 */ /* 0x000fe20000410000 */
[----:B------:R-:W-:Y:S01]  /*f1c0*/  FFMA.FTZ R211, -R234, R234, 1 ;  /* 0x3f800000ead37423 */ /* 0x000fe200000101ea */
[----:B------:R-:W-:Y:S01]  /*f1d0*/  FFMA.FTZ R209, -R233, R233, 1 ;  /* 0x3f800000e9d17423 */ /* 0x000fe200000101e9 */
[----:B------:R-:W-:Y:S01]  /*f1e0*/  FMUL.FTZ R222, R29, R222 ;  /* 0x000000de1dde7220 */ /* 0x000fe20000410000 */
[----:B------:R-:W-:Y:S01]  /*f1f0*/  FMUL.FTZ R226, R32, R220 ;  /* 0x000000dc20e27220 */ /* 0x000fe20000410000 */
[----:B-1----:R-:W-:Y:S01]  /*f200*/  FSEL R206, R133, -INF , !P4 ;  /* 0xff80000085ce7808 */ /* 0x002fe20006000000 */
[----:B------:R-:W1:Y:S01]  /*f210*/  SHFL.IDX PT, R218, R17, R215, 0x1f ;  /* 0x00001fd711da7589 */ /* 0x000e6200000e0000 */
[----:B------:R-:W-:-:S02]  /*f220*/  VIADD R234, R10, 0x8 ;  /* 0x000000080aea7836 */ /* 0x000fc40000000000 */
[----:B------:R-:W-:Y:S01]  /*f230*/  FMUL.FTZ R14, R14, R212 ;  /* 0x000000d40e0e7220 */ /* 0x000fe20000410000 */
[----:B------:R-:W-:Y:S02]  /*f240*/  VIADD R233, R10, 0xc ;  /* 0x0000000c0ae97836 */ /* 0x000fe40000000000 */
[--C-:B------:R-:W-:Y:S01]  /*f250*/  FFMA.FTZ R206, R206, UR4, -R103.reuse ;  /* 0x00000004cece7c23 */ /* 0x100fe20008010867 */
[----:B------:R-:W-:Y:S01]  /*f260*/  FFMA.FTZ R207, R207, UR4, -R103 ;  /* 0x00000004cfcf7c23 */ /* 0x000fe20008010867 */
[----:B------:R-:W-:Y:S01]  /*f270*/  FFMA.FTZ R212, -R21, R21, 1 ;  /* 0x3f80000015d47423 */ /* 0x000fe20000010115 */
[----:B------:R-:W3:Y:S01]  /*f280*/  SHFL.IDX PT, R220, R17, R229, 0x1f ;  /* 0x00001fe511dc7589 */ /* 0x000ee200000e0000 */
[----:B------:R-:W-:Y:S01]  /*f290*/  FMUL.FTZ R103, R236, R221 ;  /* 0x000000ddec677220 */ /* 0x000fe20000410000 */
[----:B------:R-:W-:Y:S01]  /*f2a0*/  FFMA.FTZ R21, -R22, R22, 1 ;  /* 0x3f80000016157423 */ /* 0x000fe20000010116 */
[----:B------:R-:W-:Y:S01]  /*f2b0*/  FMUL.FTZ R223, R30, R223 ;  /* 0x000000df1edf7220 */ /* 0x000fe20000410000 */
[----:B------:R-:W-:Y:S01]  /*f2c0*/  FMUL.FTZ R209, R209, R222 ;  /* 0x000000ded1d17220 */ /* 0x000fe20000410000 */
[----:B------:R-:W-:Y:S01]  /*f2d0*/  FMUL.FTZ R22, R18, R225 ;  /* 0x000000e112167220 */ /* 0x000fe20000410000 */
[----:B------:R-:W4:Y:S01]  /*f2e0*/  SHFL.IDX PT, R221, R17, R234, 0x1f ;  /* 0x00001fea11dd7589 */ /* 0x000f2200000e0000 */
[----:B--2---:R-:W-:Y:S01]  /*f2f0*/  FMUL.FTZ R222, R31, R217 ;  /* 0x000000d91fde7220 */ /* 0x004fe20000410000 */
[----:B------:R-:W-:Y:S01]  /*f300*/  IADD3 R235, R10, 0x10, RZ ;  /* 0x000000100aeb7810 */ /* 0x000fe20007ffe0ff */
        /* <DEDUP_REMOVED lines=18> */
[--C-:B---3--:R-:W-:Y:S01]  /*f430*/  FADD.FTZ R53, R53, -R220.reuse ;  /* 0x800000dc35357221 */ /* 0x108fe20000010000 */
[----:B------:R-:W-:Y:S01]  /*f440*/  FADD.FTZ R55, R55, -R220 ;  /* 0x800000dc37377221 */ /* 0x000fe20000010000 */
[----:B------:R-:W-:Y:S01]  /*f450*/  FMUL.FTZ R13, R13, R40 ;  /* 0x000000280d0d7220 */ /* 0x000fe20000410000 */
[----:B------:R-:W-:Y:S01]  /*f460*/  FFMA.FTZ R40, -R170, R170, 1 ;  /* 0x3f800000aa287423 */ /* 0x000fe200000101aa */
[----:B------:R-:W-:Y:S01]  /*f470*/  FMUL.FTZ R220, R12, R41 ;  /* 0x000000290cdc7220 */ /* 0x000fe20000410000 */
[--C-:B----4-:R-:W-:Y:S01]  /*f480*/  FADD.FTZ R44, R44, -R221.reuse ;  /* 0x800000dd2c2c7221 */ /* 0x110fe20000010000 */
        /* <DEDUP_REMOVED lines=321> */
[----:B----4-:R-:W-:-:S05]  /*108a0*/  IMAD R13, R0, 0x4000, R221 ;  /* 0x00004000000d7824 */ /* 0x010fca00078e02dd */
        /* <DEDUP_REMOVED lines=147> */
.L_x_2277:
        /* <DEDUP_REMOVED lines=70> */
.L_x_2278:
        /* <DEDUP_REMOVED lines=12> */
.L_x_2268:
        /* <DEDUP_REMOVED lines=34> */
.L_x_2236:
[----:B------:R-:W-:Y:S05]  /*11920*/  @P0 BRA `(.L_x_2230) ;  /* 0x0000005000e80947 */ /* 0x000fea0003800000 */
[----:B------:R-:W-:Y:S01]  /*11930*/  ULDC.64 UR4, c[0x0][0x878] ;  /* 0x00021e0000047ab9 */ /* 0x000fe20000000a00 */
[----:B------:R-:W2:Y:S01]  /*11940*/  LDC R15, c[0x0][0x850] ;  /* 0x00021400ff0f7b82 */ /* 0x000ea20000000800 */
[----:B------:R-:W-:Y:S01]  /*11950*/  UISETP.NE.U32.AND UP0, UPT, UR4, URZ, UPT ;  /* 0x0000003f0400728c */ /* 0x000fe2000bf05070 */
[----:B------:R-:W3:Y:S01]  /*11960*/  S2R R8, SR_CTAID.Y ;  /* 0x0000000000087919 */ /* 0x000ee20000002600 */
[----:B------:R-:W-:Y:S01]  /*11970*/  ULDC.64 UR6, c[0x0][0x818] ;  /* 0x0002060000067ab9 */ /* 0x000fe20000000a00 */
[----:B------:R-:W-:Y:S01]  /*11980*/  ULDC.64 UR8, c[0x0][0x820] ;  /* 0x0002080000087ab9 */ /* 0x000fe20000000a00 */
[----:B------:R-:W-:Y:S01]  /*11990*/  UISETP.NE.AND.EX UP0, UPT, UR5, URZ, UPT, UP0 ;  /* 0x0000003f0500728c */ /* 0x000fe2000bf05300 */
[----:B------:R-:W4:Y:S01]  /*119a0*/  S2R R16, SR_CTAID.X ;  /* 0x0000000000107919 */ /* 0x000f220000002500 */
[----:B------:R-:W-:-:S04]  /*119b0*/  ULDC.64 UR10, c[0x0][0x848] ;  /* 0x00021200000a7ab9 */ /* 0x000fc80000000a00 */
[----:B------:R-:W-:-:S05]  /*119c0*/  PLOP3.LUT P1, PT, PT, PT, UP0, 0x80, 0x0 ;  /* 0x000000000000781c */ /* 0x000fca0003f2f008 */
[----:B------:R-:W-:Y:S02]  /*119d0*/  @UP0 ULDC.64 UR4, c[0x0][0x878] ;  /* 0x00021e0000040ab9 */ /* 0x000fe40000000a00 */
[----:B------:R-:W-:-:S06]  /*119e0*/  @UP0 UIMAD.WIDE UR4, UR37, 0x4, UR4 ;  /* 0x00000004250408a5 */ /* 0x000fcc000f8e0204 */
[----:B------:R-:W-:Y:S01]  /*119f0*/  IMAD.U32 R2, RZ, RZ, UR4 ;  /* 0x00000004ff027e24 */ /* 0x000fe2000f8e00ff */
[----:B------:R-:W-:-:S05]  /*11a00*/  MOV R3, UR5 ;  /* 0x0000000500037c02 */ /* 0x000fca0008000f00 */
[----:B------:R4:W5:Y:S01]  /*11a10*/  @P1 LDG.E R2, desc[UR38][R2.64] ;  /* 0x0000002602021981 */ /* 0x000962000c1e1900 */
[----:B--2---:R-:W-:Y:S01]  /*11a20*/  ISETP.NE.AND P0, PT, R15, 0x1, PT ;  /* 0x000000010f00780c */ /* 0x004fe20003f05270 */
[----:B------:R-:W2:Y:S01]  /*11a30*/  S2R R12, SR_TID.X ;  /* 0x00000000000c7919 */ /* 0x000ea20000002100 */
[----:B---3--:R-:W-:Y:S01]  /*11a40*/  IMAD.MOV.U32 R7, RZ, RZ, R8 ;  /* 0x000000ffff077224 */ /* 0x008fe200078e0008 */
[----:B------:R-:W3:Y:S01]  /*11a50*/  S2R R11, SR_CgaCtaId ;  /* 0x00000000000b7919 */ /* 0x000ee20000008800 */
[----:B----4-:R-:W-:-:S09]  /*11a60*/  IMAD.SHL.U32 R3, R16, 0x2000, RZ ;  /* 0x0000200010037824 */ /* 0x010fd200078e00ff */
[----:B------:R-:W4:Y:S08]  /*11a70*/  @P0 LDC R5, c[0x0][0x854] ;  /* 0x00021500ff050b82 */ /* 0x000f300000000800 */
[----:B------:R-:W1:Y:S01]  /*11a80*/  @P0 LDC R9, c[0x0][0x858] ;  /* 0x00021600ff090b82 */ /* 0x000e620000000800 */
[----:B--2---:R-:W-:Y:S01]  /*11a90*/  IADD3 R19, R12, -0x80, RZ ;  /* 0xffffff800c137810 */ /* 0x004fe20007ffe0ff */
[----:B----4-:R-:W-:-:S05]  /*11aa0*/  @P0 IMAD.HI.U32 R0, R8, R5, RZ ;  /* 0x0000000508000227 */ /* 0x010fca00078e00ff */
[----:B-1----:R-:W-:Y:S02]  /*11ab0*/  @P0 SHF.R.U32.HI R7, RZ, R9, R0 ;  /* 0x00000009ff070219 */ /* 0x002fe40000011600 */
[----:B------:R-:W-:Y:S02]  /*11ac0*/  MOV R0, 0x400 ;  /* 0x0000040000007802 */ /* 0x000fe40000000f00 */
[----:B------:R-:W-:Y:S02]  /*11ad0*/  SHF.R.S32.HI R10, RZ, 0x1f, R7 ;  /* 0x0000001fff0a7819 */ /* 0x000fe40000011407 */
[----:B---3--:R-:W-:-:S03]  /*11ae0*/  LEA R21, R11, R0, 0x18 ;  /* 0x000000000b157211 */ /* 0x008fc600078ec0ff */
[----:B------:R-:W-:-:S04]  /*11af0*/  IMAD R0, R10, UR6, RZ ;  /* 0x000000060a007c24 */ /* 0x000fc8000f8e02ff */
[----:B------:R-:W-:Y:S01]  /*11b00*/  IMAD R11, R7, UR7, R0 ;  /* 0x00000007070b7c24 */ /* 0x000fe2000f8e0200 */
[----:B-----5:R-:W-:Y:S02]  /*11b10*/  @P1 R2UR UR4, R2 ;  /* 0x00000000020412ca */ /* 0x020fe400000e0000 */
[----:B------:R-:W-:-:S04]  /*11b20*/  SHF.R.S32.HI R2, RZ, 0x1f, R19 ;  /* 0x0000001fff027819 */ /* 0x000fc80000011413 */
[----:B------:R-:W-:-:S04]  /*11b30*/  LEA.HI R9, R2, R19, RZ, 0x7 ;  /* 0x0000001302097211 */ /* 0x000fc800078f38ff */
[----:B------:R-:W-:-:S03]  /*11b40*/  LOP3.LUT R0, R9, 0xfffff80, RZ, 0xc0, !PT ;  /* 0x0fffff8009007812 */ /* 0x000fc600078ec0ff */
[----:B------:R-:W-:Y:S02]  /*11b50*/  @UP0 ULEA UR4, UR37, UR4, 0x7 ;  /* 0x0000000425040291 */ /* 0x000fe4000f8e383f */
[----:B------:R-:W-:Y:S02]  /*11b60*/  IMAD.IADD R0, R19, 0x1, -R0 ;  /* 0x0000000113007824 */ /* 0x000fe400078e0a00 */
[----:B------:R-:W-:-:S04]  /*11b70*/  @UP0 USHF.R.S32.HI UR5, URZ, 0x1f, UR4 ;  /* 0x0000001f3f050899 */ /* 0x000fc80008011404 */
[----:B------:R-:W-:-:S04]  /*11b80*/  @UP0 ULEA.HI UR5, UR5, UR4, URZ, 0x7 ;  /* 0x0000000405050291 */ /* 0x000fc8000f8f383f */
[----:B------:R-:W-:-:S04]  /*11b90*/  @UP0 USHF.L.U32 UR5, UR5, 0x6, URZ ;  /* 0x0000000605050899 */ /* 0x000fc8000800063f */
[----:B------:R-:W-:-:S04]  /*11ba0*/  @UP0 ULOP3.LUT UR4, UR5, 0xffffe000, URZ, 0xc0, !UPT ;  /* 0xffffe00005040892 */ /* 0x000fc8000f8ec03f */
[----:B------:R-:W-:-:S03]  /*11bb0*/  @UP0 USHF.R.S32.HI UR5, URZ, 0x1f, UR4 ;  /* 0x0000001f3f050899 */ /* 0x000fc60008011404 */
[----:B------:R-:W-:Y:S02]  /*11bc0*/  @!UP0 UMOV UR4, URZ ;  /* 0x0000003f00048c82 */ /* 0x000fe40008000000 */
[C---:B------:R-:W-:Y:S02]  /*11bd0*/  IADD3 R4, P0, R3.reuse, UR4, RZ ;  /* 0x0000000403047c10 */ /* 0x040fe4000ff1e0ff */
[----:B------:R-:W-:Y:S02]  /*11be0*/  @!UP0 UMOV UR5, URZ ;  /* 0x0000003f00058c82 */ /* 0x000fe40008000000 */
[----:B------:R-:W-:Y:S01]  /*11bf0*/  LEA.HI.X.SX32 R5, R3, UR5, 0x1, P0 ;  /* 0x0000000503057c11 */ /* 0x000fe200080f0eff */
[----:B------:R-:W-:Y:S02]  /*11c00*/  ULDC.64 UR4, c[0x0][0x840] ;  /* 0x0002100000047ab9 */ /* 0x000fe40000000a00 */
[----:B------:R-:W-:Y:S02]  /*11c10*/  IMAD R6, R10, UR4, RZ ;  /* 0x000000040a067c24 */ /* 0x000fe4000f8e02ff */
[----:B------:R-:W-:Y:S01]  /*11c20*/  IMAD.WIDE.U32 R2, R7, UR6, R4 ;  /* 0x0000000607027c25 */ /* 0x000fe2000f8e0004 */
[----:B------:R-:W-:-:S03]  /*11c30*/  USEL UR6, UR37, URZ, !UP0 ;  /* 0x0000003f25067287 */ /* 0x000fc6000c000000 */
[----:B------:R-:W-:Y:S01]  /*11c40*/  IMAD R13, R7, UR5, R6 ;  /* 0x00000005070d7c24 */ /* 0x000fe2000f8e0206 */
[----:B------:R-:W-:Y:S01]  /*11c50*/  IADD3 R3, R3, R11, RZ ;  /* 0x0000000b03037210 */ /* 0x000fe20007ffe0ff */
[----:B------:R-:W-:Y:S01]  /*11c60*/  IMAD.WIDE.U32 R4, R7, UR4, R4 ;  /* 0x0000000407047c25 */ /* 0x000fe2000f8e0004 */
[----:B------:R-:W-:-:S03]  /*11c70*/  USHF.R.S32.HI UR4, URZ, 0x1f, UR37 ;  /* 0x0000001f3f047899 */ /* 0x000fc60008011425 */
[----:B------:R-:W-:Y:S01]  /*11c80*/  IMAD.SHL.U32 R6, R9, 0x20, RZ ;  /* 0x0000002009067824 */ /* 0x000fe200078e00ff */
[----:B------:R-:W-:Y:S01]  /*11c90*/  USEL UR4, UR4, URZ, !UP0 ;  /* 0x0000003f04047287 */ /* 0x000fe2000c000000 */
[----:B------:R-:W-:Y:S02]  /*11ca0*/  IMAD.IADD R5, R5, 0x1, R13 ;  /* 0x0000000105057824 */ /* 0x000fe400078e020d */
[----:B------:R-:W-:Y:S01]  /*11cb0*/  IMAD.U32 R11, RZ, RZ, UR10 ;  /* 0x0000000aff0b7e24 */ /* 0x000fe2000f8e00ff */
[----:B------:R-:W-:Y:S01]  /*11cc0*/  LOP3.LUT R9, R6, 0x3ffff000, RZ, 0xc0, !PT ;  /* 0x3ffff00006097812 */ /* 0x000fe200078ec0ff */
[----:B------:R-:W-:Y:S01]  /*11cd0*/  UIMAD UR5, UR4, UR8, URZ ;  /* 0x00000008040572a4 */ /* 0x000fe2000f8e023f */
[----:B------:R-:W-:Y:S01]  /*11ce0*/  IMAD.MOV R6, RZ, RZ, -R7 ;  /* 0x000000ffff067224 */ /* 0x000fe200078e0a07 */
[----:B------:R-:W-:Y:S01]  /*11cf0*/  UIMAD UR4, UR4, UR10, URZ ;  /* 0x0000000a040472a4 */ /* 0x000fe2000f8e023f */
[----:B------:R-:W-:Y:S01]  /*11d00*/  IMAD.WIDE.U32 R4, R11, UR6, R4 ;  /* 0x000000060b047c25 */ /* 0x000fe2000f8e0004 */
[----:B------:R-:W-:-:S02]  /*11d10*/  UIMAD UR5, UR6, UR9, UR5 ;  /* 0x00000009060572a4 */ /* 0x000fc4000f8e0205 */
[----:B------:R-:W-:Y:S01]  /*11d20*/  UIMAD UR4, UR6, UR11, UR4 ;  /* 0x0000000b060472a4 */ /* 0x000fe2000f8e0204 */
[----:B------:R-:W-:Y:S01]  /*11d30*/  IMAD R0, R0, 0x4, R9 ;  /* 0x0000000400007824 */ /* 0x000fe200078e0209 */
[----:B------:R-:W-:Y:S01]  /*11d40*/  MOV R9, UR8 ;  /* 0x0000000800097c02 */ /* 0x000fe20008000f00 */
[----:B------:R-:W-:-:S03]  /*11d50*/  IMAD R17, R15, R6, R8 ;  /* 0x000000060f117224 */ /* 0x000fc600078e0208 */
[----:B------:R-:W-:Y:S01]  /*11d60*/  LEA R0, R0, R21, 0x2 ;  /* 0x0000001500007211 */ /* 0x000fe200078e10ff */
[----:B------:R-:W-:-:S04]  /*11d70*/  IMAD.WIDE.U32 R2, R9, UR6, R2 ;  /* 0x0000000609027c25 */ /* 0x000fc8000f8e0002 */
[----:B------:R-:W-:Y:S02]  /*11d80*/  VIADD R11, R3, UR5 ;  /* 0x00000005030b7c36 */ /* 0x000fe40008000000 */
[----:B------:R-:W-:Y:S01]  /*11d90*/  VIADD R9, R5, UR4 ;  /* 0x0000000405097c36 */ /* 0x000fe20008000000 */
[----:B------:R-:W-:Y:S05]  /*11da0*/  WARPSYNC.ALL ;  /* 0x0000000000007948 */ /* 0x000fea0003800000 */
[----:B------:R-:W-:Y:S01]  /*11db0*/  BAR.SYNC.DEFER_BLOCKING 0x1, 0x100 ;  /* 0x0044000000007b1d */ /* 0x000fe20000010000 */
[----:B------:R-:W-:Y:S02]  /*11dc0*/  ISETP.NE.AND P1, PT, R12, 0x80, PT ;  /* 0x000000800c00780c */ /* 0x000fe40003f25270 */
[----:B------:R-:W-:-:S03]  /*11dd0*/  ISETP.NE.AND P0, PT, R19, RZ, PT ;  /* 0x000000ff1300720c */ /* 0x000fc60003f05270 */
[----:B------:R-:W-:Y:S02]  /*11de0*/  ULDC UR4, c[0x0][0x870] ;  /* 0x00021c0000047ab9 */ /* 0x000fe40000000800 */
[----:B------:R-:W1:Y:S01]  /*11df0*/  LDC.64 R12, c[0x0][0x800] ;  /* 0x00020000ff0c7b82 */ /* 0x000e620000000a00 */
[----:B------:R-:W-:Y:S01]  /*11e00*/  IMAD R6, R16, UR4, RZ ;  /* 0x0000000410067c24 */ /* 0x000fe2000f8e02ff */
[----:B------:R-:W-:Y:S01]  /*11e10*/  ULDC UR5, c[0x0][0x80c] ;  /* 0x0002030000057ab9 */ /* 0x000fe20000000800 */
[----:B------:R-:W-:Y:S01]  /*11e20*/  BSSY B0, `(.L_x_2280) ;  /* 0x000001d000007945 */ /* 0x000fe20003800000 */
[----:B------:R-:W-:Y:S02]  /*11e30*/  UIMAD UR4, UR37, UR5, URZ ;  /* 0x00000005250472a4 */ /* 0x000fe4000f8e023f */
[----:B------:R-:W-:Y:S02]  /*11e40*/  IMAD R6, R6, UR5, RZ ;  /* 0x0000000506067c24 */ /* 0x000fe4000f8e02ff */
[----:B------:R-:W2:Y:S01]  /*11e50*/  LDC.64 R14, c[0x0][0x828] ;  /* 0x00020a00ff0e7b82 */ /* 0x000ea20000000a00 */
[----:B------:R-:W-:-:S02]  /*11e60*/  USHF.R.S32.HI UR5, URZ, 0x1f, UR4 ;  /* 0x0000001f3f057899 */ /* 0x000fc40008011404 */
[----:B------:R-:W-:Y:S02]  /*11e70*/  IADD3 R8, P2, P3, R6, UR4, R7 ;  /* 0x0000000406087c10 */ /* 0x000fe4000fb5e007 */
[----:B------:R-:W-:Y:S02]  /*11e80*/  SHF.R.S32.HI R7, RZ, 0x1f, R6 ;  /* 0x0000001fff077819 */ /* 0x000fe40000011406 */
[C---:B------:R-:W-:Y:S02]  /*11e90*/  SHF.L.U32 R16, R8.reuse, 0x2, RZ ;  /* 0x0000000208107819 */ /* 0x040fe400000006ff */
[----:B------:R-:W-:Y:S01]  /*11ea0*/  IADD3.X R7, R7, UR5, R10, P2, P3 ;  /* 0x0000000507077c10 */ /* 0x000fe200097e640a */
[----:B------:R3:W-:Y:S01]  /*11eb0*/  STS.128 [R0], R172 ;  /* 0x000000ac00007388 */ /* 0x0007e20000000c00 */
[----:B------:R-:W-:Y:S02]  /*11ec0*/  ULDC.64 UR4, c[0x0][0x868] ;  /* 0x00021a0000047ab9 */ /* 0x000fe40000000a00 */
[----:B------:R-:W-:Y:S01]  /*11ed0*/  SHF.L.U64.HI R10, R8, 0x2, R7 ;  /* 0x00000002080a7819 */ /* 0x000fe20000010207 */
[----:B------:R3:W-:Y:S01]  /*11ee0*/  STS.128 [R0+0x800], R176 ;  /* 0x000800b000007388 */ /* 0x0007e20000000c00 */
[----:B------:R-:W-:-:S02]  /*11ef0*/  IADD3 R6, P4, R16, UR4, RZ ;  /* 0x0000000410067c10 */ /* 0x000fc4000ff9e0ff */
[----:B-1----:R-:W-:Y:S01]  /*11f00*/  LEA R12, P2, R2, R12, 0x2 ;  /* 0x0000000c020c7211 */ /* 0x002fe200078410ff */
[----:B------:R3:W-:Y:S01]  /*11f10*/  STS.128 [R0+0x1000], R180 ;  /* 0x001000b400007388 */ /* 0x0007e20000000c00 */
[----:B------:R-:W-:-:S03]  /*11f20*/  IADD3.X R7, R10, UR5, RZ, P4, !PT ;  /* 0x000000050a077c10 */ /* 0x000fc6000a7fe4ff */
[----:B------:R3:W-:Y:S01]  /*11f30*/  STS.128 [R0+0x1800], R184 ;  /* 0x001800b800007388 */ /* 0x0007e20000000c00 */
[----:B--2---:R-:W-:-:S03]  /*11f40*/  LEA R14, P3, R4, R14, 0x2 ;  /* 0x0000000e040e7211 */ /* 0x004fc600078610ff */
[----:B------:R3:W-:Y:S04]  /*11f50*/  STS.128 [R0+0x2000], R188 ;  /* 0x002000bc00007388 */ /* 0x0007e80000000c00 */
[----:B------:R3:W-:Y:S04]  /*11f60*/  STS.128 [R0+0x2800], R192 ;  /* 0x002800c000007388 */ /* 0x0007e80000000c00 */
[----:B------:R3:W-:Y:S04]  /*11f70*/  STS.128 [R0+0x3000], R196 ;  /* 0x003000c400007388 */ /* 0x0007e80000000c00 */
[----:B------:R3:W-:Y:S01]  /*11f80*/  STS.128 [R0+0x3800], R200 ;  /* 0x003800c800007388 */ /* 0x0007e20000000c00 */
[----:B------:R-:W-:Y:S05]  /*11f90*/  @P0 BRA `(.L_x_2281) ;  /* 0x0000000000140947 */ /* 0x000fea0003800000 */
.L_x_2282:
[----:B------:R-:W2:Y:S04]  /*11fa0*/  LDG.E.STRONG.GPU R8, desc[UR38][R6.64] ;  /* 0x0000002606087981 */ /* 0x000ea8000c1ef900 */
[----:B--2---:R-:W-:Y:S01]  /*11fb0*/  CCTL.IVALL ;  /* 0x00000000ff00798f */ /* 0x004fe20002000000 */
[----:B------:R-:W-:Y:S05]  /*11fc0*/  YIELD ;  /* 0x0000000000007946 */ /* 0x000fea0003800000 */
[----:B------:R-:W-:-:S13]  /*11fd0*/  ISETP.NE.AND P0, PT, R8, R17, PT ;  /* 0x000000110800720c */ /* 0x000fda0003f05270 */
[----:B------:R-:W-:Y:S05]  /*11fe0*/  @P0 BRA `(.L_x_2282) ;  /* 0xfffffffc00ec0947 */ /* 0x000fea000383ffff */
.L_x_2281:
[----:B------:R-:W-:Y:S05]  /*11ff0*/  BSYNC B0 ;  /* 0x0000000000007941 */ /* 0x000fea0003800000 */
.L_x_2280:
[----:B------:R-:W-:Y:S01]  /*12000*/  UMOV UR4, 0xffffffff ;  /* 0xffffffff00047882 */ /* 0x000fe20000000000 */
[----:B------:R-:W-:Y:S02]  /*12010*/  LEA.HI.X R11, R2, R13, R11, 0x2, P2 ;  /* 0x0000000d020b7211 */ /* 0x000fe400010f140b */
[----:B------:R-:W-:Y:S01]  /*12020*/  LEA.HI.X R9, R4, R15, R9, 0x2, P3 ;  /* 0x0000000f04097211 */ /* 0x000fe200018f1409 */
[----:B------:R-:W-:Y:S06]  /*12030*/  BRA.DIV UR4, `(.L_x_2283) ;  /* 0x0000004e04d87947 */ /* 0x000fec000b800000 */
[----:B------:R-:W-:Y:S01]  /*12040*/  NOP ;  /* 0x0000000000007918 */ /* 0x000fe20000000000 */
.L_x_2392:
        /* <DEDUP_REMOVED lines=17> */
.L_x_2286:
[----:B------:R-:W-:Y:S01]  /*12160*/  @P0 ELECT P2, URZ, PT ;  /* 0x00000000003f082f */ /* 0x000fe20003840000 */
[----:B------:R1:W-:-:S12]  /*12170*/  UBLKRED.G.S.ADD.F32.RN [UR4], [UR6], UR7, desc[UR8] ;  /* 0x00000804060073bb */ /* 0x0003d800080a1407 */
[----:B------:R-:W-:Y:S02]  /*12180*/  @P2 PLOP3.LUT P0, PT, P2, PT, PT, 0x8, 0x0 ;  /* 0x000000000000281c */ /* 0x000fe4000170e170 */
[----:B------:R-:W-:-:S11]  /*12190*/  PLOP3.LUT P2, PT, PT, PT, PT, 0x8, 0x0 ;  /* 0x000000000000781c */ /* 0x000fd60003f4e170 */
[----:B-1----:R-:W-:Y:S05]  /*121a0*/  @P0 BRA.U.ANY `(.L_x_2286) ;  /* 0xfffffffd00ec0947 */ /* 0x002fea000393ffff */
[----:B------:R0:W-:Y:S01]  /*121b0*/  UTMACMDFLUSH ;  /* 0x00000000000079b7 */ /* 0x0001e20000000000 */
[----:B------:R-:W-:-:S04]  /*121c0*/  DEPBAR.LE SB0, 0x0 ;  /* 0x000080000000791a */ /* 0x000fc80000000000 */
.L_x_2285:
[----:B------:R-:W-:Y:S05]  /*121d0*/  BSYNC B0 ;  /* 0x0000000000007941 */ /* 0x000fea0003800000 */
.L_x_2284:
        /* <DEDUP_REMOVED lines=14> */
.L_x_2288:
[----:B------:R-:W-:Y:S05]  /*122c0*/  BSYNC B0 ;  /* 0x0000000000007941 */ /* 0x000fea0003800000 */
.L_x_2287:
        /* <DEDUP_REMOVED lines=14> */
.L_x_2291:
[----:B-1-3--:R-:W2:Y:S04]  /*123b0*/  LDG.E.STRONG.GPU R0, desc[UR38][R2.64] ;  /* 0x0000002602007981 */ /* 0x00aea8000c1ef900 */
[----:B--2---:R-:W-:Y:S01]  /*123c0*/  CCTL.IVALL ;  /* 0x00000000ff00798f */ /* 0x004fe20002000000 */
[----:B------:R-:W-:Y:S05]  /*123d0*/  YIELD ;  /* 0x0000000000007946 */ /* 0x000fea0003800000 */
[----:B------:R-:W-:-:S13]  /*123e0*/  ISETP.NE.AND P0, PT, R0, R17, PT ;  /* 0x000000110000720c */ /* 0x000fda0003f05270 */
[----:B------:R-:W-:Y:S05]  /*123f0*/  @P0 BRA `(.L_x_2291) ;  /* 0xfffffffc00ec0947 */ /* 0x000fea000383ffff */
.L_x_2290:
[----:B------:R-:W-:Y:S05]  /*12400*/  BSYNC B0 ;  /* 0x0000000000007941 */ /* 0x000fea0003800000 */
.L_x_2289:
[----:B------:R-:W-:-:S03]  /*12410*/  UMOV UR4, 0xffffffff ;  /* 0xffffffff00047882 */ /* 0x000fc60000000000 */
[----:B------:R-:W-:Y:S05]  /*12420*/  BRA.DIV UR4, `(.L_x_2292) ;  /* 0x0000004a04f87947 */ /* 0x000fea000b800000 */
[----:B------:R-:W-:Y:S01]  /*12430*/  NOP ;  /* 0x0000000000007918 */ /* 0x000fe20000000000 */
.L_x_2395:
        /* <DEDUP_REMOVED lines=17> */
.L_x_2295:
[----:B------:R-:W-:Y:S01]  /*12550*/  @P0 ELECT P2, URZ, PT ;  /* 0x00000000003f082f */ /* 0x000fe20003840000 */
[----:B------:R2:W-:-:S12]  /*12560*/  UBLKRED.G.S.ADD.F32.RN [UR4], [UR6], UR7, desc[UR8] ;  /* 0x00000804060073bb */ /* 0x0005d800080a1407 */
[----:B------:R-:W-:Y:S02]  /*12570*/  @P2 PLOP3.LUT P0, PT, P2, PT, PT, 0x8, 0x0 ;  /* 0x000000000000281c */ /* 0x000fe4000170e170 */
[----:B------:R-:W-:-:S11]  /*12580*/  PLOP3.LUT P2, PT, PT, PT, PT, 0x8, 0x0 ;  /* 0x000000000000781c */ /* 0x000fd60003f4e170 */
[----:B--2---:R-:W-:Y:S05]  /*12590*/  @P0 BRA.U.ANY `(.L_x_2295) ;  /* 0xfffffffd00ec0947 */ /* 0x004fea000393ffff */
[----:B------:R0:W-:Y:S01]  /*125a0*/  UTMACMDFLUSH ;  /* 0x00000000000079b7 */ /* 0x0001e20000000000 */
[----:B------:R-:W-:-:S04]  /*125b0*/  DEPBAR.LE SB0, 0x0 ;  /* 0x000080000000791a */ /* 0x000fc80000000000 */
.L_x_2294:
[----:B------:R-:W-:Y:S05]  /*125c0*/  BSYNC B0 ;  /* 0x0000000000007941 */ /* 0x000fea0003800000 */
.L_x_2293:
        /* <DEDUP_REMOVED lines=14> */
.L_x_2225:
        /* <DEDUP_REMOVED lines=21> */
.L_x_2297:
        /* <DEDUP_REMOVED lines=13> */
.L_x_2299:
[----:B------:R-:W-:-:S05]  /*128d0*/  ULDC UR4, c[0x0][0x8c4] ;  /* 0x0002310000047ab9 */ /* 0x000fca0000000800 */
.L_x_2298:
        /* <DEDUP_REMOVED lines=44> */
.L_x_2300:
        /* <DEDUP_REMOVED lines=13> */
.L_x_2301:
        /* <DEDUP_REMOVED lines=12> */
.L_x_2302:
        /* <DEDUP_REMOVED lines=30> */
.L_x_2303:
        /* <DEDUP_REMOVED lines=35> */
.L_x_2308:
[----:B------:R-:W2:Y:S04]  /*13140*/  LDG.E.STRONG.GPU R0, desc[UR38][R2.64] ;  /* 0x0000002602007981 */ /* 0x000ea8000c1ef900 */
[----:B--2---:R-:W-:Y:S01]  /*13150*/  CCTL.IVALL ;  /* 0x00000000ff00798f */ /* 0x004fe20002000000 */
[----:B------:R-:W-:Y:S05]  /*13160*/  YIELD ;  /* 0x0000000000007946 */ /* 0x000fea0003800000 */
[----:B------:R-:W-:-:S13]  /*13170*/  ISETP.NE.AND P1, PT, R0, UR22, PT ;  /* 0x0000001600007c0c */ /* 0x000fda000bf25270 */
[----:B------:R-:W-:Y:S05]  /*13180*/  @P1 BRA `(.L_x_2308) ;  /* 0xfffffffc00ec1947 */ /* 0x000fea000383ffff */
.L_x_2307:
[----:B------:R-:W-:Y:S05]  /*13190*/  BSYNC B0 ;  /* 0x0000000000007941 */ /* 0x000fea0003800000 */
.L_x_2306:
[----:B------:R-:W-:-:S03]  /*131a0*/  UMOV UR15, 0xffffffff ;  /* 0xffffffff000f7882 */ /* 0x000fc60000000000 */
[----:B------:R-:W-:Y:S05]  /*131b0*/  BRA.DIV UR15, `(.L_x_2309) ;  /* 0x0000003e0fb07947 */ /* 0x000fea000b800000 */
[----:B------:R-:W-:Y:S01]  /*131c0*/  NOP ;  /* 0x0000000000007918 */ /* 0x000fe20000000000 */
.L_x_2398:
        /* <DEDUP_REMOVED lines=22> */
.L_x_2311:
[----:B------:R-:W-:Y:S05]  /*13330*/  BSYNC B0 ;  /* 0x0000000000007941 */ /* 0x000fea0003800000 */
.L_x_2310:
        /* <DEDUP_REMOVED lines=20> */
.L_x_2313:
[----:B------:R-:W-:Y:S05]  /*13480*/  BSYNC B0 ;  /* 0x0000000000007941 */ /* 0x000fea0003800000 */
.L_x_2312:
[----:B------:R-:W-:Y:S06]  /*13490*/  BAR.ARV 0xa, 0xa0 ;  /* 0x0282800000007b1d */ /* 0x000fec0000002000 */
[----:B------:R-:W-:Y:S04]  /*134a0*/  BSSY B0, `(.L_x_2314) ;  /* 0x0000003000007945 */ /* 0x000fe80003800000 */
[----:B------:R-:W-:Y:S05]  /*134b0*/  @!P0 BRA `(.L_x_2315) ;  /* 0x0000000000048947 */ /* 0x000fea0003800000 */
[----:B------:R-:W-:-:S04]  /*134c0*/  DEPBAR.LE SB0, 0x0 ;  /* 0x000080000000791a */ /* 0x000fc80000000000 */
.L_x_2315:
[----:B------:R-:W-:Y:S05]  /*134d0*/  BSYNC B0 ;  /* 0x0000000000007941 */ /* 0x000fea0003800000 */
.L_x_2314:
        /* <DEDUP_REMOVED lines=19> */
.L_x_2317:
[----:B------:R-:W-:Y:S05]  /*13610*/  BSYNC B0 ;  /* 0x0000000000007941 */ /* 0x000fea0003800000 */
.L_x_2316:
[----:B------:R-:W-:Y:S01]  /*13620*/  UIADD3 UR15, UR9, 0x1, URZ ;  /* 0x00000001090f7890 */ /* 0x000fe2000fffe03f */
[----:B------:R-:W-:Y:S11]  /*13630*/  BRA `(.L_x_2318) ;  /* 0x0000000000047947 */ /* 0x000ff60003800000 */
.L_x_2305:
[----:B------:R-:W-:-:S05]  /*13640*/  UMOV UR15, UR9 ;  /* 0x00000009000f7c82 */ /* 0x000fca0008000000 */
.L_x_2318:
        /* <DEDUP_REMOVED lines=15> */
.L_x_2343:
        /* <DEDUP_REMOVED lines=11> */
.L_x_2321:
[----:B------:R-:W2:Y:S04]  /*137f0*/  LDG.E.STRONG.GPU R0, desc[UR38][R2.64] ;  /* 0x0000002602007981 */ /* 0x000ea8000c1ef900 */
[----:B--2---:R-:W-:Y:S01]  /*13800*/  CCTL.IVALL ;  /* 0x00000000ff00798f */ /* 0x004fe20002000000 */
[----:B------:R-:W-:Y:S05]  /*13810*/  YIELD ;  /* 0x0000000000007946 */ /* 0x000fea0003800000 */
[----:B------:R-:W-:-:S13]  /*13820*/  ISETP.NE.AND P1, PT, R0, UR22, PT ;  /* 0x0000001600007c0c */ /* 0x000fda000bf25270 */
[----:B------:R-:W-:Y:S05]  /*13830*/  @P1 BRA `(.L_x_2321) ;  /* 0xfffffffc00ec1947 */ /* 0x000fea000383ffff */
.L_x_2320:
[----:B------:R-:W-:Y:S05]  /*13840*/  BSYNC B0 ;  /* 0x0000000000007941 */ /* 0x000fea0003800000 */
.L_x_2319:
[----:B------:R-:W-:-:S03]  /*13850*/  UMOV UR16, 0xffffffff ;  /* 0xffffffff00107882 */ /* 0x000fc60000000000 */
[----:B------:R-:W-:Y:S05]  /*13860*/  BRA.DIV UR16, `(.L_x_2322) ;  /* 0x0000003a10207947 */ /* 0x000fea000b800000 */
[----:B------:R-:W-:Y:S01]  /*13870*/  NOP ;  /* 0x0000000000007918 */ /* 0x000fe20000000000 */
.L_x_2401:
        /* <DEDUP_REMOVED lines=19> */
.L_x_2324:
[----:B------:R-:W-:Y:S05]  /*139b0*/  BSYNC B0 ;  /* 0x0000000000007941 */ /* 0x000fea0003800000 */
.L_x_2323:
        /* <DEDUP_REMOVED lines=17> */
.L_x_2326:
[----:B------:R-:W-:Y:S05]  /*13ad0*/  BSYNC B0 ;  /* 0x0000000000007941 */ /* 0x000fea0003800000 */
.L_x_2325:
[----:B------:R-:W-:Y:S06]  /*13ae0*/  BAR.ARV 0xa, 0xa0 ;  /* 0x0282800000007b1d */ /* 0x000fec0000002000 */
[----:B------:R-:W-:Y:S04]  /*13af0*/  BSSY B0, `(.L_x_2327) ;  /* 0x0000003000007945 */ /* 0x000fe80003800000 */
[----:B------:R-:W-:Y:S05]  /*13b00*/  @!P0 BRA `(.L_x_2328) ;  /* 0x0000000000048947 */ /* 0x000fea0003800000 */
[----:B------:R-:W-:-:S04]  /*13b10*/  DEPBAR.LE SB0, 0x0 ;  /* 0x000080000000791a */ /* 0x000fc80000000000 */
.L_x_2328:
[----:B------:R-:W-:Y:S05]  /*13b20*/  BSYNC B0 ;  /* 0x0000000000007941 */ /* 0x000fea0003800000 */
.L_x_2327:
        /* <DEDUP_REMOVED lines=19> */
.L_x_2330:
[----:B------:R-:W-:Y:S05]  /*13c60*/  BSYNC B0 ;  /* 0x0000000000007941 */ /* 0x000fea0003800000 */
.L_x_2329:
        /* <DEDUP_REMOVED lines=9> */
.L_x_2333:
[----:B------:R-:W2:Y:S04]  /*13d00*/  LDG.E.STRONG.GPU R0, desc[UR38][R2.64] ;  /* 0x0000002602007981 */ /* 0x000ea8000c1ef900 */
[----:B--2---:R-:W-:Y:S01]  /*13d10*/  CCTL.IVALL ;  /* 0x00000000ff00798f */ /* 0x004fe20002000000 */
[----:B------:R-:W-:Y:S05]  /*13d20*/  YIELD ;  /* 0x0000000000007946 */ /* 0x000fea0003800000 */
[----:B------:R-:W-:-:S13]  /*13d30*/  ISETP.NE.AND P1, PT, R0, UR22, PT ;  /* 0x0000001600007c0c */ /* 0x000fda000bf25270 */
[----:B------:R-:W-:Y:S05]  /*13d40*/  @P1 BRA `(.L_x_2333) ;  /* 0xfffffffc00ec1947 */ /* 0x000fea000383ffff */
.L_x_2332:
[----:B------:R-:W-:Y:S05]  /*13d50*/  BSYNC B0 ;  /* 0x0000000000007941 */ /* 0x000fea0003800000 */
.L_x_2331:
[----:B------:R-:W-:-:S03]  /*13d60*/  UMOV UR12, 0xffffffff ;  /* 0xffffffff000c7882 */ /* 0x000fc60000000000 */
[----:B------:R-:W-:Y:S05]  /*13d70*/  BRA.DIV UR12, `(.L_x_2334) ;  /* 0x000000320cf87947 */ /* 0x000fea000b800000 */
[----:B------:R-:W-:Y:S01]  /*13d80*/  NOP ;  /* 0x0000000000007918 */ /* 0x000fe20000000000 */
.L_x_2404:
        /* <DEDUP_REMOVED lines=15> */
.L_x_2336:
[----:B------:R-:W-:Y:S05]  /*13e80*/  BSYNC B0 ;  /* 0x0000000000007941 */ /* 0x000fea0003800000 */
.L_x_2335:
        /* <DEDUP_REMOVED lines=15> */
.L_x_2338:
[----:B------:R-:W-:Y:S05]  /*13f80*/  BSYNC B0 ;  /* 0x0000000000007941 */ /* 0x000fea0003800000 */
.L_x_2337:
[----:B------:R-:W-:Y:S06]  /*13f90*/  BAR.ARV 0xa, 0xa0 ;  /* 0x0282800000007b1d */ /* 0x000fec0000002000 */
[----:B------:R-:W-:Y:S04]  /*13fa0*/  BSSY B0, `(.L_x_2339) ;  /* 0x0000003000007945 */ /* 0x000fe80003800000 */
[----:B------:R-:W-:Y:S05]  /*13fb0*/  @!P0 BRA `(.L_x_2340) ;  /* 0x0000000000048947 */ /* 0x000fea0003800000 */
[----:B------:R-:W-:-:S04]  /*13fc0*/  DEPBAR.LE SB0, 0x0 ;  /* 0x000080000000791a */ /* 0x000fc80000000000 */
.L_x_2340:
[----:B------:R-:W-:Y:S05]  /*13fd0*/  BSYNC B0 ;  /* 0x0000000000007941 */ /* 0x000fea0003800000 */
.L_x_2339:
        /* <DEDUP_REMOVED lines=19> */
.L_x_2342:
[----:B------:R-:W-:Y:S05]  /*14110*/  BSYNC B0 ;  /* 0x0000000000007941 */ /* 0x000fea0003800000 */
.L_x_2341:
[----:B------:R-:W-:Y:S02]  /*14120*/  UIADD3 UR9, UR9, 0x2, URZ ;  /* 0x0000000209097890 */ /* 0x000fe4000fffe03f */
[----:B------:R-:W-:-:S04]  /*14130*/  UIADD3 UR4, UR4, 0x4000, URZ ;  /* 0x0000400004047890 */ /* 0x000fc8000fffe03f */
[----:B------:R-:W-:-:S13]  /*14140*/  ISETP.LE.AND P1, PT, R9, UR9, PT ;  /* 0x0000000909007c0c */ /* 0x000fda000bf23270 */
[----:B------:R-:W-:Y:S05]  /*14150*/  @!P1 BRA `(.L_x_2343) ;  /* 0xfffffff400789947 */ /* 0x000fea000383ffff */
.L_x_2304:
        /* <DEDUP_REMOVED lines=41> */
.L_x_2346:
[----:B------:R-:W-:Y:S05]  /*143f0*/  BSYNC B0 ;  /* 0x0000000000007941 */ /* 0x000fea0003800000 */
.L_x_2345:
[----:B------:R-:W-:Y:S05]  /*14400*/  BRA `(.L_x_2347) ;  /* 0x0000000000047947 */ /* 0x000fea0003800000 */
.L_x_2344:
[----:B------:R-:W-:-:S05]  /*14410*/  UMOV UR4, UR9 ;  /* 0x0000000900047c82 */ /* 0x000fca0008000000 */
.L_x_2347:
        /* <DEDUP_REMOVED lines=11> */
.L_x_2352:
        /* <DEDUP_REMOVED lines=24> */
.L_x_2349:
[----:B------:R-:W-:Y:S05]  /*14650*/  BSYNC B0 ;  /* 0x0000000000007941 */ /* 0x000fea0003800000 */
.L_x_2348:
        /* <DEDUP_REMOVED lines=24> */
.L_x_2351:
[----:B------:R-:W-:Y:S05]  /*147e0*/  BSYNC B0 ;  /* 0x0000000000007941 */ /* 0x000fea0003800000 */
.L_x_2350:
[----:B------:R-:W-:Y:S02]  /*147f0*/  UIADD3 UR7, UR7, 0x2, URZ ;  /* 0x0000000207077890 */ /* 0x000fe4000fffe03f */
[----:B------:R-:W-:Y:S02]  /*14800*/  ULEA UR5, UR19, UR5, 0x1 ;  /* 0x0000000513057291 */ /* 0x000fe4000f8e083f */
[----:B------:R-:W-:Y:S02]  /*14810*/  ULEA UR6, UR19, UR6, 0x1 ;  /* 0x0000000613067291 */ /* 0x000fe4000f8e083f */
[----:B------:R-:W-:-:S13]  /*14820*/  ISETP.NE.AND P0, PT, RZ, UR7, PT ;  /* 0x00000007ff007c0c */ /* 0x000fda000bf05270 */
[----:B------:R-:W-:Y:S05]  /*14830*/  @!P0 BRA `(.L_x_2230) ;  /* 0x0000002400248947 */ /* 0x000fea0003800000 */
[----:B------:R-:W-:Y:S05]  /*14840*/  BRA `(.L_x_2352) ;  /* 0xfffffffc00207947 */ /* 0x000fea000383ffff */
.L_x_2296:
        /* <DEDUP_REMOVED lines=14> */
.L_x_2353:
        /* <DEDUP_REMOVED lines=14> */
.L_x_2355:
[----:B------:R-:W-:-:S05]  /*14a10*/  ULDC UR4, c[0x0][0x8c4] ;  /* 0x0002310000047ab9 */ /* 0x000fca0000000800 */
.L_x_2354:
        /* <DEDUP_REMOVED lines=59> */
.L_x_2357:
        /* <DEDUP_REMOVED lines=13> */
.L_x_2358:
        /* <DEDUP_REMOVED lines=8> */
.L_x_2359:
        /* <DEDUP_REMOVED lines=21> */
.L_x_2360:
        /* <DEDUP_REMOVED lines=50> */
.L_x_2405:
        /* <DEDUP_REMOVED lines=15> */
.L_x_2363:
        /* <DEDUP_REMOVED lines=49> */
[----:B------:R-:W-:Y:S01]  /*15790*/  R2UR UR47, R0 ;  /* 0x00000000002f72ca */ /* 0x000fe200000e0000 */
[----:B------:R-:W-:-:S04]  /*157a0*/  IMAD.MOV.U32 R0, RZ, RZ, 0x8000 ;  /* 0x00008000ff007424 */ /* 0x000fc800078e00ff */
        /* <DEDUP_REMOVED lines=25> */
[----:B------:R-:W-:-:S07]  /*15940*/  IMAD.U32 R17, RZ, RZ, UR8 ;  /* 0x00000008ff117e24 */ /* 0x000fce000f8e00ff */
.L_x_2374:
[----:B-123--:R-:W-:-:S04]  /*15950*/  SHF.L.U32 R18, R10, 0x1f, RZ ;  /* 0x0000001f0a127819 */ /* 0x00efc800000006ff */
[----:B------:R-:W2:Y:S02]  /*15960*/  SYNCS.PHASECHK.TRANS64.TRYWAIT P1, [R15+URZ+0x30c40], R18 ;  /* 0x030c40120f0075a7 */ /* 0x000ea4000802017f */
[----:B--2---:R-:W-:Y:S05]  /*15970*/  @!P1 BRA `(.L_x_2366) ;  /* 0x0000001800289947 */ /* 0x004fea0003800000 */
.L_x_2406:
        /* <DEDUP_REMOVED lines=8> */
.L_x_2367:
        /* <DEDUP_REMOVED lines=17> */
[----:B------:R-:W-:Y:S01]  /*15b10*/  LEA.HI.X.SX32 R3, R19, R11, 0x1, P1 ;  /* 0x0000000b13037211 */ /* 0x000fe200008f0eff */
[----:B-1----:R-:W-:Y:S01]  /*15b20*/  IMAD.MOV.U32 R7, RZ, RZ, R4 ;  /* 0x000000ffff077224 */ /* 0x002fe200078e0004 */
        /* <DEDUP_REMOVED lines=10> */
[----:B-1-3--:R-:W-:Y:S05]  /*15bd0*/  @!P1 BRA `(.L_x_2368) ;  /* 0x0000001400a49947 */ /* 0x00afea0003800000 */
.L_x_2407:
        /* <DEDUP_REMOVED lines=8> */
.L_x_2369:
[----:B------:R-:W-:Y:S01]  /*15c60*/  IADD3 R19, R19, 0x80, RZ ;  /* 0x0000008013137810 */ /* 0x000fe20007ffe0ff */
[----:B------:R-:W-:Y:S01]  /*15c70*/  ULDC.64 UR8, c[0x0][0x700] ;  /* 0x0001c00000087ab9 */ /* 0x000fe20000000a00 */
[----:B------:R-:W-:Y:S01]  /*15c80*/  R2UR UR26, R15 ;  /* 0x000000000f1a72ca */ /* 0x000fe200000e0000 */
[----:B------:R-:W-:Y:S01]  /*15c90*/  IMAD.U32 R9, RZ, RZ, UR8 ;  /* 0x00000008ff097e24 */ /* 0x000fe2000f8e00ff */
[C---:B------:R-:W-:Y:S01]  /*15ca0*/  IADD3 R2, P1, R19.reuse, UR22, RZ ;  /* 0x0000001613027c10 */ /* 0x040fe2000ff3e0ff */
[----:B------:R-:W-:Y:S01]  /*15cb0*/  IMAD.U32 R8, RZ, RZ, UR9 ;  /* 0x00000009ff087e24 */ /* 0x000fe2000f8e00ff */
[----:B------:R-:W-:Y:S01]  /*15cc0*/  SHF.R.S32.HI R20, RZ, 0x1f, R19 ;  /* 0x0000001fff147819 */ /* 0x000fe20000011413 */
[----:B------:R-:W-:Y:S01]  /*15cd0*/  VIADD R21, R19, UR7 ;  /* 0x0000000713157c36 */ /* 0x000fe20008000000 */
[----:B------:R-:W-:Y:S01]  /*15ce0*/  LEA R3, P2, R2, R9, 0x2 ;  /* 0x0000000902037211 */ /* 0x000fe200078410ff */
[----:B------:R-:W-:Y:S01]  /*15cf0*/  UMOV UR24, 0x0 ;  /* 0x0000000000187882 */ /* 0x000fe20000000000 */
[----:B------:R-:W-:Y:S01]  /*15d00*/  UMOV UR25, 0x14f00000 ;  /* 0x14f0000000197882 */ /* 0x000fe20000000000 */
[----:B------:R-:W-:Y:S01]  /*15d10*/  UMOV UR18, URZ ;  /* 0x0000003f00127c82 */ /* 0x000fe20008000000 */
[----:B------:R-:W-:Y:S01]  /*15d20*/  R2UR UR28, R3 ;  /* 0x00000000031c72ca */ /* 0x000fe200000e0000 */
[----:B------:R-:W-:Y:S01]  /*15d30*/  UMOV UR10, 0x20 ;  /* 0x00000020000a7882 */ /* 0x000fe20000000000 */
[----:B------:R-:W-:Y:S01]  /*15d40*/  IADD3.X R3, R20, R14, RZ, P1, !PT ;  /* 0x0000000e14037210 */ /* 0x000fe20000ffe4ff */
[----:B------:R-:W-:Y:S01]  /*15d50*/  UIADD3 UR16, UR26, 0x14000, URZ ;  /* 0x000140001a107890 */ /* 0x000fe2000fffe03f */
[----:B------:R-:W-:Y:S01]  /*15d60*/  R2UR UR19, R21 ;  /* 0x00000000151372ca */ /* 0x000fe200000e0000 */
[----:B------:R-:W-:Y:S01]  /*15d70*/  UIADD3 UR17, UR26, 0x30c18, URZ ;  /* 0x00030c181a117890 */ /* 0x000fe2000fffe03f */
[----:B------:R-:W-:Y:S01]  /*15d80*/  LEA.HI.X R3, R2, R8, R3, 0x2, P2 ;  /* 0x0000000802037211 */ /* 0x000fe200010f1403 */
[----:B------:R-:W-:Y:S01]  /*15d90*/  UIADD3 UR26, UR26, 0x20200, URZ ;  /* 0x000202001a1a7890 */ /* 0x000fe2000fffe03f */
[----:B------:R-:W-:-:S02]  /*15da0*/  IADD3 R2, P1, R7, 0xf0, RZ ;  /* 0x000000f007027810 */ /* 0x000fc40007f3e0ff */
[----:B------:R-:W-:Y:S02]  /*15db0*/  R2UR UR29, R3 ;  /* 0x00000000031d72ca */ /* 0x000fe400000e0000 */
[----:B------:R-:W-:Y:S01]  /*15dc0*/  R2UR UR8, R2 ;  /* 0x00000000020872ca */ /* 0x000fe200000e0000 */
[----:B------:R-:W-:Y:S01]  /*15dd0*/  IMAD.X R3, RZ, RZ, R6, P1 ;  /* 0x000000ffff037224 */ /* 0x000fe200008e0606 */
[----:B------:R-:W-:-:S04]  /*15de0*/  UMOV UR27, UR17 ;  /* 0x00000011001b7c82 */ /* 0x000fc80008000000 */
[----:B------:R-:W-:-:S13]  /*15df0*/  R2UR UR9, R3 ;  /* 0x00000000030972ca */ /* 0x000fda00000e0000 */
[----:B------:R3:W-:Y:S01]  /*15e00*/  UTMALDG.4D [UR16], [UR8], desc[UR24] ;  /* 0x00001810080075b4 */ /* 0x0007e20008019000 */
[----:B------:R3:W-:Y:S01]  /*15e10*/  UBLKCP.S.G [UR26], [UR28], UR10 ;  /* 0x0000001a1c0073ba */ /* 0x0007e2000800020a */
[----:B------:R-:W4:Y:S02]  /*15e20*/  SYNCS.PHASECHK.TRANS64.TRYWAIT P1, [R15+URZ+0x30c48], R18 ;  /* 0x030c48120f0075a7 */ /* 0x000f24000802017f */
[----:B---34-:R-:W-:Y:S05]  /*15e30*/  @!P1 BRA `(.L_x_2370) ;  /* 0x0000001400209947 */ /* 0x018fea0003800000 */
.L_x_2408:
        /* <DEDUP_REMOVED lines=8> */
.L_x_2371:
        /* <DEDUP_REMOVED lines=24> */
.L_x_2410:
        /* <DEDUP_REMOVED lines=8> */
.L_x_2373:
        /* <DEDUP_REMOVED lines=30> */
.L_x_2365:
[----:B------:R-:W4:Y:S02]  /*162a0*/  LDL.LU R4, [R1+0x4] ;  /* 0x0000040001047983 */ /* 0x000f240000300800 */
[----:B----4-:R-:W-:Y:S02]  /*162b0*/  ISETP.NE.AND P1, PT, R4, RZ, PT ;  /* 0x000000ff0400720c */ /* 0x010fe40003f25270 */
[----:B------:R4:W5:Y:S11]  /*162c0*/  LDL R4, [R1] ;  /* 0x0000000001047983 */ /* 0x0009760000100800 */
[----:B----4-:R-:W-:Y:S05]  /*162d0*/  @!P1 BRA `(.L_x_2364) ;  /* 0x0000000400249947 */ /* 0x010fea0003800000 */
[----:B------:R-:W-:-:S04]  /*162e0*/  SHF.L.U32 R12, R10, 0x1f, RZ ;  /* 0x0000001f0a0c7819 */ /* 0x000fc800000006ff */
[----:B------:R-:W4:Y:S02]  /*162f0*/  SYNCS.PHASECHK.TRANS64.TRYWAIT P1, [R15+URZ+0x30c40], R12 ;  /* 0x030c400c0f0075a7 */ /* 0x000f24000802017f */
[----:B----4-:R-:W-:Y:S05]  /*16300*/  @!P1 BRA `(.L_x_2375) ;  /* 0x0000001000189947 */ /* 0x010fea0003800000 */
.L_x_2411:
        /* <DEDUP_REMOVED lines=8> */
.L_x_2376:
        /* <DEDUP_REMOVED lines=27> */
.L_x_2412:
        /* <DEDUP_REMOVED lines=8> */
.L_x_2378:
        /* <DEDUP_REMOVED lines=27> */
.L_x_2364:
[----:B------:R-:W1:Y:S01]  /*16770*/  S2R R0, SR_TID.X ;  /* 0x0000000000007919 */ /* 0x000e620000002100 */
[----:B------:R-:W-:Y:S01]  /*16780*/  IMAD R3, R16, 0x8, R15 ;  /* 0x0000000810037824 */ /* 0x000fe200078e020f */
[----:B-1----:R-:W-:Y:S02]  /*16790*/  LOP3.LUT R2, R0, 0x7f, RZ, 0xc0, !PT ;  /* 0x0000007f00027812 */ /* 0x002fe400078ec0ff */
[----:B------:R-:W-:Y:S02]  /*167a0*/  SHF.L.U32 R0, R10, 0x1f, RZ ;  /* 0x0000001f0a007819 */ /* 0x000fe400000006ff */
[----:B------:R-:W-:Y:S02]  /*167b0*/  ISETP.NE.AND P1, PT, R2, RZ, PT ;  /* 0x000000ff0200720c */ /* 0x000fe40003f25270 */
[----:B------:R-:W1:Y:S02]  /*167c0*/  SYNCS.PHASECHK.TRANS64.TRYWAIT P0, [R3+URZ+0x30c40], R0 ;  /* 0x030c4000030075a7 */ /* 0x000e64000800017f */
[----:B-1----:R-:W-:Y:S09]  /*167d0*/  @!P0 BRA `(.L_x_2379) ;  /* 0x0000000c000c8947 */ /* 0x002ff20003800000 */
.L_x_2413:
[----:B------:R-:W-:Y:S05]  /*167e0*/  @P1 BRA `(.L_x_2380) ;  /* 0x0000000000181947 */ /* 0x000fea0003800000 */
[----:B------:R-:W1:Y:S01]  /*167f0*/  S2R R2, SR_TID.X ;  /* 0x0000000000027919 */ /* 0x000e620000002100 */
[----:B------:R-:W-:-:S04]  /*16800*/  MOV R0, 0x4200 ;  /* 0x0000420000007802 */ /* 0x000fc80000000f00 */
[----:B------:R1:W-:Y:S02]  /*16810*/  SYNCS.ARRIVE.TRANS64 RZ, [R3+URZ+0x30c30], R0 ;  /* 0x030c300003ff79a7 */ /* 0x0003e4000800003f */
[----:B-1----:R-:W-:-:S13]  /*16820*/  LOP3.LUT P0, RZ, R2, 0x1f, RZ, 0xc0, !PT ;  /* 0x0000001f02ff7812 */ /* 0x002fda000780c0ff */
[----:B------:R-:W-:Y:S05]  /*16830*/  @!P0 BRA `(.L_x_2380) ;  /* 0x0000000000048947 */ /* 0x000fea0003800000 */
[----:B------:R-:W-:Y:S01]  /*16840*/  BPT.TRAP 0x1 ;  /* 0x000000040000795c */ /* 0x000fe20000300000 */
.L_x_2380:
        /* <DEDUP_REMOVED lines=34> */
.L_x_2361:
[----:B------:R-:W-:Y:S05]  /*16a70*/  BSYNC B0 ;  /* 0x0000000000007941 */ /* 0x000fea0003800000 */
.L_x_2356:
[----:B------:R-:W-:-:S03]  /*16a80*/  UMOV UR8, 0xffffffff ;  /* 0xffffffff00087882 */ /* 0x000fc60000000000 */
[----:B------:R-:W-:Y:S05]  /*16a90*/  BRA.DIV UR8, `(.L_x_2381) ;  /* 0x0000000a08707947 */ /* 0x000fea000b800000 */
[----:B------:R-:W-:-:S13]  /*16aa0*/  ELECT P6, URZ, PT ;  /* 0x00000000003f782f */ /* 0x000fda00038c0000 */
.L_x_2416:
[----:B------:R-:W-:Y:S05]  /*16ab0*/  @!P6 BRA `(.L_x_2230) ;  /* 0x000000000084e947 */ /* 0x000fea0003800000 */
[----:B------:R-:W-:-:S06]  /*16ac0*/  ULOP3.LUT UR8, UR36, 0x2, URZ, 0xfc, !UPT ;  /* 0x0000000224087892 */ /* 0x000fcc000f8efc3f */
[----:B------:R-:W-:-:S05]  /*16ad0*/  IMAD.U32 R2, RZ, RZ, UR8 ;  /* 0x00000008ff027e24 */ /* 0x000fca000f8e00ff */
[----:B------:R-:W-:-:S13]  /*16ae0*/  ISETP.NE.AND P2, PT, R2, 0x3, PT ;  /* 0x000000030200780c */ /* 0x000fda0003f45270 */
[----:B------:R-:W-:Y:S05]  /*16af0*/  @!P2 BRA `(.L_x_2382) ;  /* 0x000000000004a947 */ /* 0x000fea0003800000 */
[----:B---3--:R-:W-:Y:S01]  /*16b00*/  BPT.TRAP 0x1 ;  /* 0x000000040000795c */ /* 0x008fe20000300000 */
.L_x_2382:
        /* <DEDUP_REMOVED lines=15> */
.L_x_2417:
[----:B------:R-:W2:Y:S02]  /*16c00*/  SYNCS.PHASECHK.TRANS64.TRYWAIT P0, [R3+URZ], R2 ;  /* 0x00000002030075a7 */ /* 0x000ea4000800017f */
[----:B--2---:R-:W-:Y:S05]  /*16c10*/  @!P0 BRA `(.L_x_2384) ;  /* 0x0000000800448947 */ /* 0x004fea0003800000 */
.L_x_2418:
[----:B------:R-:W-:Y:S05]  /*16c20*/  @!P2 BRA `(.L_x_2385) ;  /* 0x000000000004a947 */ /* 0x000fea0003800000 */
[----:B---3--:R-:W-:Y:S01]  /*16c30*/  BPT.TRAP 0x1 ;  /* 0x000000040000795c */ /* 0x008fe20000300000 */
.L_x_2385:
[----:B--2---:R-:W-:-:S05]  /*16c40*/  IADD3 R3, R8, 0x30c40, RZ ;  /* 0x00030c4008037810 */ /* 0x004fca0007ffe0ff */
[----:B------:R-:W-:-:S04]  /*16c50*/  IMAD R5, R0, 0x8, R3 ;  /* 0x0000000800057824 */ /* 0x000fc800078e0203 */
[----:B------:R-:W2:Y:S02]  /*16c60*/  SYNCS.PHASECHK.TRANS64.TRYWAIT P0, [R5+URZ], R4 ;  /* 0x00000004050075a7 */ /* 0x000ea4000800017f */
[----:B--2---:R-:W-:Y:S05]  /*16c70*/  @!P0 BRA `(.L_x_2386) ;  /* 0x0000000800408947 */ /* 0x004fea0003800000 */
.L_x_2419:
[----:B------:R-:W-:-:S07]  /*16c80*/  LEA R3, R6, R3, 0x3 ;  /* 0x0000000306037211 */ /* 0x000fce00078e18ff */
.L_x_2387:
[----:B----4-:R4:W1:Y:S02]  /*16c90*/  SYNCS.PHASECHK.TRANS64.TRYWAIT P0, [R3+URZ], R2 ;  /* 0x00000002030075a7 */ /* 0x010864000800017f */
[----:B-1----:R-:W-:Y:S05]  /*16ca0*/  @!P0 NANOSLEEP.SYNCS 0x989680 ;  /* 0x009896800000895d */ /* 0x002fea0003900000 */
[----:B------:R-:W1:Y:S02]  /*16cb0*/  @!P0 SYNCS.PHASECHK.TRANS64 P0, [R3+URZ], R2 ;  /* 0x00000002030085a7 */ /* 0x000e64000800007f */
[----:B-1----:R-:W-:Y:S05]  /*16cc0*/  @!P0 BRA `(.L_x_2387) ;  /* 0xfffffffc00f08947 */ /* 0x002fea000383ffff */
.L_x_2230:
[----:B---3--:R-:W-:Y:S05]  /*16cd0*/  BSYNC B6 ;  /* 0x0000000000067941 */ /* 0x008fea0003800000 */
.L_x_2224:
[----:B------:R-:W-:Y:S05]  /*16ce0*/  EXIT ;  /* 0x000000000000794d */ /* 0x000fea0003800000 */
.L_x_2241:
[----:B------:R-:W-:Y:S01]  /*16cf0*/  IMAD.MOV.U32 R13, RZ, RZ, R18 ;  /* 0x000000ffff0d7224 */ /* 0x000fe200078e0012 */
[----:B------:R-:W-:Y:S01]  /*16d00*/  MOV R12, RZ ;  /* 0x000000ff000c7202 */ /* 0x000fe20000000f00 */
[----:B------:R-:W-:Y:S01]  /*16d10*/  IMAD.MOV.U32 R11, RZ, RZ, 0x1f ;  /* 0x0000001fff0b7424 */ /* 0x000fe200078e00ff */
[----:B------:R-:W-:-:S07]  /*16d20*/  MOV R15, 0xffffffff ;  /* 0xffffffff000f7802 */ /* 0x000fce0000000f00 */
[----:B------:R-:W-:Y:S05]  /*16d30*/  WARPSYNC.COLLECTIVE R15, `(.L_x_2388) ;  /* 0x000000000f087348 */ /* 0x000fea0003c00000 */
[----:B------:R1:W2:Y:S02]  /*16d40*/  SHFL.IDX P6, R14, R13, R12, R11 ;  /* 0x0000000c0d0e7389 */ /* 0x0002a400000c000b */
[----:B-12---:R-:W-:Y:S01]  /*16d50*/  ENDCOLLECTIVE ;  /* 0x000000000000791b */ /* 0x006fe20003800000 */
.L_x_2388:
[----:B------:R-:W-:Y:S05]  /*16d60*/  BRA `(.L_x_2389) ;  /* 0xfffffea400ac7947 */ /* 0x000fea000383ffff */
.L_x_2243:
[----:B--2---:R2:W3:Y:S02]  /*16d70*/  SYNCS.PHASECHK.TRANS64.TRYWAIT P0, [R16+URZ+0x30c00], R11 ;  /* 0x030c000b100075a7 */ /* 0x0044e4000800017f */
[----:B---3--:R-:W-:Y:S05]  /*16d80*/  @!P0 NANOSLEEP.SYNCS 0x989680 ;  /* 0x009896800000895d */ /* 0x008fea0003900000 */
[----:B------:R-:W3:Y:S02]  /*16d90*/  @!P0 SYNCS.PHASECHK.TRANS64 P0, [R16+URZ+0x30c00], R11 ;  /* 0x030c000b100085a7 */ /* 0x000ee4000800007f */
[----:B---3--:R-:W-:Y:S05]  /*16da0*/  @!P0 BRA `(.L_x_2243) ;  /* 0xfffffffc00f08947 */ /* 0x008fea000383ffff */
[----:B------:R-:W-:Y:S05]  /*16db0*/  BRA `(.L_x_2242) ;  /* 0xfffffea400f87947 */ /* 0x000fea000383ffff */
.L_x_2248:
[----:B--2---:R2:W3:Y:S02]  /*16dc0*/  SYNCS.PHASECHK.TRANS64.TRYWAIT P0, [R6+URZ+0x30c10], R23 ;  /* 0x030c1017060075a7 */ /* 0x0044e4000800017f */
[----:B---3--:R-:W-:Y:S05]  /*16dd0*/  @!P0 NANOSLEEP.SYNCS 0x989680 ;  /* 0x009896800000895d */ /* 0x008fea0003900000 */
[----:B------:R-:W3:Y:S02]  /*16de0*/  @!P0 SYNCS.PHASECHK.TRANS64 P0, [R6+URZ+0x30c10], R23 ;  /* 0x030c1017060085a7 */ /* 0x000ee4000800007f */
[----:B---3--:R-:W-:Y:S05]  /*16df0*/  @!P0 BRA `(.L_x_2248) ;  /* 0xfffffffc00f08947 */ /* 0x008fea000383ffff */
[----:B------:R-:W-:Y:S05]  /*16e00*/  BRA `(.L_x_2247) ;  /* 0xfffffeb000ac7947 */ /* 0x000fea000383ffff */
.L_x_2252:
[----:B------:R1:W1:Y:S02]  /*16e10*/  SYNCS.PHASECHK.TRANS64.TRYWAIT P0, [R6+URZ+0x30c30], R23 ;  /* 0x030c3017060075a7 */ /* 0x000264000800017f */
[----:B-1----:R-:W-:Y:S05]  /*16e20*/  @!P0 NANOSLEEP.SYNCS 0x989680 ;  /* 0x009896800000895d */ /* 0x002fea0003900000 */
[----:B------:R-:W1:Y:S02]  /*16e30*/  @!P0 SYNCS.PHASECHK.TRANS64 P0, [R6+URZ+0x30c30], R23 ;  /* 0x030c3017060085a7 */ /* 0x000e64000800007f */
[----:B-1----:R-:W-:Y:S05]  /*16e40*/  @!P0 BRA `(.L_x_2252) ;  /* 0xfffffffc00f08947 */ /* 0x002fea000383ffff */
[----:B------:R-:W-:Y:S05]  /*16e50*/  BRA `(.L_x_2251) ;  /* 0xfffffeb400b47947 */ /* 0x000fea000383ffff */
.L_x_2260:
[----:B--2---:R2:W3:Y:S02]  /*16e60*/  SYNCS.PHASECHK.TRANS64.TRYWAIT P1, [R6+URZ+0x30c10], R21 ;  /* 0x030c1015060075a7 */ /* 0x0044e4000802017f */
[----:B---3--:R-:W-:Y:S05]  /*16e70*/  @!P1 NANOSLEEP.SYNCS 0x989680 ;  /* 0x009896800000995d */ /* 0x008fea0003900000 */
[----:B------:R-:W3:Y:S02]  /*16e80*/  @!P1 SYNCS.PHASECHK.TRANS64 P1, [R6+URZ+0x30c10], R21 ;  /* 0x030c1015060095a7 */ /* 0x000ee4000802007f */
[----:B---3--:R-:W-:Y:S05]  /*16e90*/  @!P1 BRA `(.L_x_2260) ;  /* 0xfffffffc00f09947 */ /* 0x008fea000383ffff */
[----:B------:R-:W-:Y:S05]  /*16ea0*/  BRA `(.L_x_2259) ;  /* 0xffffff0800bc7947 */ /* 0x000fea000383ffff */
.L_x_2264:
[----:B------:R1:W1:Y:S02]  /*16eb0*/  SYNCS.PHASECHK.TRANS64.TRYWAIT P1, [R6+URZ+0x30c30], R21 ;  /* 0x030c3015060075a7 */ /* 0x000264000802017f */
[----:B-1----:R-:W-:Y:S05]  /*16ec0*/  @!P1 NANOSLEEP.SYNCS 0x989680 ;  /* 0x009896800000995d */ /* 0x002fea0003900000 */
[----:B------:R-:W1:Y:S02]  /*16ed0*/  @!P1 SYNCS.PHASECHK.TRANS64 P1, [R6+URZ+0x30c30], R21 ;  /* 0x030c3015060095a7 */ /* 0x000e64000802007f */
[----:B-1----:R-:W-:Y:S05]  /*16ee0*/  @!P1 BRA `(.L_x_2264) ;  /* 0xfffffffc00f09947 */ /* 0x002fea000383ffff */
[----:B------:R-:W-:Y:S05]  /*16ef0*/  BRA `(.L_x_2263) ;  /* 0xffffff0c00bc7947 */ /* 0x000fea000383ffff */
.L_x_2272:
[----:B--2---:R2:W4:Y:S02]  /*16f00*/  SYNCS.PHASECHK.TRANS64.TRYWAIT P0, [R6+URZ+0x30c10], R21 ;  /* 0x030c1015060075a7 */ /* 0x004524000800017f */
[----:B----4-:R-:W-:Y:S05]  /*16f10*/  @!P0 NANOSLEEP.SYNCS 0x989680 ;  /* 0x009896800000895d */ /* 0x010fea0003900000 */
[----:B------:R-:W4:Y:S02]  /*16f20*/  @!P0 SYNCS.PHASECHK.TRANS64 P0, [R6+URZ+0x30c10], R21 ;  /* 0x030c1015060085a7 */ /* 0x000f24000800007f */
[----:B----4-:R-:W-:Y:S05]  /*16f30*/  @!P0 BRA `(.L_x_2272) ;  /* 0xfffffffc00f08947 */ /* 0x010fea000383ffff */
[----:B------:R-:W-:Y:S05]  /*16f40*/  BRA `(.L_x_2271) ;  /* 0xffffff5400f47947 */ /* 0x000fea000383ffff */
.L_x_2276:
[----:B------:R1:W1:Y:S02]  /*16f50*/  SYNCS.PHASECHK.TRANS64.TRYWAIT P0, [R6+URZ+0x30c30], R21 ;  /* 0x030c3015060075a7 */ /* 0x000264000800017f */
[----:B-1----:R-:W-:Y:S05]  /*16f60*/  @!P0 NANOSLEEP.SYNCS 0x989680 ;  /* 0x009896800000895d */ /* 0x002fea0003900000 */
[----:B------:R-:W1:Y:S02]  /*16f70*/  @!P0 SYNCS.PHASECHK.TRANS64 P0, [R6+URZ+0x30c30], R21 ;  /* 0x030c3015060085a7 */ /* 0x000e64000800007f */
[----:B-1----:R-:W-:Y:S05]  /*16f80*/  @!P0 BRA `(.L_x_2276) ;  /* 0xfffffffc00f08947 */ /* 0x002fea000383ffff */
[----:B------:R-:W-:Y:S05]  /*16f90*/  BRA `(.L_x_2275) ;  /* 0xffffff5800fc7947 */ /* 0x000fea000383ffff */
.L_x_2283:
[----:B------:R-:W-:Y:S01]  /*16fa0*/  BSSY B0, `(.L_x_2390) ;  /* 0x0000005000007945 */ /* 0x000fe20003800000 */
[----:B------:R-:W-:-:S07]  /*16fb0*/  IMAD.MOV.U32 R15, RZ, RZ, -0x1 ;  /* 0xffffffffff0f7424 */ /* 0x000fce00078e00ff */
[----:B---3--:R-:W-:Y:S05]  /*16fc0*/  WARPSYNC.COLLECTIVE R15, `(.L_x_2391) ;  /* 0x000000000f087348 */ /* 0x008fea0003c00000 */
[----:B------:R-:W-:Y:S01]  /*16fd0*/  NOP ;  /* 0x0000000000007918 */ /* 0x000fe20000000000 */
[----:B---3--:R-:W-:Y:S01]  /*16fe0*/  ENDCOLLECTIVE ;  /* 0x000000000000791b */ /* 0x008fe20003800000 */
.L_x_2391:
[----:B------:R-:W-:Y:S05]  /*16ff0*/  BSYNC B0 ;  /* 0x0000000000007941 */ /* 0x000fea0003800000 */
.L_x_2390:
[----:B------:R-:W-:Y:S05]  /*17000*/  BRA `(.L_x_2392) ;  /* 0xffffffb000107947 */ /* 0x000fea000383ffff */
.L_x_2292:
[----:B------:R-:W-:Y:S01]  /*17010*/  BSSY B0, `(.L_x_2393) ;  /* 0x0000005000007945 */ /* 0x000fe20003800000 */
[----:B------:R-:W-:-:S07]  /*17020*/  MOV R15, 0xffffffff ;  /* 0xffffffff000f7802 */ /* 0x000fce0000000f00 */
[----:B-1-3--:R-:W-:Y:S05]  /*17030*/  WARPSYNC.COLLECTIVE R15, `(.L_x_2394) ;  /* 0x000000000f087348 */ /* 0x00afea0003c00000 */
[----:B------:R-:W-:Y:S01]  /*17040*/  NOP ;  /* 0x0000000000007918 */ /* 0x000fe20000000000 */
[----:B-1-3--:R-:W-:Y:S01]  /*17050*/  ENDCOLLECTIVE ;  /* 0x000000000000791b */ /* 0x00afe20003800000 */
.L_x_2394:
[----:B------:R-:W-:Y:S05]  /*17060*/  BSYNC B0 ;  /* 0x0000000000007941 */ /* 0x000fea0003800000 */
.L_x_2393:
[----:B------:R-:W-:Y:S05]  /*17070*/  BRA `(.L_x_2395) ;  /* 0xffffffb000f07947 */ /* 0x000fea000383ffff */
.L_x_2309:
[----:B------:R-:W-:Y:S01]  /*17080*/  BSSY B0, `(.L_x_2396) ;  /* 0x0000005000007945 */ /* 0x000fe20003800000 */
[----:B------:R-:W-:-:S07]  /*17090*/  IMAD.MOV.U32 R15, RZ, RZ, -0x1 ;  /* 0xffffffffff0f7424 */ /* 0x000fce00078e00ff */
[----:B------:R-:W-:Y:S05]  /*170a0*/  WARPSYNC.COLLECTIVE R15, `(.L_x_2397) ;  /* 0x000000000f087348 */ /* 0x000fea0003c00000 */
[----:B------:R-:W-:Y:S01]  /*170b0*/  NOP ;  /* 0x0000000000007918 */ /* 0x000fe20000000000 */
[----:B------:R-:W-:Y:S01]  /*170c0*/  ENDCOLLECTIVE ;  /* 0x000000000000791b */ /* 0x000fe20003800000 */
.L_x_2397:
[----:B------:R-:W-:Y:S05]  /*170d0*/  BSYNC B0 ;  /* 0x0000000000007941 */ /* 0x000fea0003800000 */
.L_x_2396:
[----:B------:R-:W-:Y:S05]  /*170e0*/  BRA `(.L_x_2398) ;  /* 0xffffffc000387947 */ /* 0x000fea000383ffff */
.L_x_2322:
[----:B------:R-:W-:Y:S01]  /*170f0*/  BSSY B0, `(.L_x_2399) ;  /* 0x0000005000007945 */ /* 0x000fe20003800000 */
[----:B------:R-:W-:-:S07]  /*17100*/  MOV R15, 0xffffffff ;  /* 0xffffffff000f7802 */ /* 0x000fce0000000f00 */
[----:B------:R-:W-:Y:S05]  /*17110*/  WARPSYNC.COLLECTIVE R15, `(.L_x_2400) ;  /* 0x000000000f087348 */ /* 0x000fea0003c00000 */
[----:B------:R-:W-:Y:S01]  /*17120*/  NOP ;  /* 0x0000000000007918 */ /* 0x000fe20000000000 */
[----:B------:R-:W-:Y:S01]  /*17130*/  ENDCOLLECTIVE ;  /* 0x000000000000791b */ /* 0x000fe20003800000 */
.L_x_2400:
[----:B------:R-:W-:Y:S05]  /*17140*/  BSYNC B0 ;  /* 0x0000000000007941 */ /* 0x000fea0003800000 */
.L_x_2399:
[----:B------:R-:W-:Y:S05]  /*17150*/  BRA `(.L_x_2401) ;  /* 0xffffffc400c87947 */ /* 0x000fea000383ffff */
.L_x_2334:
[----:B------:R-:W-:Y:S01]  /*17160*/  BSSY B0, `(.L_x_2402) ;  /* 0x0000005000007945 */ /* 0x000fe20003800000 */
[----:B------:R-:W-:-:S07]  /*17170*/  IMAD.MOV.U32 R15, RZ, RZ, -0x1 ;  /* 0xffffffffff0f7424 */ /* 0x000fce00078e00ff */
[----:B------:R-:W-:Y:S05]  /*17180*/  WARPSYNC.COLLECTIVE R15, `(.L_x_2403) ;  /* 0x000000000f087348 */ /* 0x000fea0003c00000 */
[----:B------:R-:W-:Y:S01]  /*17190*/  NOP ;  /* 0x0000000000007918 */ /* 0x000fe20000000000 */
[----:B------:R-:W-:Y:S01]  /*171a0*/  ENDCOLLECTIVE ;  /* 0x000000000000791b */ /* 0x000fe20003800000 */
.L_x_2403:
[----:B------:R-:W-:Y:S05]  /*171b0*/  BSYNC B0 ;  /* 0x0000000000007941 */ /* 0x000fea0003800000 */
.L_x_2402:
[----:B------:R-:W-:Y:S05]  /*171c0*/  BRA `(.L_x_2404) ;  /* 0xffffffc800f07947 */ /* 0x000fea000383ffff */
.L_x_2362:
[----:B-1----:R1:W2:Y:S02]  /*171d0*/  SYNCS.PHASECHK.TRANS64.TRYWAIT P0, [R15+URZ+0x30c20], R0 ;  /* 0x030c20000f0075a7 */ /* 0x0022a4000800017f */
[----:B--2---:R-:W-:Y:S05]  /*171e0*/  @!P0 NANOSLEEP.SYNCS 0x989680 ;  /* 0x009896800000895d */ /* 0x004fea0003900000 */
[----:B------:R-:W2:Y:S02]  /*171f0*/  @!P0 SYNCS.PHASECHK.TRANS64 P0, [R15+URZ+0x30c20], R0 ;  /* 0x030c20000f0085a7 */ /* 0x000ea4000800007f */
[----:B--2---:R-:W-:Y:S05]  /*17200*/  @!P0 BRA `(.L_x_2362) ;  /* 0xfffffffc00f08947 */ /* 0x004fea000383ffff */
[----:B------:R-:W-:Y:S05]  /*17210*/  BRA `(.L_x_2405) ;  /* 0xffffffe0005c7947 */ /* 0x000fea000383ffff */
.L_x_2366:
[----:B--2---:R2:W3:Y:S02]  /*17220*/  SYNCS.PHASECHK.TRANS64.TRYWAIT P1, [R15+URZ+0x30c40], R18 ;  /* 0x030c40120f0075a7 */ /* 0x0044e4000802017f */
[----:B---3--:R-:W-:Y:S05]  /*17230*/  @!P1 NANOSLEEP.SYNCS 0x989680 ;  /* 0x009896800000995d */ /* 0x008fea0003900000 */
[----:B------:R-:W3:Y:S02]  /*17240*/  @!P1 SYNCS.PHASECHK.TRANS64 P1, [R15+URZ+0x30c40], R18 ;  /* 0x030c40120f0095a7 */ /* 0x000ee4000802007f */
[----:B---3--:R-:W-:Y:S05]  /*17250*/  @!P1 BRA `(.L_x_2366) ;  /* 0xfffffffc00f09947 */ /* 0x008fea000383ffff */
[----:B------:R-:W-:Y:S05]  /*17260*/  BRA `(.L_x_2406) ;  /* 0xffffffe400c47947 */ /* 0x000fea000383ffff */
.L_x_2368:
[----:B-1----:R1:W3:Y:S02]  /*17270*/  SYNCS.PHASECHK.TRANS64.TRYWAIT P1, [R15+URZ+0x30c28], R18 ;  /* 0x030c28120f0075a7 */ /* 0x0022e4000802017f */
[----:B---3--:R-:W-:Y:S05]  /*17280*/  @!P1 NANOSLEEP.SYNCS 0x989680 ;  /* 0x009896800000995d */ /* 0x008fea0003900000 */
[----:B------:R-:W3:Y:S02]  /*17290*/  @!P1 SYNCS.PHASECHK.TRANS64 P1, [R15+URZ+0x30c28], R18 ;  /* 0x030c28120f0095a7 */ /* 0x000ee4000802007f */
[----:B---3--:R-:W-:Y:S05]  /*172a0*/  @!P1 BRA `(.L_x_2368) ;  /* 0xfffffffc00f09947 */ /* 0x008fea000383ffff */
[----:B------:R-:W-:Y:S05]  /*172b0*/  BRA `(.L_x_2407) ;  /* 0xffffffe800487947 */ /* 0x000fea000383ffff */
.L_x_2370:
[----:B---3--:R3:W4:Y:S02]  /*172c0*/  SYNCS.PHASECHK.TRANS64.TRYWAIT P1, [R15+URZ+0x30c48], R18 ;  /* 0x030c48120f0075a7 */ /* 0x008724000802017f */
[----:B----4-:R-:W-:Y:S05]  /*172d0*/  @!P1 NANOSLEEP.SYNCS 0x989680 ;  /* 0x009896800000995d */ /* 0x010fea0003900000 */
[----:B------:R-:W4:Y:S02]  /*172e0*/  @!P1 SYNCS.PHASECHK.TRANS64 P1, [R15+URZ+0x30c48], R18 ;  /* 0x030c48120f0095a7 */ /* 0x000f24000802007f */
[----:B----4-:R-:W-:Y:S05]  /*172f0*/  @!P1 BRA `(.L_x_2370) ;  /* 0xfffffffc00f09947 */ /* 0x010fea000383ffff */
[----:B------:R-:W-:Y:S05]  /*17300*/  BRA `(.L_x_2408) ;  /* 0xffffffe800cc7947 */ /* 0x000fea000383ffff */
.L_x_2372:
[----:B------:R-:W-:-:S07]  /*17310*/  SHF.L.U32 R4, R10, 0x1f, RZ ;  /* 0x0000001f0a047819 */ /* 0x000fce00000006ff */
.L_x_2409:
[----:B----4-:R4:W1:Y:S02]  /*17320*/  SYNCS.PHASECHK.TRANS64.TRYWAIT P1, [R15+URZ+0x30c20], R4 ;  /* 0x030c20040f0075a7 */ /* 0x010864000802017f */
[----:B-1----:R-:W-:Y:S05]  /*17330*/  @!P1 NANOSLEEP.SYNCS 0x989680 ;  /* 0x009896800000995d */ /* 0x002fea0003900000 */
[----:B------:R-:W1:Y:S02]  /*17340*/  @!P1 SYNCS.PHASECHK.TRANS64 P1, [R15+URZ+0x30c20], R4 ;  /* 0x030c20040f0095a7 */ /* 0x000e64000802007f */
[----:B-1----:R-:W-:Y:S05]  /*17350*/  @!P1 BRA `(.L_x_2409) ;  /* 0xfffffffc00f09947 */ /* 0x002fea000383ffff */
[----:B------:R-:W-:Y:S05]  /*17360*/  BRA `(.L_x_2410) ;  /* 0xffffffec00347947 */ /* 0x000fea000383ffff */
.L_x_2375:
[----:B----4-:R4:W1:Y:S02]  /*17370*/  SYNCS.PHASECHK.TRANS64.TRYWAIT P1, [R15+URZ+0x30c40], R12 ;  /* 0x030c400c0f0075a7 */ /* 0x010864000802017f */
[----:B-1----:R-:W-:Y:S05]  /*17380*/  @!P1 NANOSLEEP.SYNCS 0x989680 ;  /* 0x009896800000995d */ /* 0x002fea0003900000 */
[----:B------:R-:W1:Y:S02]  /*17390*/  @!P1 SYNCS.PHASECHK.TRANS64 P1, [R15+URZ+0x30c40], R12 ;  /* 0x030c400c0f0095a7 */ /* 0x000e64000802007f */
[----:B-1----:R-:W-:Y:S05]  /*173a0*/  @!P1 BRA `(.L_x_2375) ;  /* 0xfffffffc00f09947 */ /* 0x002fea000383ffff */
[----:B------:R-:W-:Y:S05]  /*173b0*/  BRA `(.L_x_2411) ;  /* 0xffffffec00d47947 */ /* 0x000fea000383ffff */
.L_x_2377:
[----:B-1----:R1:W2:Y:S02]  /*173c0*/  SYNCS.PHASECHK.TRANS64.TRYWAIT P1, [R15+URZ+0x30c28], R12 ;  /* 0x030c280c0f0075a7 */ /* 0x0022a4000802017f */
[----:B--2---:R-:W-:Y:S05]  /*173d0*/  @!P1 NANOSLEEP.SYNCS 0x989680 ;  /* 0x009896800000995d */ /* 0x004fea0003900000 */
[----:B------:R-:W2:Y:S02]  /*173e0*/  @!P1 SYNCS.PHASECHK.TRANS64 P1, [R15+URZ+0x30c28], R12 ;  /* 0x030c280c0f0095a7 */ /* 0x000ea4000802007f */
[----:B--2---:R-:W-:Y:S05]  /*173f0*/  @!P1 BRA `(.L_x_2377) ;  /* 0xfffffffc00f09947 */ /* 0x004fea000383ffff */
[----:B------:R-:W-:Y:S05]  /*17400*/  BRA `(.L_x_2412) ;  /* 0xfffffff0004c7947 */ /* 0x000fea000383ffff */
.L_x_2379:
[----:B------:R1:W1:Y:S02]  /*17410*/  SYNCS.PHASECHK.TRANS64.TRYWAIT P0, [R3+URZ+0x30c40], R0 ;  /* 0x030c4000030075a7 */ /* 0x000264000800017f */
[----:B-1----:R-:W-:Y:S05]  /*17420*/  @!P0 NANOSLEEP.SYNCS 0x989680 ;  /* 0x009896800000895d */ /* 0x002fea0003900000 */
[----:B------:R-:W1:Y:S02]  /*17430*/  @!P0 SYNCS.PHASECHK.TRANS64 P0, [R3+URZ+0x30c40], R0 ;  /* 0x030c4000030085a7 */ /* 0x000e64000800007f */
[----:B-1----:R-:W-:Y:S05]  /*17440*/  @!P0 BRA `(.L_x_2379) ;  /* 0xfffffffc00f08947 */ /* 0x002fea000383ffff */
[----:B------:R-:W-:Y:S05]  /*17450*/  BRA `(.L_x_2413) ;  /* 0xfffffff000e07947 */ /* 0x000fea000383ffff */
.L_x_2381:
[----:B------:R-:W-:Y:S01]  /*17460*/  BSSY B0, `(.L_x_2414) ;  /* 0x0000006000007945 */ /* 0x000fe20003800000 */
[----:B------:R-:W-:-:S07]  /*17470*/  MOV R15, 0xffffffff ;  /* 0xffffffff000f7802 */ /* 0x000fce0000000f00 */
[----:B---3--:R-:W-:Y:S05]  /*17480*/  WARPSYNC.COLLECTIVE R15, `(.L_x_2415) ;  /* 0x000000000f0c7348 */ /* 0x008fea0003c00000 */
[----:B------:R-:W-:Y:S02]  /*17490*/  ELECT P6, UR62, PT ;  /* 0x00000000003e782f */ /* 0x000fe400038c0000 */
[----:B------:R-:W-:Y:S01]  /*174a0*/  MOV R14, UR62 ;  /* 0x0000003e000e7c02 */ /* 0x000fe20008000f00 */
[----:B---3--:R-:W-:Y:S10]  /*174b0*/  ENDCOLLECTIVE ;  /* 0x000000000000791b */ /* 0x008ff40003800000 */
.L_x_2415:
[----:B------:R-:W-:Y:S05]  /*174c0*/  BSYNC B0 ;  /* 0x0000000000007941 */ /* 0x000fea0003800000 */
.L_x_2414:
[----:B------:R-:W-:Y:S05]  /*174d0*/  BRA `(.L_x_2416) ;  /* 0xfffffff400747947 */ /* 0x000fea000383ffff */
.L_x_2383:
[----:B-1----:R1:W2:Y:S02]  /*174e0*/  SYNCS.PHASECHK.TRANS64.TRYWAIT P0, [R7+URZ], R4 ;  /* 0x00000004070075a7 */ /* 0x0022a4000800017f */
[----:B--2---:R-:W-:Y:S05]  /*174f0*/  @!P0 NANOSLEEP.SYNCS 0x989680 ;  /* 0x009896800000895d */ /* 0x004fea0003900000 */
[----:B------:R-:W2:Y:S02]  /*17500*/  @!P0 SYNCS.PHASECHK.TRANS64 P0, [R7+URZ], R4 ;  /* 0x00000004070085a7 */ /* 0x000ea4000800007f */
[----:B--2---:R-:W-:Y:S05]  /*17510*/  @!P0 BRA `(.L_x_2383) ;  /* 0xfffffffc00f08947 */ /* 0x004fea000383ffff */
[----:B------:R-:W-:Y:S05]  /*17520*/  BRA `(.L_x_2417) ;  /* 0xfffffff400b47947 */ /* 0x000fea000383ffff */
.L_x_2384:
[----:B--2---:R2:W4:Y:S02]  /*17530*/  SYNCS.PHASECHK.TRANS64.TRYWAIT P0, [R3+URZ], R2 ;  /* 0x00000002030075a7 */ /* 0x004524000800017f */
[----:B----4-:R-:W-:Y:S05]  /*17540*/  @!P0 NANOSLEEP.SYNCS 0x989680 ;  /* 0x009896800000895d */ /* 0x010fea0003900000 */
[----:B------:R-:W4:Y:S02]  /*17550*/  @!P0 SYNCS.PHASECHK.TRANS64 P0, [R3+URZ], R2 ;  /* 0x00000002030085a7 */ /* 0x000f24000800007f */
[----:B----4-:R-:W-:Y:S05]  /*17560*/  @!P0 BRA `(.L_x_2384) ;  /* 0xfffffffc00f08947 */ /* 0x010fea000383ffff */
[----:B------:R-:W-:Y:S05]  /*17570*/  BRA `(.L_x_2418) ;  /* 0xfffffff400a87947 */ /* 0x000fea000383ffff */
.L_x_2386:
[----:B--2---:R2:W4:Y:S02]  /*17580*/  SYNCS.PHASECHK.TRANS64.TRYWAIT P0, [R5+URZ], R4 ;  /* 0x00000004050075a7 */ /* 0x004524000800017f */
[----:B----4-:R-:W-:Y:S05]  /*17590*/  @!P0 NANOSLEEP.SYNCS 0x989680 ;  /* 0x009896800000895d */ /* 0x010fea0003900000 */
[----:B------:R-:W4:Y:S02]  /*175a0*/  @!P0 SYNCS.PHASECHK.TRANS64 P0, [R5+URZ], R4 ;  /* 0x00000004050085a7 */ /* 0x000f24000800007f */
[----:B----4-:R-:W-:Y:S05]  /*175b0*/  @!P0 BRA `(.L_x_2386) ;  /* 0xfffffffc00f08947 */ /* 0x010fea000383ffff */
[----:B------:R-:W-:Y:S05]  /*175c0*/  BRA `(.L_x_2419) ;  /* 0xfffffff400ac7947 */ /* 0x000fea000383ffff */
.L_x_2420:
        /* <DEDUP_REMOVED lines=11> */
.L_x_3735:


//--------------------- .text._ZN7cutlass13device_kernelIN5flash22FlashAttnBwdPreprocessIN4cute5tupleIJNS3_1CILi128EEENS5_ILi64EEEEEENS_6half_tEfNS_4arch4Sm90ELb1ELb1EEEEEvNT_6ParamsE --------------------------
	.section	.text._ZN7cutlass13device_kernelIN5flash22FlashAttnBwdPreprocessIN4cute5tupleIJNS3_1CILi128EEENS5_ILi64EEEEEENS_6half_tEfNS_4arch4Sm90ELb1ELb1EEEEEvNT_6ParamsE,"ax",@progbits
	.align	128
.text._ZN7cutlass13device_kernelIN5flash22FlashAttnBwdPreprocessIN4cute5tupleIJNS3_1CILi128EEENS5_ILi64EEEEEENS_6half_tEfNS_4arch4Sm90ELb1ELb1EEEEEvNT_6ParamsE:
        .type           _ZN7cutlass13device_kernelIN5flash22FlashAttnBwdPreprocessIN4cute5tupleIJNS3_1CILi128EEENS5_ILi64EEEEEENS_6half_tEfNS_4arch4Sm90ELb1ELb1EEEEEvNT_6ParamsE,@function
        .size           _ZN7cutlass13device_kernelIN5flash22FlashAttnBwdPreprocessIN4cute5tupleIJNS3_1CILi128EEENS5_ILi64EEEEEENS_6half_tEfNS_4arch4Sm90ELb1ELb1EEEEEvNT_6ParamsE,(.L_x_3736 - _ZN7cutlass13device_kernelIN5flash22FlashAttnBwdPreprocessIN4cute5tupleIJNS3_1CILi128EEENS5_ILi64EEEEEENS_6half_tEfNS_4arch4Sm90ELb1ELb1EEEEEvNT_6ParamsE)
        .other          _ZN7cutlass13device_kernelIN5flash22FlashAttnBwdPreprocessIN4cute5tupleIJNS3_1CILi128EEENS5_ILi64EEEEEENS_6half_tEfNS_4arch4Sm90ELb1ELb1EEEEEvNT_6ParamsE,@"STO_CUDA_ENTRY STV_DEFAULT"
_ZN7cutlass13device_kernelIN5flash22FlashAttnBwdPreprocessIN4cute5tupleIJNS3_1CILi128EEENS5_ILi64EEEEEENS_6half_tEfNS_4arch4Sm90ELb1ELb1EEEEEvNT_6ParamsE:
        /* <DEDUP_REMOVED lines=11> */
[----:B------:R-:W-:Y:S01]  /*00b0*/  ISETP.NE.U32.AND P2, PT, R4, RZ, PT ;  /* 0x000000ff0400720c */ /* 0x000fe20003f45070 */
[----:B-1----:R-:W-:-:S04]  /*00c0*/  IMAD.WIDE R6, R0, 0x4, R6 ;  /* 0x0000000400067825 */ /* 0x002fc800078e0206 */
[----:B------:R-:W0:Y:S01]  /*00d0*/  @P1 LDC.64 R8, c[0x0][0x2f8] ;  /* 0x0000be00ff081b82 */ /* 0x000e220000000a00 */
[----:B------:R-:W-:-:S05]  /*00e0*/  MOV R4, UR6 ;  /* 0x0000000600047c02 */ /* 0x000fca0008000f00 */
[----:B------:R1:W5:Y:S01]  /*00f0*/  @P0 LDG.E R48, desc[UR4][R6.64] ;  /* 0x0000000406300981 */ /* 0x000362000c1e1900 */
[----:B------:R-:W-:Y:S01]  /*0100*/  ISETP.NE.AND.EX P2, PT, R5, RZ, PT, P2 ;  /* 0x000000ff0500720c */ /* 0x000fe20003f45320 */
[----:B------:R-:W2:Y:S01]  /*0110*/  S2R R2, SR_CTAID.X ;  /* 0x0000000000027919 */ /* 0x000ea20000002500 */
[----:B------:R-:W3:Y:S01]  /*0120*/  S2R R3, SR_TID.X ;  /* 0x0000000000037919 */ /* 0x000ee20000002100 */
[----:B0-----:R-:W-:-:S05]  /*0130*/  @P1 IMAD.WIDE R8, R0, 0x4, R8 ;  /* 0x0000000400081825 */ /* 0x001fca00078e0208 */
[----:B------:R1:W5:Y:S01]  /*0140*/  @P1 LDG.E R4, desc[UR4][R8.64] ;  /* 0x0000000408041981 */ /* 0x000362000c1e1900 */
[----:B--2---:R-:W-:Y:S01]  /*0150*/  SHF.L.U32 R5, R2, 0x7, RZ ;  /* 0x0000000702057819 */ /* 0x004fe200000006ff */
[----:B---3--:R-:W-:Y:S06]  /*0160*/  @P1 BRA `(.L_x_2421) ;  /* 0x0000000000101947 */ /* 0x008fec0003800000 */
[----:B------:R-:W-:Y:S05]  /*0170*/  @!P0 BRA `(.L_x_2421) ;  /* 0x00000000000c8947 */ /* 0x000fea0003800000 */
[----:B-1----:R-:W2:Y:S04]  /*0180*/  LDG.E R9, desc[UR4][R6.64] ;  /* 0x0000000406097981 */ /* 0x002ea8000c1e1900 */
[----:B-----5:R-:W2:Y:S02]  /*0190*/  LDG.E R4, desc[UR4][R6.64+0x4] ;  /* 0x0000040406047981 */ /* 0x020ea4000c1e1900 */
[----:B--2---:R-:W-:-:S07]  /*01a0*/  IADD3 R4, -R9, R4, RZ ;  /* 0x0000000409047210 */ /* 0x004fce0007ffe1ff */
.L_x_2421:
[----:B-----5:R-:W-:-:S13]  /*01b0*/  ISETP.LE.AND P1, PT, R4, R5, PT ;  /* 0x000000050400720c */ /* 0x020fda0003f23270 */
[----:B------:R-:W-:Y:S05]  /*01c0*/  @P2 EXIT P1 ;  /* 0x000000000000294d */ /* 0x000fea0000800000 */
[----:B------:R-:W0:Y:S01]  /*01d0*/  S2UR UR6, SR_CTAID.Y ;  /* 0x00000000000679c3 */ /* 0x000e220000002600 */
[----:B------:R-:W-:Y:S01]  /*01e0*/  ISETP.GT.AND P1, PT, R3, 0x7f, PT ;  /* 0x0000007f0300780c */ /* 0x000fe20003f24270 */
[----:B------:R-:W-:Y:S01]  /*01f0*/  BSSY B0, `(.L_x_2422) ;  /* 0x0000026000007945 */ /* 0x000fe20003800000 */
[----:B------:R-:W-:Y:S02]  /*0200*/  IADD3 R47, -R5, R4, RZ ;  /* 0x00000004052f7210 */ /* 0x000fe40007ffe1ff */
[----:B------:R-:W-:Y:S02]  /*0210*/  CS2R R14, SRZ ;  /* 0x00000000000e7805 */ /* 0x000fe4000001ff00 */
[----:B-1----:R-:W-:Y:S02]  /*0220*/  SHF.R.S32.HI R6, RZ, 0x1f, R3 ;  /* 0x0000001fff067819 */ /* 0x002fe40000011403 */
[----:B------:R-:W-:Y:S01]  /*0230*/  ISETP.GE.OR P4, PT, R3, R47, P1 ;  /* 0x0000002f0300720c */ /* 0x000fe20000f86670 */
[----:B------:R-:W1:Y:S01]  /*0240*/  LDC.64 R10, c[0x0][0x230] ;  /* 0x00008c00ff0a7b82 */ /* 0x000e620000000a00 */
[----:B------:R-:W-:-:S02]  /*0250*/  LEA.HI R7, R6, R3, RZ, 0x3 ;  /* 0x0000000306077211 */ /* 0x000fc400078f18ff */
[----:B------:R-:W-:Y:S02]  /*0260*/  SHF.R.S32.HI R41, RZ, 0x1f, R0 ;  /* 0x0000001fff297819 */ /* 0x000fe40000011400 */
[----:B------:R-:W-:Y:S02]  /*0270*/  LOP3.LUT R8, R7, 0xfffffff8, RZ, 0xc0, !PT ;  /* 0xfffffff807087812 */ /* 0x000fe400078ec0ff */
[----:B------:R-:W-:Y:S02]  /*0280*/  SHF.R.S32.HI R6, RZ, 0x3, R7 ;  /* 0x00000003ff067819 */ /* 0x000fe40000011407 */
[----:B------:R-:W-:Y:S02]  /*0290*/  IADD3 R45, -R8, R3, RZ ;  /* 0x00000003082d7210 */ /* 0x000fe40007ffe1ff */
[----:B------:R-:W-:Y:S02]  /*02a0*/  @P0 SHF.R.S32.HI R15, RZ, 0x1f, R48 ;  /* 0x0000001fff0f0819 */ /* 0x000fe40000011430 */
[----:B------:R-:W-:-:S02]  /*02b0*/  @P0 MOV R14, R48 ;  /* 0x00000030000e0202 */ /* 0x000fc40000000f00 */
[----:B------:R-:W-:Y:S01]  /*02c0*/  ISETP.GE.AND P3, PT, R6, R47, PT ;  /* 0x0000002f0600720c */ /* 0x000fe20003f66270 */
[----:B0-----:R-:W-:Y:S01]  /*02d0*/  USHF.R.S32.HI UR7, URZ, 0x1f, UR6 ;  /* 0x0000001f3f077899 */ /* 0x001fe20008011406 */
[----:B------:R-:W-:Y:S02]  /*02e0*/  SEL R7, R0, RZ, !P2 ;  /* 0x000000ff00077207 */ /* 0x000fe40005000000 */
[----:B------:R-:W-:Y:S02]  /*02f0*/  MOV R40, 0x7f800000 ;  /* 0x7f80000000287802 */ /* 0x000fe40000000f00 */
[----:B------:R-:W-:Y:S02]  /*0300*/  SHF.L.U32 R8, R45, 0x3, RZ ;  /* 0x000000032d087819 */ /* 0x000fe400000006ff */
[----:B------:R-:W-:Y:S01]  /*0310*/  SEL R41, R41, RZ, !P2 ;  /* 0x000000ff29297207 */ /* 0x000fe20005000000 */
[----:B------:R-:W-:Y:S06]  /*0320*/  @P4 BRA `(.L_x_2423) ;  /* 0x0000000000484947 */ /* 0x000fec0003800000 */
[----:B------:R-:W0:Y:S01]  /*0330*/  LDC.64 R18, c[0x0][0x290] ;  /* 0x0000a400ff127b82 */ /* 0x000e220000000a00 */
[----:B------:R-:W-:Y:S01]  /*0340*/  SHF.R.S32.HI R13, RZ, 0x1f, R5 ;  /* 0x0000001fff0d7819 */ /* 0x000fe20000011405 */
[----:B------:R-:W-:Y:S01]  /*0350*/  ULDC.64 UR8, c[0x0][0x298] ;  /* 0x0000a60000087ab9 */ /* 0x000fe20000000a00 */
[--C-:B------:R-:W-:Y:S02]  /*0360*/  SHF.R.S32.HI R16, RZ, 0x1f, R3.reuse ;  /* 0x0000001fff107819 */ /* 0x100fe40000011403 */
[----:B------:R-:W-:-:S04]  /*0370*/  IADD3 R12, P2, P4, R14, R5, R3 ;  /* 0x000000050e0c7210 */ /* 0x000fc80007c5e003 */
[----:B------:R-:W-:Y:S01]  /*0380*/  IADD3.X R13, R15, R13, R16, P2, P4 ;  /* 0x0000000d0f0d7210 */ /* 0x000fe200017e8410 */
[C---:B0-----:R-:W-:Y:S02]  /*0390*/  IMAD R16, R18.reuse, UR7, RZ ;  /* 0x0000000712107c24 */ /* 0x041fe4000f8e02ff */
[----:B------:R-:W-:-:S04]  /*03a0*/  IMAD.WIDE.U32 R12, R18, UR6, R12 ;  /* 0x00000006120c7c25 */ /* 0x000fc8000f8e000c */
[----:B------:R-:W-:Y:S02]  /*03b0*/  IMAD R17, R19, UR6, R16 ;  /* 0x0000000613117c24 */ /* 0x000fe4000f8e0210 */
[----:B------:R-:W-:-:S03]  /*03c0*/  IMAD R16, R41, UR8, RZ ;  /* 0x0000000829107c24 */ /* 0x000fc6000f8e02ff */
[----:B------:R-:W-:Y:S01]  /*03d0*/  IADD3 R13, R13, R17, RZ ;  /* 0x000000110d0d7210 */ /* 0x000fe20007ffe0ff */
[C---:B------:R-:W-:Y:S02]  /*03e0*/  IMAD R17, R7.reuse, UR9, R16 ;  /* 0x0000000907117c24 */ /* 0x040fe4000f8e0210 */
[----:B------:R-:W-:Y:S01]  /*03f0*/  IMAD.WIDE.U32 R12, R7, UR8, R12 ;  /* 0x00000008070c7c25 */ /* 0x000fe2000f8e000c */
[----:B------:R-:W-:-:S04]  /*0400*/  ULDC.64 UR8, c[0x0][0x288] ;  /* 0x0000a20000087ab9 */ /* 0x000fc80000000a00 */
[----:B------:R-:W-:Y:S02]  /*0410*/  IADD3 R13, R13, R17, RZ ;  /* 0x000000110d0d7210 */ /* 0x000fe40007ffe0ff */
[----:B------:R-:W-:-:S04]  /*0420*/  LEA R16, P2, R12, UR8, 0x2 ;  /* 0x000000080c107c11 */ /* 0x000fc8000f8410ff */
[----:B------:R-:W-:-:S05]  /*0430*/  LEA.HI.X R17, R12, UR9, R13, 0x2, P2 ;  /* 0x000000090c117c11 */ /* 0x000fca00090f140d */
[----:B------:R0:W5:Y:S04]  /*0440*/  LDG.E R40, desc[UR4][R16.64] ;  /* 0x0000000410287981 */ /* 0x000168000c1e1900 */
.L_x_2423:
[----:B------:R-:W-:Y:S05]  /*0450*/  BSYNC B0 ;  /* 0x0000000000007941 */ /* 0x000fea0003800000 */
.L_x_2422:
[----:B------:R-:W-:Y:S01]  /*0460*/  ULDC UR8, c[0x0][0x21c] ;  /* 0x0000870000087ab9 */ /* 0x000fe20000000800 */
[----:B0-----:R-:W0:Y:S01]  /*0470*/  LDC.64 R16, c[0x0][0x250] ;  /* 0x00009400ff107b82 */ /* 0x001e220000000a00 */
[----:B------:R-:W-:Y:S02]  /*0480*/  ISETP.LT.AND P6, PT, R8, UR8, !P3 ;  /* 0x0000000808007c0c */ /* 0x000fe4000dfc1270 */
[----:B------:R-:W-:Y:S02]  /*0490*/  SHF.R.S32.HI R42, RZ, 0x1f, R6 ;  /* 0x0000001fff2a7819 */ /* 0x000fe40000011406 */
[----:B------:R-:W-:Y:S01]  /*04a0*/  IADD3 R36, P2, R6, R14, RZ ;  /* 0x0000000e06247210 */ /* 0x000fe20007f5e0ff */
[----:B-1----:R-:W-:Y:S01]  /*04b0*/  IMAD R14, R10, UR7, RZ ;  /* 0x000000070a0e7c24 */ /* 0x002fe2000f8e02ff */
[----:B------:R-:W-:Y:S02]  /*04c0*/  SHF.R.S32.HI R9, RZ, 0x1f, R8 ;  /* 0x0000001fff097819 */ /* 0x000fe40000011408 */
[----:B------:R-:W-:Y:S01]  /*04d0*/  IADD3.X R37, R42, R15, RZ, P2, !PT ;  /* 0x0000000f2a257210 */ /* 0x000fe200017fe4ff */
[----:B------:R-:W-:Y:S01]  /*04e0*/  IMAD R11, R11, UR6, R14 ;  /* 0x000000060b0b7c24 */ /* 0x000fe2000f8e020e */
[----:B------:R-:W-:Y:S01]  /*04f0*/  ISETP.GE.AND P2, PT, R8, UR8, PT ;  /* 0x0000000808007c0c */ /* 0x000fe2000bf46270 */
[----:B------:R-:W-:Y:S01]  /*0500*/  IMAD.WIDE.U32 R14, R10, UR6, R8 ;  /* 0x000000060a0e7c25 */ /* 0x000fe2000f8e0008 */
[----:B------:R-:W-:Y:S01]  /*0510*/  IADD3 R44, R6, 0x20, RZ ;  /* 0x00000020062c7810 */ /* 0x000fe20007ffe0ff */
[----:B------:R-:W1:Y:S01]  /*0520*/  @P6 LDC.64 R12, c[0x0][0x228] ;  /* 0x00008a00ff0c6b82 */ /* 0x000e620000000a00 */
[----:B------:R-:W-:Y:S01]  /*0530*/  ULDC.64 UR8, c[0x0][0x238] ;  /* 0x00008e0000087ab9 */ /* 0x000fe20000000a00 */
[----:B------:R-:W-:Y:S01]  /*0540*/  IMAD.WIDE R36, R2, 0x80, R36 ;  /* 0x0000008002247825 */ /* 0x000fe200078e0224 */
[----:B------:R-:W-:-:S02]  /*0550*/  ISETP.LT.AND P4, PT, R44, R47, !P2 ;  /* 0x0000002f2c00720c */ /* 0x000fc40005781270 */
[----:B------:R-:W-:Y:S01]  /*0560*/  IADD3 R15, R15, R11, RZ ;  /* 0x0000000b0f0f7210 */ /* 0x000fe20007ffe0ff */
[----:B------:R-:W-:Y:S01]  /*0570*/  IMAD R18, R41, UR8, RZ ;  /* 0x0000000829127c24 */ /* 0x000fe2000f8e02ff */
[----:B------:R-:W-:Y:S01]  /*0580*/  IADD3 R43, R6, 0x40, RZ ;  /* 0x00000040062b7810 */ /* 0x000fe20007ffe0ff */
[----:B------:R-:W2:Y:S02]  /*0590*/  @P6 LDC.64 R20, c[0x0][0x210] ;  /* 0x00008400ff146b82 */ /* 0x000ea40000000a00 */
[C---:B------:R-:W-:Y:S02]  /*05a0*/  IMAD R19, R7.reuse, UR9, R18 ;  /* 0x0000000907137c24 */ /* 0x040fe4000f8e0212 */
[C---:B0-----:R-:W-:Y:S02]  /*05b0*/  IMAD R22, R16.reuse, UR7, RZ ;  /* 0x0000000710167c24 */ /* 0x041fe4000f8e02ff */
[----:B------:R-:W-:Y:S01]  /*05c0*/  IMAD.WIDE.U32 R38, R7, UR8, R14 ;  /* 0x0000000807267c25 */ /* 0x000fe2000f8e000e */
[----:B------:R-:W-:Y:S01]  /*05d0*/  ULDC.64 UR8, c[0x0][0x258] ;  /* 0x0000960000087ab9 */ /* 0x000fe20000000a00 */
[----:B------:R-:W0:Y:S02]  /*05e0*/  @P6 LDC.64 R10, c[0x0][0x248] ;  /* 0x00009200ff0a6b82 */ /* 0x000e240000000a00 */
[----:B------:R-:W-:Y:S01]  /*05f0*/  IMAD R17, R17, UR6, R22 ;  /* 0x0000000611117c24 */ /* 0x000fe2000f8e0216 */
[----:B------:R-:W-:Y:S01]  /*0600*/  IADD3 R39, R39, R19, RZ ;  /* 0x0000001327277210 */ /* 0x000fe20007ffe0ff */
[----:B------:R-:W-:Y:S01]  /*0610*/  IMAD.WIDE.U32 R8, R16, UR6, R8 ;  /* 0x0000000610087c25 */ /* 0x000fe2000f8e0008 */
[----:B------:R-:W-:-:S02]  /*0620*/  @P4 MOV R24, R38 ;  /* 0x0000002600184202 */ /* 0x000fc40000000f00 */
[----:B------:R-:W-:Y:S01]  /*0630*/  @P4 MOV R25, R39 ;  /* 0x0000002700194202 */ /* 0x000fe20000000f00 */
[-C--:B-1----:R-:W-:Y:S01]  /*0640*/  @P6 IMAD R18, R37, R12.reuse, RZ ;  /* 0x0000000c25126224 */ /* 0x082fe200078e02ff */
[----:B------:R-:W1:Y:S01]  /*0650*/  @P6 LDC.64 R22, c[0x0][0x240] ;  /* 0x00009000ff166b82 */ /* 0x000e620000000a00 */
[----:B------:R-:W-:Y:S01]  /*0660*/  IADD3 R9, R9, R17, RZ ;  /* 0x0000001109097210 */ /* 0x000fe20007ffe0ff */
[----:B------:R-:W-:Y:S02]  /*0670*/  IMAD R14, R41, UR8, RZ ;  /* 0x00000008290e7c24 */ /* 0x000fe4000f8e02ff */
[C---:B------:R-:W-:Y:S02]  /*0680*/  @P6 IMAD R15, R36.reuse, R13, R18 ;  /* 0x0000000d240f6224 */ /* 0x040fe400078e0212 */
[----:B------:R-:W-:Y:S02]  /*0690*/  @P6 IMAD.WIDE.U32 R12, R36, R12, R38 ;  /* 0x0000000c240c6225 */ /* 0x000fe400078e0026 */
[----:B------:R-:W3:Y:S02]  /*06a0*/  @P4 LDC.64 R18, c[0x0][0x228] ;  /* 0x00008a00ff124b82 */ /* 0x000ee40000000a00 */
[C---:B------:R-:W-:Y:S01]  /*06b0*/  IMAD R53, R7.reuse, UR9, R14 ;  /* 0x0000000907357c24 */ /* 0x040fe2000f8e020e */
[----:B--2---:R-:W-:Y:S01]  /*06c0*/  @P6 LEA R20, P5, R12, R20, 0x1 ;  /* 0x000000140c146211 */ /* 0x004fe200078a08ff */
[----:B------:R-:W-:Y:S01]  /*06d0*/  IMAD.WIDE.U32 R58, R7, UR8, R8 ;  /* 0x00000008073a7c25 */ /* 0x000fe2000f8e0008 */
[----:B------:R-:W-:-:S02]  /*06e0*/  @P6 IADD3 R8, R13, R15, RZ ;  /* 0x0000000f0d086210 */ /* 0x000fc40007ffe0ff */
[----:B------:R-:W-:Y:S01]  /*06f0*/  CS2R R14, SRZ ;  /* 0x00000000000e7805 */ /* 0x000fe2000001ff00 */
[----:B------:R-:W2:Y:S01]  /*0700*/  @P4 LDC.64 R60, c[0x0][0x210] ;  /* 0x00008400ff3c4b82 */ /* 0x000ea20000000a00 */
[----:B0-----:R-:W-:Y:S01]  /*0710*/  @P6 IMAD R9, R37, R10, RZ ;  /* 0x0000000a25096224 */ /* 0x001fe200078e02ff */
[----:B------:R-:W-:Y:S02]  /*0720*/  IADD3 R53, R59, R53, RZ ;  /* 0x000000353b357210 */ /* 0x000fe40007ffe0ff */
[----:B------:R-:W-:Y:S01]  /*0730*/  @P6 LEA.HI.X R21, R12, R21, R8, 0x1, P5 ;  /* 0x000000150c156211 */ /* 0x000fe200028f0c08 */
[C---:B------:R-:W-:Y:S01]  /*0740*/  @P6 IMAD R13, R36.reuse, R11, R9 ;  /* 0x0000000b240d6224 */ /* 0x040fe200078e0209 */
[----:B------:R-:W-:Y:S02]  /*0750*/  @P6 MOV R52, R58 ;  /* 0x0000003a00346202 */ /* 0x000fe40000000f00 */
[C---:B------:R-:W-:Y:S01]  /*0760*/  @P4 IADD3 R27, P5, R36.reuse, 0x20, RZ ;  /* 0x00000020241b4810 */ /* 0x040fe20007fbe0ff */
[----:B------:R-:W0:Y:S02]  /*0770*/  @P4 LDC.64 R16, c[0x0][0x248] ;  /* 0x00009200ff104b82 */ /* 0x000e240000000a00 */
[----:B------:R-:W-:Y:S01]  /*0780*/  @P6 IMAD.WIDE.U32 R10, R36, R10, R52 ;  /* 0x0000000a240a6225 */ /* 0x000fe200078e0034 */
[----:B------:R-:W-:-:S04]  /*0790*/  @P4 IADD3.X R9, RZ, R37, RZ, P5, !PT ;  /* 0x00000025ff094210 */ /* 0x000fc80002ffe4ff */
[----:B------:R-:W-:Y:S01]  /*07a0*/  @P6 IADD3 R8, R11, R13, RZ ;  /* 0x0000000d0b086210 */ /* 0x000fe20007ffe0ff */
[----:B---3--:R-:W-:Y:S01]  /*07b0*/  @P4 IMAD R12, R9, R18, RZ ;  /* 0x00000012090c4224 */ /* 0x008fe200078e02ff */
[C---:B-1----:R-:W-:Y:S01]  /*07c0*/  @P6 LEA R22, P5, R10.reuse, R22, 0x1 ;  /* 0x000000160a166211 */ /* 0x042fe200078a08ff */
[----:B------:R-:W1:Y:S02]  /*07d0*/  @P4 LDC.64 R32, c[0x0][0x240] ;  /* 0x00009000ff204b82 */ /* 0x000e640000000a00 */
[----:B------:R-:W-:Y:S01]  /*07e0*/  @P4 IMAD R29, R27, R19, R12 ;  /* 0x000000131b1d4224 */ /* 0x000fe200078e020c */
[----:B------:R-:W-:Y:S02]  /*07f0*/  @P6 LEA.HI.X R23, R10, R23, R8, 0x1, P5 ;  /* 0x000000170a176211 */ /* 0x000fe400028f0c08 */
[----:B------:R-:W-:Y:S02]  /*0800*/  CS2R R8, SRZ ;  /* 0x0000000000087805 */ /* 0x000fe4000001ff00 */
[----:B------:R-:W-:-:S02]  /*0810*/  CS2R R10, SRZ ;  /* 0x00000000000a7805 */ /* 0x000fc4000001ff00 */
[----:B------:R-:W-:Y:S01]  /*0820*/  CS2R R12, SRZ ;  /* 0x00000000000c7805 */ /* 0x000fe2000001ff00 */
[----:B------:R-:W-:Y:S01]  /*0830*/  @P4 IMAD.WIDE.U32 R18, R27, R18, R24 ;  /* 0x000000121b124225 */ /* 0x000fe200078e0018 */
[----:B------:R-:W-:Y:S02]  /*0840*/  ISETP.LT.AND P5, PT, R43, R47, !P2 ;  /* 0x0000002f2b00720c */ /* 0x000fe400057a1270 */
[----:B------:R-:W-:Y:S01]  /*0850*/  IADD3 R46, R6, 0x60, RZ ;  /* 0x00000060062e7810 */ /* 0x000fe20007ffe0ff */
[----:B------:R3:W4:Y:S01]  /*0860*/  @P6 LDG.E.128 R8, desc[UR4][R20.64] ;  /* 0x0000000414086981 */ /* 0x000722000c1e1d00 */
[----:B------:R-:W-:-:S03]  /*0870*/  @P4 IADD3 R19, R19, R29, RZ ;  /* 0x0000001d13134210 */ /* 0x000fc60007ffe0ff */
[----:B------:R0:W4:Y:S01]  /*0880*/  @P6 LDG.E.128 R12, desc[UR4][R22.64] ;  /* 0x00000004160c6981 */ /* 0x000122000c1e1d00 */
[----:B--2---:R-:W-:Y:S02]  /*0890*/  @P4 LEA R60, P6, R18, R60, 0x1 ;  /* 0x0000003c123c4211 */ /* 0x004fe400078c08ff */
[----:B------:R-:W-:Y:S02]  /*08a0*/  ISETP.LT.AND P2, PT, R46, R47, !P2 ;  /* 0x0000002f2e00720c */ /* 0x000fe40005741270 */
[----:B------:R-:W-:Y:S01]  /*08b0*/  @P4 LEA.HI.X R61, R18, R61, R19, 0x1, P6 ;  /* 0x0000003d123d4211 */ /* 0x000fe200030f0c13 */
[----:B------:R-:W2:Y:S01]  /*08c0*/  @P5 LDC.64 R56, c[0x0][0x228] ;  /* 0x00008a00ff385b82 */ /* 0x000ea20000000a00 */
[----:B------:R-:W-:Y:S02]  /*08d0*/  @P4 IADD3 R27, P6, R36, 0x20, RZ ;  /* 0x00000020241b4810 */ /* 0x000fe40007fde0ff */
[----:B---3--:R-:W-:Y:S02]  /*08e0*/  @P4 MOV R20, R58 ;  /* 0x0000003a00144202 */ /* 0x008fe40000000f00 */
[----:B------:R-:W-:-:S02]  /*08f0*/  @P4 IADD3.X R19, RZ, R37, RZ, P6, !PT ;  /* 0x00000025ff134210 */ /* 0x000fc400037fe4ff */
[----:B------:R-:W-:Y:S01]  /*0900*/  @P4 MOV R21, R53 ;  /* 0x0000003500154202 */ /* 0x000fe20000000f00 */
[----:B------:R-:W3:Y:S01]  /*0910*/  @P5 LDC.64 R50, c[0x0][0x248] ;  /* 0x00009200ff325b82 */ /* 0x000ee20000000a00 */
[----:B------:R-:W-:Y:S01]  /*0920*/  @P5 MOV R54, R38 ;  /* 0x0000002600365202 */ /* 0x000fe20000000f00 */
[-C--:B0-----:R-:W-:Y:S01]  /*0930*/  @P4 IMAD R18, R19, R16.reuse, RZ ;  /* 0x0000001013124224 */ /* 0x081fe200078e02ff */
[C---:B------:R-:W-:Y:S02]  /*0940*/  @P5 IADD3 R19, P6, R36.reuse, 0x40, RZ ;  /* 0x0000004024135810 */ /* 0x040fe40007fde0ff */
[----:B------:R-:W-:Y:S01]  /*0950*/  @P5 MOV R55, R39 ;  /* 0x0000002700375202 */ /* 0x000fe20000000f00 */
[C---:B------:R-:W-:Y:S01]  /*0960*/  @P4 IMAD R25, R27.reuse, R17, R18 ;  /* 0x000000111b194224 */ /* 0x040fe200078e0212 */
[----:B------:R-:W-:Y:S01]  /*0970*/  @P5 IADD3.X R23, RZ, R37, RZ, P6, !PT ;  /* 0x00000025ff175210 */ /* 0x000fe200037fe4ff */
[----:B------:R-:W0:Y:S01]  /*0980*/  @P2 LDC.64 R34, c[0x0][0x228] ;  /* 0x00008a00ff222b82 */ /* 0x000e220000000a00 */
[----:B------:R-:W-:Y:S01]  /*0990*/  @P5 IADD3 R18, P6, R36, 0x40, RZ ;  /* 0x0000004024125810 */ /* 0x000fe20007fde0ff */
[----:B------:R-:W-:-:S03]  /*09a0*/  @P4 IMAD.WIDE.U32 R16, R27, R16, R20 ;  /* 0x000000101b104225 */ /* 0x000fc600078e0014 */
[----:B------:R-:W-:Y:S02]  /*09b0*/  @P5 IADD3.X R49, RZ, R37, RZ, P6, !PT ;  /* 0x00000025ff315210 */ /* 0x000fe400037fe4ff */
[----:B------:R-:W-:Y:S01]  /*09c0*/  @P4 IADD3 R17, R17, R25, RZ ;  /* 0x0000001911114210 */ /* 0x000fe20007ffe0ff */
[----:B------:R-:W0:Y:S01]  /*09d0*/  @P5 LDC.64 R30, c[0x0][0x210] ;  /* 0x00008400ff1e5b82 */ /* 0x000e220000000a00 */
[C---:B-1----:R-:W-:Y:S01]  /*09e0*/  @P4 LEA R32, P6, R16.reuse, R32, 0x1 ;  /* 0x0000002010204211 */ /* 0x042fe200078c08ff */
[-C--:B--2---:R-:W-:Y:S01]  /*09f0*/  @P5 IMAD R20, R23, R56.reuse, RZ ;  /* 0x0000003817145224 */ /* 0x084fe200078e02ff */
[----:B------:R-:W-:Y:S01]  /*0a00*/  CS2R R22, SRZ ;  /* 0x0000000000167805 */ /* 0x000fe2000001ff00 */
[C---:B------:R-:W-:Y:S01]  /*0a10*/  @P5 IMAD.WIDE.U32 R54, R19.reuse, R56, R54 ;  /* 0x0000003813365225 */ /* 0x040fe200078e0036 */
[----:B------:R-:W-:Y:S02]  /*0a20*/  @P4 LEA.HI.X R33, R16, R33, R17, 0x1, P6 ;  /* 0x0000002110214211 */ /* 0x000fe400030f0c11 */
[----:B------:R-:W-:Y:S01]  /*0a30*/  @P2 IADD3 R52, P6, R36, 0x60, RZ ;  /* 0x0000006024342810 */ /* 0x000fe20007fde0ff */
[----:B------:R-:W1:Y:S01]  /*0a40*/  @P2 LDC.64 R24, c[0x0][0x248] ;  /* 0x00009200ff182b82 */ /* 0x000e620000000a00 */
[----:B------:R-:W-:Y:S01]  /*0a50*/  @P5 IMAD R57, R19, R57, R20 ;  /* 0x0000003913395224 */ /* 0x000fe200078e0214 */
[----:B------:R-:W-:Y:S01]  /*0a60*/  @P5 MOV R16, R58 ;  /* 0x0000003a00105202 */ /* 0x000fe20000000f00 */
[----:B---3--:R-:W-:Y:S01]  /*0a70*/  @P5 IMAD R49, R49, R50, RZ ;  /* 0x0000003231315224 */ /* 0x008fe200078e02ff */
[----:B------:R-:W-:-:S02]  /*0a80*/  @P2 IADD3.X R21, RZ, R37, RZ, P6, !PT ;  /* 0x00000025ff152210 */ /* 0x000fc400037fe4ff */
[----:B------:R-:W-:Y:S01]  /*0a90*/  @P5 MOV R17, R53 ;  /* 0x0000003500115202 */ /* 0x000fe20000000f00 */
[C---:B------:R-:W-:Y:S01]  /*0aa0*/  @P5 IMAD R49, R18.reuse, R51, R49 ;  /* 0x0000003312315224 */ /* 0x040fe200078e0231 */
[----:B------:R-:W2:Y:S01]  /*0ab0*/  @P2 LDC.64 R28, c[0x0][0x210] ;  /* 0x00008400ff1c2b82 */ /* 0x000ea20000000a00 */
[----:B0-----:R-:W-:Y:S01]  /*0ac0*/  @P2 IMAD R56, R21, R34, RZ ;  /* 0x0000002215382224 */ /* 0x001fe200078e02ff */
[----:B------:R-:W-:Y:S01]  /*0ad0*/  CS2R R20, SRZ ;  /* 0x0000000000147805 */ /* 0x000fe2000001ff00 */
[----:B------:R-:W-:Y:S01]  /*0ae0*/  @P5 IMAD.WIDE.U32 R50, R18, R50, R16 ;  /* 0x0000003212325225 */ /* 0x000fe200078e0010 */
[----:B------:R-:W-:Y:S02]  /*0af0*/  CS2R R16, SRZ ;  /* 0x0000000000107805 */ /* 0x000fe4000001ff00 */
[----:B------:R-:W-:Y:S01]  /*0b00*/  CS2R R18, SRZ ;  /* 0x0000000000127805 */ /* 0x000fe2000001ff00 */
[----:B------:R-:W-:Y:S01]  /*0b10*/  @P2 IMAD R35, R52, R35, R56 ;  /* 0x0000002334232224 */ /* 0x000fe200078e0238 */
[----:B------:R-:W0:Y:S01]  /*0b20*/  @P5 LDC.64 R26, c[0x0][0x240] ;  /* 0x00009000ff1a5b82 */ /* 0x000e220000000a00 */
[----:B------:R3:W4:Y:S01]  /*0b30*/  @P4 LDG.E.128 R20, desc[UR4][R32.64] ;  /* 0x0000000420144981 */ /* 0x000722000c1e1d00 */
[----:B------:R-:W-:-:S03]  /*0b40*/  @P2 IADD3 R56, P6, R36, 0x60, RZ ;  /* 0x0000006024382810 */ /* 0x000fc60007fde0ff */
[----:B------:R-:W4:Y:S03]  /*0b50*/  @P4 LDG.E.128 R16, desc[UR4][R60.64] ;  /* 0x000000043c104981 */ /* 0x000f26000c1e1d00 */
[----:B---3--:R-:W3:Y:S01]  /*0b60*/  @P2 LDC.64 R32, c[0x0][0x240] ;  /* 0x00009000ff202b82 */ /* 0x008ee20000000a00 */
[----:B------:R-:W-:Y:S02]  /*0b70*/  @P5 LEA R36, P4, R54, R30, 0x1 ;  /* 0x0000001e36245211 */ /* 0x000fe400078808ff */
[----:B------:R-:W-:Y:S01]  /*0b80*/  @P2 IADD3.X R30, RZ, R37, RZ, P6, !PT ;  /* 0x00000025ff1e2210 */ /* 0x000fe200037fe4ff */
[----:B------:R-:W-:Y:S01]  /*0b90*/  @P2 IMAD.WIDE.U32 R38, R52, R34, R38 ;  /* 0x0000002234262225 */ /* 0x000fe200078e0026 */
[----:B------:R-:W-:Y:S02]  /*0ba0*/  @P5 IADD3 R55, R55, R57, RZ ;  /* 0x0000003937375210 */ /* 0x000fe40007ffe0ff */
[----:B------:R-:W-:Y:S01]  /*0bb0*/  @P2 MOV R59, R53 ;  /* 0x00000035003b2202 */ /* 0x000fe20000000f00 */
[----:B-1----:R-:W-:Y:S01]  /*0bc0*/  @P2 IMAD R30, R30, R24, RZ ;  /* 0x000000181e1e2224 */ /* 0x002fe200078e02ff */
[----:B------:R-:W-:-:S02]  /*0bd0*/  @P5 LEA.HI.X R37, R54, R31, R55, 0x1, P4 ;  /* 0x0000001f36255211 */ /* 0x000fc400020f0c37 */
[----:B------:R-:W-:Y:S01]  /*0be0*/  @P2 IADD3 R35, R39, R35, RZ ;  /* 0x0000002327232210 */ /* 0x000fe20007ffe0ff */
[----:B------:R-:W-:Y:S01]  /*0bf0*/  @P2 IMAD R31, R56, R25, R30 ;  /* 0x00000019381f2224 */ /* 0x000fe200078e021e */
[----:B--2---:R-:W-:Y:S01]  /*0c00*/  @P2 LEA R52, P4, R38, R28, 0x1 ;  /* 0x0000001c26342211 */ /* 0x004fe200078808ff */
[----:B------:R-:W-:Y:S01]  /*0c10*/  @P2 IMAD.WIDE.U32 R58, R56, R24, R58 ;  /* 0x00000018383a2225 */ /* 0x000fe200078e003a */
[----:B------:R-:W-:Y:S02]  /*0c20*/  @P5 IADD3 R49, R51, R49, RZ ;  /* 0x0000003133315210 */ /* 0x000fe40007ffe0ff */
[----:B0-----:R-:W-:Y:S02]  /*0c30*/  @P5 LEA R34, P6, R50, R26, 0x1 ;  /* 0x0000001a32225211 */ /* 0x001fe400078c08ff */
[----:B------:R-:W-:Y:S02]  /*0c40*/  @P2 LEA.HI.X R53, R38, R29, R35, 0x1, P4 ;  /* 0x0000001d26352211 */ /* 0x000fe400020f0c23 */
[----:B------:R-:W-:-:S02]  /*0c50*/  CS2R R24, SRZ ;  /* 0x0000000000187805 */ /* 0x000fc4000001ff00 */
[----:B------:R-:W-:Y:S02]  /*0c60*/  @P5 LEA.HI.X R35, R50, R27, R49, 0x1, P6 ;  /* 0x0000001b32235211 */ /* 0x000fe400030f0c31 */
[----:B------:R-:W-:Y:S02]  /*0c70*/  CS2R R26, SRZ ;  /* 0x00000000001a7805 */ /* 0x000fe4000001ff00 */
[----:B------:R-:W-:Y:S02]  /*0c80*/  @P2 IADD3 R38, R59, R31, RZ ;  /* 0x0000001f3b262210 */ /* 0x000fe40007ffe0ff */
[----:B------:R-:W-:Y:S02]  /*0c90*/  CS2R R28, SRZ ;  /* 0x00000000001c7805 */ /* 0x000fe4000001ff00 */
[----:B------:R-:W-:Y:S02]  /*0ca0*/  CS2R R30, SRZ ;  /* 0x00000000001e7805 */ /* 0x000fe4000001ff00 */
[C---:B---3--:R-:W-:Y:S01]  /*0cb0*/  @P2 LEA R50, P4, R58.reuse, R32, 0x1 ;  /* 0x000000203a322211 */ /* 0x048fe200078808ff */
[----:B------:R0:W2:Y:S03]  /*0cc0*/  @P5 LDG.E.128 R24, desc[UR4][R36.64] ;  /* 0x0000000424185981 */ /* 0x0000a6000c1e1d00 */
[----:B------:R-:W-:-:S02]  /*0cd0*/  @P2 LEA.HI.X R51, R58, R33, R38, 0x1, P4 ;  /* 0x000000213a332211 */ /* 0x000fc400020f0c26 */
[----:B------:R-:W-:Y:S01]  /*0ce0*/  CS2R R32, SRZ ;  /* 0x0000000000207805 */ /* 0x000fe2000001ff00 */
[----:B------:R1:W3:Y:S01]  /*0cf0*/  @P5 LDG.E.128 R28, desc[UR4][R34.64] ;  /* 0x00000004221c5981 */ /* 0x0002e2000c1e1d00 */
[----:B------:R-:W-:Y:S02]  /*0d00*/  CS2R R38, SRZ ;  /* 0x0000000000267805 */ /* 0x000fe4000001ff00 */
[----:B0-----:R-:W-:Y:S02]  /*0d10*/  CS2R R36, SRZ ;  /* 0x0000000000247805 */ /* 0x001fe4000001ff00 */
[----:B-1----:R-:W-:-:S04]  /*0d20*/  CS2R R34, SRZ ;  /* 0x0000000000227805 */ /* 0x002fc8000001ff00 */
[----:B------:R0:W3:Y:S04]  /*0d30*/  @P2 LDG.E.128 R36, desc[UR4][R50.64] ;  /* 0x0000000432242981 */ /* 0x0000e8000c1e1d00 */
[----:B------:R1:W3:Y:S01]  /*0d40*/  @P2 LDG.E.128 R32, desc[UR4][R52.64] ;  /* 0x0000000434202981 */ /* 0x0002e2000c1e1d00 */
[----:B------:R-:W-:Y:S02]  /*0d50*/  ISETP.NE.AND P5, PT, R45, RZ, PT ;  /* 0x000000ff2d00720c */ /* 0x000fe40003fa5270 */
[----:B------:R-:W-:Y:S01]  /*0d60*/  @P0 LEA R48, R0, R48, 0x7 ;  /* 0x0000003000300211 */ /* 0x000fe200078e38ff */
[----:B------:R-:W-:Y:S01]  /*0d70*/  BSSY B0, `(.L_x_2424) ;  /* 0x000009b000007945 */ /* 0x000fe20003800000 */
[-C--:B------:R-:W-:Y:S02]  /*0d80*/  ISETP.GE.AND P4, PT, R44, R47.reuse, PT ;  /* 0x0000002f2c00720c */ /* 0x080fe40003f86270 */
[----:B------:R-:W-:Y:S01]  /*0d90*/  ISETP.GE.AND P2, PT, R43, R47, PT ;  /* 0x0000002f2b00720c */ /* 0x000fe20003f46270 */
[----:B----4-:R-:W-:-:S02]  /*0da0*/  HADD2.F32 R49, -RZ, R8.H0_H0 ;  /* 0x20000008ff317230 */ /* 0x010fc40000004100 */
[----:B------:R-:W-:Y:S02]  /*0db0*/  HADD2.F32 R8, -RZ, R8.H1_H1 ;  /* 0x30000008ff087230 */ /* 0x000fe40000004100 */
[----:B------:R-:W-:Y:S02]  /*0dc0*/  HADD2.F32 R59, -RZ, R12.H1_H1 ;  /* 0x3000000cff3b7230 */ /* 0x000fe40000004100 */
[--C-:B------:R-:W-:Y:S02]  /*0dd0*/  HADD2.F32 R54, -RZ, R9.reuse.H0_H0 ;  /* 0x20000009ff367230 */ /* 0x100fe40000004100 */
[----:B------:R-:W-:Y:S02]  /*0de0*/  HADD2.F32 R55, -RZ, R9.H1_H1 ;  /* 0x30000009ff377230 */ /* 0x000fe40000004100 */
[----:B------:R-:W-:Y:S01]  /*0df0*/  FMUL.FTZ R8, R8, R59 ;  /* 0x0000003b08087220 */ /* 0x000fe20000410000 */
[--C-:B------:R-:W-:Y:S02]  /*0e00*/  HADD2.F32 R9, -RZ, R10.reuse.H0_H0 ;  /* 0x2000000aff097230 */ /* 0x100fe40000004100 */
[----:B------:R-:W-:-:S02]  /*0e10*/  HADD2.F32 R57, -RZ, R10.H1_H1 ;  /* 0x3000000aff397230 */ /* 0x000fc40000004100 */
[----:B------:R-:W-:Y:S02]  /*0e20*/  HADD2.F32 R58, -RZ, R12.H0_H0 ;  /* 0x2000000cff3a7230 */ /* 0x000fe40000004100 */
[--C-:B0-----:R-:W-:Y:S02]  /*0e30*/  HADD2.F32 R51, -RZ, R13.reuse.H0_H0 ;  /* 0x2000000dff337230 */ /* 0x101fe40000004100 */
[----:B------:R-:W-:Y:S02]  /*0e40*/  HADD2.F32 R50, -RZ, R13.H1_H1 ;  /* 0x3000000dff327230 */ /* 0x000fe40000004100 */
[--C-:B------:R-:W-:Y:S02]  /*0e50*/  HADD2.F32 R13, -RZ, R15.reuse.H0_H0 ;  /* 0x2000000fff0d7230 */ /* 0x100fe40000004100 */
[----:B------:R-:W-:Y:S02]  /*0e60*/  HADD2.F32 R10, -RZ, R15.H1_H1 ;  /* 0x3000000fff0a7230 */ /* 0x000fe40000004100 */
[----:B------:R-:W-:-:S02]  /*0e70*/  HADD2.F32 R12, -RZ, R14.H0_H0 ;  /* 0x2000000eff0c7230 */ /* 0x000fc40000004100 */
[----:B------:R-:W-:Y:S02]  /*0e80*/  HADD2.F32 R14, -RZ, R14.H1_H1 ;  /* 0x3000000eff0e7230 */ /* 0x000fe40000004100 */
[----:B-1----:R-:W-:Y:S02]  /*0e90*/  HADD2.F32 R52, -RZ, R20.H1_H1 ;  /* 0x30000014ff347230 */ /* 0x002fe40000004100 */
[--C-:B------:R-:W-:Y:S02]  /*0ea0*/  HADD2.F32 R53, -RZ, R16.reuse.H1_H1 ;  /* 0x30000010ff357230 */ /* 0x100fe40000004100 */
[----:B------:R-:W-:Y:S02]  /*0eb0*/  HADD2.F32 R16, -RZ, R16.H0_H0 ;  /* 0x20000010ff107230 */ /* 0x000fe40000004100 */
[----:B------:R-:W-:Y:S02]  /*0ec0*/  HADD2.F32 R15, -RZ, R20.H0_H0 ;  /* 0x20000014ff0f7230 */ /* 0x000fe40000004100 */
[----:B------:R-:W-:Y:S01]  /*0ed0*/  FMUL.FTZ R59, R53, R52 ;  /* 0x00000034353b7220 */ /* 0x000fe20000410000 */
[----:B------:R-:W-:Y:S01]  /*0ee0*/  FFMA.FTZ R53, R49, R58, R8 ;  /* 0x0000003a31357223 */ /* 0x000fe20000010008 */
[----:B------:R-:W-:-:S02]  /*0ef0*/  HADD2.F32 R8, -RZ, R17.H0_H0 ;  /* 0x20000011ff087230 */ /* 0x000fc40000004100 */
[----:B------:R-:W-:Y:S02]  /*0f00*/  HADD2.F32 R49, -RZ, R21.H0_H0 ;  /* 0x20000015ff317230 */ /* 0x000fe40000004100 */
[----:B------:R-:W-:Y:S01]  /*0f10*/  FFMA.FTZ R15, R16, R15, R59 ;  /* 0x0000000f100f7223 */ /* 0x000fe2000001003b */
[----:B------:R-:W-:Y:S02]  /*0f20*/  HADD2.F32 R17, -RZ, R17.H1_H1 ;  /* 0x30000011ff117230 */ /* 0x000fe40000004100 */
[----:B------:R-:W-:Y:S02]  /*0f30*/  HADD2.F32 R16, -RZ, R21.H1_H1 ;  /* 0x30000015ff107230 */ /* 0x000fe40000004100 */
[----:B------:R-:W-:Y:S01]  /*0f40*/  FFMA.FTZ R20, R8, R49, R15 ;  /* 0x0000003108147223 */ /* 0x000fe2000001000f */
[----:B------:R-:W-:Y:S01]  /*0f50*/  FFMA.FTZ R54, R54, R51, R53 ;  /* 0x0000003336367223 */ /* 0x000fe20000010035 */
[----:B------:R-:W-:Y:S02]  /*0f60*/  HADD2.F32 R8, -RZ, R18.H0_H0 ;  /* 0x20000012ff087230 */ /* 0x000fe40000004100 */
[----:B------:R-:W-:-:S02]  /*0f70*/  HADD2.F32 R15, -RZ, R22.H0_H0 ;  /* 0x20000016ff0f7230 */ /* 0x000fc40000004100 */
[----:B------:R-:W-:Y:S01]  /*0f80*/  FFMA.FTZ R17, R17, R16, R20 ;  /* 0x0000001011117223 */ /* 0x000fe20000010014 */
[----:B------:R-:W-:-:S03]  /*0f90*/  FFMA.FTZ R50, R55, R50, R54 ;  /* 0x0000003237327223 */ /* 0x000fc60000010036 */
[----:B------:R-:W-:Y:S01]  /*0fa0*/  FFMA.FTZ R17, R8, R15, R17 ;  /* 0x0000000f08117223 */ /* 0x000fe20000010011 */
[----:B------:R-:W-:Y:S01]  /*0fb0*/  FFMA.FTZ R12, R9, R12, R50 ;  /* 0x0000000c090c7223 */ /* 0x000fe20000010032 */
[--C-:B------:R-:W-:Y:S02]  /*0fc0*/  HADD2.F32 R15, -RZ, R23.reuse.H0_H0 ;  /* 0x20000017ff0f7230 */ /* 0x100fe40000004100 */
[----:B------:R-:W-:Y:S02]  /*0fd0*/  HADD2.F32 R8, -RZ, R23.H1_H1 ;  /* 0x30000017ff087230 */ /* 0x000fe40000004100 */
[----:B------:R-:W-:Y:S02]  /*0fe0*/  HADD2.F32 R9, -RZ, R22.H1_H1 ;  /* 0x30000016ff097230 */ /* 0x000fe40000004100 */
[----:B------:R-:W-:Y:S02]  /*0ff0*/  HADD2.F32 R18, -RZ, R18.H1_H1 ;  /* 0x30000012ff127230 */ /* 0x000fe40000004100 */
[----:B--2---:R-:W-:-:S02]  /*1000*/  HADD2.F32 R21, -RZ, R24.H0_H0 ;  /* 0x20000018ff157230 */ /* 0x004fc40000004100 */
[----:B------:R-:W-:Y:S02]  /*1010*/  HADD2.F32 R24, -RZ, R24.H1_H1 ;  /* 0x30000018ff187230 */ /* 0x000fe40000004100 */
[--C-:B---3--:R-:W-:Y:S02]  /*1020*/  HADD2.F32 R50, -RZ, R28.reuse.H0_H0 ;  /* 0x2000001cff327230 */ /* 0x108fe40000004100 */
[----:B------:R-:W-:Y:S02]  /*1030*/  HADD2.F32 R23, -RZ, R28.H1_H1 ;  /* 0x3000001cff177230 */ /* 0x000fe40000004100 */
[--C-:B------:R-:W-:Y:S02]  /*1040*/  HADD2.F32 R28, -RZ, R29.reuse.H0_H0 ;  /* 0x2000001dff1c7230 */ /* 0x100fe40000004100 */
[----:B------:R-:W-:Y:S02]  /*1050*/  HADD2.F32 R20, -RZ, R29.H1_H1 ;  /* 0x3000001dff147230 */ /* 0x000fe40000004100 */
[----:B------:R-:W-:Y:S01]  /*1060*/  FMUL.FTZ R24, R24, R23 ;  /* 0x0000001718187220 */ /* 0x000fe20000410000 */
[----:B------:R-:W-:-:S02]  /*1070*/  HADD2.F32 R29, -RZ, R36.H1_H1 ;  /* 0x30000024ff1d7230 */ /* 0x000fc40000004100 */
[--C-:B------:R-:W-:Y:S02]  /*1080*/  HADD2.F32 R22, -RZ, R32.reuse.H1_H1 ;  /* 0x30000020ff167230 */ /* 0x100fe40000004100 */
[----:B------:R-:W-:Y:S01]  /*1090*/  FFMA.FTZ R9, R18, R9, R17 ;  /* 0x0000000912097223 */ /* 0x000fe20000010011 */
[----:B------:R-:W-:Y:S02]  /*10a0*/  HADD2.F32 R32, -RZ, R32.H0_H0 ;  /* 0x20000020ff207230 */ /* 0x000fe40000004100 */
[----:B------:R-:W-:Y:S02]  /*10b0*/  HADD2.F32 R23, -RZ, R36.H0_H0 ;  /* 0x20000024ff177230 */ /* 0x000fe40000004100 */
[----:B------:R-:W-:Y:S01]  /*10c0*/  FMUL.FTZ R29, R22, R29 ;  /* 0x0000001d161d7220 */ /* 0x000fe20000410000 */
[----:B------:R-:W-:Y:S02]  /*10d0*/  HADD2.F32 R17, -RZ, R25.H0_H0 ;  /* 0x20000019ff117230 */ /* 0x000fe40000004100 */
[----:B------:R-:W-:Y:S01]  /*10e0*/  FFMA.FTZ R24, R21, R50, R24 ;  /* 0x0000003215187223 */ /* 0x000fe20000010018 */
[----:B------:R-:W-:-:S02]  /*10f0*/  HADD2.F32 R56, -RZ, R11.H0_H0 ;  /* 0x2000000bff387230 */ /* 0x000fc40000004100 */
[----:B------:R-:W-:Y:S01]  /*1100*/  FFMA.FTZ R57, R57, R14, R12 ;  /* 0x0000000e39397223 */ /* 0x000fe2000001000c */
[----:B------:R-:W-:Y:S02]  /*1110*/  HADD2.F32 R21, -RZ, R33.H0_H0 ;  /* 0x20000021ff157230 */ /* 0x000fe40000004100 */
[----:B------:R-:W-:Y:S01]  /*1120*/  FFMA.FTZ R32, R32, R23, R29 ;  /* 0x0000001720207223 */ /* 0x000fe2000001001d */
[----:B------:R-:W-:Y:S02]  /*1130*/  HADD2.F32 R22, -RZ, R37.H0_H0 ;  /* 0x20000025ff167230 */ /* 0x000fe40000004100 */
[----:B------:R-:W-:Y:S01]  /*1140*/  FFMA.FTZ R28, R17, R28, R24 ;  /* 0x0000001c111c7223 */ /* 0x000fe20000010018 */
[----:B------:R-:W-:Y:S02]  /*1150*/  HADD2.F32 R25, -RZ, R25.H1_H1 ;  /* 0x30000019ff197230 */ /* 0x000fe40000004100 */
[----:B------:R-:W-:Y:S01]  /*1160*/  FFMA.FTZ R56, R56, R13, R57 ;  /* 0x0000000d38387223 */ /* 0x000fe20000010039 */
[----:B------:R-:W-:-:S02]  /*1170*/  HADD2.F32 R12, -RZ, R19.H0_H0 ;  /* 0x20000013ff0c7230 */ /* 0x000fc40000004100 */
[----:B------:R-:W-:Y:S01]  /*1180*/  FFMA.FTZ R22, R21, R22, R32 ;  /* 0x0000001615167223 */ /* 0x000fe20000010020 */
[----:B------:R-:W-:Y:S02]  /*1190*/  HADD2.F32 R33, -RZ, R33.H1_H1 ;  /* 0x30000021ff217230 */ /* 0x000fe40000004100 */
[----:B------:R-:W-:Y:S02]  /*11a0*/  HADD2.F32 R24, -RZ, R37.H1_H1 ;  /* 0x30000025ff187230 */ /* 0x000fe40000004100 */
[----:B------:R-:W-:Y:S01]  /*11b0*/  FFMA.FTZ R28, R25, R20, R28 ;  /* 0x00000014191c7223 */ /* 0x000fe2000001001c */
[----:B------:R-:W-:Y:S02]  /*11c0*/  HADD2.F32 R13, -RZ, R26.H0_H0 ;  /* 0x2000001aff0d7230 */ /* 0x000fe40000004100 */
[----:B------:R-:W-:Y:S02]  /*11d0*/  HADD2.F32 R18, -RZ, R30.H0_H0 ;  /* 0x2000001eff127230 */ /* 0x000fe40000004100 */
[----:B------:R-:W-:Y:S01]  /*11e0*/  FFMA.FTZ R12, R12, R15, R9 ;  /* 0x0000000f0c0c7223 */ /* 0x000fe20000010009 */
[----:B------:R-:W-:-:S02]  /*11f0*/  HADD2.F32 R17, -RZ, R34.H0_H0 ;  /* 0x20000022ff117230 */ /* 0x000fc40000004100 */
[----:B------:R-:W-:Y:S01]  /*1200*/  FFMA.FTZ R22, R33, R24, R22 ;  /* 0x0000001821167223 */ /* 0x000fe20000010016 */
[----:B------:R-:W-:Y:S02]  /*1210*/  HADD2.F32 R20, -RZ, R38.H0_H0 ;  /* 0x20000026ff147230 */ /* 0x000fe40000004100 */
[----:B------:R-:W-:Y:S01]  /*1220*/  FFMA.FTZ R13, R13, R18, R28 ;  /* 0x000000120d0d7223 */ /* 0x000fe2000001001c */
[----:B------:R-:W-:Y:S02]  /*1230*/  HADD2.F32 R26, -RZ, R26.H1_H1 ;  /* 0x3000001aff1a7230 */ /* 0x000fe40000004100 */
[----:B------:R-:W-:Y:S02]  /*1240*/  HADD2.F32 R15, -RZ, R30.H1_H1 ;  /* 0x3000001eff0f7230 */ /* 0x000fe40000004100 */
[----:B------:R-:W-:Y:S01]  /*1250*/  FFMA.FTZ R17, R17, R20, R22 ;  /* 0x0000001411117223 */ /* 0x000fe20000010016 */
[----:B------:R-:W-:Y:S02]  /*1260*/  HADD2.F32 R34, -RZ, R34.H1_H1 ;  /* 0x30000022ff227230 */ /* 0x000fe40000004100 */
[----:B------:R-:W-:-:S02]  /*1270*/  HADD2.F32 R21, -RZ, R38.H1_H1 ;  /* 0x30000026ff157230 */ /* 0x000fc40000004100 */
[----:B------:R-:W-:Y:S01]  /*1280*/  FFMA.FTZ R26, R26, R15, R13 ;  /* 0x0000000f1a1a7223 */ /* 0x000fe2000001000d */
[----:B------:R-:W-:Y:S02]  /*1290*/  HADD2.F32 R9, -RZ, R27.H0_H0 ;  /* 0x2000001bff097230 */ /* 0x000fe40000004100 */
[----:B------:R-:W-:Y:S02]  /*12a0*/  HADD2.F32 R16, -RZ, R31.H0_H0 ;  /* 0x2000001fff107230 */ /* 0x000fe40000004100 */
[----:B------:R-:W-:Y:S01]  /*12b0*/  FFMA.FTZ R34, R34, R21, R17 ;  /* 0x0000001522227223 */ /* 0x000fe20000010011 */
[----:B------:R-:W-:Y:S02]  /*12c0*/  HADD2.F32 R13, -RZ, R35.H0_H0 ;  /* 0x20000023ff0d7230 */ /* 0x000fe40000004100 */
[----:B------:R-:W-:Y:S02]  /*12d0*/  HADD2.F32 R18, -RZ, R39.H0_H0 ;  /* 0x20000027ff127230 */ /* 0x000fe40000004100 */
[----:B------:R-:W-:Y:S01]  /*12e0*/  FFMA.FTZ R26, R9, R16, R26 ;  /* 0x00000010091a7223 */ /* 0x000fe2000001001a */
[----:B------:R-:W-:-:S02]  /*12f0*/  HADD2.F32 R11, -RZ, R11.H1_H1 ;  /* 0x3000000bff0b7230 */ /* 0x000fc40000004100 */
[----:B------:R-:W-:Y:S02]  /*1300*/  HADD2.F32 R19, -RZ, R19.H1_H1 ;  /* 0x30000013ff137230 */ /* 0x000fe40000004100 */
[----:B------:R-:W-:Y:S01]  /*1310*/  FFMA.FTZ R18, R13, R18, R34 ;  /* 0x000000120d127223 */ /* 0x000fe20000010022 */
[----:B------:R-:W-:Y:S02]  /*1320*/  HADD2.F32 R27, -RZ, R27.H1_H1 ;  /* 0x3000001bff1b7230 */ /* 0x000fe40000004100 */
[----:B------:R-:W-:Y:S02]  /*1330*/  HADD2.F32 R14, -RZ, R31.H1_H1 ;  /* 0x3000001fff0e7230 */ /* 0x000fe40000004100 */
[----:B------:R-:W-:Y:S02]  /*1340*/  HADD2.F32 R35, -RZ, R35.H1_H1 ;  /* 0x30000023ff237230 */ /* 0x000fe40000004100 */
[----:B------:R-:W-:Y:S02]  /*1350*/  HADD2.F32 R16, -RZ, R39.H1_H1 ;  /* 0x30000027ff107230 */ /* 0x000fe40000004100 */
[----:B------:R-:W-:Y:S01]  /*1360*/  FFMA.FTZ R10, R11, R10, R56 ;  /* 0x0000000a0b0a7223 */ /* 0x000fe20000010038 */
[----:B------:R-:W-:Y:S01]  /*1370*/  FFMA.FTZ R12, R19, R8, R12 ;  /* 0x00000008130c7223 */ /* 0x000fe2000001000c */
[----:B------:R-:W-:Y:S01]  /*1380*/  FFMA.FTZ R26, R27, R14, R26 ;  /* 0x0000000e1b1a7223 */ /* 0x000fe2000001001a */
        /* <DEDUP_REMOVED lines=13> */
[----:B0-----:R-:W-:-:S02]  /*1460*/  FADD.FTZ R12, R9, R8 ;  /* 0x00000008090c7221 */ /* 0x001fc40000010000 */
[----:B------:R-:W0:Y:S01]  /*1470*/  LDC.64 R8, c[0x0][0x2d0] ;  /* 0x0000b400ff087b82 */ /* 0x000e220000000a00 */
[----:B-1----:R-:W-:Y:S01]  /*1480*/  FADD.FTZ R14, R11, R14 ;  /* 0x0000000e0b0e7221 */ /* 0x002fe20000010000 */
[----:B--2---:R-:W-:Y:S01]  /*1490*/  FADD.FTZ R17, R16, R13 ;  /* 0x0000000d10117221 */ /* 0x004fe20000010000 */
[----:B---3--:R-:W-:Y:S01]  /*14a0*/  FADD.FTZ R20, R19, R10 ;  /* 0x0000000a13147221 */ /* 0x008fe20000010000 */
[----:B------:R-:W1:Y:S04]  /*14b0*/  SHFL.BFLY PT, R13, R12, 0x1, 0x1f ;  /* 0x0c201f000c0d7f89 */ /* 0x000e6800000e0000 */
[----:B------:R-:W2:Y:S04]  /*14c0*/  SHFL.BFLY PT, R15, R14, 0x1, 0x1f ;  /* 0x0c201f000e0f7f89 */ /* 0x000ea800000e0000 */
[----:B------:R-:W3:Y:S04]  /*14d0*/  SHFL.BFLY PT, R18, R17, 0x1, 0x1f ;  /* 0x0c201f0011127f89 */ /* 0x000ee800000e0000 */
[----:B------:R-:W4:Y:S01]  /*14e0*/  SHFL.BFLY PT, R21, R20, 0x1, 0x1f ;  /* 0x0c201f0014157f89 */ /* 0x000f2200000e0000 */
[----:B------:R-:W-:Y:S01]  /*14f0*/  @P0 SHF.R.S32.HI R11, RZ, 0x1f, R48 ;  /* 0x0000001fff0b0819 */ /* 0x000fe20000011430 */
[----:B------:R-:W-:-:S03]  /*1500*/  HFMA2.MMA R10, -RZ, RZ, 0, 0 ;  /* 0x00000000ff0a7435 */ /* 0x000fc600000001ff */
[----:B------:R-:W-:-:S04]  /*1510*/  @P0 LEA.HI R11, R11, R48, RZ, 0x7 ;  /* 0x000000300b0b0211 */ /* 0x000fc800078f38ff */
[----:B------:R-:W-:Y:S02]  /*1520*/  @P0 LOP3.LUT R10, R11, 0xffffff80, RZ, 0xc0, !PT ;  /* 0xffffff800b0a0812 */ /* 0x000fe400078ec0ff */
[----:B------:R-:W-:Y:S01]  /*1530*/  ISETP.GE.AND P0, PT, R46, R47, PT ;  /* 0x0000002f2e00720c */ /* 0x000fe20003f06270 */
[----:B-1----:R-:W-:Y:S01]  /*1540*/  FADD.FTZ R19, R12, R13 ;  /* 0x0000000d0c137221 */ /* 0x002fe20000010000 */
[----:B--2---:R-:W-:Y:S01]  /*1550*/  FADD.FTZ R15, R14, R15 ;  /* 0x0000000f0e0f7221 */ /* 0x004fe20000010000 */
[----:B---3--:R-:W-:Y:S01]  /*1560*/  FADD.FTZ R18, R17, R18 ;  /* 0x0000001211127221 */ /* 0x008fe20000010000 */
[----:B----4-:R-:W-:Y:S01]  /*1570*/  FADD.FTZ R21, R20, R21 ;  /* 0x0000001514157221 */ /* 0x010fe20000010000 */
[----:B0-----:R-:W-:Y:S08]  /*1580*/  @P5 BRA `(.L_x_2425) ;  /* 0x0000000000645947 */ /* 0x001ff00003800000 */
[----:B------:R-:W0:Y:S01]  /*1590*/  LDC.64 R16, c[0x0][0x278] ;  /* 0x00009e00ff107b82 */ /* 0x000e220000000a00 */
[----:B------:R-:W-:Y:S01]  /*15a0*/  SHF.R.S32.HI R14, RZ, 0x1f, R10 ;  /* 0x0000001fff0e7819 */ /* 0x000fe2000001140a */
[----:B------:R-:W-:Y:S01]  /*15b0*/  ULDC.64 UR8, c[0x0][0x280] ;  /* 0x0000a00000087ab9 */ /* 0x000fe20000000a00 */
[----:B------:R-:W-:Y:S02]  /*15c0*/  IADD3 R12, P5, R5, R10, RZ ;  /* 0x0000000a050c7210 */ /* 0x000fe40007fbe0ff */
[----:B------:R-:W-:Y:S02]  /*15d0*/  FSEL R15, R15, RZ, !P4 ;  /* 0x000000ff0f0f7208 */ /* 0x000fe40006000000 */
[----:B------:R-:W-:Y:S01]  /*15e0*/  LEA.HI.X.SX32 R13, R5, R14, 0x1, P5 ;  /* 0x0000000e050d7211 */ /* 0x000fe200028f0eff */
[C---:B0-----:R-:W-:Y:S02]  /*15f0*/  IMAD R14, R16.reuse, UR7, RZ ;  /* 0x00000007100e7c24 */ /* 0x041fe4000f8e02ff */
[----:B------:R-:W-:-:S04]  /*1600*/  IMAD.WIDE.U32 R12, R16, UR6, R12 ;  /* 0x00000006100c7c25 */ /* 0x000fc8000f8e000c */
[----:B------:R-:W-:Y:S01]  /*1610*/  IMAD R11, R17, UR6, R14 ;  /* 0x00000006110b7c24 */ /* 0x000fe2000f8e020e */
[----:B------:R-:W-:Y:S01]  /*1620*/  FSEL R17, R18, RZ, !P2 ;  /* 0x000000ff12117208 */ /* 0x000fe20005000000 */
[----:B------:R-:W-:-:S03]  /*1630*/  IMAD R14, R41, UR8, RZ ;  /* 0x00000008290e7c24 */ /* 0x000fc6000f8e02ff */
[----:B------:R-:W-:Y:S01]  /*1640*/  IADD3 R13, R13, R11, RZ ;  /* 0x0000000b0d0d7210 */ /* 0x000fe20007ffe0ff */
[C---:B------:R-:W-:Y:S02]  /*1650*/  IMAD R11, R7.reuse, UR9, R14 ;  /* 0x00000009070b7c24 */ /* 0x040fe4000f8e020e */
[----:B------:R-:W-:Y:S01]  /*1660*/  IMAD.WIDE.U32 R12, R7, UR8, R12 ;  /* 0x00000008070c7c25 */ /* 0x000fe2000f8e000c */
[----:B------:R-:W-:Y:S02]  /*1670*/  ULDC.64 UR8, c[0x0][0x260] ;  /* 0x0000980000087ab9 */ /* 0x000fe40000000a00 */
[----:B------:R-:W-:-:S04]  /*1680*/  IADD3 R6, P5, R6, R12, RZ ;  /* 0x0000000c06067210 */ /* 0x000fc80007fbe0ff */
[----:B------:R-:W-:Y:S02]  /*1690*/  IADD3.X R13, R42, R13, R11, P5, !PT ;  /* 0x0000000d2a0d7210 */ /* 0x000fe40002ffe40b */
[C---:B------:R-:W-:Y:S02]  /*16a0*/  LEA R12, P5, R6.reuse, UR8, 0x2 ;  /* 0x00000008060c7c11 */ /* 0x040fe4000f8a10ff */
[----:B------:R-:W-:Y:S02]  /*16b0*/  FSEL R11, R19, RZ, !P3 ;  /* 0x000000ff130b7208 */ /* 0x000fe40005800000 */
[----:B------:R-:W-:Y:S02]  /*16c0*/  LEA.HI.X R13, R6, UR9, R13, 0x2, P5 ;  /* 0x00000009060d7c11 */ /* 0x000fe4000a8f140d */
[----:B------:R-:W-:-:S03]  /*16d0*/  FSEL R19, R21, RZ, !P0 ;  /* 0x000000ff15137208 */ /* 0x000fc60004000000 */
[----:B------:R0:W-:Y:S04]  /*16e0*/  STG.E desc[UR4][R12.64], R11 ;  /* 0x0000000b0c007986 */ /* 0x0001e8000c101904 */
[----:B------:R0:W-:Y:S04]  /*16f0*/  STG.E desc[UR4][R12.64+0x80], R15 ;  /* 0x0000800f0c007986 */ /* 0x0001e8000c101904 */
[----:B------:R0:W-:Y:S04]  /*1700*/  STG.E desc[UR4][R12.64+0x100], R17 ;  /* 0x000100110c007986 */ /* 0x0001e8000c101904 */
[----:B------:R0:W-:Y:S02]  /*1710*/  STG.E desc[UR4][R12.64+0x180], R19 ;  /* 0x000180130c007986 */ /* 0x0001e4000c101904 */
.L_x_2425:
[----:B------:R-:W-:Y:S05]  /*1720*/  BSYNC B0 ;  /* 0x0000000000007941 */ /* 0x000fea0003800000 */
.L_x_2424:
[----:B------:R-:W-:Y:S01]  /*1730*/  IADD3 R4, R4, 0x7f, RZ ;  /* 0x0000007f04047810 */ /* 0x000fe20007ffe0ff */
[----:B------:R-:W-:Y:S01]  /*1740*/  BSSY B0, `(.L_x_2426) ;  /* 0x0000029000007945 */ /* 0x000fe20003800000 */
[----:B0-----:R-:W-:Y:S02]  /*1750*/  SHF.L.U32 R12, R10, 0x6, RZ ;  /* 0x000000060a0c7819 */ /* 0x001fe400000006ff */
[----:B------:R-:W-:Y:S02]  /*1760*/  SHF.R.S32.HI R11, RZ, 0x1f, R4 ;  /* 0x0000001fff0b7819 */ /* 0x000fe40000011404 */
[----:B------:R-:W-:Y:S02]  /*1770*/  SHF.L.U32 R13, R2, 0xd, RZ ;  /* 0x0000000d020d7819 */ /* 0x000fe400000006ff */
[----:B------:R-:W-:Y:S02]  /*1780*/  LEA.HI R11, R11, R4, RZ, 0x7 ;  /* 0x000000040b0b7211 */ /* 0x000fe400078f38ff */
[----:B------:R-:W-:-:S02]  /*1790*/  SHF.L.U32 R6, R3, 0x2, RZ ;  /* 0x0000000203067819 */ /* 0x000fc400000006ff */
[----:B------:R-:W-:Y:S02]  /*17a0*/  LOP3.LUT R4, R11, 0xffffff80, RZ, 0xc0, !PT ;  /* 0xffffff800b047812 */ /* 0x000fe400078ec0ff */
[----:B------:R-:W-:Y:S02]  /*17b0*/  SHF.R.S32.HI R14, RZ, 0x1f, R12 ;  /* 0x0000001fff0e7819 */ /* 0x000fe4000001140c */
[----:B------:R-:W-:Y:S02]  /*17c0*/  IADD3 R4, -R5, R4, RZ ;  /* 0x0000000405047210 */ /* 0x000fe40007ffe1ff */
[--C-:B------:R-:W-:Y:S02]  /*17d0*/  IADD3 R12, P0, P2, R12, R6, R13.reuse ;  /* 0x000000060c0c7210 */ /* 0x100fe40007a1e00d */
[----:B------:R-:W-:Y:S02]  /*17e0*/  ISETP.GE.OR P1, PT, R3, R4, P1 ;  /* 0x000000040300720c */ /* 0x000fe40000f26670 */
[----:B------:R-:W-:-:S02]  /*17f0*/  SHF.R.S32.HI R13, RZ, 0x1f, R13 ;  /* 0x0000001fff0d7819 */ /* 0x000fc4000001140d */
[----:B------:R-:W-:-:S04]  /*1800*/  SHF.R.S32.HI R6, RZ, 0x1f, R6 ;  /* 0x0000001fff067819 */ /* 0x000fc80000011406 */
[----:B------:R-:W-:Y:S01]  /*1810*/  IADD3.X R13, R14, R6, R13, P0, P2 ;  /* 0x000000060e0d7210 */ /* 0x000fe200007e440d */
[----:B------:R-:W-:-:S04]  /*1820*/  IMAD R6, R8, UR7, RZ ;  /* 0x0000000708067c24 */ /* 0x000fc8000f8e02ff */
[----:B------:R-:W-:Y:S02]  /*1830*/  IMAD R9, R9, UR6, R6 ;  /* 0x0000000609097c24 */ /* 0x000fe4000f8e0206 */
[----:B------:R-:W-:-:S05]  /*1840*/  IMAD.WIDE.U32 R12, R8, UR6, R12 ;  /* 0x00000006080c7c25 */ /* 0x000fca000f8e000c */
[----:B------:R-:W-:Y:S01]  /*1850*/  IADD3 R11, R13, R9, RZ ;  /* 0x000000090d0b7210 */ /* 0x000fe20007ffe0ff */
[----:B------:R-:W-:Y:S06]  /*1860*/  @P1 BRA `(.L_x_2427) ;  /* 0x0000000000581947 */ /* 0x000fec0003800000 */
[----:B------:R-:W0:Y:S01]  /*1870*/  LDC.64 R8, c[0x0][0x2a8] ;  /* 0x0000aa00ff087b82 */ /* 0x000e220000000a00 */
[----:B------:R-:W-:Y:S01]  /*1880*/  SHF.R.S32.HI R6, RZ, 0x1f, R5 ;  /* 0x0000001fff067819 */ /* 0x000fe20000011405 */
[----:B------:R-:W-:Y:S01]  /*1890*/  ULDC.64 UR8, c[0x0][0x2b0] ;  /* 0x0000ac0000087ab9 */ /* 0x000fe20000000a00 */
[--C-:B------:R-:W-:Y:S02]  /*18a0*/  IADD3 R4, P0, P1, R10, R5, R3.reuse ;  /* 0x000000050a047210 */ /* 0x100fe4000791e003 */
[----:B------:R-:W-:Y:S02]  /*18b0*/  SHF.R.S32.HI R14, RZ, 0x1f, R10 ;  /* 0x0000001fff0e7819 */ /* 0x000fe4000001140a */
[----:B------:R-:W-:-:S04]  /*18c0*/  SHF.R.S32.HI R5, RZ, 0x1f, R3 ;  /* 0x0000001fff057819 */ /* 0x000fc80000011403 */
[----:B------:R-:W-:Y:S02]  /*18d0*/  IADD3.X R5, R14, R6, R5, P0, P1 ;  /* 0x000000060e057210 */ /* 0x000fe400007e2405 */
[----:B-----5:R-:W-:Y:S01]  /*18e0*/  FSETP.NEU.FTZ.AND P0, PT, R40, -INF , PT ;  /* 0xff8000002800780b */ /* 0x020fe20003f1d000 */
[C---:B0-----:R-:W-:Y:S02]  /*18f0*/  IMAD R6, R8.reuse, UR7, RZ ;  /* 0x0000000708067c24 */ /* 0x041fe4000f8e02ff */
[----:B------:R-:W-:-:S04]  /*1900*/  IMAD.WIDE.U32 R4, R8, UR6, R4 ;  /* 0x0000000608047c25 */ /* 0x000fc8000f8e0004 */
[----:B------:R-:W-:Y:S02]  /*1910*/  IMAD R9, R9, UR6, R6 ;  /* 0x0000000609097c24 */ /* 0x000fe4000f8e0206 */
[----:B------:R-:W-:-:S03]  /*1920*/  IMAD R6, R41, UR8, RZ ;  /* 0x0000000829067c24 */ /* 0x000fc6000f8e02ff */
[----:B------:R-:W-:Y:S01]  /*1930*/  IADD3 R5, R5, R9, RZ ;  /* 0x0000000905057210 */ /* 0x000fe20007ffe0ff */
[C---:B------:R-:W-:Y:S02]  /*1940*/  IMAD R9, R7.reuse, UR9, R6 ;  /* 0x0000000907097c24 */ /* 0x040fe4000f8e0206 */
[----:B------:R-:W-:Y:S01]  /*1950*/  FMUL.FTZ R6, R40, 1.4426950216293334961 ;  /* 0x3fb8aa3b28067820 */ /* 0x000fe20000410000 */
[----:B------:R-:W-:Y:S01]  /*1960*/  IMAD.WIDE.U32 R4, R7, UR8, R4 ;  /* 0x0000000807047c25 */ /* 0x000fe2000f8e0004 */
[----:B------:R-:W-:-:S04]  /*1970*/  ULDC.64 UR8, c[0x0][0x2a0] ;  /* 0x0000a80000087ab9 */ /* 0x000fc80000000a00 */
[----:B------:R-:W-:Y:S02]  /*1980*/  IADD3 R5, R5, R9, RZ ;  /* 0x0000000905057210 */ /* 0x000fe40007ffe0ff */
[----:B------:R-:W-:-:S04]  /*1990*/  LEA R8, P1, R4, UR8, 0x2 ;  /* 0x0000000804087c11 */ /* 0x000fc8000f8210ff */
[----:B------:R-:W-:Y:S02]  /*19a0*/  LEA.HI.X R9, R4, UR9, R5, 0x2, P1 ;  /* 0x0000000904097c11 */ /* 0x000fe400088f1405 */
[----:B------:R-:W-:-:S05]  /*19b0*/  FSEL R5, R6, RZ, P0 ;  /* 0x000000ff06057208 */ /* 0x000fca0000000000 */
[----:B------:R0:W-:Y:S02]  /*19c0*/  STG.E desc[UR4][R8.64], R5 ;  /* 0x0000000508007986 */ /* 0x0001e4000c101904 */
.L_x_2427:
[----:B------:R-:W-:Y:S05]  /*19d0*/  BSYNC B0 ;  /* 0x0000000000007941 */ /* 0x000fea0003800000 */
.L_x_2426:
[----:B------:R-:W-:Y:S01]  /*19e0*/  ULDC.64 UR10, c[0x0][0x2e8] ;  /* 0x0000ba00000a7ab9 */ /* 0x000fe20000000a00 */
[----:B------:R-:W-:Y:S01]  /*19f0*/  ULDC.64 UR8, c[0x0][0x2d8] ;  /* 0x0000b60000087ab9 */ /* 0x000fe20000000a00 */
[----:B------:R-:W-:Y:S01]  /*1a00*/  MOV R10, R12 ;  /* 0x0000000c000a7202 */ /* 0x000fe20000000f00 */
[----:B------:R-:W-:Y:S01]  /*1a10*/  IMAD R6, R41, UR8, RZ ;  /* 0x0000000829067c24 */ /* 0x000fe2000f8e02ff */
[----:B------:R-:W-:-:S03]  /*1a20*/  ISETP.NE.U32.AND P0, PT, RZ, UR10, PT ;  /* 0x0000000aff007c0c */ /* 0x000fc6000bf05070 */
[----:B0-----:R-:W-:Y:S01]  /*1a30*/  IMAD.WIDE.U32 R4, R7, UR8, R10 ;  /* 0x0000000807047c25 */ /* 0x001fe2000f8e000a */
[----:B------:R-:W-:-:S03]  /*1a40*/  ISETP.NE.AND.EX P0, PT, RZ, UR11, PT, P0 ;  /* 0x0000000bff007c0c */ /* 0x000fc6000bf05300 */
[----:B------:R-:W-:Y:S01]  /*1a50*/  IMAD R7, R7, UR9, R6 ;  /* 0x0000000907077c24 */ /* 0x000fe2000f8e0206 */
[----:B------:R-:W-:Y:S01]  /*1a60*/  ISETP.NE.OR P0, PT, R3, RZ, !P0 ;  /* 0x000000ff0300720c */ /* 0x000fe20004705670 */
[----:B------:R-:W-:Y:S02]  /*1a70*/  ULDC.64 UR8, c[0x0][0x2b8] ;  /* 0x0000ae0000087ab9 */ /* 0x000fe40000000a00 */
[----:B------:R-:W-:Y:S02]  /*1a80*/  LEA R6, P1, R4, UR8, 0x2 ;  /* 0x0000000804067c11 */ /* 0x000fe4000f8210ff */
[----:B------:R-:W-:-:S04]  /*1a90*/  IADD3 R5, R5, R7, RZ ;  /* 0x0000000705057210 */ /* 0x000fc80007ffe0ff */
[----:B------:R-:W-:-:S05]  /*1aa0*/  LEA.HI.X R7, R4, UR9, R5, 0x2, P1 ;  /* 0x0000000904077c11 */ /* 0x000fca00088f1405 */
        /* <DEDUP_REMOVED lines=9> */
[----:B------:R-:W1:Y:S08]  /*1b40*/  LDC R3, c[0x0][0x2e0] ;  /* 0x0000b800ff037b82 */ /* 0x000e700000000800 */
[----:B0-----:R-:W0:Y:S08]  /*1b50*/  LDC R7, c[0x0][0x220] ;  /* 0x00008800ff077b82 */ /* 0x001e300000000800 */
[----:B------:R-:W2:Y:S01]  /*1b60*/  LDC.64 R4, c[0x0][0x2e8] ;  /* 0x0000ba00ff047b82 */ /* 0x000ea20000000a00 */
[----:B-1----:R-:W-:-:S04]  /*1b70*/  IMAD R0, R2, R3, R0 ;  /* 0x0000000302007224 */ /* 0x002fc800078e0200 */
[----:B0-----:R-:W-:-:S04]  /*1b80*/  IMAD R3, R0, R7, UR6 ;  /* 0x0000000600037e24 */ /* 0x001fc8000f8e0207 */
[----:B--2---:R-:W-:-:S05]  /*1b90*/  IMAD.WIDE R2, R3, 0x4, R4 ;  /* 0x0000000403027825 */ /* 0x004fca00078e0204 */
[----:B------:R-:W-:Y:S01]  /*1ba0*/  STG.E desc[UR4][R2.64], RZ ;  /* 0x000000ff02007986 */ /* 0x000fe2000c101904 */
[----:B------:R-:W-:Y:S05]  /*1bb0*/  EXIT ;  /* 0x000000000000794d */ /* 0x000fea0003800000 */
.L_x_2428:
        /* <DEDUP_REMOVED lines=12> */
.L_x_3736:


//--------------------- .text._ZN7cutlass13device_kernelIN5flash11enable_sm90INS1_16FlashAttnBwdSm90INS1_25CollectiveMainloopBwdSm90ILi2ELi2ELi2EN4cute5tupleIJNS5_1CILi1EEES8_S8_EEENS6_IJNS7_ILi96EEENS7_ILi128EEENS7_ILi64EEEEEENS_6half_tEfNS_4arch4Sm90ELb1ELb0ELb1ELb0ELb0ELb1ELb0ELb1ELi2ELi1ELi2ELi2ELb0EEENS1_21CollectiveEpilogueBwdISD_SE_SG_Li256ELb0ELb0ELi1EEENS1_25SingleTileBwdLPTSchedulerILb0ELi128ELb0EEEEEEEEEvNT_6ParamsE --------------------------
	.section	.text._ZN7cutlass13device_kernelIN5flash11enable_sm90INS1_16FlashAttnBwdSm90INS1_25CollectiveMainloopBwdSm90ILi2ELi2ELi2EN4cute5tupleIJNS5_1CILi1EEES8_S8_EEENS6_IJNS7_ILi96EEENS7_ILi128EEENS7_ILi64EEEEEENS_6half_tEfNS_4arch4Sm90ELb1ELb0ELb1ELb0ELb0ELb1ELb0ELb1ELi2ELi1ELi2ELi2ELb0EEENS1_21CollectiveEpilogueBwdISD_SE_SG_Li256ELb0ELb0ELi1EEENS1_25SingleTileBwdLPTSchedulerILb0ELi128ELb0EEEEEEEEEvNT_6ParamsE,"ax",@progbits
	.align	128
.text._ZN7cutlass13device_kernelIN5flash11enable_sm90INS1_16FlashAttnBwdSm90INS1_25CollectiveMainloopBwdSm90ILi2ELi2ELi2EN4cute5tupleIJNS5_1CILi1EEES8_S8_EEENS6_IJNS7_ILi96EEENS7_ILi128EEENS7_ILi64EEEEEENS_6half_tEfNS_4arch4Sm90ELb1ELb0ELb1ELb0ELb0ELb1ELb0ELb1ELi2ELi1ELi2ELi2ELb0EEENS1_21CollectiveEpilogueBwdISD_SE_SG_Li256ELb0ELb0ELi1EEENS1_25SingleTileBwdLPTSchedulerILb0ELi128ELb0EEEEEEEEEvNT_6ParamsE:
        .type           _ZN7cutlass13device_kernelIN5flash11enable_sm90INS1_16FlashAttnBwdSm90INS1_25CollectiveMainloopBwdSm90ILi2ELi2ELi2EN4cute5tupleIJNS5_1CILi1EEES8_S8_EEENS6_IJNS7_ILi96EEENS7_ILi128EEENS7_ILi64EEEEEENS_6half_tEfNS_4arch4Sm90ELb1ELb0ELb1ELb0ELb0ELb1ELb0ELb1ELi2ELi1ELi2ELi2ELb0EEENS1_21CollectiveEpilogueBwdISD_SE_SG_Li256ELb0ELb0ELi1EEENS1_25SingleTileBwdLPTSchedulerILb0ELi128ELb0EEEEEEEEEvNT_6ParamsE,@function
        .size           _ZN7cutlass13device_kernelIN5flash11enable_sm90INS1_16FlashAttnBwdSm90INS1_25CollectiveMainloopBwdSm90ILi2ELi2ELi2EN4cute5tupleIJNS5_1CILi1EEES8_S8_EEENS6_IJNS7_ILi96EEENS7_ILi128EEENS7_ILi64EEEEEENS_6half_tEfNS_4arch4Sm90ELb1ELb0ELb1ELb0ELb0ELb1ELb0ELb1ELi2ELi1ELi2ELi2ELb0EEENS1_21CollectiveEpilogueBwdISD_SE_SG_Li256ELb0ELb0ELi1EEENS1_25SingleTileBwdLPTSchedulerILb0ELi128ELb0EEEEEEEEEvNT_6ParamsE,(.L_x_3737 - _ZN7cutlass13device_kernelIN5flash11enable_sm90INS1_16FlashAttnBwdSm90INS1_25CollectiveMainloopBwdSm90ILi2ELi2ELi2EN4cute5tupleIJNS5_1CILi1EEES8_S8_EEENS6_IJNS7_ILi96EEENS7_ILi128EEENS7_ILi64EEEEEENS_6half_tEfNS_4arch4Sm90ELb1ELb0ELb1ELb0ELb0ELb1ELb0ELb1ELi2ELi1ELi2ELi2ELb0EEENS1_21CollectiveEpilogueBwdISD_SE_SG_Li256ELb0ELb0ELi1EEENS1_25SingleTileBwdLPTSchedulerILb0ELi128ELb0EEEEEEEEEvNT_6ParamsE)
        .other          _ZN7cutlass13device_kernelIN5flash11enable_sm90INS1_16FlashAttnBwdSm90INS1_25CollectiveMainloopBwdSm90ILi2ELi2ELi2EN4cute5tupleIJNS5_1CILi1EEES8_S8_EEENS6_IJNS7_ILi96EEENS7_ILi128EEENS7_ILi64EEEEEENS_6half_tEfNS_4arch4Sm90ELb1ELb0ELb1ELb0ELb0ELb1ELb0ELb1ELi2ELi1ELi2ELi2ELb0EEENS1_21CollectiveEpilogueBwdISD_SE_SG_Li256ELb0ELb0ELi1EEENS1_25SingleTileBwdLPTSchedulerILb0ELi128ELb0EEEEEEEEEvNT_6ParamsE,@"STO_CUDA_ENTRY STV_DEFAULT"
_ZN7cutlass13device_kernelIN5flash11enable_sm90INS1_16FlashAttnBwdSm90INS1_25CollectiveMainloopBwdSm90ILi2ELi2ELi2EN4cute5tupleIJNS5_1CILi1EEES8_S8_EEENS6_IJNS7_ILi96EEENS7_ILi128EEENS7_ILi64EEEEEENS_6half_tEfNS_4arch4Sm90ELb1ELb0ELb1ELb0ELb0ELb1ELb0ELb1ELi2ELi1ELi2ELi2ELb0EEENS1_21CollectiveEpilogueBwdISD_SE_SG_Li256ELb0ELb0ELi1EEENS1_25SingleTileBwdLPTSchedulerILb0ELi128ELb0EEEEEEEEEvNT_6ParamsE:
        /* <DEDUP_REMOVED lines=29> */
.L_x_2430:
[----:B------:R-:W-:Y:S05]  /*01d0*/  BSYNC B0 ;  /* 0x0000000000007941 */ /* 0x000fea0003800000 */
.L_x_2429:
        /* <DEDUP_REMOVED lines=34> */
.L_x_2431:
        /* <DEDUP_REMOVED lines=22> */
.L_x_2432:
[----:B---3--:R-:W-:Y:S01]  /*0560*/  ISETP.NE.AND P0, PT, R2, RZ, PT ;  /* 0x000000ff0200720c */ /* 0x008fe20003f05270 */
[----:B------:R-:W-:Y:S01]  /*0570*/  IMAD.MOV.U32 R2, RZ, RZ, 0x1 ;  /* 0x00000001ff027424 */ /* 0x000fe200078e00ff */
[----:B------:R-:W-:Y:S01]  /*0580*/  NOP ;  /* 0x0000000000007918 */ /* 0x000fe20000000000 */
[----:B------:R-:W-:Y:S03]  /*0590*/  BSSY B6, `(.L_x_2433) ;  /* 0x0000db8000067945 */ /* 0x000fe60003800000 */
[----:B------:R-:W-:-:S05]  /*05a0*/  SEL R2, R2, 0x2, !P0 ;  /* 0x0000000202027807 */ /* 0x000fca0004000000 */
[----:B------:R3:W-:Y:S01]  /*05b0*/  STL [R1+0xc], R2 ;  /* 0x00000c0201007387 */ /* 0x0007e20000100800 */
[----:B-12-4-:R-:W-:Y:S06]  /*05c0*/  BAR.SYNC.DEFER_BLOCKING 0x0 ;  /* 0x0000000000007b1d */ /* 0x016fec0000010000 */
[----:B------:R-:W-:Y:S05]  /*05d0*/  @!P0 BRA `(.L_x_2434) ;  /* 0x000000ac00608947 */ /* 0x000fea0003800000 */
.L_x_2435:
[----:B------:R-:W-:-:S08]  /*05e0*/  NOP ;  /* 0x0000000000007918 */ /* 0x000fd00000000000 */
[----:B------:R-:W1:Y:S02]  /*05f0*/  USETMAXREG.TRY_ALLOC.CTAPOOL UP0, 0xf0 ;  /* 0x000000f0000079c8 */ /* 0x000e640008000600 */
[----:B-1----:R-:W-:-:S13]  /*0600*/  PLOP3.LUT P0, PT, PT, PT, UP0, 0x80, 0x0 ;  /* 0x000000000000781c */ /* 0x002fda0003f0f008 */
[----:B------:R-:W-:Y:S05]  /*0610*/  @!P0 BRA `(.L_x_2435) ;  /* 0xfffffffc00f08947 */ /* 0x000fea000383ffff */
[----:B------:R-:W-:Y:S01]  /*0620*/  LOP3.LUT R0, R0, 0x3, RZ, 0xc0, !PT ;  /* 0x0000000300007812 */ /* 0x000fe200078ec0ff */
[----:B---3--:R-:W1:Y:S01]  /*0630*/  S2R R2, SR_TID.X ;  /* 0x0000000000027919 */ /* 0x008e620000002100 */
[----:B------:R-:W2:Y:S01]  /*0640*/  S2UR UR7, SR_CTAID.X ;  /* 0x00000000000779c3 */ /* 0x000ea20000002500 */
[----:B------:R-:W-:Y:S02]  /*0650*/  ULDC UR8, c[0x0][0xb50] ;  /* 0x0002d40000087ab9 */ /* 0x000fe40000000800 */
[----:B------:R-:W-:Y:S01]  /*0660*/  UISETP.NE.AND UP0, UPT, UR8, 0x1, UPT ;  /* 0x000000010800788c */ /* 0x000fe2000bf05270 */
[----:B------:R-:W3:Y:S04]  /*0670*/  SHFL.IDX PT, R0, R0, RZ, 0x1f ;  /* 0x00001fff00007589 */ /* 0x000ee800000e0000 */
[----:B------:R-:W4:Y:S06]  /*0680*/  LDC R3, c[0x0][0xb68] ;  /* 0x0002da00ff037b82 */ /* 0x000f2c0000000800 */
[----:B------:R-:W-:Y:S01]  /*0690*/  @UP0 ULDC UR4, c[0x0][0xb54] ;  /* 0x0002d50000040ab9 */ /* 0x000fe20000000800 */
[----:B------:R-:W-:Y:S01]  /*06a0*/  @UP0 ULDC UR9, c[0x0][0xb58] ;  /* 0x0002d60000090ab9 */ /* 0x000fe20000000800 */
[----:B--2---:R-:W-:-:S02]  /*06b0*/  UIMAD.WIDE.U32 UR4, UR7, UR4, URZ ;  /* 0x00000004070472a5 */ /* 0x004fc4000f8e003f */
[----:B------:R-:W-:Y:S01]  /*06c0*/  UMOV UR6, UR7 ;  /* 0x0000000700067c82 */ /* 0x000fe20008000000 */
[----:B---3--:R-:W-:Y:S01]  /*06d0*/  ISETP.NE.AND P0, PT, R0, RZ, PT ;  /* 0x000000ff0000720c */ /* 0x008fe20003f05270 */
[----:B------:R-:W-:Y:S01]  /*06e0*/  @UP0 USHF.R.U32.HI UR6, URZ, UR9, UR5 ;  /* 0x000000093f060299 */ /* 0x000fe20008011605 */
[----:B-1----:R-:W-:-:S03]  /*06f0*/  SHF.R.U32.HI R2, RZ, 0x7, R2 ;  /* 0x00000007ff027819 */ /* 0x002fc60000011602 */
[----:B------:R-:W-:-:S04]  /*0700*/  UIADD3 UR4, -UR6, URZ, URZ ;  /* 0x0000003f06047290 */ /* 0x000fc8000fffe13f */
[----:B------:R-:W-:-:S04]  /*0710*/  UIMAD UR10, UR8, UR4, UR7 ;  /* 0x00000004080a72a4 */ /* 0x000fc8000f8e0207 */
[----:B------:R-:W-:-:S05]  /*0720*/  @!P0 IADD3 R2, R2, 0x9, RZ ;  /* 0x0000000902028810 */ /* 0x000fca0007ffe0ff */
[----:B------:R1:W-:Y:S06]  /*0730*/  @!P0 BAR.ARV R2, 0xa0 ;  /* 0x000280020000851d */ /* 0x0003ec0000002000 */
[----:B----4-:R-:W-:-:S13]  /*0740*/  ISETP.LE.AND P0, PT, R3, UR6, PT ;  /* 0x0000000603007c0c */ /* 0x010fda000bf03270 */
[----:B-1----:R-:W-:Y:S05]  /*0750*/  @!P0 BRA `(.L_x_2436) ;  /* 0x0000000000208947 */ /* 0x002fea0003800000 */
[----:B------:R-:W-:Y:S01]  /*0760*/  ULDC UR7, c[0x0][0xb5c] ;  /* 0x0002d70000077ab9 */ /* 0x000fe20000000800 */
[----:B------:R-:W-:Y:S01]  /*0770*/  UMOV UR36, UR10 ;  /* 0x0000000a00247c82 */ /* 0x000fe20008000000 */
[----:B------:R-:W-:-:S11]  /*0780*/  UISETP.NE.AND UP0, UPT, UR7, 0x1, UPT ;  /* 0x000000010700788c */ /* 0x000fd6000bf05270 */
[----:B------:R-:W-:Y:S02]  /*0790*/  @UP0 ULDC.64 UR8, c[0x0][0xb60] ;  /* 0x0002d80000080ab9 */ /* 0x000fe40000000a00 */
[----:B------:R-:W-:-:S04]  /*07a0*/  UIMAD.WIDE.U32 UR4, UR10, UR8, URZ ;  /* 0x000000080a0472a5 */ /* 0x000fc8000f8e003f */
[----:B------:R-:W-:-:S04]  /*07b0*/  @UP0 USHF.R.U32.HI UR36, URZ, UR9, UR5 ;  /* 0x000000093f240299 */ /* 0x000fc80008011605 */
[----:B------:R-:W-:Y:S01]  /*07c0*/  UIMAD UR4, UR36, UR7, URZ ;  /* 0x00000007240472a4 */ /* 0x000fe2000f8e023f */
[----:B------:R-:W-:Y:S11]  /*07d0*/  BRA `(.L_x_2437) ;  /* 0x00000000001c7947 */ /* 0x000ff60003800000 */
.L_x_2436:
[----:B------:R-:W-:Y:S01]  /*07e0*/  ULDC UR7, c[0x0][0xb44] ;  /* 0x0002d10000077ab9 */ /* 0x000fe20000000800 */
[----:B------:R-:W-:Y:S01]  /*07f0*/  UMOV UR36, UR10 ;  /* 0x0000000a00247c82 */ /* 0x000fe20008000000 */
[----:B------:R-:W-:-:S11]  /*0800*/  UISETP.NE.AND UP0, UPT, UR7, 0x1, UPT ;  /* 0x000000010700788c */ /* 0x000fd6000bf05270 */
[----:B------:R-:W-:Y:S02]  /*0810*/  @UP0 ULDC.64 UR8, c[0x0][0xb48] ;  /* 0x0002d20000080ab9 */ /* 0x000fe40000000a00 */
[----:B------:R-:W-:-:S04]  /*0820*/  UIMAD.WIDE.U32 UR4, UR10, UR8, URZ ;  /* 0x000000080a0472a5 */ /* 0x000fc8000f8e003f */
[----:B------:R-:W-:-:S04]  /*0830*/  @UP0 USHF.R.U32.HI UR36, URZ, UR9, UR5 ;  /* 0x000000093f240299 */ /* 0x000fc80008011605 */
[----:B------:R-:W-:-:S12]  /*0840*/  UIMAD UR4, UR36, UR7, URZ ;  /* 0x00000007240472a4 */ /* 0x000fd8000f8e023f */
.L_x_2437:
[----:B------:R-:W-:Y:S01]  /*0850*/  ULDC UR43, c[0x0][0xb38] ;  /* 0x0002ce00002b7ab9 */ /* 0x000fe20000000800 */
[----:B------:R-:W-:Y:S02]  /*0860*/  UIADD3 UR4, UR10, -UR4, URZ ;  /* 0x800000040a047290 */ /* 0x000fe4000fffe03f */
[----:B------:R-:W-:Y:S01]  /*0870*/  UISETP.NE.AND UP0, UPT, UR43, 0x1, UPT ;  /* 0x000000012b00788c */ /* 0x000fe2000bf05270 */
[----:B------:R-:W-:Y:S02]  /*0880*/  ULDC UR5, c[0x0][0xb44] ;  /* 0x0002d10000057ab9 */ /* 0x000fe40000000800 */
[----:B------:R-:W-:-:S08]  /*0890*/  UIMAD UR6, UR6, UR5, UR4 ;  /* 0x00000005060672a4 */ /* 0x000fd0000f8e0204 */
[----:B------:R-:W-:Y:S01]  /*08a0*/  @UP0 ULDC UR4, c[0x0][0xb3c] ;  /* 0x0002cf0000040ab9 */ /* 0x000fe20000000800 */
[----:B------:R-:W-:Y:S01]  /*08b0*/  @UP0 ULDC UR7, c[0x0][0xb40] ;  /* 0x0002d00000070ab9 */ /* 0x000fe20000000800 */
[----:B------:R-:W-:Y:S02]  /*08c0*/  UIMAD.WIDE.U32 UR4, UR6, UR4, URZ ;  /* 0x00000004060472a5 */ /* 0x000fe4000f8e003f */
[----:B------:R-:W-:Y:S02]  /*08d0*/  UMOV UR44, UR6 ;  /* 0x00000006002c7c82 */ /* 0x000fe40008000000 */
[----:B------:R-:W-:-:S04]  /*08e0*/  @UP0 USHF.R.U32.HI UR44, URZ, UR7, UR5 ;  /* 0x000000073f2c0299 */ /* 0x000fc80008011605 */
[----:B------:R-:W-:Y:S02]  /*08f0*/  UIADD3 UR4, -UR44, URZ, URZ ;  /* 0x0000003f2c047290 */ /* 0x000fe4000fffe13f */
[----:B------:R-:W-:Y:S02]  /*0900*/  ISETP.LE.AND P0, PT, RZ, UR44, PT ;  /* 0x0000002cff007c0c */ /* 0x000fe4000bf03270 */
[----:B------:R-:W-:-:S11]  /*0910*/  UIMAD UR43, UR43, UR4, UR6 ;  /* 0x000000042b2b72a4 */ /* 0x000fd6000f8e0206 */
[----:B------:R-:W-:Y:S05]  /*0920*/  @!P0 BRA `(.L_x_2438) ;  /* 0x000000d400f88947 */ /* 0x000fea0003800000 */
[----:B------:R-:W-:Y:S01]  /*0930*/  ULDC UR5, c[0x0][0x280] ;  /* 0x0000a00000057ab9 */ /* 0x000fe20000000800 */
[----:B------:R-:W-:Y:S01]  /*0940*/  ULDC UR6, c[0x0][0x290] ;  /* 0x0000a40000067ab9 */ /* 0x000fe20000000800 */
[----:B------:R-:W-:Y:S01]  /*0950*/  ULEA UR4, UR36, UR5, 0x7 ;  /* 0x0000000524047291 */ /* 0x000fe2000f8e383f */
[----:B------:R-:W-:Y:S01]  /*0960*/  PLOP3.LUT P0, PT, PT, PT, PT, 0x80, 0x0 ;  /* 0x000000000000781c */ /* 0x000fe20003f0f070 */
[----:B------:R-:W-:Y:S01]  /*0970*/  ULDC UR7, c[0x0][0x74c] ;  /* 0x0001d30000077ab9 */ /* 0x000fe20000000800 */
[----:B------:R-:W-:Y:S01]  /*0980*/  CS2R R150, SRZ ;  /* 0x0000000000967805 */ /* 0x000fe2000001ff00 */
[----:B------:R-:W-:Y:S01]  /*0990*/  UIADD3 UR6, -UR7, UR4, -UR6 ;  /* 0x0000000407067290 */ /* 0x000fe2000fffe906 */
[----:B------:R-:W-:Y:S01]  /*09a0*/  CS2R R148, SRZ ;  /* 0x0000000000947805 */ /* 0x000fe2000001ff00 */
[----:B------:R-:W-:Y:S01]  /*09b0*/  UIADD3 UR4, UR5, 0x5f, URZ ;  /* 0x0000005f05047890 */ /* 0x000fe2000fffe03f */
[----:B------:R-:W-:Y:S01]  /*09c0*/  CS2R R146, SRZ ;  /* 0x0000000000927805 */ /* 0x000fe2000001ff00 */
[----:B------:R-:W-:Y:S01]  /*09d0*/  UIMAD.WIDE UR6, UR6, 0x2aaaaaab, URZ ;  /* 0x2aaaaaab060678a5 */ /* 0x000fe2000f8e023f */
[----:B------:R-:W-:Y:S01]  /*09e0*/  CS2R R144, SRZ ;  /* 0x0000000000907805 */ /* 0x000fe2000001ff00 */
[----:B------:R-:W-:Y:S01]  /*09f0*/  UIMAD.WIDE UR4, UR4, 0x2aaaaaab, URZ ;  /* 0x2aaaaaab040478a5 */ /* 0x000fe2000f8e023f */
[----:B------:R-:W-:Y:S01]  /*0a00*/  CS2R R142, SRZ ;  /* 0x00000000008e7805 */ /* 0x000fe2000001ff00 */
[----:B------:R-:W-:Y:S01]  /*0a10*/  USHF.R.U32.HI UR6, URZ, 0x1f, UR7 ;  /* 0x0000001f3f067899 */ /* 0x000fe20008011607 */
[----:B------:R-:W-:Y:S01]  /*0a20*/  CS2R R140, SRZ ;  /* 0x00000000008c7805 */ /* 0x000fe2000001ff00 */
[----:B------:R-:W-:Y:S01]  /*0a30*/  USHF.R.U32.HI UR37, URZ, 0x1f, UR5 ;  /* 0x0000001f3f257899 */ /* 0x000fe20008011605 */
[----:B------:R-:W-:Y:S01]  /*0a40*/  CS2R R138, SRZ ;  /* 0x00000000008a7805 */ /* 0x000fe2000001ff00 */
[----:B------:R-:W-:Y:S01]  /*0a50*/  ULEA.HI.SX32 UR6, UR7, UR6, 0x1c ;  /* 0x0000000607067291 */ /* 0x000fe2000f8fe23f */
[----:B------:R-:W-:Y:S01]  /*0a60*/  CS2R R136, SRZ ;  /* 0x0000000000887805 */ /* 0x000fe2000001ff00 */
[----:B------:R-:W-:Y:S01]  /*0a70*/  ULEA.HI.SX32 UR37, UR5, UR37, 0x1c ;  /* 0x0000002505257291 */ /* 0x000fe2000f8fe23f */
[----:B------:R-:W-:-:S02]  /*0a80*/  CS2R R134, SRZ ;  /* 0x0000000000867805 */ /* 0x000fc4000001ff00 */
[----:B------:R-:W-:Y:S02]  /*0a90*/  CS2R R132, SRZ ;  /* 0x0000000000847805 */ /* 0x000fe4000001ff00 */
[----:B------:R-:W-:Y:S02]  /*0aa0*/  CS2R R130, SRZ ;  /* 0x0000000000827805 */ /* 0x000fe4000001ff00 */
[----:B------:R-:W-:Y:S02]  /*0ab0*/  VIMNMX R16, RZ, UR6, !PT ;  /* 0x00000006ff107c48 */ /* 0x000fe4000ffe0100 */
[----:B------:R-:W-:Y:S02]  /*0ac0*/  CS2R R128, SRZ ;  /* 0x0000000000807805 */ /* 0x000fe4000001ff00 */
[----:B------:R-:W-:Y:S02]  /*0ad0*/  CS2R R126, SRZ ;  /* 0x00000000007e7805 */ /* 0x000fe4000001ff00 */
[----:B------:R-:W-:-:S02]  /*0ae0*/  CS2R R124, SRZ ;  /* 0x00000000007c7805 */ /* 0x000fc4000001ff00 */
[----:B------:R-:W-:Y:S02]  /*0af0*/  ISETP.LT.AND P1, PT, R16, UR37, PT ;  /* 0x0000002510007c0c */ /* 0x000fe4000bf21270 */
        /* <DEDUP_REMOVED lines=18> */
[----:B------:R-:W-:Y:S06]  /*0c20*/  @!P1 BRA `(.L_x_2439) ;  /* 0x0000009000009947 */ /* 0x000fec0003800000 */
        /* <DEDUP_REMOVED lines=21> */
.L_x_2441:
        /* <DEDUP_REMOVED lines=15> */
.L_x_2440:
        /* <DEDUP_REMOVED lines=22> */
.L_x_2443:
        /* <DEDUP_REMOVED lines=15> */
.L_x_2442:
[----:B------:R-:W-:Y:S01]  /*10c0*/  SHF.R.S32.HI R7, RZ, 0x1f, R18 ;  /* 0x0000001fff077819 */ /* 0x000fe20000011412 */
[----:B------:R-:W-:-:S03]  /*10d0*/  UMOV UR4, 0xffffffff ;  /* 0xffffffff00047882 */ /* 0x000fc60000000000 */
[----:B------:R-:W-:-:S04]  /*10e0*/  LEA.HI R0, R7, R18, RZ, 0x7 ;  /* 0x0000001207007211 */ /* 0x000fc800078f38ff */
[----:B------:R-:W-:Y:S01]  /*10f0*/  SHF.R.S32.HI R13, RZ, 0x7, R0 ;  /* 0x00000007ff0d7819 */ /* 0x000fe20000011400 */
[----:B------:R-:W-:Y:S06]  /*1100*/  BRA.DIV UR4, `(.L_x_2444) ;  /* 0x000000d204087947 */ /* 0x000fec000b800000 */
[----:B------:R1:W2:Y:S02]  /*1110*/  SHFL.IDX PT, R14, R13, RZ, 0x1f ;  /* 0x00001fff0d0e7589 */ /* 0x0002a400000e0000 */
.L_x_2547:
[----:B------:R-:W-:Y:S01]  /*1120*/  SHF.L.U32 R2, RZ, 0x1f, RZ ;  /* 0x0000001fff027819 */ /* 0x000fe200000006ff */
[----:B------:R-:W3:Y:S01]  /*1130*/  LDC R10, c[0x0][0x74c] ;  /* 0x0001d300ff0a7b82 */ /* 0x000ee20000000800 */
[----:B------:R-:W-:Y:S02]  /*1140*/  SHF.L.U32 R3, R18, 0x6, RZ ;  /* 0x0000000612037819 */ /* 0x000fe400000006ff */
[----:B------:R-:W4:Y:S02]  /*1150*/  SYNCS.PHASECHK.TRANS64.TRYWAIT P0, [R17+URZ+0x26800], R2 ;  /* 0x02680002110075a7 */ /* 0x000f24000800017f */
[----:B----4-:R-:W-:Y:S05]  /*1160*/  @P0 BRA `(.L_x_2445) ;  /* 0x0000000000080947 */ /* 0x010fea0003800000 */
[----:B------:R-:W4:Y:S02]  /*1170*/  SYNCS.PHASECHK.TRANS64.TRYWAIT P0, [R17+URZ+0x26800], R2 ;  /* 0x02680002110075a7 */ /* 0x000f24000800017f */
[----:B----4-:R-:W-:Y:S05]  /*1180*/  @!P0 BRA `(.L_x_2446) ;  /* 0x000000d000048947 */ /* 0x010fea0003800000 */
.L_x_2445:
[CC--:B------:R-:W-:Y:S01]  /*1190*/  LEA.HI R8, R7.reuse, R18.reuse, RZ, 0x5 ;  /* 0x0000001207087211 */ /* 0x0c0fe200078f28ff */
[----:B------:R-:W-:Y:S01]  /*11a0*/  ULDC UR4, c[0x0][0x280] ;  /* 0x0000a00000047ab9 */ /* 0x000fe20000000800 */
[----:B------:R-:W-:Y:S01]  /*11b0*/  ULDC UR5, c[0x0][0x290] ;  /* 0x0000a40000057ab9 */ /* 0x000fe20000000800 */
[----:B------:R-:W-:Y:S01]  /*11c0*/  LEA.HI R5, R7, R18, RZ, 0x4 ;  /* 0x0000001207057211 */ /* 0x000fe200078f20ff */
[----:B------:R-:W-:Y:S01]  /*11d0*/  UIADD3 UR4, -UR5, 0x7f, UR4 ;  /* 0x0000007f05047890 */ /* 0x000fe2000fffe104 */
[----:B----4-:R-:W-:Y:S02]  /*11e0*/  SHF.R.S32.HI R2, RZ, 0x5, R8 ;  /* 0x00000005ff027819 */ /* 0x010fe40000011408 */
[----:B------:R-:W-:Y:S02]  /*11f0*/  CS2R R150, SRZ ;  /* 0x0000000000967805 */ /* 0x000fe4000001ff00 */
[----:B------:R-:W-:Y:S01]  /*1200*/  SHF.R.S32.HI R6, RZ, 0x4, R5 ;  /* 0x00000004ff067819 */ /* 0x000fe20000011405 */
[----:B------:R-:W-:Y:S01]  /*1210*/  ULEA UR4, UR36, UR4, 0x7 ;  /* 0x0000000424047291 */ /* 0x000fe2000f8e383f */
[----:B------:R-:W-:Y:S01]  /*1220*/  LOP3.LUT R3, R3, 0x1c0, RZ, 0xc0, !PT ;  /* 0x000001c003037812 */ /* 0x000fe200078ec0ff */
[----:B------:R-:W-:Y:S01]  /*1230*/  IMAD.SHL.U32 R4, R2, 0x10, RZ ;  /* 0x0000001002047824 */ /* 0x000fe200078e00ff */
[----:B------:R-:W-:-:S02]  /*1240*/  LEA.HI R9, R5, R6, RZ, 0x1 ;  /* 0x0000000605097211 */ /* 0x000fc400078f08ff */
[----:B------:R-:W-:Y:S02]  /*1250*/  CS2R R148, SRZ ;  /* 0x0000000000947805 */ /* 0x000fe4000001ff00 */
[----:B------:R-:W-:Y:S02]  /*1260*/  LEA.HI R2, R7, R18, RZ, 0x3 ;  /* 0x0000001207027211 */ /* 0x000fe400078f18ff */
[----:B------:R-:W-:Y:S02]  /*1270*/  CS2R R146, SRZ ;  /* 0x0000000000927805 */ /* 0x000fe4000001ff00 */
[----:B------:R-:W-:Y:S02]  /*1280*/  LOP3.LUT R5, R3, 0x30, R4, 0xf8, !PT ;  /* 0x0000003003057812 */ /* 0x000fe400078ef804 */
[----:B------:R-:W-:Y:S02]  /*1290*/  CS2R R144, SRZ ;  /* 0x0000000000907805 */ /* 0x000fe4000001ff00 */
[----:B---3--:R-:W-:-:S02]  /*12a0*/  IADD3 R4, -R10, UR4, RZ ;  /* 0x000000040a047c10 */ /* 0x008fc4000fffe1ff */
[----:B------:R-:W-:Y:S02]  /*12b0*/  CS2R R142, SRZ ;  /* 0x00000000008e7805 */ /* 0x000fe4000001ff00 */
[----:B------:R-:W-:Y:S02]  /*12c0*/  LOP3.LUT R5, R5, 0x8, R2, 0xf8, !PT ;  /* 0x0000000805057812 */ /* 0x000fe400078ef802 */
[----:B------:R-:W-:Y:S02]  /*12d0*/  CS2R R140, SRZ ;  /* 0x00000000008c7805 */ /* 0x000fe4000001ff00 */
[----:B--2---:R-:W-:Y:S01]  /*12e0*/  LEA.HI R2, R14, R14, RZ, 0x1 ;  /* 0x0000000e0e027211 */ /* 0x004fe200078f08ff */
[----:B------:R-:W-:Y:S01]  /*12f0*/  IMAD.HI R10, R4, 0x2aaaaaab, RZ ;  /* 0x2aaaaaab040a7827 */ /* 0x000fe200078e02ff */
[----:B------:R-:W-:Y:S02]  /*1300*/  SHF.R.U32.HI R4, RZ, 0x3, R3 ;  /* 0x00000003ff047819 */ /* 0x000fe40000011603 */
[----:B------:R-:W-:-:S02]  /*1310*/  CS2R R138, SRZ ;  /* 0x00000000008a7805 */ /* 0x000fc4000001ff00 */
[----:B------:R-:W-:Y:S02]  /*1320*/  LOP3.LUT R9, R9, 0x7ffffe, RZ, 0xc0, !PT ;  /* 0x007ffffe09097812 */ /* 0x000fe400078ec0ff */
[----:B------:R-:W-:Y:S02]  /*1330*/  CS2R R136, SRZ ;  /* 0x0000000000887805 */ /* 0x000fe4000001ff00 */
[----:B------:R-:W-:Y:S02]  /*1340*/  SHF.R.U32.HI R3, RZ, 0x1f, R10 ;  /* 0x0000001fff037819 */ /* 0x000fe4000001160a */
[----:B------:R-:W-:Y:S02]  /*1350*/  CS2R R134, SRZ ;  /* 0x0000000000867805 */ /* 0x000fe4000001ff00 */
[----:B------:R-:W-:Y:S01]  /*1360*/  LOP3.LUT R4, R5, R4, RZ, 0x3c, !PT ;  /* 0x0000000405047212 */ /* 0x000fe200078e3cff */
[----:B------:R-:W-:Y:S01]  /*1370*/  IMAD.IADD R6, R6, 0x1, -R9 ;  /* 0x0000000106067824 */ /* 0x000fe200078e0a09 */
[----:B------:R-:W-:-:S02]  /*1380*/  LOP3.LUT R5, R2, 0xfffffffe, RZ, 0xc0, !PT ;  /* 0xfffffffe02057812 */ /* 0x000fc400078ec0ff */
[----:B------:R-:W-:Y:S02]  /*1390*/  CS2R R132, SRZ ;  /* 0x0000000000847805 */ /* 0x000fe4000001ff00 */
[----:B------:R-:W-:Y:S01]  /*13a0*/  LEA.HI.SX32 R3, R10, R3, 0x1c ;  /* 0x000000030a037211 */ /* 0x000fe200078fe2ff */
[----:B------:R-:W-:Y:S01]  /*13b0*/  IMAD R9, R13, 0xc, R6 ;  /* 0x0000000c0d097824 */ /* 0x000fe200078e0206 */
[----:B------:R-:W-:Y:S01]  /*13c0*/  MOV R2, UR37 ;  /* 0x0000002500027c02 */ /* 0x000fe20008000f00 */
[----:B------:R-:W-:Y:S01]  /*13d0*/  IMAD.IADD R5, R14, 0x1, -R5 ;  /* 0x000000010e057824 */ /* 0x000fe200078e0a05 */
[----:B------:R-:W-:Y:S01]  /*13e0*/  CS2R R130, SRZ ;  /* 0x0000000000827805 */ /* 0x000fe2000001ff00 */
[----:B------:R-:W-:Y:S01]  /*13f0*/  IMAD.U32 R4, R9, 0x200, R4 ;  /* 0x0000020009047824 */ /* 0x000fe200078e0004 */
[----:B------:R-:W-:Y:S02]  /*1400*/  VIADDMNMX R237, R3, 0x1, R2, PT ;  /* 0x0000000103ed7846 */ /* 0x000fe40003800102 */
[----:B------:R-:W-:-:S02]  /*1410*/  CS2R R128, SRZ ;  /* 0x0000000000807805 */ /* 0x000fc4000001ff00 */
[----:B------:R-:W-:Y:S02]  /*1420*/  LOP3.LUT R3, R0, 0xffffff80, RZ, 0xc0, !PT ;  /* 0xffffff8000037812 */ /* 0x000fe400078ec0ff */
[----:B------:R-:W-:Y:S01]  /*1430*/  CS2R R126, SRZ ;  /* 0x00000000007e7805 */ /* 0x000fe2000001ff00 */
[----:B------:R2:W-:Y:S01]  /*1440*/  STL [R1+0x18], R4 ;  /* 0x0000180401007387 */ /* 0x0005e20000100800 */
[----:B------:R-:W-:Y:S02]  /*1450*/  ISETP.GE.AND P0, PT, R16, R237, PT ;  /* 0x000000ed1000720c */ /* 0x000fe40003f06270 */
[----:B------:R-:W-:Y:S01]  /*1460*/  CS2R R124, SRZ ;  /* 0x00000000007c7805 */ /* 0x000fe2000001ff00 */
[----:B------:R-:W-:Y:S01]  /*1470*/  IMAD.IADD R6, R18, 0x1, -R3 ;  /* 0x0000000112067824 */ /* 0x000fe200078e0a03 */
[----:B------:R-:W-:Y:S02]  /*1480*/  MOV R0, RZ ;  /* 0x000000ff00007202 */ /* 0x000fe40000000f00 */
[----:B------:R-:W-:-:S02]  /*1490*/  CS2R R122, SRZ ;  /* 0x00000000007a7805 */ /* 0x000fc4000001ff00 */
[----:B------:R-:W-:Y:S01]  /*14a0*/  CS2R R120, SRZ ;  /* 0x0000000000787805 */ /* 0x000fe2000001ff00 */
[--C-:B------:R-:W-:Y:S01]  /*14b0*/  IMAD R2, R13, 0x300, R6.reuse ;  /* 0x000003000d027824 */ /* 0x100fe200078e0206 */
[----:B------:R-:W-:Y:S02]  /*14c0*/  SHF.R.S32.HI R11, RZ, 0x1f, R6 ;  /* 0x0000001fff0b7819 */ /* 0x000fe40000011406 */
[----:B------:R-:W-:Y:S01]  /*14d0*/  CS2R R182, SRZ ;  /* 0x0000000000b67805 */ /* 0x000fe2000001ff00 */
[----:B--2---:R-:W-:Y:S01]  /*14e0*/  IMAD.MOV.U32 R4, RZ, RZ, RZ ;  /* 0x000000ffff047224 */ /* 0x004fe200078e00ff */
[----:B------:R-:W-:Y:S02]  /*14f0*/  CS2R R180, SRZ ;  /* 0x0000000000b47805 */ /* 0x000fe4000001ff00 */
[----:B------:R-:W-:Y:S01]  /*1500*/  LEA.HI R10, R11, R6, RZ, 0x2 ;  /* 0x000000060b0a7211 */ /* 0x000fe200078f10ff */
[----:B------:R2:W-:Y:S01]  /*1510*/  STL [R1+0x1c], R11 ;  /* 0x00001c0b01007387 */ /* 0x0005e20000100800 */
[----:B------:R-:W-:-:S02]  /*1520*/  SHF.L.U32 R2, R2, 0x2, RZ ;  /* 0x0000000202027819 */ /* 0x000fc400000006ff */
[----:B------:R-:W-:Y:S02]  /*1530*/  CS2R R178, SRZ ;  /* 0x0000000000b27805 */ /* 0x000fe4000001ff00 */
[----:B------:R-:W-:Y:S01]  /*1540*/  LOP3.LUT R3, R10, 0xfffffffc, RZ, 0xc0, !PT ;  /* 0xfffffffc0a037812 */ /* 0x000fe200078ec0ff */
[----:B------:R2:W-:Y:S01]  /*1550*/  STL [R1+0x10], R10 ;  /* 0x0000100a01007387 */ /* 0x0005e20000100800 */
        /* <DEDUP_REMOVED lines=13> */
[----:B------:R-:W-:Y:S02]  /*1630*/  IMAD R2, R2, 0x4, R17 ;  /* 0x0000000402027824 */ /* 0x000fe400078e0211 */
[----:B------:R-:W-:Y:S01]  /*1640*/  IMAD.IADD R3, R6, 0x1, -R3 ;  /* 0x0000000106037824 */ /* 0x000fe200078e0a03 */
[----:B--2---:R-:W-:Y:S06]  /*1650*/  @P0 BRA `(.L_x_2447) ;  /* 0x0000004000780947 */ /* 0x004fec0003800000 */
[----:B------:R-:W-:Y:S01]  /*1660*/  LOP3.LUT R9, R8, 0xffffffe0, RZ, 0xc0, !PT ;  /* 0xffffffe008097812 */ /* 0x000fe200078ec0ff */
[----:B------:R-:W-:Y:S01]  /*1670*/  UIMAD UR4, UR36, -0x80, UR5 ;  /* 0xffffff80240478a4 */ /* 0x000fe2000f8e0205 */
[----:B------:R-:W-:Y:S01]  /*1680*/  LEA.HI R6, R11, R6, RZ, 0x5 ;  /* 0x000000060b067211 */ /* 0x000fe200078f28ff */
[----:B------:R-:W-:Y:S01]  /*1690*/  IMAD.MOV.U32 R151, RZ, RZ, RZ ;  /* 0x000000ffff977224 */ /* 0x000fe200078e00ff */
[----:B------:R-:W-:Y:S02]  /*16a0*/  IADD3 R9, R18, -R9, RZ ;  /* 0x8000000912097210 */ /* 0x000fe40007ffe0ff */
[----:B------:R-:W-:Y:S01]  /*16b0*/  LEA.HI R4, R13, R13, RZ, 0x1 ;  /* 0x0000000d0d047211 */ /* 0x000fe200078f08ff */
[----:B------:R-:W-:Y:S01]  /*16c0*/  IMAD.U32 R23, RZ, RZ, UR4 ;  /* 0x00000004ff177e24 */ /* 0x000fe2000f8e00ff */
[----:B------:R-:W-:Y:S02]  /*16d0*/  SHF.R.S32.HI R0, RZ, 0x1f, R9 ;  /* 0x0000001fff007819 */ /* 0x000fe40000011409 */
[----:B------:R-:W-:-:S02]  /*16e0*/  SHF.R.S32.HI R8, RZ, 0x5, R6 ;  /* 0x00000005ff087819 */ /* 0x000fc40000011406 */
[----:B------:R-:W-:Y:S02]  /*16f0*/  LOP3.LUT R6, R4, 0xfffffffe, RZ, 0xc0, !PT ;  /* 0xfffffffe04067812 */ /* 0x000fe400078ec0ff */
[-C--:B------:R-:W-:Y:S01]  /*1700*/  LEA.HI R4, R0, R9.reuse, RZ, 0x2 ;  /* 0x0000000900047211 */ /* 0x080fe200078f10ff */
[----:B------:R-:W-:Y:S01]  /*1710*/  IMAD R23, R8, -0x10, R23 ;  /* 0xfffffff008177824 */ /* 0x000fe200078e0217 */
[----:B------:R-:W-:Y:S01]  /*1720*/  LEA.HI R0, R0, R9, RZ, 0x3 ;  /* 0x0000000900007211 */ /* 0x000fe200078f18ff */
[----:B------:R-:W-:Y:S01]  /*1730*/  IMAD.IADD R22, R13, 0x1, -R6 ;  /* 0x000000010d167824 */ /* 0x000fe200078e0a06 */
[----:B------:R-:W-:Y:S02]  /*1740*/  SHF.R.S32.HI R9, RZ, 0x2, R4 ;  /* 0x00000002ff097819 */ /* 0x000fe40000011404 */
[----:B------:R-:W-:Y:S02]  /*1750*/  LEA.HI R6, R7, R18, RZ, 0x2 ;  /* 0x0000001207067211 */ /* 0x000fe400078f10ff */
[--C-:B------:R-:W-:Y:S01]  /*1760*/  SHF.R.S32.HI R14, RZ, 0x2, R10.reuse ;  /* 0x00000002ff0e7819 */ /* 0x100fe2000001140a */
[----:B------:R-:W-:Y:S01]  /*1770*/  VIADD R15, R9, 0x10 ;  /* 0x00000010090f7836 */ /* 0x000fe20000000000 */
[----:B------:R-:W-:-:S02]  /*1780*/  SHF.R.S32.HI R7, RZ, 0x1f, R10 ;  /* 0x0000001fff077819 */ /* 0x000fc4000001140a */
[----:B-1----:R-:W-:Y:S02]  /*1790*/  LOP3.LUT R13, R6, 0xfffffffc, RZ, 0xc0, !PT ;  /* 0xfffffffc060d7812 */ /* 0x002fe400078ec0ff */
[----:B------:R-:W-:Y:S02]  /*17a0*/  IADD3 R10, R9, 0x8, RZ ;  /* 0x00000008090a7810 */ /* 0x000fe40007ffe0ff */
[----:B------:R-:W-:Y:S01]  /*17b0*/  SHF.R.S32.HI R0, RZ, 0x3, R0 ;  /* 0x00000003ff007819 */ /* 0x000fe20000011400 */
[----:B------:R-:W-:Y:S01]  /*17c0*/  IMAD.IADD R6, R18, 0x1, -R13 ;  /* 0x0000000112067824 */ /* 0x000fe200078e0a0d */
[----:B------:R-:W-:Y:S02]  /*17d0*/  LEA.HI R11, R10, R10, RZ, 0x1 ;  /* 0x0000000a0a0b7211 */ /* 0x000fe400078f08ff */
[----:B------:R-:W-:Y:S02]  /*17e0*/  LEA.HI R18, R15, R15, RZ, 0x1 ;  /* 0x0000000f0f127211 */ /* 0x000fe400078f08ff */
[----:B------:R-:W-:-:S02]  /*17f0*/  SHF.R.S32.HI R12, RZ, 0x1, R11 ;  /* 0x00000001ff0c7819 */ /* 0x000fc4000001140b */
[----:B------:R-:W-:Y:S01]  /*1800*/  LEA.HI R8, R7, R14, RZ, 0x3 ;  /* 0x0000000e07087211 */ /* 0x000fe200078f18ff */
[----:B------:R-:W-:Y:S01]  /*1810*/  IMAD.HI R7, R0, 0x2aaaaaab, RZ ;  /* 0x2aaaaaab00077827 */ /* 0x000fe200078e02ff */
[----:B------:R-:W-:Y:S02]  /*1820*/  SHF.R.S32.HI R19, RZ, 0x1, R18 ;  /* 0x00000001ff137819 */ /* 0x000fe40000011412 */
[----:B------:R-:W-:Y:S01]  /*1830*/  LOP3.LUT R21, R8, 0xfffffff8, RZ, 0xc0, !PT ;  /* 0xfffffff808157812 */ /* 0x000fe200078ec0ff */
[----:B------:R-:W-:Y:S01]  /*1840*/  IMAD.HI R13, R12, 0x2aaaaaab, RZ ;  /* 0x2aaaaaab0c0d7827 */ /* 0x000fe200078e02ff */
[----:B------:R-:W-:Y:S02]  /*1850*/  LEA.HI R4, R4, R9, RZ, 0x1 ;  /* 0x0000000904047211 */ /* 0x000fe400078f08ff */
[----:B------:R-:W-:Y:S01]  /*1860*/  SHF.R.U32.HI R8, RZ, 0x1, R7 ;  /* 0x00000001ff087819 */ /* 0x000fe20000011607 */
[----:B------:R-:W-:Y:S01]  /*1870*/  IMAD.HI R20, R19, 0x2aaaaaab, RZ ;  /* 0x2aaaaaab13147827 */ /* 0x000fe200078e02ff */
[----:B------:R-:W-:-:S02]  /*1880*/  IADD3 R23, R23, R21, -R14 ;  /* 0x0000001517177210 */ /* 0x000fc40007ffe80e */
[----:B------:R-:W-:Y:S02]  /*1890*/  SHF.R.U32.HI R14, RZ, 0x1, R13 ;  /* 0x00000001ff0e7819 */ /* 0x000fe4000001160d */
[----:B------:R-:W-:Y:S02]  /*18a0*/  SHF.R.U32.HI R21, RZ, 0x1, R20 ;  /* 0x00000001ff157819 */ /* 0x000fe40000011614 */
[----:B------:R-:W-:Y:S02]  /*18b0*/  LOP3.LUT R4, R4, 0xfffffffe, RZ, 0xc0, !PT ;  /* 0xfffffffe04047812 */ /* 0x000fe400078ec0ff */
[----:B------:R-:W-:Y:S02]  /*18c0*/  LEA.HI R7, R7, R8, RZ, 0x1 ;  /* 0x0000000807077211 */ /* 0x000fe400078f08ff */
[----:B------:R-:W-:Y:S02]  /*18d0*/  LEA.HI R13, R13, R14, RZ, 0x1 ;  /* 0x0000000e0d0d7211 */ /* 0x000fe400078f08ff */
[----:B------:R-:W-:-:S02]  /*18e0*/  LOP3.LUT R11, R11, 0xfffffffe, RZ, 0xc0, !PT ;  /* 0xfffffffe0b0b7812 */ /* 0x000fc400078ec0ff */
[----:B------:R-:W-:Y:S01]  /*18f0*/  LEA.HI R20, R20, R21, RZ, 0x1 ;  /* 0x0000001514147211 */ /* 0x000fe200078f08ff */
[----:B------:R-:W-:Y:S01]  /*1900*/  IMAD R12, R13, -0xc, R12 ;  /* 0xfffffff40d0c7824 */ /* 0x000fe200078e020c */
[----:B------:R-:W-:Y:S01]  /*1910*/  LOP3.LUT R18, R18, 0xfffffffe, RZ, 0xc0, !PT ;  /* 0xfffffffe12127812 */ /* 0x000fe200078ec0ff */
[----:B------:R-:W-:Y:S01]  /*1920*/  IMAD.IADD R11, R10, 0x1, -R11 ;  /* 0x000000010a0b7824 */ /* 0x000fe200078e0a0b */
[----:B------:R-:W-:Y:S01]  /*1930*/  IADD3 R4, R9, -R4, RZ ;  /* 0x8000000409047210 */ /* 0x000fe20007ffe0ff */
[----:B------:R-:W-:Y:S02]  /*1940*/  IMAD R9, R7, -0xc, R0 ;  /* 0xfffffff407097824 */ /* 0x000fe400078e0200 */
[----:B------:R-:W-:Y:S02]  /*1950*/  IMAD R19, R20, -0xc, R19 ;  /* 0xfffffff414137824 */ /* 0x000fe400078e0213 */
[----:B------:R-:W-:Y:S01]  /*1960*/  IMAD.IADD R18, R15, 0x1, -R18 ;  /* 0x000000010f127824 */ /* 0x000fe200078e0a12 */
[----:B------:R-:W-:Y:S01]  /*1970*/  LEA R4, R9, R4, 0x3 ;  /* 0x0000000409047211 */ /* 0x000fe200078e18ff */
[----:B------:R-:W-:-:S02]  /*1980*/  IMAD R0, R12, 0x8, R11 ;  /* 0x000000080c007824 */ /* 0x000fc400078e020b */
[----:B------:R-:W-:Y:S02]  /*1990*/  IMAD R8, R19, 0x8, R18 ;  /* 0x0000000813087824 */ /* 0x000fe400078e0212 */
[----:B------:R1:W-:Y:S01]  /*19a0*/  STL [R1+0x8], R4 ;  /* 0x0000080401007387 */ /* 0x0003e20000100800 */
[----:B------:R-:W-:-:S03]  /*19b0*/  IMAD R7, R22, -0x40, R23 ;  /* 0xffffffc016077824 */ /* 0x000fc600078e0217 */
[----:B------:R2:W-:Y:S04]  /*19c0*/  STL [R1+0x4], R0 ;  /* 0x0000040001007387 */ /* 0x0005e80000100800 */
[----:B------:R3:W-:Y:S01]  /*19d0*/  STL [R1], R8 ;  /* 0x0000000801007387 */ /* 0x0007e20000100800 */
[----:B-1----:R-:W-:Y:S01]  /*19e0*/  MOV R4, RZ ;  /* 0x000000ff00047202 */ /* 0x002fe20000000f00 */
[----:B--2---:R-:W-:-:S07]  /*19f0*/  IMAD.MOV.U32 R0, RZ, RZ, RZ ;  /* 0x000000ffff007224 */ /* 0x004fce00078e00ff */
.L_x_2458:
[----:B--23--:R-:W2:Y:S01]  /*1a00*/  LDL R8, [R1+0xc] ;  /* 0x00000c0001087983 */ /* 0x00cea20000100800 */
[----:B------:R-:W-:Y:S05]  /*1a10*/  YIELD ;  /* 0x0000000000007946 */ /* 0x000fea0003800000 */
[----:B--2---:R-:W-:-:S04]  /*1a20*/  LOP3.LUT R8, R8, 0x1, RZ, 0xfc, !PT ;  /* 0x0000000108087812 */ /* 0x004fc800078efcff */
[----:B------:R-:W-:-:S13]  /*1a30*/  ISETP.NE.AND P0, PT, R8, 0x3, PT ;  /* 0x000000030800780c */ /* 0x000fda0003f05270 */
[----:B------:R-:W-:Y:S05]  /*1a40*/  @!P0 BRA `(.L_x_2448) ;  /* 0x0000000000048947 */ /* 0x000fea0003800000 */
[----:B------:R-:W-:Y:S01]  /*1a50*/  BPT.TRAP 0x1 ;  /* 0x000000040000795c */ /* 0x000fe20000300000 */
.L_x_2448:
[----:B------:R-:W-:Y:S02]  /*1a60*/  LEA R8, R0, R17, 0x3 ;  /* 0x0000001100087211 */ /* 0x000fe400078e18ff */
[----:B------:R-:W-:-:S04]  /*1a70*/  SHF.L.U32 R21, R4, 0x1f, RZ ;  /* 0x0000001f04157819 */ /* 0x000fc800000006ff */
[----:B------:R1:W2:Y:S01]  /*1a80*/  SYNCS.PHASECHK.TRANS64.TRYWAIT P1, [R8+URZ+0x26810], R21 ;  /* 0x02681015080075a7 */ /* 0x0002a2000802017f */
[----:B------:R-:W-:Y:S05]  /*1a90*/  @!P0 BRA `(.L_x_2449) ;  /* 0x0000000000048947 */ /* 0x000fea0003800000 */
[----:B------:R-:W-:Y:S01]  /*1aa0*/  BPT.TRAP 0x1 ;  /* 0x000000040000795c */ /* 0x000fe20000300000 */
.L_x_2449:
[----:B------:R-:W-:-:S05]  /*1ab0*/  VIADD R9, R17, 0xe000 ;  /* 0x0000e00011097836 */ /* 0x000fca0000000000 */
[----:B------:R-:W-:-:S04]  /*1ac0*/  SHF.R.U32.HI R9, RZ, 0x4, R9 ;  /* 0x00000004ff097819 */ /* 0x000fc80000011609 */
[----:B------:R-:W-:Y:S01]  /*1ad0*/  LOP3.LUT R9, R9, 0x3fff, RZ, 0xc0, !PT ;  /* 0x00003fff09097812 */ /* 0x000fe200078ec0ff */
[----:B--2---:R-:W-:Y:S06]  /*1ae0*/  @P1 BRA `(.L_x_2450) ;  /* 0x0000000000081947 */ /* 0x004fec0003800000 */
[----:B------:R-:W2:Y:S02]  /*1af0*/  SYNCS.PHASECHK.TRANS64.TRYWAIT P1, [R8+URZ+0x26810], R21 ;  /* 0x02681015080075a7 */ /* 0x000ea4000802017f */
[----:B--2---:R-:W-:Y:S05]  /*1b00*/  @!P1 BRA `(.L_x_2451) ;  /* 0x000000c400b89947 */ /* 0x004fea0003800000 */
.L_x_2450:
        /* <DEDUP_REMOVED lines=8> */
[----:B------:R-:W5:Y:S01]  /*1b90*/  LDL R13, [R1] ;  /* 0x00000000010d7983 */ /* 0x000f620000100800 */
[----:B------:R-:W-:Y:S01]  /*1ba0*/  WARPGROUP.ARRIVE ;  /* 0x00000000000079c5 */ /* 0x000fe20000000000 */
[----:B------:R-:W-:Y:S01]  /*1bb0*/  UMOV UR7, 0x40000040 ;  /* 0x4000004000077882 */ /* 0x000fe20000000000 */
[----:B------:R-:W-:Y:S01]  /*1bc0*/  UMOV UR5, 0x40000040 ;  /* 0x4000004000057882 */ /* 0x000fe20000000000 */
[----:B------:R-:W-:-:S02]  /*1bd0*/  IADD3 R19, R17, 0x1a000, RZ ;  /* 0x0001a00011137810 */ /* 0x000fc40007ffe0ff */
[----:B------:R-:W-:-:S04]  /*1be0*/  USHF.R.U32.HI UR4, URZ, 0x4, UR9 ;  /* 0x000000043f047899 */ /* 0x000fc80008011609 */
[----:B------:R-:W-:Y:S02]  /*1bf0*/  ULOP3.LUT UR4, UR4, 0x3fff, URZ, 0xc0, !UPT ;  /* 0x00003fff04047892 */ /* 0x000fe4000f8ec03f */
[----:B------:R-:W-:Y:S02]  /*1c00*/  UMOV UR6, UR8 ;  /* 0x0000000800067c82 */ /* 0x000fe40008000000 */
[----:B------:R-:W-:-:S07]  /*1c10*/  ULOP3.LUT UR10, UR4, 0x10000, URZ, 0xfc, !UPT ;  /* 0x00010000040a7892 */ /* 0x000fce000f8efc3f */
[----:B------:R-:W-:Y:S02]  /*1c20*/  UMOV UR4, UR10 ;  /* 0x0000000a00047c82 */ /* 0x000fe40008000000 */
[----:B------:R-:W-:Y:S01]  /*1c30*/  HGMMA.64x96x16.F32 R72, gdesc[UR4], RZ, !UPT, gsb0 ;  /* 0x01600000044879f0 */ /* 0x000fe2000c0008ff */
[----:B------:R-:W-:Y:S02]  /*1c40*/  UIADD3 UR6, UR8, 0x2, URZ ;  /* 0x0000000208067890 */ /* 0x000fe4000fffe03f */
[----:B------:R-:W-:Y:S01]  /*1c50*/  UIADD3 UR4, UR10, 0x2, URZ ;  /* 0x000000020a047890 */ /* 0x000fe2000fffe03f */
[----:B------:R-:W-:Y:S01]  /*1c60*/  UMOV UR7, 0x40000040 ;  /* 0x4000004000077882 */ /* 0x000fe20000000000 */
[----:B------:R-:W-:Y:S01]  /*1c70*/  UMOV UR5, 0x40000040 ;  /* 0x4000004000057882 */ /* 0x000fe20000000000 */
[----:B------:R-:W-:Y:S02]  /*1c80*/  WARPGROUP.DEPBAR.LE gsb0, 0x0 ;  /* 0x00008000000079c5 */ /* 0x000fe40000010000 */
[----:B------:R-:W-:-:S06]  /*1c90*/  WARPGROUP.ARRIVE ;  /* 0x00000000000079c5 */ /* 0x000fcc0000000000 */
[----:B------:R-:W-:Y:S01]  /*1ca0*/  HGMMA.64x96x16.F32 R72, gdesc[UR4], R72, gsb0 ;  /* 0x01600000044879f0 */ /* 0x000fe20008000848 */
        /* <DEDUP_REMOVED lines=11> */
[----:B---3--:R-:W-:-:S04]  /*1d60*/  LEA R10, R0, R14, 0x7 ;  /* 0x0000000e000a7211 */ /* 0x008fc800078e38ff */
[----:B------:R-:W-:Y:S01]  /*1d70*/  LEA R10, R3, R10, 0x1 ;  /* 0x0000000a030a7211 */ /* 0x000fe200078e08ff */
[----:B----4-:R-:W-:-:S03]  /*1d80*/  IMAD R12, R0, 0x80, R12 ;  /* 0x00000080000c7824 */ /* 0x010fc600078e020c */
[C---:B------:R-:W-:Y:S01]  /*1d90*/  LEA R15, R10.reuse, R17, 0x2 ;  /* 0x000000110a0f7211 */ /* 0x040fe200078e10ff */
[----:B------:R-:W-:Y:S02]  /*1da0*/  IMAD R190, R10, 0x4, R19 ;  /* 0x000000040abe7824 */ /* 0x000fe400078e0213 */
[----:B-----5:R-:W-:Y:S02]  /*1db0*/  IMAD R14, R0, 0x80, R13 ;  /* 0x00000080000e7824 */ /* 0x020fe400078e020d */
[C---:B------:R-:W-:Y:S02]  /*1dc0*/  IMAD R12, R3.reuse, 0x2, R12 ;  /* 0x00000002030c7824 */ /* 0x040fe400078e020c */
[----:B------:R-:W-:Y:S02]  /*1dd0*/  IMAD R18, R3, 0x2, R14 ;  /* 0x0000000203127824 */ /* 0x000fe400078e020e */
[--C-:B------:R-:W-:Y:S02]  /*1de0*/  IMAD R14, R12, 0x4, R17.reuse ;  /* 0x000000040c0e7824 */ /* 0x100fe400078e0211 */
[C---:B------:R-:W-:Y:S01]  /*1df0*/  IMAD R13, R18.reuse, 0x4, R17 ;  /* 0x00000004120d7824 */ /* 0x040fe200078e0211 */
[----:B------:R-:W-:Y:S01]  /*1e00*/  LEA R10, R18, R19, 0x2 ;  /* 0x00000013120a7211 */ /* 0x000fe200078e10ff */
[----:B------:R-:W-:Y:S01]  /*1e10*/  IMAD R11, R12, 0x4, R19 ;  /* 0x000000040c0b7824 */ /* 0x000fe200078e0213 */
[----:B------:R-:W-:-:S02]  /*1e20*/  WARPGROUP.DEPBAR.LE gsb0, 0x0 ;  /* 0x00008000000079c5 */ /* 0x000fc40000010000 */
[----:B------:R-:W-:-:S06]  /*1e30*/  WARPGROUP.ARRIVE ;  /* 0x00000000000079c5 */ /* 0x000fcc0000000000 */
[----:B------:R-:W-:Y:S03]  /*1e40*/  HGMMA.64x96x16.F32 R72, gdesc[UR4], R72, gsb0 ;  /* 0x01600000044879f0 */ /* 0x000fe60008000848 */
[----:B------:R-:W-:Y:S02]  /*1e50*/  WARPGROUP.DEPBAR.LE gsb0, 0x0 ;  /* 0x00008000000079c5 */ /* 0x000fe40000010000 */
[----:B------:R-:W3:Y:S04]  /*1e60*/  LDS R15, [R15+0x1a000] ;  /* 0x01a000000f0f7984 */ /* 0x000ee80000000800 */
[----:B------:R-:W4:Y:S04]  /*1e70*/  LDS R14, [R14+0x1a000] ;  /* 0x01a000000e0e7984 */ /* 0x000f280000000800 */
[----:B------:R-:W1:Y:S01]  /*1e80*/  LDS R13, [R13+0x1a000] ;  /* 0x01a000000d0d7984 */ /* 0x000e620000000800 */
[----:B------:R-:W-:Y:S05]  /*1e90*/  @!P0 BRA `(.L_x_2452) ;  /* 0x0000000000048947 */ /* 0x000fea0003800000 */
[----:B------:R-:W-:Y:S01]  /*1ea0*/  BPT.TRAP 0x1 ;  /* 0x000000040000795c */ /* 0x000fe20000300000 */
.L_x_2452:
[----:B------:R1:W1:Y:S01]  /*1eb0*/  SYNCS.PHASECHK.TRANS64.TRYWAIT P1, [R8+URZ+0x26830], R21 ;  /* 0x02683015080075a7 */ /* 0x000262000802017f */
[----:B------:R-:W-:Y:S05]  /*1ec0*/  @!P0 BRA `(.L_x_2453) ;  /* 0x0000000000048947 */ /* 0x000fea0003800000 */
[----:B------:R-:W-:Y:S01]  /*1ed0*/  BPT.TRAP 0x1 ;  /* 0x000000040000795c */ /* 0x000fe20000300000 */
.L_x_2453:
[----:B------:R-:W-:-:S05]  /*1ee0*/  VIADD R12, R17, 0x14000 ;  /* 0x00014000110c7836 */ /* 0x000fca0000000000 */
[----:B------:R-:W-:-:S04]  /*1ef0*/  SHF.R.U32.HI R12, RZ, 0x4, R12 ;  /* 0x00000004ff0c7819 */ /* 0x000fc8000001160c */
[----:B------:R-:W-:-:S04]  /*1f00*/  LOP3.LUT R12, R12, 0x3fff, RZ, 0xc0, !PT ;  /* 0x00003fff0c0c7812 */ /* 0x000fc800078ec0ff */
[----:B------:R-:W-:Y:S01]  /*1f10*/  LOP3.LUT R19, R12, 0x10000, RZ, 0xfc, !PT ;  /* 0x000100000c137812 */ /* 0x000fe200078efcff */
[----:B-1----:R-:W-:Y:S06]  /*1f20*/  @P1 BRA `(.L_x_2454) ;  /* 0x0000000000081947 */ /* 0x002fec0003800000 */
[----:B------:R-:W1:Y:S02]  /*1f30*/  SYNCS.PHASECHK.TRANS64.TRYWAIT P1, [R8+URZ+0x26830], R21 ;  /* 0x02683015080075a7 */ /* 0x000e64000802017f */
[----:B-1----:R-:W-:Y:S05]  /*1f40*/  @!P1 BRA `(.L_x_2455) ;  /* 0x000000c000bc9947 */ /* 0x002fea0003800000 */
.L_x_2454:
[----:B------:R-:W-:Y:S01]  /*1f50*/  UIADD3 UR9, UR9, 0x4000, URZ ;  /* 0x0000400009097890 */ /* 0x000fe2000fffe03f */
[C---:B------:R-:W-:Y:S01]  /*1f60*/  IMAD R19, R0.reuse, 0x300, R19 ;  /* 0x0000030000137824 */ /* 0x040fe200078e0213 */
[----:B------:R-:W-:Y:S01]  /*1f70*/  WARPGROUP.ARRIVE ;  /* 0x00000000000079c5 */ /* 0x000fe20000000000 */
[----:B------:R-:W-:Y:S01]  /*1f80*/  UMOV UR7, 0x40000040 ;  /* 0x4000004000077882 */ /* 0x000fe20000000000 */
[----:B------:R-:W-:Y:S01]  /*1f90*/  USHF.R.U32.HI UR9, URZ, 0x4, UR9 ;  /* 0x000000043f097899 */ /* 0x000fe20008011609 */
[----:B------:R-:W-:Y:S01]  /*1fa0*/  ISETP.GT.AND P2, PT, R7, RZ, PT ;  /* 0x000000ff0700720c */ /* 0x000fe20003f44270 */
[----:B------:R-:W-:Y:S01]  /*1fb0*/  UMOV UR5, 0x40000040 ;  /* 0x4000004000057882 */ /* 0x000fe20000000000 */
[----:B------:R-:W-:Y:S01]  /*1fc0*/  R2UR UR8, R19 ;  /* 0x00000000130872ca */ /* 0x000fe200000e0000 */
[----:B------:R-:W-:Y:S01]  /*1fd0*/  ULOP3.LUT UR9, UR9, 0x3fff, URZ, 0xc0, !UPT ;  /* 0x00003fff09097892 */ /* 0x000fe2000f8ec03f */
[----:B------:R-:W-:Y:S01]  /*1fe0*/  ISETP.GT.AND P1, PT, R7, 0x8, PT ;  /* 0x000000080700780c */ /* 0x000fe20003f24270 */
[----:B------:R-:W-:Y:S01]  /*1ff0*/  ULDC UR10, c[0x0][0x75c] ;  /* 0x0001d700000a7ab9 */ /* 0x000fe20000000800 */
[----:B------:R-:W-:Y:S01]  /*2000*/  IMAD R236, R0, 0x300, R12 ;  /* 0x0000030000ec7824 */ /* 0x000fe200078e020c */
[----:B------:R-:W-:Y:S01]  /*2010*/  ULOP3.LUT UR9, UR9, 0x10000, URZ, 0xfc, !UPT ;  /* 0x0001000009097892 */ /* 0x000fe2000f8efc3f */
[----:B------:R-:W-:Y:S01]  /*2020*/  FMUL.FTZ R192, R72, UR10 ;  /* 0x0000000a48c07c20 */ /* 0x000fe20008410000 */
[----:B------:R-:W-:Y:S01]  /*2030*/  FMUL.FTZ R72, R79, UR10 ;  /* 0x0000000a4f487c20 */ /* 0x000fe20008410000 */
[----:B------:R-:W-:Y:S01]  /*2040*/  FMUL.FTZ R79, R86, UR10 ;  /* 0x0000000a564f7c20 */ /* 0x000fe20008410000 */
[----:B------:R-:W-:Y:S01]  /*2050*/  FMUL.FTZ R86, R93, UR10 ;  /* 0x0000000a5d567c20 */ /* 0x000fe20008410000 */
[----:B------:R-:W-:Y:S01]  /*2060*/  FMUL.FTZ R23, R78, UR10 ;  /* 0x0000000a4e177c20 */ /* 0x000fe20008410000 */
[----:B------:R-:W1:Y:S01]  /*2070*/  LDC R93, c[0x0][0x280] ;  /* 0x0000a000ff5d7b82 */ /* 0x000e620000000800 */
[----:B------:R-:W-:Y:S01]  /*2080*/  UMOV UR4, UR9 ;  /* 0x0000000900047c82 */ /* 0x000fe20008000000 */
[----:B------:R-:W-:Y:S01]  /*2090*/  UMOV UR6, UR8 ;  /* 0x0000000800067c82 */ /* 0x000fe20008000000 */
[----:B------:R-:W-:Y:S01]  /*20a0*/  FMUL.FTZ R18, R73, UR10 ;  /* 0x0000000a49127c20 */ /* 0x000fe20008410000 */
[----:B------:R-:W-:Y:S01]  /*20b0*/  HGMMA.64x96x16.F32 R24, gdesc[UR4], RZ, !UPT, gsb0 ;  /* 0x01600000041879f0 */ /* 0x000fe2000c0008ff */
        /* <DEDUP_REMOVED lines=9> */
[----:B------:R-:W-:Y:S01]  /*2150*/  FMUL.FTZ R20, R75, UR10 ;  /* 0x0000000a4b147c20 */ /* 0x000fe20008410000 */
[----:B------:R-:W-:Y:S01]  /*2160*/  FMUL.FTZ R74, R81, UR10 ;  /* 0x0000000a514a7c20 */ /* 0x000fe20008410000 */
[----:B------:R-:W-:Y:S01]  /*2170*/  FMUL.FTZ R77, R84, UR10 ;  /* 0x0000000a544d7c20 */ /* 0x000fe20008410000 */
[----:B------:R-:W5:Y:S01]  /*2180*/  MUFU.TANH R192, R192 ;  /* 0x000000c000c07308 */ /* 0x000f620000002400 */
[----:B------:R-:W-:Y:S01]  /*2190*/  FMUL.FTZ R75, R82, UR10 ;  /* 0x0000000a524b7c20 */ /* 0x000fe20008410000 */
[----:B------:R-:W-:Y:S01]  /*21a0*/  FMUL.FTZ R82, R89, UR10 ;  /* 0x0000000a59527c20 */ /* 0x000fe20008410000 */
[----:B------:R-:W-:Y:S01]  /*21b0*/  FMUL.FTZ R185, R100, UR10 ;  /* 0x0000000a64b97c20 */ /* 0x000fe20008410000 */
[----:B------:R-:W-:Y:S01]  /*21c0*/  FMUL.FTZ R188, R103, UR10 ;  /* 0x0000000a67bc7c20 */ /* 0x000fe20008410000 */
[----:B------:R-:W-:Y:S01]  /*21d0*/  FMUL.FTZ R186, R101, UR10 ;  /* 0x0000000a65ba7c20 */ /* 0x000fe20008410000 */
[----:B--2---:R-:W-:Y:S01]  /*21e0*/  FMUL.FTZ R21, R76, UR10 ;  /* 0x0000000a4c157c20 */ /* 0x004fe20008410000 */
[----:B-1----:R-:W-:Y:S01]  /*21f0*/  IMAD R92, R16, -0x60, R93 ;  /* 0xffffffa0105c7824 */ /* 0x002fe200078e025d */
[----:B------:R-:W1:Y:S01]  /*2200*/  MUFU.TANH R18, R18 ;  /* 0x0000001200127308 */ /* 0x000e620000002400 */
[----:B------:R-:W-:Y:S01]  /*2210*/  FMUL.FTZ R191, R113, UR10 ;  /* 0x0000000a71bf7c20 */ /* 0x000fe20008410000 */
[----:B------:R-:W-:Y:S01]  /*2220*/  FMUL.FTZ R76, R83, UR10 ;  /* 0x0000000a534c7c20 */ /* 0x000fe20008410000 */
[----:B------:R-:W-:-:S02]  /*2230*/  IMAD R92, R3, -0x2, R92 ;  /* 0xfffffffe035c7824 */ /* 0x000fc400078e025c */
[----:B------:R-:W-:Y:S01]  /*2240*/  FMUL.FTZ R80, R87, UR10 ;  /* 0x0000000a57507c20 */ /* 0x000fe20008410000 */
[----:B------:R-:W-:Y:S01]  /*2250*/  FMUL.FTZ R83, R90, UR10 ;  /* 0x0000000a5a537c20 */ /* 0x000fe20008410000 */
[----:B------:R-:W-:Y:S01]  /*2260*/  FMUL.FTZ R87, R94, UR10 ;  /* 0x0000000a5e577c20 */ /* 0x000fe20008410000 */
[----:B------:R-:W-:Y:S01]  /*2270*/  IMAD.IADD R92, R92, 0x1, -R7 ;  /* 0x000000015c5c7824 */ /* 0x000fe200078e0a07 */
[----:B------:R-:W2:Y:S01]  /*2280*/  MUFU.TANH R73, R73 ;  /* 0x0000004900497308 */ /* 0x000ea20000002400 */
[----:B------:R-:W-:Y:S01]  /*2290*/  FMUL.FTZ R90, R97, UR10 ;  /* 0x0000000a615a7c20 */ /* 0x000fe20008410000 */
[----:B------:R-:W-:Y:S01]  /*22a0*/  FMUL.FTZ R81, R88, UR10 ;  /* 0x0000000a58517c20 */ /* 0x000fe20008410000 */
[----:B------:R-:W-:Y:S01]  /*22b0*/  FMUL.FTZ R189, R104, UR10 ;  /* 0x0000000a68bd7c20 */ /* 0x000fe20008410000 */
[C---:B------:R-:W-:Y:S01]  /*22c0*/  SEL R103, R92.reuse, 0x60, P2 ;  /* 0x000000605c677807 */ /* 0x040fe20001000000 */
[----:B------:R-:W-:Y:S01]  /*22d0*/  FMUL.FTZ R88, R95, UR10 ;  /* 0x0000000a5f587c20 */ /* 0x000fe20008410000 */
[----:B------:R-:W-:Y:S01]  /*22e0*/  IADD3 R97, R92, 0x8, RZ ;  /* 0x000000085c617810 */ /* 0x000fe20007ffe0ff */
[----:B---3--:R-:W3:Y:S01]  /*22f0*/  SHFL.IDX PT, R104, R15, R6, 0x1f ;  /* 0x00001f060f687589 */ /* 0x008ee200000e0000 */
[----:B------:R-:W4:Y:S01]  /*2300*/  MUFU.TANH R74, R74 ;  /* 0x0000004a004a7308 */ /* 0x000f220000002400 */
[----:B------:R-:W-:Y:S01]  /*2310*/  ISETP.GT.AND P6, PT, R103, RZ, PT ;  /* 0x000000ff6700720c */ /* 0x000fe20003fc4270 */
[----:B------:R-:W-:Y:S01]  /*2320*/  FMUL.FTZ R84, R91, UR10 ;  /* 0x0000000a5b547c20 */ /* 0x000fe20008410000 */
[C---:B------:R-:W-:Y:S01]  /*2330*/  ISETP.GT.AND P5, PT, R103.reuse, 0x1, PT ;  /* 0x000000016700780c */ /* 0x040fe20003fa4270 */
[----:B------:R-:W-:Y:S01]  /*2340*/  FMUL.FTZ R91, R98, UR10 ;  /* 0x0000000a625b7c20 */ /* 0x000fe20008410000 */
[----:B------:R-:W-:Y:S01]  /*2350*/  ISETP.GT.AND P4, PT, R103, 0x10, PT ;  /* 0x000000106700780c */ /* 0x000fe20003f84270 */
[----:B------:R-:W-:Y:S01]  /*2360*/  FMUL.FTZ R89, R96, UR10 ;  /* 0x0000000a60597c20 */ /* 0x000fe20008410000 */
[----:B-----5:R-:W-:Y:S01]  /*2370*/  FSEL R113, R192, -INF , !P6 ;  /* 0xff800000c0717808 */ /* 0x020fe20007000000 */
[----:B------:R-:W5:Y:S01]  /*2380*/  MUFU.TANH R77, R77 ;  /* 0x0000004d004d7308 */ /* 0x000f620000002400 */
[----:B-1----:R-:W-:Y:S01]  /*2390*/  FSEL R197, R18, -INF , !P5 ;  /* 0xff80000012c57808 */ /* 0x002fe20006800000 */
[----:B------:R-:W-:Y:S01]  /*23a0*/  FMUL.FTZ R184, R99, UR10 ;  /* 0x0000000a63b87c20 */ /* 0x000fe20008410000 */
[C---:B------:R-:W-:Y:S01]  /*23b0*/  ISETP.GT.AND P6, PT, R103.reuse, 0x11, PT ;  /* 0x000000116700780c */ /* 0x040fe20003fc4270 */
[----:B------:R-:W-:Y:S01]  /*23c0*/  FMUL.FTZ R187, R102, UR10 ;  /* 0x0000000a66bb7c20 */ /* 0x000fe20008410000 */
[----:B------:R-:W-:Y:S01]  /*23d0*/  ISETP.GT.AND P5, PT, R103, 0x18, PT ;  /* 0x000000186700780c */ /* 0x000fe20003fa4270 */
[----:B------:R-:W-:Y:S01]  /*23e0*/  FMUL.FTZ R105, R105, UR10 ;  /* 0x0000000a69697c20 */ /* 0x000fe20008410000 */
[----:B--2---:R-:W-:Y:S01]  /*23f0*/  FSEL R94, R73, -INF , !P4 ;  /* 0xff800000495e7808 */ /* 0x004fe20006000000 */
[----:B------:R-:W1:Y:S01]  /*2400*/  MUFU.TANH R82, R82 ;  /* 0x0000005200527308 */ /* 0x000e620000002400 */
[----:B------:R-:W-:Y:S01]  /*2410*/  ISETP.GT.AND P4, PT, R103, 0x21, PT ;  /* 0x000000216700780c */ /* 0x000fe20003f84270 */
[----:B------:R-:W-:Y:S01]  /*2420*/  FMUL.FTZ R108, R108, UR10 ;  /* 0x0000000a6c6c7c20 */ /* 0x000fe20008410000 */
[----:B----4-:R-:W-:Y:S01]  /*2430*/  FSEL R93, R74, -INF , !P6 ;  /* 0xff8000004a5d7808 */ /* 0x010fe20007000000 */
[----:B------:R-:W-:Y:S01]  /*2440*/  FMUL.FTZ R109, R109, UR10 ;  /* 0x0000000a6d6d7c20 */ /* 0x000fe20008410000 */
[----:B------:R-:W-:Y:S01]  /*2450*/  ISETP.GT.AND P6, PT, R103, 0x28, PT ;  /* 0x000000286700780c */ /* 0x000fe20003fc4270 */
[----:B------:R-:W-:Y:S01]  /*2460*/  FMUL.FTZ R106, R106, UR10 ;  /* 0x0000000a6a6a7c20 */ /* 0x000fe20008410000 */
[----:B------:R-:W-:Y:S01]  /*2470*/  SEL R193, R97, 0x60, P1 ;  /* 0x0000006061c17807 */ /* 0x000fe20000800000 */
[----:B------:R-:W2:Y:S01]  /*2480*/  MUFU.TANH R85, R85 ;  /* 0x0000005500557308 */ /* 0x000ea20000002400 */
[----:B-----5:R-:W-:Y:S01]  /*2490*/  FSEL R95, R77, -INF , !P5 ;  /* 0xff8000004d5f7808 */ /* 0x020fe20006800000 */
[----:B------:R-:W-:Y:S01]  /*24a0*/  FMUL.FTZ R107, R107, UR10 ;  /* 0x0000000a6b6b7c20 */ /* 0x000fe20008410000 */
[C---:B------:R-:W-:Y:S01]  /*24b0*/  ISETP.GT.AND P5, PT, R103.reuse, 0x29, PT ;  /* 0x000000296700780c */ /* 0x040fe20003fa4270 */
[----:B------:R-:W-:Y:S01]  /*24c0*/  FMUL.FTZ R112, R112, UR10 ;  /* 0x0000000a70707c20 */ /* 0x000fe20008410000 */
[C---:B------:R-:W-:Y:S01]  /*24d0*/  ISETP.GT.AND P3, PT, R103.reuse, 0x8, PT ;  /* 0x000000086700780c */ /* 0x040fe20003f64270 */
[----:B------:R-:W-:Y:S01]  /*24e0*/  FMUL.FTZ R110, R110, UR10 ;  /* 0x0000000a6e6e7c20 */ /* 0x000fe20008410000 */
[----:B------:R-:W-:Y:S01]  /*24f0*/  ISETP.GT.AND P2, PT, R103, 0x9, PT ;  /* 0x000000096700780c */ /* 0x000fe20003f44270 */
[----:B------:R-:W4:Y:S01]  /*2500*/  MUFU.TANH R86, R86 ;  /* 0x0000005600567308 */ /* 0x000f220000002400 */
[----:B-1----:R-:W-:Y:S01]  /*2510*/  FSEL R98, R82, -INF , !P4 ;  /* 0xff80000052627808 */ /* 0x002fe20006000000 */
[----:B------:R-:W-:Y:S01]  /*2520*/  FMUL.FTZ R111, R111, UR10 ;  /* 0x0000000a6f6f7c20 */ /* 0x000fe20008410000 */
[C---:B------:R-:W-:Y:S01]  /*2530*/  ISETP.GT.AND P4, PT, R103.reuse, 0x38, PT ;  /* 0x000000386700780c */ /* 0x040fe20003f84270 */
[----:B------:R-:W-:Y:S01]  /*2540*/  FMUL.FTZ R114, R114, UR10 ;  /* 0x0000000a72727c20 */ /* 0x000fe20008410000 */
[----:B------:R-:W-:Y:S01]  /*2550*/  ISETP.GT.AND P1, PT, R103, 0x40, PT ;  /* 0x000000406700780c */ /* 0x000fe20003f24270 */
[----:B------:R-:W-:Y:S01]  /*2560*/  FFMA.FTZ R192, -R192, R192, 1 ;  /* 0x3f800000c0c07423 */ /* 0x000fe200000101c0 */
[----:B------:R-:W-:Y:S01]  /*2570*/  FMUL.FTZ R194, R117, UR10 ;  /* 0x0000000a75c27c20 */ /* 0x000fe20008410000 */
[----:B------:R-:W1:Y:S01]  /*2580*/  MUFU.TANH R185, R185 ;  /* 0x000000b900b97308 */ /* 0x000e620000002400 */
[----:B--2---:R-:W-:Y:S01]  /*2590*/  FSEL R96, R85, -INF , !P6 ;  /* 0xff80000055607808 */ /* 0x004fe20007000000 */
[----:B------:R-:W-:Y:S01]  /*25a0*/  VIADD R117, R6, 0x8 ;  /* 0x0000000806757836 */ /* 0x000fe20000000000 */
[----:B------:R-:W-:Y:S01]  /*25b0*/  ISETP.GT.AND P6, PT, R103, 0x39, PT ;  /* 0x000000396700780c */ /* 0x000fe20003fc4270 */
[----:B------:R-:W-:Y:S01]  /*25c0*/  FMUL.FTZ R201, R119, UR10 ;  /* 0x0000000a77c97c20 */ /* 0x000fe20008410000 */
[----:B------:R-:W-:Y:S01]  /*25d0*/  FMUL.FTZ R196, R118, UR10 ;  /* 0x0000000a76c47c20 */ /* 0x000fe20008410000 */
[----:B------:R-:W-:Y:S01]  /*25e0*/  IADD3 R118, R6, 0xc, RZ ;  /* 0x0000000c06767810 */ /* 0x000fe20007ffe0ff */
[----:B------:R-:W2:Y:S01]  /*25f0*/  SHFL.IDX PT, R228, R15, R117, 0x1f ;  /* 0x00001f750fe47589 */ /* 0x000ea200000e0000 */
[----:B------:R-:W5:Y:S01]  /*2600*/  MUFU.TANH R19, R19 ;  /* 0x0000001300137308 */ /* 0x000f620000002400 */
[----:B----4-:R-:W-:Y:S01]  /*2610*/  FSEL R97, R86, -INF , !P5 ;  /* 0xff80000056617808 */ /* 0x010fe20006800000 */
[----:B------:R-:W-:Y:S01]  /*2620*/  FMUL.FTZ R115, R115, UR10 ;  /* 0x0000000a73737c20 */ /* 0x000fe20008410000 */
[----:B------:R-:W-:Y:S01]  /*2630*/  ISETP.GT.AND P5, PT, R193, RZ, PT ;  /* 0x000000ffc100720c */ /* 0x000fe20003fa4270 */
[----:B------:R-:W4:Y:S04]  /*2640*/  SHFL.IDX PT, R225, R15, R118, 0x1f ;  /* 0x00001f760fe17589 */ /* 0x000f2800000e0000 */
[----:B------:R-:W3:Y:S01]  /*2650*/  MUFU.TANH R186, R186 ;  /* 0x000000ba00ba7308 */ /* 0x000ee20000002400 */
[----:B-1----:R-:W-:-:S02]  /*2660*/  FSEL R100, R185, -INF , !P4 ;  /* 0xff800000b9647808 */ /* 0x002fc40006000000 */
[----:B------:R-:W-:-:S05]  /*2670*/  ISETP.GT.AND P4, PT, R193, 0x1, PT ;  /* 0x00000001c100780c */ /* 0x000fca0003f84270 */
[----:B------:R-:W1:Y:S01]  /*2680*/  MUFU.TANH R20, R20 ;  /* 0x0000001400147308 */ /* 0x000e620000002400 */
[----:B------:R-:W-:Y:S02]  /*2690*/  WARPGROUP.DEPBAR.LE gsb0, 0x0 ;  /* 0x00008000000079c5 */ /* 0x000fe40000010000 */
[----:B------:R-:W-:Y:S01]  /*26a0*/  WARPGROUP.ARRIVE ;  /* 0x00000000000079c5 */ /* 0x000fe20000000000 */
[C---:B-----5:R-:W-:Y:S01]  /*26b0*/  FSEL R226, R19.reuse, -INF , !P5 ;  /* 0xff80000013e27808 */ /* 0x060fe20006800000 */
[----:B------:R-:W-:Y:S01]  /*26c0*/  FFMA.FTZ R19, -R19, R19, 1 ;  /* 0x3f80000013137423 */ /* 0x000fe20000010113 */
[C---:B------:R-:W-:Y:S02]  /*26d0*/  ISETP.GT.AND P5, PT, R193.reuse, 0x9, PT ;  /* 0x00000009c100780c */ /* 0x040fe40003fa4270 */
[----:B------:R-:W5:Y:S01]  /*26e0*/  MUFU.TANH R23, R23 ;  /* 0x0000001700177308 */ /* 0x000f620000002400 */
[----:B------:R-:W-:Y:S01]  /*26f0*/  HGMMA.64x96x16.F32 R24, gdesc[UR4], R24, gsb0 ;  /* 0x01600000041879f0 */ /* 0x000fe20008000818 */
[----:B------:R-:W-:Y:S01]  /*2700*/  UIADD3 UR6, UR8, 0x4, URZ ;  /* 0x0000000408067890 */ /* 0x000fe2000fffe03f */
[----:B---3--:R-:W-:Y:S01]  /*2710*/  FSEL R222, R186, -INF , !P6 ;  /* 0xff800000bade7808 */ /* 0x008fe20007000000 */
[----:B------:R-:W-:Y:S01]  /*2720*/  UIADD3 UR4, UR9, 0x4, URZ ;  /* 0x0000000409047890 */ /* 0x000fe2000fffe03f */
[----:B------:R-:W-:Y:S01]  /*2730*/  ISETP.GT.AND P6, PT, R193, 0x8, PT ;  /* 0x00000008c100780c */ /* 0x000fe20003fc4270 */
[----:B------:R-:W-:Y:S01]  /*2740*/  UMOV UR7, 0x40000040 ;  /* 0x4000004000077882 */ /* 0x000fe20000000000 */
[----:B------:R-:W-:Y:S01]  /*2750*/  UMOV UR5, 0x40000040 ;  /* 0x4000004000057882 */ /* 0x000fe20000000000 */
[----:B------:R-:W3:Y:S01]  /*2760*/  MUFU.TANH R72, R72 ;  /* 0x0000004800487308 */ /* 0x000ee20000002400 */
[----:B-1----:R-:W-:-:S02]  /*2770*/  FSEL R224, R20, -INF , !P4 ;  /* 0xff80000014e07808 */ /* 0x002fc40006000000 */
[----:B------:R-:W-:-:S05]  /*2780*/  ISETP.GT.AND P4, PT, R193, 0x10, PT ;  /* 0x00000010c100780c */ /* 0x000fca0003f84270 */
[----:B------:R-:W1:Y:S01]  /*2790*/  MUFU.TANH R75, R75 ;  /* 0x0000004b004b7308 */ /* 0x000e620000002400 */
[----:B-----5:R-:W-:Y:S02]  /*27a0*/  FSEL R219, R23, -INF , !P6 ;  /* 0xff80000017db7808 */ /* 0x020fe40007000000 */
[----:B------:R-:W-:-:S05]  /*27b0*/  ISETP.GT.AND P6, PT, R193, 0x11, PT ;  /* 0x00000011c100780c */ /* 0x000fca0003fc4270 */
[----:B------:R-:W5:Y:S01]  /*27c0*/  MUFU.TANH R21, R21 ;  /* 0x0000001500157308 */ /* 0x000f620000002400 */
[----:B---3--:R-:W-:Y:S02]  /*27d0*/  FSEL R221, R72, -INF , !P5 ;  /* 0xff80000048dd7808 */ /* 0x008fe40006800000 */
[----:B------:R-:W-:-:S05]  /*27e0*/  ISETP.GT.AND P5, PT, R193, 0x18, PT ;  /* 0x00000018c100780c */ /* 0x000fca0003fa4270 */
[----:B------:R-:W3:Y:S01]  /*27f0*/  MUFU.TANH R76, R76 ;  /* 0x0000004c004c7308 */ /* 0x000ee20000002400 */
[----:B-1----:R-:W-:Y:S02]  /*2800*/  FSEL R209, R75, -INF , !P4 ;  /* 0xff8000004bd17808 */ /* 0x002fe40006000000 */
        /* <DEDUP_REMOVED lines=24> */
[----:B------:R-:W-:Y:S01]  /*2990*/  ISETP.GT.AND P5, PT, R193, 0x30, PT ;  /* 0x00000030c100780c */ /* 0x000fe20003fa4270 */
[----:B------:R-:W-:Y:S02]  /*29a0*/  WARPGROUP.DEPBAR.LE gsb0, 0x0 ;  /* 0x00008000000079c5 */ /* 0x000fe40000010000 */
[----:B------:R-:W-:Y:S02]  /*29b0*/  WARPGROUP.ARRIVE ;  /* 0x00000000000079c5 */ /* 0x000fe40000000000 */
[----:B------:R-:W3:Y:S01]  /*29c0*/  MUFU.TANH R88, R88 ;  /* 0x0000005800587308 */ /* 0x000ee20000002400 */
[----:B-1----:R-:W-:Y:S02]  /*29d0*/  FSEL R206, R81, -INF , !P2 ;  /* 0xff80000051ce7808 */ /* 0x002fe40005000000 */
[----:B------:R-:W-:Y:S01]  /*29e0*/  ISETP.GT.AND P2, PT, R103, 0x31, PT ;  /* 0x000000316700780c */ /* 0x000fe20003f44270 */
[----:B------:R-:W-:Y:S01]  /*29f0*/  HGMMA.64x96x16.F32 R24, gdesc[UR4], R24, gsb0 ;  /* 0x01600000041879f0 */ /* 0x000fe20008000818 */
[----:B------:R-:W-:Y:S01]  /*2a00*/  UIADD3 UR6, UR8, 0x6, URZ ;  /* 0x0000000608067890 */ /* 0x000fe2000fffe03f */
[----:B-----5:R-:W-:Y:S01]  /*2a10*/  FSEL R204, R87, -INF , !P4 ;  /* 0xff80000057cc7808 */ /* 0x020fe20006000000 */
[----:B------:R-:W-:Y:S01]  /*2a20*/  UIADD3 UR4, UR9, 0x6, URZ ;  /* 0x0000000609047890 */ /* 0x000fe2000fffe03f */
[----:B------:R-:W1:Y:S01]  /*2a30*/  MUFU.TANH R89, R89 ;  /* 0x0000005900597308 */ /* 0x000e620000002400 */
[----:B------:R-:W-:Y:S01]  /*2a40*/  UMOV UR7, 0x40000040 ;  /* 0x4000004000077882 */ /* 0x000fe20000000000 */
[----:B------:R-:W-:Y:S01]  /*2a50*/  UMOV UR5, 0x40000040 ;  /* 0x4000004000057882 */ /* 0x000fe20000000000 */
        /* <DEDUP_REMOVED lines=35> */
[----:B-----5:R-:W-:Y:S01]  /*2c90*/  FSEL R214, R106, -INF , !P2 ;  /* 0xff8000006ad67808 */ /* 0x020fe20005000000 */
[----:B------:R-:W-:Y:S02]  /*2ca0*/  WARPGROUP.DEPBAR.LE gsb0, 0x0 ;  /* 0x00008000000079c5 */ /* 0x000fe40000010000 */
[----:B------:R-:W5:Y:S01]  /*2cb0*/  LDS R190, [R190+0x380] ;  /* 0x00038000bebe7984 */ /* 0x000f620000000800 */
[----:B------:R-:W-:Y:S01]  /*2cc0*/  WARPGROUP.ARRIVE ;  /* 0x00000000000079c5 */ /* 0x000fe20000000000 */
[----:B------:R-:W-:Y:S02]  /*2cd0*/  ISETP.GT.AND P2, PT, R193, 0x49, PT ;  /* 0x00000049c100780c */ /* 0x000fe40003f44270 */
[----:B------:R-:W4:Y:S01]  /*2ce0*/  MUFU.TANH R110, R110 ;  /* 0x0000006e006e7308 */ /* 0x000f220000002400 */
[----:B---3--:R-:W-:Y:S02]  /*2cf0*/  FSEL R216, R107, -INF , !P4 ;  /* 0xff8000006bd87808 */ /* 0x008fe40006000000 */
[----:B------:R-:W-:Y:S01]  /*2d00*/  HGMMA.64x96x16.F32 R24, gdesc[UR4], R24, gsb0 ;  /* 0x01600000041879f0 */ /* 0x000fe20008000818 */
[----:B------:R-:W-:Y:S01]  /*2d10*/  ULDC UR4, c[0x0][0x744] ;  /* 0x0001d10000047ab9 */ /* 0x000fe20000000800 */
[----:B------:R-:W-:Y:S01]  /*2d20*/  ISETP.GT.AND P4, PT, R193, 0x50, PT ;  /* 0x00000050c100780c */ /* 0x000fe20003f84270 */
[----:B------:R-:W-:Y:S01]  /*2d30*/  FFMA.FTZ R113, R113, UR4, -R104 ;  /* 0x0000000471717c23 */ /* 0x000fe20008010868 */
[----:B--2---:R-:W-:Y:S01]  /*2d40*/  FFMA.FTZ R198, R198, UR4, -R228 ;  /* 0x00000004c6c67c23 */ /* 0x004fe200080108e4 */
[----:B------:R-:W2:Y:S01]  /*2d50*/  MUFU.TANH R111, R111 ;  /* 0x0000006f006f7308 */ /* 0x000ea20000002400 */
[----:B-1----:R-:W-:Y:S01]  /*2d60*/  FSEL R220, R112, -INF , !P6 ;  /* 0xff80000070dc7808 */ /* 0x002fe20007000000 */
[----:B------:R-:W-:Y:S01]  /*2d70*/  FFMA.FTZ R104, R226, UR4, -R104 ;  /* 0x00000004e2687c23 */ /* 0x000fe20008010868 */
[----:B------:R-:W-:Y:S01]  /*2d80*/  ISETP.GT.AND P6, PT, R193, 0x48, PT ;  /* 0x00000048c100780c */ /* 0x000fe20003fc4270 */
[----:B----4-:R-:W-:Y:S01]  /*2d90*/  FFMA.FTZ R221, R221, UR4, -R225 ;  /* 0x00000004dddd7c23 */ /* 0x010fe200080108e1 */
[----:B------:R-:W-:-:S02]  /*2da0*/  FFMA.FTZ R219, R219, UR4, -R228 ;  /* 0x00000004dbdb7c23 */ /* 0x000fc400080108e4 */
[----:B------:R-:W1:Y:S01]  /*2db0*/  SHFL.IDX PT, R228, R14, R117, 0x1f ;  /* 0x00001f750ee47589 */ /* 0x000e6200000e0000 */
[----:B------:R-:W-:Y:S01]  /*2dc0*/  MUFU.EX2 R113, R113 ;  /* 0x0000007100717308 */ /* 0x000fe20000000800 */
[----:B------:R-:W-:Y:S02]  /*2dd0*/  FSEL R215, R110, -INF , !P6 ;  /* 0xff8000006ed77808 */ /* 0x000fe40007000000 */
[----:B------:R-:W-:-:S05]  /*2de0*/  ISETP.GT.AND P6, PT, R193, 0x51, PT ;  /* 0x00000051c100780c */ /* 0x000fca0003fc4270 */
[----:B------:R-:W3:Y:S01]  /*2df0*/  MUFU.TANH R114, R114 ;  /* 0x0000007200727308 */ /* 0x000ee20000002400 */
[----:B--2---:R-:W-:Y:S02]  /*2e00*/  FSEL R211, R111, -INF , !P2 ;  /* 0xff8000006fd37808 */ /* 0x004fe40005000000 */
[----:B------:R-:W-:-:S05]  /*2e10*/  ISETP.GT.AND P2, PT, R193, 0x58, PT ;  /* 0x00000058c100780c */ /* 0x000fca0003f44270 */
[----:B------:R-:W-:Y:S01]  /*2e20*/  MUFU.TANH R191, R191 ;  /* 0x000000bf00bf7308 */ /* 0x000fe20000002400 */
[----:B-----5:R-:W2:Y:S01]  /*2e30*/  SHFL.IDX PT, R195, R190, R6, 0x1f ;  /* 0x00001f06bec37589 */ /* 0x020ea200000e0000 */
[----:B-1----:R-:W-:-:S06]  /*2e40*/  FFMA.FTZ R204, R204, UR4, -R228 ;  /* 0x00000004cccc7c23 */ /* 0x002fcc00080108e4 */
[----:B------:R-:W-:Y:S01]  /*2e50*/  MUFU.TANH R115, R115 ;  /* 0x0000007300737308 */ /* 0x000fe20000002400 */
[----:B---3--:R-:W-:Y:S01]  /*2e60*/  FSEL R212, R114, -INF , !P4 ;  /* 0xff80000072d47808 */ /* 0x008fe20006000000 */
[----:B------:R-:W1:Y:S01]  /*2e70*/  SHFL.IDX PT, R232, R190, R118, 0x1f ;  /* 0x00001f76bee87589 */ /* 0x000e6200000e0000 */
[----:B------:R-:W-:Y:S01]  /*2e80*/  ISETP.GT.AND P4, PT, R193, 0x59, PT ;  /* 0x00000059c100780c */ /* 0x000fe20003f84270 */
[----:B------:R-:W-:-:S04]  /*2e90*/  FMUL.FTZ R193, R116, UR10 ;  /* 0x0000000a74c17c20 */ /* 0x000fc80008410000 */
[----:B------:R-:W-:Y:S08]  /*2ea0*/  MUFU.TANH R196, R196 ;  /* 0x000000c400c47308 */ /* 0x000ff00000002400 */
[----:B------:R-:W-:Y:S08]  /*2eb0*/  MUFU.TANH R193, R193 ;  /* 0x000000c100c17308 */ /* 0x000ff00000002400 */
[----:B------:R-:W-:Y:S08]  /*2ec0*/  MUFU.TANH R194, R194 ;  /* 0x000000c200c27308 */ /* 0x000ff00000002400 */
[----:B------:R-:W-:Y:S08]  /*2ed0*/  MUFU.TANH R201, R201 ;  /* 0x000000c900c97308 */ /* 0x000ff00000002400 */
[----:B------:R-:W3:Y:S01]  /*2ee0*/  MUFU.EX2 R104, R104 ;  /* 0x0000006800687308 */ /* 0x000ee20000000800 */
[----:B------:R-:W-:-:S02]  /*2ef0*/  WARPGROUP.DEPBAR.LE gsb0, 0x0 ;  /* 0x00008000000079c5 */ /* 0x000fc40000010000 */
[--C-:B--2---:R-:W-:Y:S01]  /*2f00*/  FADD.FTZ R24, R24, -R195.reuse ;  /* 0x800000c318187221 */ /* 0x104fe20000010000 */
[----:B------:R-:W-:Y:S01]  /*2f10*/  FADD.FTZ R195, R26, -R195 ;  /* 0x800000c31ac37221 */ /* 0x000fe20000010000 */
[----:B------:R-:W-:Y:S01]  /*2f20*/  FFMA.FTZ R26, R200, UR4, -R225 ;  /* 0x00000004c81a7c23 */ /* 0x000fe200080108e1 */
[----:B------:R-:W-:Y:S02]  /*2f30*/  VIADD R200, R6, 0x1c ;  /* 0x0000001c06c87836 */ /* 0x000fe40000000000 */
[----:B------:R-:W-:Y:S01]  /*2f40*/  FMUL.FTZ R199, R113, R24 ;  /* 0x0000001871c77220 */ /* 0x000fe20000410000 */
[----:B------:R-:W-:Y:S03]  /*2f50*/  SHFL.IDX PT, R225, R14, R6, 0x1f ;  /* 0x00001f060ee17589 */ /* 0x000fe600000e0000 */
[----:B------:R-:W-:Y:S01]  /*2f60*/  FMUL.FTZ R116, R192, R199 ;  /* 0x000000c7c0747220 */ /* 0x000fe20000410000 */
[C---:B------:R-:W-:Y:S01]  /*2f70*/  VIADD R192, R6.reuse, 0x4 ;  /* 0x0000000406c07836 */ /* 0x040fe20000000000 */
[----:B------:R-:W2:Y:S01]  /*2f80*/  SHFL.IDX PT, R229, R15, R200, 0x1f ;  /* 0x00001fc80fe57589 */ /* 0x000ea200000e0000 */
[----:B------:R-:W-:-:S03]  /*2f90*/  VIADD R199, R6, 0x10 ;  /* 0x0000001006c77836 */ /* 0x000fc60000000000 */
[----:B------:R-:W-:Y:S01]  /*2fa0*/  LDS R11, [R11+0x380] ;  /* 0x000380000b0b7984 */ /* 0x000fe20000000800 */
[----:B---3--:R-:W-:Y:S01]  /*2fb0*/  FMUL.FTZ R195, R104, R195 ;  /* 0x000000c368c37220 */ /* 0x008fe20000410000 */
[--C-:B-1----:R-:W-:Y:S01]  /*2fc0*/  FADD.FTZ R29, R29, -R232.reuse ;  /* 0x800000e81d1d7221 */ /* 0x102fe20000010000 */
[----:B------:R-:W-:Y:S01]  /*2fd0*/  MUFU.EX2 R26, R26 ;  /* 0x0000001a001a7308 */ /* 0x000fe20000000800 */
[----:B------:R-:W1:Y:S04]  /*2fe0*/  SHFL.IDX PT, R24, R15, R192, 0x1f ;  /* 0x00001fc00f187589 */ /* 0x000e6800000e0000 */
[----:B------:R-:W3:Y:S04]  /*2ff0*/  SHFL.IDX PT, R227, R15, R199, 0x1f ;  /* 0x00001fc70fe37589 */ /* 0x000ee800000e0000 */
[----:B------:R-:W4:Y:S04]  /*3000*/  SHFL.IDX PT, R234, R190, R192, 0x1f ;  /* 0x00001fc0beea7589 */ /* 0x000f2800000e0000 */
[----:B------:R-:W-:Y:S01]  /*3010*/  SHFL.IDX PT, R233, R190, R199, 0x1f ;  /* 0x00001fc7bee97589 */ /* 0x000fe200000e0000 */
[--C-:B--2---:R-:W-:Y:S01]  /*3020*/  FFMA.FTZ R92, R92, UR4, -R229.reuse ;  /* 0x000000045c5c7c23 */ /* 0x104fe200080108e5 */
[----:B------:R-:W-:Y:S01]  /*3030*/  FFMA.FTZ R207, R207, UR4, -R229 ;  /* 0x00000004cfcf7c23 */ /* 0x000fe200080108e5 */
[--C-:B------:R-:W-:Y:S01]  /*3040*/  FFMA.FTZ R229, R206, UR4, -R225.reuse ;  /* 0x00000004cee57c23 */ /* 0x100fe200080108e1 */
[----:B------:R-:W-:Y:S01]  /*3050*/  FFMA.FTZ R206, R223, UR4, -R225 ;  /* 0x00000004dfce7c23 */ /* 0x000fe200080108e1 */
[----:B------:R-:W-:Y:S01]  /*3060*/  FMUL.FTZ R195, R19, R195 ;  /* 0x000000c313c37220 */ /* 0x000fe20000410000 */
[----:B------:R-:W-:Y:S01]  /*3070*/  FADD.FTZ R232, R31, -R232 ;  /* 0x800000e81fe87221 */ /* 0x000fe20000010000 */
[----:B------:R-:W-:Y:S01]  /*3080*/  FFMA.FTZ R76, -R76, R76, 1 ;  /* 0x3f8000004c4c7423 */ /* 0x000fe2000001014c */
[--C-:B-1----:R-:W-:Y:S01]  /*3090*/  FFMA.FTZ R119, R197, UR4, -R24.reuse ;  /* 0x00000004c5777c23 */ /* 0x102fe20008010818 */
[----:B------:R-:W-:Y:S01]  /*30a0*/  FFMA.FTZ R224, R224, UR4, -R24 ;  /* 0x00000004e0e07c23 */ /* 0x000fe20008010818 */
[----:B------:R-:W-:Y:S01]  /*30b0*/  VIADD R197, R6, 0x14 ;  /* 0x0000001406c57836 */ /* 0x000fe20000000000 */
[----:B------:R1:W-:Y:S01]  /*30c0*/  MUFU.EX2 R24, R198 ;  /* 0x000000c600187308 */ /* 0x0003e20000000800 */
[--C-:B---3--:R-:W-:Y:S01]  /*30d0*/  FFMA.FTZ R94, R94, UR4, -R227.reuse ;  /* 0x000000045e5e7c23 */ /* 0x108fe200080108e3 */
[----:B------:R-:W-:-:S02]  /*30e0*/  FFMA.FTZ R209, R209, UR4, -R227 ;  /* 0x00000004d1d17c23 */ /* 0x000fc400080108e3 */
[----:B------:R-:W2:Y:S04]  /*30f0*/  SHFL.IDX PT, R231, R15, R197, 0x1f ;  /* 0x00001fc50fe77589 */ /* 0x000ea800000e0000 */
[----:B------:R-:W3:Y:S01]  /*3100*/  SHFL.IDX PT, R227, R14, R118, 0x1f ;  /* 0x00001f760ee37589 */ /* 0x000ee200000e0000 */
[----:B-1----:R-:W-:Y:S01]  /*3110*/  IADD3 R198, R6, 0x18, RZ ;  /* 0x0000001806c67810 */ /* 0x002fe20007ffe0ff */
[----:B------:R-:W1:Y:S02]  /*3120*/  MUFU.EX2 R19, R224 ;  /* 0x000000e000137308 */ /* 0x000e640000000800 */
[----:B------:R-:W5:Y:S04]  /*3130*/  SHFL.IDX PT, R225, R14, R197, 0x1f ;  /* 0x00001fc50ee17589 */ /* 0x000f6800000e0000 */
[----:B------:R-:W1:Y:S02]  /*3140*/  SHFL.IDX PT, R226, R15, R198, 0x1f ;  /* 0x00001fc60fe27589 */ /* 0x000e6400000e0000 */
[----:B------:R-:W1:Y:S02]  /*3150*/  MUFU.EX2 R31, R219 ;  /* 0x000000db001f7308 */ /* 0x000e640000000800 */
[----:B------:R-:W1:Y:S01]  /*3160*/  SHFL.IDX PT, R15, R14, R192, 0x1f ;  /* 0x00001fc00e0f7589 */ /* 0x000e6200000e0000 */
[----:B----4-:R-:W-:-:S05]  /*3170*/  FADD.FTZ R27, R27, -R234 ;  /* 0x800000ea1b1b7221 */ /* 0x010fca0000010000 */
[----:B------:R-:W4:Y:S01]  /*3180*/  MUFU.EX2 R94, R94 ;  /* 0x0000005e005e7308 */ /* 0x000f220000000800 */
[--C-:B--2---:R-:W-:Y:S01]  /*3190*/  FFMA.FTZ R93, R93, UR4, -R231.reuse ;  /* 0x000000045d5d7c23 */ /* 0x104fe200080108e7 */
[----:B------:R-:W-:Y:S01]  /*31a0*/  FFMA.FTZ R208, R208, UR4, -R231 ;  /* 0x00000004d0d07c23 */ /* 0x000fe200080108e7 */
[----:B------:R-:W-:Y:S01]  /*31b0*/  FFMA.FTZ R231, R96, UR4, -R228 ;  /* 0x0000000460e77c23 */ /* 0x000fe200080108e4 */
[--C-:B---3--:R-:W-:Y:S01]  /*31c0*/  FFMA.FTZ R97, R97, UR4, -R227.reuse ;  /* 0x0000000461617c23 */ /* 0x108fe200080108e3 */
[----:B------:R-:W-:Y:S01]  /*31d0*/  FFMA.FTZ R203, R203, UR4, -R227 ;  /* 0x00000004cbcb7c23 */ /* 0x000fe200080108e3 */
[----:B------:R-:W2:Y:S02]  /*31e0*/  SHFL.IDX PT, R228, R13, R192, 0x1f ;  /* 0x00001fc00de47589 */ /* 0x000ea400000e0000 */
[----:B------:R-:W3:Y:S01]  /*31f0*/  MUFU.EX2 R209, R209 ;  /* 0x000000d100d17308 */ /* 0x000ee20000000800 */
[--C-:B-----5:R-:W-:Y:S01]  /*3200*/  FFMA.FTZ R99, R99, UR4, -R225.reuse ;  /* 0x0000000463637c23 */ /* 0x120fe200080108e1 */
[----:B------:R-:W-:Y:S01]  /*3210*/  FFMA.FTZ R217, R217, UR4, -R225 ;  /* 0x00000004d9d97c23 */ /* 0x000fe200080108e1 */
[----:B------:R-:W5:Y:S01]  /*3220*/  SHFL.IDX PT, R227, R13, R117, 0x1f ;  /* 0x00001f750de37589 */ /* 0x000f6200000e0000 */
[--C-:B-1----:R-:W-:Y:S01]  /*3230*/  FFMA.FTZ R95, R95, UR4, -R226.reuse ;  /* 0x000000045f5f7c23 */ /* 0x102fe200080108e2 */
[----:B------:R-:W-:-:S02]  /*3240*/  FFMA.FTZ R205, R205, UR4, -R226 ;  /* 0x00000004cdcd7c23 */ /* 0x000fc400080108e2 */
[----:B------:R-:W1:Y:S01]  /*3250*/  SHFL.IDX PT, R225, R13, R199, 0x1f ;  /* 0x00001fc70de17589 */ /* 0x000e6200000e0000 */
[----:B------:R-:W3:Y:S01]  /*3260*/  MUFU.EX2 R93, R93 ;  /* 0x0000005d005d7308 */ /* 0x000ee20000000800 */
[--C-:B------:R-:W-:Y:S01]  /*3270*/  FFMA.FTZ R223, R98, UR4, -R15.reuse ;  /* 0x0000000462df7c23 */ /* 0x100fe2000801080f */
[----:B------:R-:W-:Y:S01]  /*3280*/  FFMA.FTZ R202, R202, UR4, -R15 ;  /* 0x00000004caca7c23 */ /* 0x000fe2000801080f */
[----:B------:R-:W4:Y:S04]  /*3290*/  SHFL.IDX PT, R226, R14, R199, 0x1f ;  /* 0x00001fc70ee27589 */ /* 0x000f2800000e0000 */
[----:B------:R-:W3:Y:S01]  /*32a0*/  SHFL.IDX PT, R98, R14, R198, 0x1f ;  /* 0x00001fc60e627589 */ /* 0x000ee200000e0000 */
[----:B------:R5:W-:Y:S01]  /*32b0*/  MUFU.EX2 R96, R223 ;  /* 0x000000df00607308 */ /* 0x000be20000000800 */
[----:B--2---:R-:W-:-:S07]  /*32c0*/  FFMA.FTZ R102, R102, UR4, -R228 ;  /* 0x0000000466667c23 */ /* 0x004fce00080108e4 */
[----:B------:R2:W-:Y:S01]  /*32d0*/  MUFU.EX2 R15, R229 ;  /* 0x000000e5000f7308 */ /* 0x0005e20000000800 */
[----:B-----5:R-:W5:Y:S01]  /*32e0*/  SHFL.IDX PT, R223, R13, R6, 0x1f ;  /* 0x00001f060ddf7589 */ /* 0x020f6200000e0000 */
[----:B------:R-:W-:Y:S01]  /*32f0*/  FFMA.FTZ R216, R216, UR4, -R228 ;  /* 0x00000004d8d87c23 */ /* 0x000fe200080108e4 */
[--C-:B------:R-:W-:Y:S01]  /*3300*/  FFMA.FTZ R103, R103, UR4, -R227.reuse ;  /* 0x0000000467677c23 */ /* 0x100fe200080108e3 */
[----:B------:R-:W-:Y:S01]  /*3310*/  FFMA.FTZ R215, R215, UR4, -R227 ;  /* 0x00000004d7d77c23 */ /* 0x000fe200080108e3 */
[----:B------:R-:W-:Y:S01]  /*3320*/  FSEL R228, R193, -INF , !P1 ;  /* 0xff800000c1e47808 */ /* 0x000fe20004800000 */
[----:B------:R-:W5:Y:S01]  /*3330*/  SHFL.IDX PT, R227, R13, R198, 0x1f ;  /* 0x00001fc60de37589 */ /* 0x000f6200000e0000 */
[--C-:B-1----:R-:W-:Y:S01]  /*3340*/  FFMA.FTZ R220, R220, UR4, -R225.reuse ;  /* 0x00000004dcdc7c23 */ /* 0x102fe200080108e1 */
[----:B------:R-:W-:Y:S01]  /*3350*/  FFMA.FTZ R212, R212, UR4, -R225 ;  /* 0x00000004d4d47c23 */ /* 0x000fe200080108e1 */
[----:B------:R-:W-:Y:S01]  /*3360*/  FSEL R225, R115, -INF , !P6 ;  /* 0xff80000073e17808 */ /* 0x000fe20007000000 */
[----:B--2---:R1:W2:Y:S01]  /*3370*/  SHFL.IDX PT, R229, R14, R200, 0x1f ;  /* 0x00001fc80ee57589 */ /* 0x0042a200000e0000 */
[--C-:B----4-:R-:W-:Y:S01]  /*3380*/  FFMA.FTZ R230, R230, UR4, -R226.reuse ;  /* 0x00000004e6e67c23 */ /* 0x110fe200080108e2 */
[----:B------:R-:W-:Y:S01]  /*3390*/  FFMA.FTZ R218, R218, UR4, -R226 ;  /* 0x00000004dada7c23 */ /* 0x000fe200080108e2 */
[----:B------:R-:W4:Y:S01]  /*33a0*/  MUFU.EX2 R208, R208 ;  /* 0x000000d000d07308 */ /* 0x000f220000000800 */
[----:B------:R-:W4:Y:S01]  /*33b0*/  SHFL.IDX PT, R226, R13, R118, 0x1f ;  /* 0x00001f760de27589 */ /* 0x000f2200000e0000 */
[--C-:B---3--:R-:W-:Y:S01]  /*33c0*/  FFMA.FTZ R100, R100, UR4, -R98.reuse ;  /* 0x0000000464647c23 */ /* 0x108fe20008010862 */
[----:B------:R-:W-:-:S05]  /*33d0*/  FFMA.FTZ R213, R213, UR4, -R98 ;  /* 0x00000004d5d57c23 */ /* 0x000fca0008010862 */
[----:B-1----:R1:W-:Y:S01]  /*33e0*/  MUFU.EX2 R14, R231 ;  /* 0x000000e7000e7308 */ /* 0x0023e20000000800 */
[--C-:B-----5:R-:W-:Y:S01]  /*33f0*/  FFMA.FTZ R101, R101, UR4, -R223.reuse ;  /* 0x0000000465657c23 */ /* 0x120fe200080108df */
[----:B------:R-:W-:Y:S02]  /*3400*/  FFMA.FTZ R214, R214, UR4, -R223 ;  /* 0x00000004d6d67c23 */ /* 0x000fe400080108df */
[----:B------:R-:W3:Y:S04]  /*3410*/  SHFL.IDX PT, R223, R13, R197, 0x1f ;  /* 0x00001fc50ddf7589 */ /* 0x000ee800000e0000 */
[----:B------:R5:W-:Y:S01]  /*3420*/  MUFU.EX2 R98, R230 ;  /* 0x000000e600627308 */ /* 0x000be20000000800 */
[----:B------:R-:W-:Y:S01]  /*3430*/  FFMA.FTZ R228, R228, UR4, -R227 ;  /* 0x00000004e4e47c23 */ /* 0x000fe200080108e3 */
[----:B-1----:R-:W-:Y:S01]  /*3440*/  SHFL.IDX PT, R231, R190, R117, 0x1f ;  /* 0x00001f75bee77589 */ /* 0x002fe200000e0000 */
[--C-:B--2---:R-:W-:Y:S01]  /*3450*/  FFMA.FTZ R222, R222, UR4, -R229.reuse ;  /* 0x00000004dede7c23 */ /* 0x104fe200080108e5 */
[----:B------:R-:W-:Y:S01]  /*3460*/  FFMA.FTZ R210, R210, UR4, -R229 ;  /* 0x00000004d2d27c23 */ /* 0x000fe200080108e5 */
[----:B------:R-:W-:Y:S01]  /*3470*/  FSEL R229, R201, -INF , !P4 ;  /* 0xff800000c9e57808 */ /* 0x000fe20006000000 */
[----:B------:R-:W-:Y:S01]  /*3480*/  FFMA.FTZ R219, -R18, R18, 1 ;  /* 0x3f80000012db7423 */ /* 0x000fe20000010112 */
[--C-:B----4-:R-:W-:Y:S01]  /*3490*/  FFMA.FTZ R235, R235, UR4, -R226.reuse ;  /* 0x00000004ebeb7c23 */ /* 0x110fe200080108e2 */
[----:B------:R-:W-:Y:S01]  /*34a0*/  FFMA.FTZ R211, R211, UR4, -R226 ;  /* 0x00000004d3d37c23 */ /* 0x000fe200080108e2 */
[----:B-----5:R-:W-:Y:S01]  /*34b0*/  SHFL.IDX PT, R230, R190, R197, 0x1f ;  /* 0x00001fc5bee67589 */ /* 0x020fe200000e0000 */
[--C-:B------:R-:W-:Y:S01]  /*34c0*/  FADD.FTZ R32, R32, -R233.reuse ;  /* 0x800000e920207221 */ /* 0x100fe20000010000 */
[----:B------:R1:W-:Y:S02]  /*34d0*/  MUFU.EX2 R12, R235 ;  /* 0x000000eb000c7308 */ /* 0x0003e40000000800 */
[----:B------:R2:W4:Y:S01]  /*34e0*/  SHFL.IDX PT, R226, R13, R200, 0x1f ;  /* 0x00001fc80de27589 */ /* 0x00052200000e0000 */
[----:B------:R-:W-:-:S05]  /*34f0*/  FADD.FTZ R34, R34, -R233 ;  /* 0x800000e922227221 */ /* 0x000fca0000010000 */
[----:B------:R-:W-:Y:S01]  /*3500*/  MUFU.EX2 R95, R95 ;  /* 0x0000005f005f7308 */ /* 0x000fe20000000800 */
[----:B-1----:R-:W5:Y:S07]  /*3510*/  LDL R235, [R1+0x18] ;  /* 0x0000180001eb7983 */ /* 0x002f6e0000100800 */
[----:B--2---:R1:W-:Y:S01]  /*3520*/  MUFU.EX2 R13, R222 ;  /* 0x000000de000d7308 */ /* 0x0043e20000000800 */
[----:B------:R-:W-:-:S07]  /*3530*/  FFMA.FTZ R77, -R77, R77, 1 ;  /* 0x3f8000004d4d7423 */ /* 0x000fce000001014d */
[----:B------:R-:W-:Y:S01]  /*3540*/  MUFU.EX2 R207, R207 ;  /* 0x000000cf00cf7308 */ /* 0x000fe20000000800 */
[----:B-1----:R-:W-:-:S05]  /*3550*/  FSEL R222, R191, -INF , !P5 ;  /* 0xff800000bfde7808 */ /* 0x002fca0006800000 */
[--C-:B---3--:R-:W-:Y:S01]  /*3560*/  FFMA.FTZ R222, R222, UR4, -R223.reuse ;  /* 0x00000004dede7c23 */ /* 0x108fe200080108df */
[----:B------:R-:W-:Y:S01]  /*3570*/  FFMA.FTZ R223, R225, UR4, -R223 ;  /* 0x00000004e1df7c23 */ /* 0x000fe200080108df */
[----:B------:R-:W-:Y:S01]  /*3580*/  FSEL R225, R196, -INF , !P2 ;  /* 0xff800000c4e17808 */ /* 0x000fe20005000000 */
[----:B------:R-:W-:Y:S04]  /*3590*/  MUFU.EX2 R202, R202 ;  /* 0x000000ca00ca7308 */ /* 0x000fe80000000800 */
[----:B------:R-:W-:Y:S01]  /*35a0*/  FFMA.FTZ R227, R225, UR4, -R227 ;  /* 0x00000004e1e37c23 */ /* 0x000fe200080108e3 */
[----:B------:R-:W-:-:S03]  /*35b0*/  FSEL R225, R194, -INF , !P3 ;  /* 0xff800000c2e17808 */ /* 0x000fc60005800000 */
[----:B------:R-:W-:Y:S02]  /*35c0*/  MUFU.EX2 R97, R97 ;  /* 0x0000006100617308 */ /* 0x000fe40000000800 */
[--C-:B----4-:R-:W-:Y:S01]  /*35d0*/  FFMA.FTZ R225, R225, UR4, -R226.reuse ;  /* 0x00000004e1e17c23 */ /* 0x110fe200080108e2 */
[----:B------:R-:W-:Y:S02]  /*35e0*/  FFMA.FTZ R226, R229, UR4, -R226 ;  /* 0x00000004e5e27c23 */ /* 0x000fe400080108e2 */
[----:B------:R-:W-:Y:S03]  /*35f0*/  SHFL.IDX PT, R229, R190, R198, 0x1f ;  /* 0x00001fc6bee57589 */ /* 0x000fe600000e0000 */
[----:B------:R-:W-:Y:S01]  /*3600*/  MUFU.EX2 R218, R218 ;  /* 0x000000da00da7308 */ /* 0x000fe20000000800 */
[----:B------:R-:W1:Y:S01]  /*3610*/  SHFL.IDX PT, R190, R190, R200, 0x1f ;  /* 0x00001fc8bebe7589 */ /* 0x000e6200000e0000 */
[--C-:B------:R-:W-:Y:S01]  /*3620*/  FADD.FTZ R28, R28, -R231.reuse ;  /* 0x800000e71c1c7221 */ /* 0x100fe20000010000 */
[----:B------:R-:W-:Y:S01]  /*3630*/  FADD.FTZ R30, R30, -R231 ;  /* 0x800000e71e1e7221 */ /* 0x000fe20000010000 */
[----:B------:R-:W-:Y:S01]  /*3640*/  FFMA.FTZ R81, -R81, R81, 1 ;  /* 0x3f80000051517423 */ /* 0x000fe20000010151 */
[----:B------:R-:W-:-:S03]  /*3650*/  FFMA.FTZ R82, -R82, R82, 1 ;  /* 0x3f80000052527423 */ /* 0x000fc60000010152 */
[----:B------:R-:W-:Y:S01]  /*3660*/  MUFU.EX2 R206, R206 ;  /* 0x000000ce00ce7308 */ /* 0x000fe20000000800 */
[----:B------:R-:W-:-:S07]  /*3670*/  FFMA.FTZ R91, -R91, R91, 1 ;  /* 0x3f8000005b5b7423 */ /* 0x000fce000001015b */
[----:B------:R-:W-:Y:S08]  /*3680*/  MUFU.EX2 R99, R99 ;  /* 0x0000006300637308 */ /* 0x000ff00000000800 */
[----:B------:R-:W-:Y:S01]  /*3690*/  MUFU.EX2 R217, R217 ;  /* 0x000000d900d97308 */ /* 0x000fe20000000800 */
[--C-:B-1----:R-:W-:Y:S01]  /*36a0*/  FADD.FTZ R37, R37, -R190.reuse ;  /* 0x800000be25257221 */ /* 0x102fe20000010000 */
[----:B------:R-:W-:Y:S01]  /*36b0*/  FADD.FTZ R39, R39, -R190 ;  /* 0x800000be27277221 */ /* 0x000fe20000010000 */
[----:B------:R-:W-:Y:S01]  /*36c0*/  FFMA.FTZ R190, -R21, R21, 1 ;  /* 0x3f80000015be7423 */ /* 0x000fe20000010115 */
[----:B------:R-:W-:Y:S01]  /*36d0*/  FFMA.FTZ R21, -R20, R20, 1 ;  /* 0x3f80000014157423 */ /* 0x000fe20000010114 */
[----:B------:R-:W-:Y:S01]  /*36e0*/  FMUL.FTZ R20, R19, R27 ;  /* 0x0000001b13147220 */ /* 0x000fe20000410000 */
[----:B------:R-:W-:-:S02]  /*36f0*/  FMUL.FTZ R27, R24, R28 ;  /* 0x0000001c181b7220 */ /* 0x000fc40000410000 */
[----:B------:R-:W-:Y:S01]  /*3700*/  MUFU.EX2 R203, R203 ;  /* 0x000000cb00cb7308 */ /* 0x000fe20000000800 */
[----:B------:R-:W-:Y:S01]  /*3710*/  FMUL.FTZ R21, R21, R20 ;  /* 0x0000001415157220 */ /* 0x000fe20000410000 */
[----:B------:R-:W-:Y:S01]  /*3720*/  FMUL.FTZ R20, R190, R27 ;  /* 0x0000001bbe147220 */ /* 0x000fe20000410000 */
[----:B------:R-:W-:Y:S01]  /*3730*/  FFMA.FTZ R27, -R22, R22, 1 ;  /* 0x3f800000161b7423 */ /* 0x000fe20000010116 */
[----:B------:R-:W-:Y:S01]  /*3740*/  FFMA.FTZ R22, -R23, R23, 1 ;  /* 0x3f80000017167423 */ /* 0x000fe20000010117 */
[----:B------:R-:W-:Y:S01]  /*3750*/  FMUL.FTZ R23, R31, R30 ;  /* 0x0000001e1f177220 */ /* 0x000fe20000410000 */
[----:B------:R-:W-:Y:S01]  /*3760*/  FMUL.FTZ R28, R26, R29 ;  /* 0x0000001d1a1c7220 */ /* 0x000fe20000410000 */
[----:B------:R-:W-:Y:S01]  /*3770*/  FFMA.FTZ R30, -R72, R72, 1 ;  /* 0x3f800000481e7423 */ /* 0x000fe20000010148 */
[----:B------:R-:W-:Y:S01]  /*3780*/  MUFU.EX2 R100, R100 ;  /* 0x0000006400647308 */ /* 0x000fe20000000800 */
[----:B------:R-:W-:Y:S01]  /*3790*/  FMUL.FTZ R22, R22, R23 ;  /* 0x0000001716167220 */ /* 0x000fe20000410000 */
[----:B------:R-:W-:Y:S01]  /*37a0*/  FMUL.FTZ R23, R27, R28 ;  /* 0x0000001c1b177220 */ /* 0x000fe20000410000 */
[----:B------:R-:W-:Y:S04]  /*37b0*/  SHFL.IDX PT, R72, R11, R118, 0x1f ;  /* 0x00001f760b487589 */ /* 0x000fe800000e0000 */
[----:B------:R-:W1:Y:S01]  /*37c0*/  SHFL.IDX PT, R28, R11, R192, 0x1f ;  /* 0x00001fc00b1c7589 */ /* 0x000e6200000e0000 */
[----:B------:R-:W2:Y:S01]  /*37d0*/  MUFU.EX2 R18, R221 ;  /* 0x000000dd00127308 */ /* 0x000ea20000000800 */
[----:B------:R-:W-:Y:S01]  /*37e0*/  FFMA.FTZ R29, -R73, R73, 1 ;  /* 0x3f800000491d7423 */ /* 0x000fe20000010149 */
[----:B------:R-:W-:Y:S01]  /*37f0*/  FMUL.FTZ R32, R94, R32 ;  /* 0x000000205e207220 */ /* 0x000fe20000410000 */
[--C-:B------:R-:W-:Y:S01]  /*3800*/  FADD.FTZ R33, R33, -R230.reuse ;  /* 0x800000e621217221 */ /* 0x100fe20000010000 */
[----:B------:R-:W-:Y:S01]  /*3810*/  FMUL.FTZ R73, R209, R34 ;  /* 0x00000022d1497220 */ /* 0x000fe20000410000 */
[----:B------:R-:W-:Y:S01]  /*3820*/  FADD.FTZ R35, R35, -R230 ;  /* 0x800000e623237221 */ /* 0x000fe20000010000 */
[----:B------:R-:W-:Y:S01]  /*3830*/  FMUL.FTZ R29, R29, R32 ;  /* 0x000000201d1d7220 */ /* 0x000fe20000410000 */
[----:B------:R-:W-:Y:S01]  /*3840*/  FFMA.FTZ R32, -R75, R75, 1 ;  /* 0x3f8000004b207423 */ /* 0x000fe2000001014b */
[----:B------:R-:W-:Y:S01]  /*3850*/  FFMA.FTZ R34, -R74, R74, 1 ;  /* 0x3f8000004a227423 */ /* 0x000fe2000001014a */
[----:B------:R-:W-:Y:S01]  /*3860*/  FMUL.FTZ R33, R93, R33 ;  /* 0x000000215d217220 */ /* 0x000fe20000410000 */
[----:B------:R-:W-:Y:S01]  /*3870*/  FMUL.FTZ R35, R208, R35 ;  /* 0x00000023d0237220 */ /* 0x000fe20000410000 */
[----:B------:R-:W-:Y:S01]  /*3880*/  FMUL.FTZ R32, R32, R73 ;  /* 0x0000004920207220 */ /* 0x000fe20000410000 */
[----:B------:R-:W-:Y:S01]  /*3890*/  FADD.FTZ R36, R36, -R229 ;  /* 0x800000e524247221 */ /* 0x000fe20000010000 */
[----:B------:R-:W3:Y:S01]  /*38a0*/  SHFL.IDX PT, R73, R11, R6, 0x1f ;  /* 0x00001f060b497589 */ /* 0x000ee200000e0000 */
[----:B------:R-:W-:Y:S01]  /*38b0*/  FMUL.FTZ R34, R34, R33 ;  /* 0x0000002122227220 */ /* 0x000fe20000410000 */
[----:B------:R-:W-:Y:S01]  /*38c0*/  FMUL.FTZ R33, R76, R35 ;  /* 0x000000234c217220 */ /* 0x000fe20000410000 */
[----:B------:R-:W-:Y:S01]  /*38d0*/  MUFU.EX2 R204, R204 ;  /* 0x000000cc00cc7308 */ /* 0x000fe20000000800 */
[----:B--2---:R-:W-:Y:S01]  /*38e0*/  FMUL.FTZ R27, R18, R232 ;  /* 0x000000e8121b7220 */ /* 0x004fe20000410000 */
[----:B------:R-:W2:Y:S01]  /*38f0*/  SHFL.IDX PT, R76, R11, R197, 0x1f ;  /* 0x00001fc50b4c7589 */ /* 0x000ea200000e0000 */
[----:B------:R-:W-:Y:S01]  /*3900*/  FMUL.FTZ R36, R95, R36 ;  /* 0x000000245f247220 */ /* 0x000fe20000410000 */
[--C-:B-1----:R-:W-:Y:S01]  /*3910*/  FADD.FTZ R41, R41, -R28.reuse ;  /* 0x8000001c29297221 */ /* 0x102fe20000010000 */
[----:B------:R-:W-:Y:S01]  /*3920*/  FADD.FTZ R43, R43, -R28 ;  /* 0x8000001c2b2b7221 */ /* 0x000fe20000010000 */
[--C-:B------:R-:W-:Y:S01]  /*3930*/  FADD.FTZ R28, R45, -R72.reuse ;  /* 0x800000482d1c7221 */ /* 0x100fe20000010000 */
[----:B------:R-:W-:Y:S01]  /*3940*/  FADD.FTZ R72, R47, -R72 ;  /* 0x800000482f487221 */ /* 0x000fe20000010000 */
[----:B------:R-:W-:Y:S01]  /*3950*/  MUFU.EX2 R213, R213 ;  /* 0x000000d500d57308 */ /* 0x000fe20000000800 */
[----:B------:R-:W-:Y:S01]  /*3960*/  LDS R47, [R10+0x380] ;  /* 0x000380000a2f7984 */ /* 0x000fe20000000800 */
[----:B------:R-:W-:Y:S01]  /*3970*/  FMUL.FTZ R30, R30, R27 ;  /* 0x0000001b1e1e7220 */ /* 0x000fe20000410000 */
[----:B------:R-:W-:-:S02]  /*3980*/  FMUL.FTZ R36, R77, R36 ;  /* 0x000000244d247220 */ /* 0x000fc40000410000 */
[----:B------:R-:W1:Y:S03]  /*3990*/  SHFL.IDX PT, R77, R11, R199, 0x1f ;  /* 0x00001fc70b4d7589 */ /* 0x000e6600000e0000 */
[----:B------:R-:W4:Y:S01]  /*39a0*/  MUFU.EX2 R27, R205 ;  /* 0x000000cd001b7308 */ /* 0x000f220000000800 */
[----:B------:R-:W-:Y:S01]  /*39b0*/  FADD.FTZ R38, R38, -R229 ;  /* 0x800000e526267221 */ /* 0x000fe20000010000 */
[----:B------:R-:W-:Y:S01]  /*39c0*/  FFMA.FTZ R35, -R79, R79, 1 ;  /* 0x3f8000004f237423 */ /* 0x000fe2000001014f */
[--C-:B---3--:R-:W-:Y:S01]  /*39d0*/  FADD.FTZ R40, R40, -R73.reuse ;  /* 0x8000004928287221 */ /* 0x108fe20000010000 */
[----:B------:R-:W3:Y:S01]  /*39e0*/  SHFL.IDX PT, R79, R11, R117, 0x1f ;  /* 0x00001f750b4f7589 */ /* 0x000ee200000e0000 */
[----:B------:R-:W-:Y:S01]  /*39f0*/  FADD.FTZ R73, R42, -R73 ;  /* 0x800000492a497221 */ /* 0x000fe20000010000 */
[----:B------:R-:W-:Y:S01]  /*3a00*/  FMUL.FTZ R39, R207, R39 ;  /* 0x00000027cf277220 */ /* 0x000fe20000410000 */
[--C-:B--2---:R-:W-:Y:S01]  /*3a10*/  FADD.FTZ R42, R49, -R76.reuse ;  /* 0x8000004c312a7221 */ /* 0x104fe20000010000 */
[----:B------:R-:W-:Y:S01]  /*3a20*/  FMUL.FTZ R40, R15, R40 ;  /* 0x000000280f287220 */ /* 0x000fe20000410000 */
[----:B------:R-:W-:Y:S01]  /*3a30*/  FMUL.FTZ R49, R96, R41 ;  /* 0x0000002960317220 */ /* 0x000fe20000410000 */
[----:B------:R-:W-:Y:S01]  /*3a40*/  FADD.FTZ R76, R51, -R76 ;  /* 0x8000004c334c7221 */ /* 0x000fe20000010000 */
[----:B------:R-:W-:Y:S01]  /*3a50*/  FFMA.FTZ R84, -R84, R84, 1 ;  /* 0x3f80000054547423 */ /* 0x000fe20000010154 */
[----:B------:R-:W-:Y:S01]  /*3a60*/  MUFU.EX2 R92, R92 ;  /* 0x0000005c005c7308 */ /* 0x000fe20000000800 */
[----:B----4-:R-:W-:Y:S01]  /*3a70*/  FMUL.FTZ R38, R27, R38 ;  /* 0x000000261b267220 */ /* 0x010fe20000410000 */
[----:B------:R-:W2:Y:S01]  /*3a80*/  SHFL.IDX PT, R74, R11, R200, 0x1f ;  /* 0x00001fc80b4a7589 */ /* 0x000ea200000e0000 */
[----:B------:R-:W-:-:S05]  /*3a90*/  FFMA.FTZ R184, -R184, R184, 1 ;  /* 0x3f800000b8b87423 */ /* 0x000fca00000101b8 */
[----:B------:R-:W-:Y:S01]  /*3aa0*/  MUFU.EX2 R101, R101 ;  /* 0x0000006500657308 */ /* 0x000fe20000000800 */
[----:B------:R-:W-:Y:S01]  /*3ab0*/  FMUL.FTZ R35, R35, R38 ;  /* 0x0000002623237220 */ /* 0x000fe20000410000 */
[----:B------:R-:W-:Y:S01]  /*3ac0*/  FFMA.FTZ R38, -R80, R80, 1 ;  /* 0x3f80000050267423 */ /* 0x000fe20000010150 */
[----:B------:R-:W-:Y:S01]  /*3ad0*/  FMUL.FTZ R51, R202, R43 ;  /* 0x0000002bca337220 */ /* 0x000fe20000410000 */
[----:B------:R-:W-:Y:S01]  /*3ae0*/  FMUL.FTZ R43, R81, R40 ;  /* 0x00000028512b7220 */ /* 0x000fe20000410000 */
[----:B------:R-:W-:Y:S01]  /*3af0*/  FMUL.FTZ R40, R82, R49 ;  /* 0x0000003152287220 */ /* 0x000fe20000410000 */
[----:B------:R-:W-:Y:S01]  /*3b00*/  FMUL.FTZ R38, R38, R39 ;  /* 0x0000002726267220 */ /* 0x000fe20000410000 */
[--C-:B-1----:R-:W-:Y:S01]  /*3b10*/  FADD.FTZ R39, R48, -R77.reuse ;  /* 0x8000004d30277221 */ /* 0x102fe20000010000 */
[----:B------:R-:W-:Y:S01]  /*3b20*/  FFMA.FTZ R49, -R86, R86, 1 ;  /* 0x3f80000056317423 */ /* 0x000fe20000010156 */
[----:B------:R-:W-:Y:S01]  /*3b30*/  FMUL.FTZ R28, R97, R28 ;  /* 0x0000001c611c7220 */ /* 0x000fe20000410000 */
[----:B------:R3:W1:Y:S01]  /*3b40*/  SHFL.IDX PT, R75, R11, R198, 0x1f ;  /* 0x00001fc60b4b7589 */ /* 0x00066200000e0000 */
[----:B------:R-:W-:Y:S01]  /*3b50*/  FADD.FTZ R77, R50, -R77 ;  /* 0x8000004d324d7221 */ /* 0x000fe20000010000 */
[----:B------:R-:W-:Y:S01]  /*3b60*/  FFMA.FTZ R50, -R89, R89, 1 ;  /* 0x3f80000059327423 */ /* 0x000fe20000010159 */
[----:B------:R-:W-:Y:S01]  /*3b70*/  FMUL.FTZ R49, R49, R28 ;  /* 0x0000001c31317220 */ /* 0x000fe20000410000 */
[----:B------:R-:W-:Y:S01]  /*3b80*/  FMUL.FTZ R39, R98, R39 ;  /* 0x0000002762277220 */ /* 0x000fe20000410000 */
[----:B------:R-:W-:Y:S01]  /*3b90*/  FMUL.FTZ R28, R218, R77 ;  /* 0x0000004dda1c7220 */ /* 0x000fe20000410000 */
[----:B------:R-:W-:Y:S01]  /*3ba0*/  SHFL.IDX PT, R192, R47, R192, 0x1f ;  /* 0x00001fc02fc07589 */ /* 0x000fe200000e0000 */
[----:B------:R-:W-:Y:S01]  /*3bb0*/  MUFU.EX2 R102, R102 ;  /* 0x0000006600667308 */ /* 0x000fe20000000800 */
[----:B------:R-:W-:Y:S01]  /*3bc0*/  FMUL.FTZ R50, R50, R39 ;  /* 0x0000002732327220 */ /* 0x000fe20000410000 */
[----:B------:R-:W-:Y:S01]  /*3bd0*/  FMUL.FTZ R39, R91, R28 ;  /* 0x0000001c5b277220 */ /* 0x000fe20000410000 */
[----:B------:R-:W4:Y:S01]  /*3be0*/  SHFL.IDX PT, R77, R47, R6, 0x1f ;  /* 0x00001f062f4d7589 */ /* 0x000f2200000e0000 */
[----:B---3--:R-:W-:-:S03]  /*3bf0*/  FADD.FTZ R11, R44, -R79 ;  /* 0x8000004f2c0b7221 */ /* 0x008fc60000010000 */
[----:B------:R-:W3:Y:S01]  /*3c00*/  SHFL.IDX PT, R28, R47, R197, 0x1f ;  /* 0x00001fc52f1c7589 */ /* 0x000ee200000e0000 */
[----:B------:R-:W-:Y:S01]  /*3c10*/  FADD.FTZ R79, R46, -R79 ;  /* 0x8000004f2e4f7221 */ /* 0x000fe20000010000 */
[----:B------:R-:W-:Y:S02]  /*3c20*/  MUFU.EX2 R119, R119 ;  /* 0x0000007700777308 */ /* 0x000fe40000000800 */
[----:B------:R-:W3:Y:S01]  /*3c30*/  SHFL.IDX PT, R199, R47, R199, 0x1f ;  /* 0x00001fc72fc77589 */ /* 0x000ee200000e0000 */
[----:B------:R-:W-:-:S03]  /*3c40*/  FMUL.FTZ R46, R206, R73 ;  /* 0x00000049ce2e7220 */ /* 0x000fc60000410000 */
[----:B------:R-:W3:Y:S01]  /*3c50*/  SHFL.IDX PT, R118, R47, R118, 0x1f ;  /* 0x00001f762f767589 */ /* 0x000ee200000e0000 */
[----:B------:R-:W-:Y:S01]  /*3c60*/  FFMA.FTZ R48, -R85, R85, 1 ;  /* 0x3f80000055307423 */ /* 0x000fe20000010155 */
[----:B------:R-:W-:Y:S01]  /*3c70*/  FMUL.FTZ R11, R14, R11 ;  /* 0x0000000b0e0b7220 */ /* 0x000fe20000410000 */
[----:B------:R-:W-:Y:S01]  /*3c80*/  FFMA.FTZ R83, -R83, R83, 1 ;  /* 0x3f80000053537423 */ /* 0x000fe20000010153 */
[----:B------:R-:W3:Y:S01]  /*3c90*/  SHFL.IDX PT, R117, R47, R117, 0x1f ;  /* 0x00001f752f757589 */ /* 0x000ee200000e0000 */
[----:B------:R-:W3:Y:S03]  /*3ca0*/  MUFU.EX2 R210, R210 ;  /* 0x000000d200d27308 */ /* 0x000ee60000000800 */
[----:B------:R-:W3:Y:S04]  /*3cb0*/  SHFL.IDX PT, R73, R47, R198, 0x1f ;  /* 0x00001fc62f497589 */ /* 0x000ee800000e0000 */
[----:B------:R4:W3:Y:S01]  /*3cc0*/  SHFL.IDX PT, R200, R47, R200, 0x1f ;  /* 0x00001fc82fc87589 */ /* 0x0008e200000e0000 */
[----:B--2---:R-:W-:Y:S01]  /*3cd0*/  FADD.FTZ R44, R53, -R74 ;  /* 0x8000004a352c7221 */ /* 0x004fe20000010000 */
[----:B------:R-:W-:Y:S01]  /*3ce0*/  FMUL.FTZ R48, R48, R11 ;  /* 0x0000000b30307220 */ /* 0x000fe20000410000 */
[----:B------:R-:W-:Y:S01]  /*3cf0*/  FFMA.FTZ R53, -R90, R90, 1 ;  /* 0x3f8000005a357423 */ /* 0x000fe2000001015a */
[----:B------:R-:W-:Y:S01]  /*3d00*/  FMUL.FTZ R42, R99, R42 ;  /* 0x0000002a632a7220 */ /* 0x000fe20000410000 */
[----:B------:R-:W-:Y:S01]  /*3d10*/  FMUL.FTZ R11, R217, R76 ;  /* 0x0000004cd90b7220 */ /* 0x000fe20000410000 */
[----:B------:R-:W2:Y:S01]  /*3d20*/  MUFU.EX2 R223, R223 ;  /* 0x000000df00df7308 */ /* 0x000ea20000000800 */
[----:B------:R-:W-:Y:S01]  /*3d30*/  FMUL.FTZ R10, R84, R51 ;  /* 0x00000033540a7220 */ /* 0x000fe20000410000 */
[----:B------:R-:W-:Y:S01]  /*3d40*/  FFMA.FTZ R51, -R88, R88, 1 ;  /* 0x3f80000058337423 */ /* 0x000fe20000010158 */
[----:B------:R-:W-:Y:S01]  /*3d50*/  FMUL.FTZ R72, R203, R72 ;  /* 0x00000048cb487220 */ /* 0x000fe20000410000 */
[--C-:B-1----:R-:W-:Y:S01]  /*3d60*/  FADD.FTZ R45, R52, -R75.reuse ;  /* 0x8000004b342d7221 */ /* 0x102fe20000010000 */
[----:B------:R-:W-:-:S03]  /*3d70*/  FADD.FTZ R54, R54, -R75 ;  /* 0x8000004b36367221 */ /* 0x000fc60000010000 */
[----:B------:R-:W1:Y:S01]  /*3d80*/  MUFU.EX2 R212, R212 ;  /* 0x000000d400d47308 */ /* 0x000e620000000800 */
[----:B------:R-:W-:Y:S01]  /*3d90*/  FMUL.FTZ R53, R53, R42 ;  /* 0x0000002a35357220 */ /* 0x000fe20000410000 */
[----:B------:R-:W-:Y:S01]  /*3da0*/  FMUL.FTZ R42, R184, R11 ;  /* 0x0000000bb82a7220 */ /* 0x000fe20000410000 */
[----:B------:R-:W-:Y:S01]  /*3db0*/  FMUL.FTZ R75, R13, R44 ;  /* 0x0000002c0d4b7220 */ /* 0x000fe20000410000 */
[----:B------:R-:W-:-:S04]  /*3dc0*/  FMUL.FTZ R51, R51, R72 ;  /* 0x0000004833337220 */ /* 0x000fc80000410000 */
[----:B------:R-:W1:Y:S01]  /*3dd0*/  MUFU.EX2 R220, R220 ;  /* 0x000000dc00dc7308 */ /* 0x000e620000000800 */
[----:B------:R-:W-:Y:S01]  /*3de0*/  FFMA.FTZ R185, -R185, R185, 1 ;  /* 0x3f800000b9b97423 */ /* 0x000fe200000101b9 */
[----:B------:R-:W-:Y:S01]  /*3df0*/  FFMA.FTZ R186, -R186, R186, 1 ;  /* 0x3f800000baba7423 */ /* 0x000fe200000101ba */
[----:B------:R-:W-:Y:S01]  /*3e00*/  FMUL.FTZ R72, R100, R45 ;  /* 0x0000002d64487220 */ /* 0x000fe20000410000 */
[----:B------:R-:W-:-:S04]  /*3e10*/  FADD.FTZ R55, R55, -R74 ;  /* 0x8000004a37377221 */ /* 0x000fc80000010000 */
[----:B------:R-:W-:Y:S01]  /*3e20*/  MUFU.EX2 R228, R228 ;  /* 0x000000e400e47308 */ /* 0x000fe20000000800 */
[----:B------:R-:W-:Y:S01]  /*3e30*/  FMUL.FTZ R41, R83, R46 ;  /* 0x0000002e53297220 */ /* 0x000fe20000410000 */
[----:B------:R-:W-:Y:S01]  /*3e40*/  FFMA.FTZ R46, -R87, R87, 1 ;  /* 0x3f800000572e7423 */ /* 0x000fe20000010157 */
[----:B------:R-:W-:-:S05]  /*3e50*/  FMUL.FTZ R79, R204, R79 ;  /* 0x0000004fcc4f7220 */ /* 0x000fca0000410000 */
[----:B------:R-:W1:Y:S01]  /*3e60*/  MUFU.EX2 R215, R215 ;  /* 0x000000d700d77308 */ /* 0x000e620000000800 */
[----:B------:R-:W-:Y:S01]  /*3e70*/  FMUL.FTZ R74, R213, R54 ;  /* 0x00000036d54a7220 */ /* 0x000fe20000410000 */
[----:B------:R-:W-:Y:S01]  /*3e80*/  FMUL.FTZ R54, R185, R72 ;  /* 0x00000048b9367220 */ /* 0x000fe20000410000 */
[----:B----4-:R-:W-:-:S05]  /*3e90*/  FMUL.FTZ R47, R186, R75 ;  /* 0x0000004bba2f7220 */ /* 0x010fca0000410000 */
[----:B------:R-:W-:Y:S01]  /*3ea0*/  MUFU.EX2 R103, R103 ;  /* 0x0000006700677308 */ /* 0x000fe20000000800 */
[----:B------:R-:W-:Y:S01]  /*3eb0*/  FADD.FTZ R72, R56, -R77 ;  /* 0x8000004d38487221 */ /* 0x000fe20000010000 */
[----:B------:R-:W-:-:S06]  /*3ec0*/  FADD.FTZ R75, R57, -R192 ;  /* 0x800000c0394b7221 */ /* 0x000fcc0000010000 */
[----:B------:R-:W-:Y:S01]  /*3ed0*/  MUFU.EX2 R225, R225 ;  /* 0x000000e100e17308 */ /* 0x000fe20000000800 */
[----:B------:R-:W-:-:S07]  /*3ee0*/  FFMA.FTZ R187, -R187, R187, 1 ;  /* 0x3f800000bbbb7423 */ /* 0x000fce00000101bb */
[----:B------:R-:W4:Y:S01]  /*3ef0*/  MUFU.EX2 R214, R214 ;  /* 0x000000d600d67308 */ /* 0x000f220000000800 */
[----:B------:R-:W-:-:S07]  /*3f00*/  FFMA.FTZ R52, -R188, R188, 1 ;  /* 0x3f800000bc347423 */ /* 0x000fce00000101bc */
[----:B------:R-:W4:Y:S01]  /*3f10*/  MUFU.EX2 R11, R216 ;  /* 0x000000d8000b7308 */ /* 0x000f220000000800 */
[----:B---3--:R-:W-:-:S07]  /*3f20*/  FMUL.FTZ R55, R210, R55 ;  /* 0x00000037d2377220 */ /* 0x008fce0000410000 */
[----:B------:R-:W3:Y:S01]  /*3f30*/  MUFU.EX2 R44, R211 ;  /* 0x000000d3002c7308 */ /* 0x000ee20000000800 */
[----:B------:R-:W-:Y:S01]  /*3f40*/  FADD.FTZ R192, R59, -R192 ;  /* 0x800000c03bc07221 */ /* 0x000fe20000010000 */
[----:B------:R-:W-:-:S06]  /*3f50*/  FADD.FTZ R56, R67, -R28 ;  /* 0x8000001c43387221 */ /* 0x000fcc0000010000 */
[----:B------:R-:W3:Y:S01]  /*3f60*/  MUFU.EX2 R222, R222 ;  /* 0x000000de00de7308 */ /* 0x000ee20000000800 */
[----:B------:R-:W-:-:S07]  /*3f70*/  FMUL.FTZ R46, R46, R79 ;  /* 0x0000004f2e2e7220 */ /* 0x000fce0000410000 */
[----:B------:R-:W5:Y:S01]  /*3f80*/  MUFU.EX2 R227, R227 ;  /* 0x000000e300e37308 */ /* 0x000f620000000800 */
[----:B------:R-:W-:-:S07]  /*3f90*/  FADD.FTZ R59, R66, -R199 ;  /* 0x800000c7423b7221 */ /* 0x000fce0000010000 */
[----:B------:R-:W5:Y:S01]  /*3fa0*/  MUFU.EX2 R226, R226 ;  /* 0x000000e200e27308 */ /* 0x000f620000000800 */
[----:B------:R-:W-:Y:S01]  /*3fb0*/  FADD.FTZ R25, R25, -R234 ;  /* 0x800000ea19197221 */ /* 0x000fe20000010000 */
[----:B------:R-:W-:Y:S01]  /*3fc0*/  FADD.FTZ R79, R61, -R118 ;  /* 0x800000763d4f7221 */ /* 0x000fe20000010000 */
[----:B------:R-:W-:Y:S01]  /*3fd0*/  FADD.FTZ R57, R64, -R199 ;  /* 0x800000c740397221 */ /* 0x000fe20000010000 */
[----:B------:R-:W-:Y:S01]  /*3fe0*/  FMUL.FTZ R45, R187, R74 ;  /* 0x0000004abb2d7220 */ /* 0x000fe20000410000 */
[----:B------:R-:W-:Y:S01]  /*3ff0*/  FMUL.FTZ R52, R52, R55 ;  /* 0x0000003734347220 */ /* 0x000fe20000410000 */
[----:B------:R-:W-:Y:S01]  /*4000*/  FFMA.FTZ R115, -R115, R115, 1 ;  /* 0x3f80000073737423 */ /* 0x000fe20000010173 */
[----:B--2---:R-:W-:Y:S01]  /*4010*/  FMUL.FTZ R56, R223, R56 ;  /* 0x00000038df387220 */ /* 0x004fe20000410000 */
[----:B------:R-:W-:Y:S01]  /*4020*/  FFMA.FTZ R78, -R78, R78, 1 ;  /* 0x3f8000004e4e7423 */ /* 0x000fe2000001014e */
[----:B------:R-:W-:Y:S01]  /*4030*/  FMUL.FTZ R37, R92, R37 ;  /* 0x000000255c257220 */ /* 0x000fe20000410000 */
[----:B------:R-:W-:Y:S01]  /*4040*/  FADD.FTZ R77, R58, -R77 ;  /* 0x8000004d3a4d7221 */ /* 0x000fe20000010000 */
[----:B------:R-:W-:Y:S01]  /*4050*/  FADD.FTZ R62, R62, -R117 ;  /* 0x800000753e3e7221 */ /* 0x000fe20000010000 */
[----:B------:R-:W-:Y:S01]  /*4060*/  FADD.FTZ R65, R65, -R28 ;  /* 0x8000001c41417221 */ /* 0x000fe20000010000 */
[----:B------:R-:W-:Y:S01]  /*4070*/  FADD.FTZ R61, R68, -R73 ;  /* 0x80000049443d7221 */ /* 0x000fe20000010000 */
[----:B------:R-:W-:Y:S01]  /*4080*/  FFMA.FTZ R55, -R189, R189, 1 ;  /* 0x3f800000bd377423 */ /* 0x000fe200000101bd */
[----:B------:R-:W-:Y:S01]  /*4090*/  FMUL.FTZ R72, R101, R72 ;  /* 0x0000004865487220 */ /* 0x000fe20000410000 */
[----:B------:R-:W-:Y:S01]  /*40a0*/  FFMA.FTZ R74, -R105, R105, 1 ;  /* 0x3f800000694a7423 */ /* 0x000fe20000010169 */
[----:B------:R-:W-:Y:S01]  /*40b0*/  FMUL.FTZ R75, R102, R75 ;  /* 0x0000004b664b7220 */ /* 0x000fe20000410000 */
[----:B------:R-:W-:Y:S01]  /*40c0*/  FFMA.FTZ R114, -R114, R114, 1 ;  /* 0x3f80000072727423 */ /* 0x000fe20000010172 */
[----:B-1----:R-:W-:Y:S01]  /*40d0*/  FMUL.FTZ R59, R212, R59 ;  /* 0x0000003bd43b7220 */ /* 0x002fe20000410000 */
[----:B------:R-:W-:Y:S01]  /*40e0*/  FMUL.FTZ R25, R119, R25 ;  /* 0x0000001977197220 */ /* 0x000fe20000410000 */
[----:B------:R-:W-:Y:S01]  /*40f0*/  FADD.FTZ R60, R60, -R117 ;  /* 0x800000753c3c7221 */ /* 0x000fe20000010000 */
[----:B------:R-:W-:Y:S01]  /*4100*/  FADD.FTZ R81, R63, -R118 ;  /* 0x800000763f517221 */ /* 0x000fe20000010000 */
[--C-:B------:R-:W-:Y:S01]  /*4110*/  FADD.FTZ R28, R69, -R200.reuse ;  /* 0x800000c8451c7221 */ /* 0x100fe20000010000 */
[----:B------:R-:W-:Y:S01]  /*4120*/  FFMA.FTZ R109, -R109, R109, 1 ;  /* 0x3f8000006d6d7423 */ /* 0x000fe2000001016d */
[----:B------:R-:W-:Y:S01]  /*4130*/  FMUL.FTZ R58, R12, R79 ;  /* 0x0000004f0c3a7220 */ /* 0x000fe20000410000 */
[----:B------:R-:W-:Y:S01]  /*4140*/  FFMA.FTZ R112, -R112, R112, 1 ;  /* 0x3f80000070707423 */ /* 0x000fe20000010170 */
[----:B------:R-:W-:Y:S01]  /*4150*/  FMUL.FTZ R57, R220, R57 ;  /* 0x00000039dc397220 */ /* 0x000fe20000410000 */
[----:B------:R-:W-:Y:S01]  /*4160*/  FADD.FTZ R70, R70, -R73 ;  /* 0x8000004946467221 */ /* 0x000fe20000010000 */
[----:B------:R-:W-:Y:S01]  /*4170*/  FADD.FTZ R71, R71, -R200 ;  /* 0x800000c847477221 */ /* 0x000fe20000010000 */
        /* <DEDUP_REMOVED lines=12> */
[----:B------:R-:W-:Y:S01]  /*4240*/  FFMA.FTZ R75, -R108, R108, 1 ;  /* 0x3f8000006c4b7423 */ /* 0x000fe2000001016c */
[----:B------:R-:W-:Y:S01]  /*4250*/  FFMA.FTZ R76, -R110, R110, 1 ;  /* 0x3f8000006e4c7423 */ /* 0x000fe2000001016e */
[----:B------:R-:W-:Y:S01]  /*4260*/  FFMA.FTZ R111, -R111, R111, 1 ;  /* 0x3f8000006f6f7423 */ /* 0x000fe2000001016f */
[----:B------:R-:W-:Y:S01]  /*4270*/  FMUL.FTZ R60, R103, R60 ;  /* 0x0000003c673c7220 */ /* 0x000fe20000410000 */
[----:B---3--:R-:W-:Y:S01]  /*4280*/  FMUL.FTZ R62, R44, R81 ;  /* 0x000000512c3e7220 */ /* 0x008fe20000410000 */
[----:B------:R-:W-:Y:S01]  /*4290*/  FMUL.FTZ R78, R109, R58 ;  /* 0x0000003a6d4e7220 */ /* 0x000fe20000410000 */
[----:B------:R-:W-:Y:S01]  /*42a0*/  FMUL.FTZ R112, R112, R57 ;  /* 0x0000003970707220 */ /* 0x000fe20000410000 */
[----:B------:R-:W-:Y:S01]  /*42b0*/  FMUL.FTZ R59, R225, R28 ;  /* 0x0000001ce13b7220 */ /* 0x000fe20000410000 */
[----:B------:R-:W-:Y:S01]  /*42c0*/  F2FP.F16.F32.PACK_AB R61, R10, R41 ;  /* 0x000000290a3d723e */ /* 0x000fe200000000ff */
[----:B------:R-:W-:Y:S01]  /*42d0*/  FFMA.FTZ R191, -R191, R191, 1 ;  /* 0x3f800000bfbf7423 */ /* 0x000fe200000101bf */
[----:B------:R-:W-:Y:S01]  /*42e0*/  FMUL.FTZ R58, R222, R65 ;  /* 0x00000041de3a7220 */ /* 0x000fe20000410000 */
[----:B------:R-:W-:Y:S01]  /*42f0*/  FFMA.FTZ R193, -R193, R193, 1 ;  /* 0x3f800000c1c17423 */ /* 0x000fe200000101c1 */
[----:B------:R-:W-:Y:S01]  /*4300*/  FFMA.FTZ R194, -R194, R194, 1 ;  /* 0x3f800000c2c27423 */ /* 0x000fe200000101c2 */
[----:B------:R-:W-:Y:S01]  /*4310*/  FFMA.FTZ R196, -R196, R196, 1 ;  /* 0x3f800000c4c47423 */ /* 0x000fe200000101c4 */
[----:B------:R-:W-:Y:S01]  /*4320*/  FFMA.FTZ R201, -R201, R201, 1 ;  /* 0x3f800000c9c97423 */ /* 0x000fe200000101c9 */
[----:B-----5:R-:W-:Y:S01]  /*4330*/  FMUL.FTZ R57, R227, R70 ;  /* 0x00000046e3397220 */ /* 0x020fe20000410000 */
[----:B------:R-:W-:Y:S01]  /*4340*/  FMUL.FTZ R28, R226, R71 ;  /* 0x00000047e21c7220 */ /* 0x000fe20000410000 */
[----:B------:R-:W-:-:S02]  /*4350*/  IMAD R10, R0, 0x3000, R235 ;  /* 0x00003000000a7824 */ /* 0x000fc400078e02eb */
        /* <DEDUP_REMOVED lines=11> */
[----:B------:R-:W-:Y:S01]  /*4410*/  IMAD R10, R10, 0x2, R17 ;  /* 0x000000020a0a7824 */ /* 0x000fe200078e0211 */
        /* <DEDUP_REMOVED lines=15> */
[----:B------:R-:W-:Y:S01]  /*4510*/  STSM.16.MT88.4 [R10+0x1a800], R68 ;  /* 0x01a800440a007844 */ /* 0x000fe20000004200 */
[----:B------:R-:W-:Y:S02]  /*4520*/  R2UR UR6, R236 ;  /* 0x00000000ec0672ca */ /* 0x000fe400000e0000 */
[----:B------:R-:W-:Y:S02]  /*4530*/  F2FP.F16.F32.PACK_AB R53, R73, R72 ;  /* 0x000000484935723e */ /* 0x000fe400000000ff */
[----:B------:R-:W-:Y:S02]  /*4540*/  F2FP.F16.F32.PACK_AB R54, R78, R75 ;  /* 0x0000004b4e36723e */ /* 0x000fe400000000ff */
[----:B------:R-:W-:Y:S01]  /*4550*/  F2FP.F16.F32.PACK_AB R55, R111, R76 ;  /* 0x0000004c6f37723e */ /* 0x000fe200000000ff */
[----:B------:R-:W-:Y:S01]  /*4560*/  STSM.16.MT88.4 [R10+0x1b000], R64 ;  /* 0x01b000400a007844 */ /* 0x000fe20000004200 */
[----:B------:R-:W-:-:S02]  /*4570*/  F2FP.F16.F32.PACK_AB R48, R191, R112 ;  /* 0x00000070bf30723e */ /* 0x000fc400000000ff */
[----:B------:R-:W-:Y:S02]  /*4580*/  F2FP.F16.F32.PACK_AB R49, R115, R114 ;  /* 0x000000727331723e */ /* 0x000fe400000000ff */
[----:B------:R-:W-:Y:S02]  /*4590*/  F2FP.F16.F32.PACK_AB R50, R194, R193 ;  /* 0x000000c1c232723e */ /* 0x000fe400000000ff */
[----:B------:R-:W-:Y:S01]  /*45a0*/  F2FP.F16.F32.PACK_AB R51, R201, R196 ;  /* 0x000000c4c933723e */ /* 0x000fe200000000ff */
[----:B------:R-:W-:Y:S01]  /*45b0*/  STSM.16.MT88.4 [R10+0x1b800], R60 ;  /* 0x01b8003c0a007844 */ /* 0x000fe20000004200 */
[----:B------:R-:W-:Y:S02]  /*45c0*/  F2FP.F16.F32.PACK_AB R28, R119, R113 ;  /* 0x00000071771c723e */ /* 0x000fe400000000ff */
[----:B------:R-:W-:Y:S01]  /*45d0*/  F2FP.F16.F32.PACK_AB R30, R26, R24 ;  /* 0x000000181a1e723e */ /* 0x000fe200000000ff */
[----:B------:R-:W-:Y:S01]  /*45e0*/  STSM.16.MT88.4 [R10+0x1c000], R56 ;  /* 0x01c000380a007844 */ /* 0x000fe20000004200 */
[----:B------:R-:W-:-:S02]  /*45f0*/  F2FP.F16.F32.PACK_AB R29, R19, R104 ;  /* 0x00000068131d723e */ /* 0x000fc400000000ff */
[----:B------:R-:W-:Y:S01]  /*4600*/  F2FP.F16.F32.PACK_AB R31, R18, R31 ;  /* 0x0000001f121f723e */ /* 0x000fe200000000ff */
[----:B------:R-:W-:Y:S04]  /*4610*/  STSM.16.MT88.4 [R10+0x1c800], R52 ;  /* 0x01c800340a007844 */ /* 0x000fe80000004200 */
[----:B------:R1:W-:Y:S01]  /*4620*/  STSM.16.MT88.4 [R10+0x1d000], R48 ;  /* 0x01d000300a007844 */ /* 0x0003e20000004200 */
[----:B------:R-:W-:Y:S01]  /*4630*/  WARPGROUP.ARRIVE ;  /* 0x00000000000079c5 */ /* 0x000fe20000000000 */
[----:B------:R-:W-:-:S05]  /*4640*/  UMOV UR7, 0x40000040 ;  /* 0x4000004000077882 */ /* 0x000fca0000000000 */
        /* <DEDUP_REMOVED lines=51> */
[----:B------:R-:W-:-:S05]  /*4980*/  IADD3 R20, R17, 0x1a800, RZ ;  /* 0x0001a80011147810 */ /* 0x000fca0007ffe0ff */
[----:B-1----:R-:W-:-:S05]  /*4990*/  IMAD R10, R5, 0x800, R20 ;  /* 0x00000800050a7824 */ /* 0x002fca00078e0214 */
        /* <DEDUP_REMOVED lines=17> */
[----:B------:R-:W-:Y:S01]  /*4ab0*/  HGMMA.64x16x16.F32 R40, gdesc[UR8].tnspA, RZ, !UPT, gsb0 ;  /* 0x20200000082879f0 */ /* 0x000fe2000c0008ff */
[----:B------:R-:W-:Y:S01]  /*4ac0*/  UIADD3 UR5, UR4, 0x100, URZ ;  /* 0x0000010004057890 */ /* 0x000fe2000fffe03f */
[----:B------:R-:W-:-:S06]  /*4ad0*/  UMOV UR11, 0x40000040 ;  /* 0x40000040000b7882 */ /* 0x000fcc0000000000 */
[----:B------:R-:W-:Y:S01]  /*4ae0*/  UMOV UR10, UR5 ;  /* 0x00000005000a7c82 */ /* 0x000fe20008000000 */
[----:B------:R-:W-:Y:S02]  /*4af0*/  WARPGROUP.DEPBAR.LE gsb0, 0x0 ;  /* 0x00008000000079c5 */ /* 0x000fe40000010000 */
        /* <DEDUP_REMOVED lines=8> */
[----:B------:R-:W-:Y:S02]  /*4b80*/  UIADD3 UR10, UR4, 0x2, URZ ;  /* 0x00000002040a7890 */ /* 0x000fe4000fffe03f */
[----:B------:R-:W-:Y:S01]  /*4b90*/  UIADD3 UR8, UR6, 0x80, URZ ;  /* 0x0000008006087890 */ /* 0x000fe2000fffe03f */
[----:B------:R-:W-:Y:S01]  /*4ba0*/  UMOV UR11, 0x40000040 ;  /* 0x40000040000b7882 */ /* 0x000fe20000000000 */
[----:B------:R-:W-:Y:S01]  /*4bb0*/  UMOV UR9, 0x40000040 ;  /* 0x4000004000097882 */ /* 0x000fe20000000000 */
[----:B------:R-:W-:Y:S02]  /*4bc0*/  WARPGROUP.DEPBAR.LE gsb0, 0x0 ;  /* 0x00008000000079c5 */ /* 0x000fe40000010000 */
[----:B------:R-:W-:-:S06]  /*4bd0*/  WARPGROUP.ARRIVE ;  /* 0x00000000000079c5 */ /* 0x000fcc0000000000 */
[----:B------:R-:W-:Y:S01]  /*4be0*/  HGMMA.64x16x16.F32 R40, gdesc[UR8].tnspA, R40, gsb0 ;  /* 0x20200000082879f0 */ /* 0x000fe20008000828 */
[----:B------:R-:W-:Y:S01]  /*4bf0*/  UIADD3 UR5, UR4, 0x102, URZ ;  /* 0x0000010204057890 */ /* 0x000fe2000fffe03f */
[----:B------:R-:W-:-:S06]  /*4c00*/  UMOV UR11, 0x40000040 ;  /* 0x40000040000b7882 */ /* 0x000fcc0000000000 */
[----:B------:R-:W-:Y:S01]  /*4c10*/  UMOV UR10, UR5 ;  /* 0x00000005000a7c82 */ /* 0x000fe20008000000 */
        /* <DEDUP_REMOVED lines=105> */
[----:B------:R-:W-:Y:S02]  /*52b0*/  UIADD3 UR6, UR4, 0x306, URZ ;  /* 0x0000030604067890 */ /* 0x000fe4000fffe03f */
[----:B------:R-:W-:Y:S02]  /*52c0*/  UIADD3 UR8, UR4, 0x406, URZ ;  /* 0x0000040604087890 */ /* 0x000fe4000fffe03f */
[----:B------:R-:W-:Y:S01]  /*52d0*/  UIADD3 UR9, UR4, 0x506, URZ ;  /* 0x0000050604097890 */ /* 0x000fe2000fffe03f */
[----:B------:R-:W-:Y:S02]  /*52e0*/  UMOV UR5, 0x40000040 ;  /* 0x4000004000057882 */ /* 0x000fe40000000000 */
[----:B------:R-:W-:Y:S01]  /*52f0*/  UMOV UR4, UR7 ;  /* 0x0000000700047c82 */ /* 0x000fe20008000000 */
[----:B------:R-:W-:Y:S01]  /*5300*/  UMOV UR7, 0x40000040 ;  /* 0x4000004000077882 */ /* 0x000fe20000000000 */
[----:B------:R-:W-:-:S02]  /*5310*/  WARPGROUP.DEPBAR.LE gsb0, 0x0 ;  /* 0x00008000000079c5 */ /* 0x000fc40000010000 */
[----:B------:R-:W-:-:S06]  /*5320*/  WARPGROUP.ARRIVE ;  /* 0x00000000000079c5 */ /* 0x000fcc0000000000 */
[----:B------:R-:W-:Y:S01]  /*5330*/  HGMMA.64x16x16.F32 R40, gdesc[UR4].tnspA, R40, gsb0 ;  /* 0x20200000042879f0 */ /* 0x000fe20008000828 */
[----:B------:R-:W-:Y:S01]  /*5340*/  UMOV UR6, UR8 ;  /* 0x0000000800067c82 */ /* 0x000fe20008000000 */
[----:B------:R-:W-:Y:S01]  /*5350*/  UMOV UR7, 0x40000040 ;  /* 0x4000004000077882 */ /* 0x000fe20000000000 */
[----:B------:R-:W-:Y:S02]  /*5360*/  WARPGROUP.DEPBAR.LE gsb0, 0x0 ;  /* 0x00008000000079c5 */ /* 0x000fe40000010000 */
[----:B------:R-:W-:-:S06]  /*5370*/  WARPGROUP.ARRIVE ;  /* 0x00000000000079c5 */ /* 0x000fcc0000000000 */
[----:B------:R-:W-:Y:S01]  /*5380*/  HGMMA.64x16x16.F32 R32, gdesc[UR4].tnspA, R32, gsb0 ;  /* 0x20200000042079f0 */ /* 0x000fe20008000820 */
[----:B------:R-:W-:Y:S01]  /*5390*/  UMOV UR6, UR9 ;  /* 0x0000000900067c82 */ /* 0x000fe20008000000 */
[----:B------:R-:W-:Y:S01]  /*53a0*/  UMOV UR7, 0x40000040 ;  /* 0x4000004000077882 */ /* 0x000fe20000000000 */
[----:B------:R-:W-:Y:S02]  /*53b0*/  WARPGROUP.DEPBAR.LE gsb0, 0x0 ;  /* 0x00008000000079c5 */ /* 0x000fe40000010000 */
[----:B------:R-:W-:-:S06]  /*53c0*/  WARPGROUP.ARRIVE ;  /* 0x00000000000079c5 */ /* 0x000fcc0000000000 */
[----:B------:R-:W-:Y:S03]  /*53d0*/  HGMMA.64x16x16.F32 R24, gdesc[UR4].tnspA, R24, gsb0 ;  /* 0x20200000041879f0 */ /* 0x000fe60008000818 */
[----:B------:R-:W-:Y:S02]  /*53e0*/  WARPGROUP.DEPBAR.LE gsb0, 0x0 ;  /* 0x00008000000079c5 */ /* 0x000fe40000010000 */
[----:B------:R-:W-:Y:S05]  /*53f0*/  @!P0 BRA `(.L_x_2456) ;  /* 0x0000000000048947 */ /* 0x000fea0003800000 */
[----:B------:R-:W-:Y:S01]  /*5400*/  BPT.TRAP 0x1 ;  /* 0x000000040000795c */ /* 0x000fe20000300000 */
.L_x_2456:
[----:B------:R-:W-:Y:S01]  /*5410*/  IMAD R9, R0, 0x300, R9 ;  /* 0x0000030000097824 */ /* 0x000fe200078e0209 */
        /* <DEDUP_REMOVED lines=55> */
.L_x_2457:
[----:B------:R-:W-:Y:S01]  /*5790*/  VIADD R16, R16, 0x1 ;  /* 0x0000000110107836 */ /* 0x000fe20000000000 */
[----:B------:R-:W-:Y:S01]  /*57a0*/  IADD3 R0, R0, 0x1, RZ ;  /* 0x0000000100007810 */ /* 0x000fe20007ffe0ff */
[----:B------:R-:W-:-:S03]  /*57b0*/  VIADD R8, R8, 0x26820 ;  /* 0x0002682008087836 */ /* 0x000fc60000000000 */
[----:B------:R-:W-:Y:S02]  /*57c0*/  ISETP.GE.AND P1, PT, R16, R237, PT ;  /* 0x000000ed1000720c */ /* 0x000fe40003f26270 */
[C---:B------:R-:W-:Y:S02]  /*57d0*/  ISETP.NE.AND P0, PT, R0.reuse, 0x2, PT ;  /* 0x000000020000780c */ /* 0x040fe40003f05270 */
[----:B------:R-:W-:Y:S02]  /*57e0*/  PRMT R8, RZ, 0x654, R8 ;  /* 0x00000654ff087816 */ /* 0x000fe40000000008 */
[----:B-1----:R-:W-:Y:S02]  /*57f0*/  SEL R9, RZ, 0x1, P0 ;  /* 0x00000001ff097807 */ /* 0x002fe40000000000 */
[----:B------:R2:W-:Y:S01]  /*5800*/  SYNCS.ARRIVE.TRANS64.RED.A1T0 RZ, [R8+URZ], RZ ;  /* 0x000000ff08ff79a7 */ /* 0x0005e2000810043f */
[----:B------:R-:W-:Y:S02]  /*5810*/  SEL R0, R0, RZ, P0 ;  /* 0x000000ff00007207 */ /* 0x000fe40000000000 */
[----:B------:R-:W-:-:S02]  /*5820*/  LOP3.LUT R4, R4, R9, RZ, 0x3c, !PT ;  /* 0x0000000904047212 */ /* 0x000fc400078e3cff */
[----:B------:R-:W-:Y:S05]  /*5830*/  @!P1 BRA `(.L_x_2458) ;  /* 0xffffffc000709947 */ /* 0x000fea000383ffff */
.L_x_2447:
[----:B------:R-:W-:-:S13]  /*5840*/  ISETP.GE.AND P0, PT, R16, UR37, PT ;  /* 0x0000002510007c0c */ /* 0x000fda000bf06270 */
[----:B------:R-:W-:Y:S05]  /*5850*/  @P0 BRA `(.L_x_2459) ;  /* 0x00000040006c0947 */ /* 0x000fea0003800000 */
[----:B------:R-:W3:Y:S01]  /*5860*/  LDL.LU R12, [R1+0x1c] ;  /* 0x00001c00010c7983 */ /* 0x000ee20000300800 */
[----:B------:R-:W-:-:S03]  /*5870*/  ULDC UR4, c[0x0][0x290] ;  /* 0x0000a40000047ab9 */ /* 0x000fc60000000800 */
[----:B------:R-:W4:Y:S01]  /*5880*/  LDL.LU R14, [R1+0x10] ;  /* 0x00001000010e7983 */ /* 0x000f220000300800 */
[----:B------:R-:W-:-:S03]  /*5890*/  UIMAD UR4, UR36, -0x80, UR4 ;  /* 0xffffff80240478a4 */ /* 0x000fc6000f8e0204 */
[----:B------:R-:W5:Y:S03]  /*58a0*/  LDL.LU R25, [R1+0xc] ;  /* 0x00000c0001197983 */ /* 0x000f660000300800 */
[----:B------:R-:W-:Y:S01]  /*58b0*/  IMAD.U32 R19, RZ, RZ, UR4 ;  /* 0x00000004ff137e24 */ /* 0x000fe2000f8e00ff */
[----:B------:R-:W1:Y:S02]  /*58c0*/  S2R R6, SR_TID.X ;  /* 0x0000000000067919 */ /* 0x000e640000002100 */
[----:B-1----:R-:W-:-:S05]  /*58d0*/  VIADD R6, R6, 0xffffff80 ;  /* 0xffffff8006067836 */ /* 0x002fca0000000000 */
[----:B------:R-:W-:-:S04]  /*58e0*/  SHF.R.S32.HI R7, RZ, 0x1f, R6 ;  /* 0x0000001fff077819 */ /* 0x000fc80000011406 */
[CC--:B------:R-:W-:Y:S02]  /*58f0*/  LEA.HI R9, R7.reuse, R6.reuse, RZ, 0x5 ;  /* 0x0000000607097211 */ /* 0x0c0fe400078f28ff */
[-C--:B--2---:R-:W-:Y:S02]  /*5900*/  LEA.HI R8, R7, R6.reuse, RZ, 0x7 ;  /* 0x0000000607087211 */ /* 0x084fe400078f38ff */
[----:B------:R-:W-:Y:S02]  /*5910*/  LOP3.LUT R9, R9, 0xffffffe0, RZ, 0xc0, !PT ;  /* 0xffffffe009097812 */ /* 0x000fe400078ec0ff */
[----:B------:R-:W-:Y:S02]  /*5920*/  LEA.HI R11, R7, R6, RZ, 0x2 ;  /* 0x00000006070b7211 */ /* 0x000fe400078f10ff */
[----:B------:R-:W-:Y:S02]  /*5930*/  SHF.R.S32.HI R10, RZ, 0x7, R8 ;  /* 0x00000007ff0a7819 */ /* 0x000fe40000011408 */
[----:B------:R-:W-:-:S02]  /*5940*/  LOP3.LUT R7, R8, 0xffffff80, RZ, 0xc0, !PT ;  /* 0xffffff8008077812 */ /* 0x000fc400078ec0ff */
[----:B------:R-:W-:Y:S02]  /*5950*/  IADD3 R8, R6, -R9, RZ ;  /* 0x8000000906087210 */ /* 0x000fe40007ffe0ff */
[----:B------:R-:W-:Y:S01]  /*5960*/  LEA.HI R9, R10, R10, RZ, 0x1 ;  /* 0x0000000a0a097211 */ /* 0x000fe200078f08ff */
[C---:B------:R-:W-:Y:S01]  /*5970*/  IMAD.IADD R7, R6.reuse, 0x1, -R7 ;  /* 0x0000000106077824 */ /* 0x040fe200078e0a07 */
[----:B------:R-:W-:Y:S02]  /*5980*/  LOP3.LUT R15, R11, 0xfffffffc, RZ, 0xc0, !PT ;  /* 0xfffffffc0b0f7812 */ /* 0x000fe400078ec0ff */
[----:B------:R-:W-:Y:S02]  /*5990*/  SHF.R.S32.HI R11, RZ, 0x1f, R8 ;  /* 0x0000001fff0b7819 */ /* 0x000fe40000011408 */
[----:B------:R-:W-:Y:S01]  /*59a0*/  LOP3.LUT R13, R9, 0xfffffffe, RZ, 0xc0, !PT ;  /* 0xfffffffe090d7812 */ /* 0x000fe200078ec0ff */
[----:B------:R-:W-:-:S03]  /*59b0*/  IMAD.IADD R9, R6, 0x1, -R15 ;  /* 0x0000000106097824 */ /* 0x000fc600078e0a0f */
[----:B------:R-:W-:Y:S01]  /*59c0*/  IADD3 R24, R10, -R13, RZ ;  /* 0x8000000d0a187210 */ /* 0x000fe20007ffe0ff */
[----:B------:R-:W-:Y:S01]  /*59d0*/  IMAD.MOV.U32 R185, RZ, RZ, 0x40000040 ;  /* 0x40000040ffb97424 */ /* 0x000fe200078e00ff */
[----:B------:R-:W-:Y:S01]  /*59e0*/  MOV R189, 0x40000040 ;  /* 0x4000004000bd7802 */ /* 0x000fe20000000f00 */
[----:B------:R-:W-:Y:S02]  /*59f0*/  IMAD.MOV.U32 R187, RZ, RZ, 0x40000040 ;  /* 0x40000040ffbb7424 */ /* 0x000fe400078e00ff */
[----:B------:R-:W-:Y:S02]  /*5a00*/  IMAD.MOV.U32 R191, RZ, RZ, 0x40000040 ;  /* 0x40000040ffbf7424 */ /* 0x000fe400078e00ff */
[----:B------:R-:W-:Y:S01]  /*5a10*/  IMAD.MOV.U32 R193, RZ, RZ, 0x40000040 ;  /* 0x40000040ffc17424 */ /* 0x000fe200078e00ff */
[----:B---3--:R-:W-:Y:S02]  /*5a20*/  LEA.HI R6, R12, R7, RZ, 0x5 ;  /* 0x000000070c067211 */ /* 0x008fe400078f28ff */
[----:B------:R-:W-:-:S02]  /*5a30*/  LEA.HI R7, R11, R8, RZ, 0x2 ;  /* 0x000000080b077211 */ /* 0x000fc400078f10ff */
[--C-:B----4-:R-:W-:Y:S02]  /*5a40*/  SHF.R.S32.HI R12, RZ, 0x2, R14.reuse ;  /* 0x00000002ff0c7819 */ /* 0x110fe4000001140e */
[----:B------:R-:W-:Y:S02]  /*5a50*/  SHF.R.S32.HI R10, RZ, 0x2, R7 ;  /* 0x00000002ff0a7819 */ /* 0x000fe40000011407 */
[----:B------:R-:W-:Y:S02]  /*5a60*/  SHF.R.S32.HI R15, RZ, 0x1f, R14 ;  /* 0x0000001fff0f7819 */ /* 0x000fe4000001140e */
[----:B------:R-:W-:Y:S01]  /*5a70*/  SHF.R.S32.HI R6, RZ, 0x5, R6 ;  /* 0x00000005ff067819 */ /* 0x000fe20000011406 */
[----:B------:R-:W-:Y:S01]  /*5a80*/  VIADD R13, R10, 0x8 ;  /* 0x000000080a0d7836 */ /* 0x000fe20000000000 */
[----:B------:R-:W-:Y:S02]  /*5a90*/  LEA.HI R8, R11, R8, RZ, 0x3 ;  /* 0x000000080b087211 */ /* 0x000fe400078f18ff */
[----:B------:R-:W-:-:S02]  /*5aa0*/  LEA.HI R15, R15, R12, RZ, 0x3 ;  /* 0x0000000c0f0f7211 */ /* 0x000fc400078f18ff */
[----:B------:R-:W-:Y:S01]  /*5ab0*/  LEA.HI R14, R13, R13, RZ, 0x1 ;  /* 0x0000000d0d0e7211 */ /* 0x000fe200078f08ff */
[----:B------:R-:W-:Y:S01]  /*5ac0*/  IMAD R18, R6, -0x10, R19 ;  /* 0xfffffff006127824 */ /* 0x000fe200078e0213 */
[----:B------:R-:W-:Y:S02]  /*5ad0*/  SHF.R.S32.HI R6, RZ, 0x3, R8 ;  /* 0x00000003ff067819 */ /* 0x000fe40000011408 */
[----:B------:R-:W-:Y:S02]  /*5ae0*/  LOP3.LUT R19, R15, 0xfffffff8, RZ, 0xc0, !PT ;  /* 0xfffffff80f137812 */ /* 0x000fe400078ec0ff */
[----:B------:R-:W-:Y:S02]  /*5af0*/  IADD3 R20, R10, 0x10, RZ ;  /* 0x000000100a147810 */ /* 0x000fe40007ffe0ff */
[----:B------:R-:W-:Y:S01]  /*5b00*/  SHF.R.S32.HI R15, RZ, 0x1, R14 ;  /* 0x00000001ff0f7819 */ /* 0x000fe2000001140e */
[----:B------:R-:W-:Y:S01]  /*5b10*/  IMAD.HI R11, R6, 0x2aaaaaab, RZ ;  /* 0x2aaaaaab060b7827 */ /* 0x000fe200078e02ff */
[----:B------:R-:W-:-:S02]  /*5b20*/  LEA.HI R21, R20, R20, RZ, 0x1 ;  /* 0x0000001414157211 */ /* 0x000fc400078f08ff */
[----:B------:R-:W-:Y:S01]  /*5b30*/  IADD3 R19, R18, R19, -R12 ;  /* 0x0000001312137210 */ /* 0x000fe20007ffe80c */
[----:B------:R-:W-:Y:S01]  /*5b40*/  IMAD.HI R18, R15, 0x2aaaaaab, RZ ;  /* 0x2aaaaaab0f127827 */ /* 0x000fe200078e02ff */
[----:B------:R-:W-:Y:S02]  /*5b50*/  LEA.HI R7, R7, R10, RZ, 0x1 ;  /* 0x0000000a07077211 */ /* 0x000fe400078f08ff */
[----:B------:R-:W-:Y:S01]  /*5b60*/  SHF.R.S32.HI R22, RZ, 0x1, R21 ;  /* 0x00000001ff167819 */ /* 0x000fe20000011415 */
[----:B------:R-:W-:Y:S01]  /*5b70*/  IMAD R8, R24, -0x40, R19 ;  /* 0xffffffc018087824 */ /* 0x000fe200078e0213 */
[----:B------:R-:W-:Y:S02]  /*5b80*/  SHF.R.U32.HI R12, RZ, 0x1, R11 ;  /* 0x00000001ff0c7819 */ /* 0x000fe4000001160b */
[----:B------:R-:W-:Y:S01]  /*5b90*/  SHF.R.U32.HI R19, RZ, 0x1, R18 ;  /* 0x00000001ff137819 */ /* 0x000fe20000011612 */
[----:B------:R-:W-:Y:S01]  /*5ba0*/  IMAD.HI R23, R22, 0x2aaaaaab, RZ ;  /* 0x2aaaaaab16177827 */ /* 0x000fe200078e02ff */
[----:B------:R-:W-:-:S02]  /*5bb0*/  LOP3.LUT R7, R7, 0xfffffffe, RZ, 0xc0, !PT ;  /* 0xfffffffe07077812 */ /* 0x000fc400078ec0ff */
[----:B------:R-:W-:Y:S02]  /*5bc0*/  LEA.HI R11, R11, R12, RZ, 0x1 ;  /* 0x0000000c0b0b7211 */ /* 0x000fe400078f08ff */
[----:B------:R-:W-:Y:S02]  /*5bd0*/  LEA.HI R18, R18, R19, RZ, 0x1 ;  /* 0x0000001312127211 */ /* 0x000fe400078f08ff */
[----:B------:R-:W-:Y:S01]  /*5be0*/  LOP3.LUT R14, R14, 0xfffffffe, RZ, 0xc0, !PT ;  /* 0xfffffffe0e0e7812 */ /* 0x000fe200078ec0ff */
[----:B------:R-:W-:Y:S01]  /*5bf0*/  IMAD.IADD R7, R10, 0x1, -R7 ;  /* 0x000000010a077824 */ /* 0x000fe200078e0a07 */
[----:B------:R-:W-:Y:S01]  /*5c00*/  SHF.R.U32.HI R10, RZ, 0x1, R23 ;  /* 0x00000001ff0a7819 */ /* 0x000fe20000011617 */
[----:B------:R-:W-:Y:S02]  /*5c10*/  IMAD R6, R11, -0xc, R6 ;  /* 0xfffffff40b067824 */ /* 0x000fe400078e0206 */
[----:B------:R-:W-:Y:S02]  /*5c20*/  IMAD.IADD R14, R13, 0x1, -R14 ;  /* 0x000000010d0e7824 */ /* 0x000fe400078e0a0e */
[----:B------:R-:W-:Y:S01]  /*5c30*/  IMAD R15, R18, -0xc, R15 ;  /* 0xfffffff4120f7824 */ /* 0x000fe200078e020f */
[----:B------:R-:W-:Y:S01]  /*5c40*/  LEA.HI R23, R23, R10, RZ, 0x1 ;  /* 0x0000000a17177211 */ /* 0x000fe200078f08ff */
[----:B------:R-:W-:-:S02]  /*5c50*/  IMAD R7, R6, 0x8, R7 ;  /* 0x0000000806077824 */ /* 0x000fc400078e0207 */
[C---:B------:R-:W-:Y:S01]  /*5c60*/  IMAD R6, R5.reuse, 0x800, R17 ;  /* 0x0000080005067824 */ /* 0x040fe200078e0211 */
[----:B------:R-:W-:Y:S01]  /*5c70*/  LEA R5, R5, R17, 0xd ;  /* 0x0000001105057211 */ /* 0x000fe200078e68ff */
[----:B------:R-:W-:Y:S01]  /*5c80*/  IMAD R10, R15, 0x8, R14 ;  /* 0x000000080f0a7824 */ /* 0x000fe200078e020e */
[----:B------:R-:W-:Y:S01]  /*5c90*/  STL [R1+0x28], R7 ;  /* 0x0000280701007387 */ /* 0x000fe20000100800 */
[----:B------:R-:W-:Y:S02]  /*5ca0*/  LOP3.LUT R21, R21, 0xfffffffe, RZ, 0xc0, !PT ;  /* 0xfffffffe15157812 */ /* 0x000fe400078ec0ff */
[----:B------:R-:W-:Y:S01]  /*5cb0*/  IADD3 R6, R6, 0x1a800, RZ ;  /* 0x0001a80006067810 */ /* 0x000fe20007ffe0ff */
[----:B------:R1:W-:Y:S01]  /*5cc0*/  STL [R1+0x20], R10 ;  /* 0x0000200a01007387 */ /* 0x0003e20000100800 */
[----:B------:R-:W-:Y:S02]  /*5cd0*/  IADD3 R21, R20, -R21, RZ ;  /* 0x8000001514157210 */ /* 0x000fe40007ffe0ff */
[----:B------:R-:W-:Y:S01]  /*5ce0*/  SHF.R.U32.HI R6, RZ, 0x4, R6 ;  /* 0x00000004ff067819 */ /* 0x000fe20000011606 */
[----:B------:R-:W-:-:S02]  /*5cf0*/  IMAD R22, R23, -0xc, R22 ;  /* 0xfffffff417167824 */ /* 0x000fc400078e0216 */
[----:B-1----:R-:W-:Y:S01]  /*5d00*/  VIADD R10, R5, 0x4000 ;  /* 0x00004000050a7836 */ /* 0x002fe20000000000 */
[----:B------:R-:W-:-:S04]  /*5d10*/  SHF.R.U32.HI R5, RZ, 0x4, R5 ;  /* 0x00000004ff057819 */ /* 0x000fc80000011605 */
[----:B------:R-:W-:Y:S02]  /*5d20*/  SHF.R.U32.HI R10, RZ, 0x4, R10 ;  /* 0x00000004ff0a7819 */ /* 0x000fe4000001160a */
[----:B------:R-:W-:Y:S02]  /*5d30*/  LOP3.LUT R5, R5, 0x3fff, RZ, 0xc0, !PT ;  /* 0x00003fff05057812 */ /* 0x000fe400078ec0ff */
[----:B------:R-:W-:Y:S01]  /*5d40*/  LOP3.LUT R6, R6, 0x3fff, RZ, 0xc0, !PT ;  /* 0x00003fff06067812 */ /* 0x000fe200078ec0ff */
[----:B------:R-:W-:Y:S01]  /*5d50*/  IMAD R7, R22, 0x8, R21 ;  /* 0x0000000816077824 */ /* 0x000fe200078e0215 */
[----:B------:R-:W-:Y:S02]  /*5d60*/  LOP3.LUT R10, R10, 0x3fff, RZ, 0xc0, !PT ;  /* 0x00003fff0a0a7812 */ /* 0x000fe400078ec0ff */
[----:B------:R-:W-:Y:S02]  /*5d70*/  LOP3.LUT R11, R5, 0x10000, RZ, 0xfc, !PT ;  /* 0x00010000050b7812 */ /* 0x000fe400078efcff */
[----:B------:R-:W-:-:S02]  /*5d80*/  LOP3.LUT R6, R6, 0x10000, RZ, 0xfc, !PT ;  /* 0x0001000006067812 */ /* 0x000fc400078efcff */
[----:B------:R-:W-:Y:S01]  /*5d90*/  LOP3.LUT R5, R10, 0x10000, RZ, 0xfc, !PT ;  /* 0x000100000a057812 */ /* 0x000fe200078efcff */
[----:B------:R5:W-:Y:S04]  /*5da0*/  STL [R1+0x1c], R7 ;  /* 0x00001c0701007387 */ /* 0x000be80000100800 */
[----:B------:R-:W-:Y:S01]  /*5db0*/  STL [R1+0x14], R11 ;  /* 0x0000140b01007387 */ /* 0x000fe20000100800 */
[C---:B------:R-:W-:Y:S01]  /*5dc0*/  VIADD R188, R5.reuse, 0x2 ;  /* 0x0000000205bc7836 */ /* 0x040fe20000000000 */
[C---:B------:R-:W-:Y:S01]  /*5dd0*/  IADD3 R190, R5.reuse, 0x4, RZ ;  /* 0x0000000405be7810 */ /* 0x040fe20007ffe0ff */
[----:B------:R-:W-:Y:S01]  /*5de0*/  VIADD R192, R5, 0x6 ;  /* 0x0000000605c07836 */ /* 0x000fe20000000000 */
[----:B------:R1:W-:Y:S01]  /*5df0*/  STL [R1+0x24], R6 ;  /* 0x0000240601007387 */ /* 0x0003e20000100800 */
[----:B------:R-:W-:-:S03]  /*5e00*/  IADD3 R10, R9, 0x8, RZ ;  /* 0x00000008090a7810 */ /* 0x000fc60007ffe0ff */
[----:B------:R2:W-:Y:S01]  /*5e10*/  STL [R1+0x10], R5 ;  /* 0x0000100501007387 */ /* 0x0005e20000100800 */
[----:B-----5:R-:W-:Y:S01]  /*5e20*/  LOP3.LUT R7, R25, 0x1, RZ, 0xfc, !PT ;  /* 0x0000000119077812 */ /* 0x020fe200078efcff */
[C---:B------:R-:W-:Y:S01]  /*5e30*/  VIADD R22, R11.reuse, 0x2 ;  /* 0x000000020b167836 */ /* 0x040fe20000000000 */
[C---:B------:R-:W-:Y:S01]  /*5e40*/  IADD3 R184, R11.reuse, 0x4, RZ ;  /* 0x000000040bb87810 */ /* 0x040fe20007ffe0ff */
[----:B------:R-:W-:Y:S01]  /*5e50*/  VIADD R186, R11, 0x6 ;  /* 0x000000060bba7836 */ /* 0x000fe20000000000 */
[C---:B------:R-:W-:Y:S01]  /*5e60*/  IADD3 R10, R9.reuse, 0x14, RZ ;  /* 0x00000014090a7810 */ /* 0x040fe20007ffe0ff */
[C---:B-1----:R-:W-:Y:S01]  /*5e70*/  VIADD R6, R9.reuse, 0xc ;  /* 0x0000000c09067836 */ /* 0x042fe20000000000 */
[----:B------:R-:W-:Y:S01]  /*5e80*/  MOV R23, 0x40000040 ;  /* 0x4000004000177802 */ /* 0x000fe20000000f00 */
[C---:B------:R-:W-:Y:S02]  /*5e90*/  VIADD R6, R9.reuse, 0x18 ;  /* 0x0000001809067836 */ /* 0x040fe40000000000 */
[----:B--2---:R-:W-:-:S02]  /*5ea0*/  VIADD R5, R9, 0x4 ;  /* 0x0000000409057836 */ /* 0x004fc40000000000 */
[C---:B------:R-:W-:Y:S02]  /*5eb0*/  VIADD R5, R9.reuse, 0x10 ;  /* 0x0000001009057836 */ /* 0x040fe40000000000 */
[----:B------:R-:W-:-:S07]  /*5ec0*/  VIADD R5, R9, 0x1c ;  /* 0x0000001c09057836 */ /* 0x000fce0000000000 */
.L_x_2470:
[----:B------:R-:W-:Y:S01]  /*5ed0*/  ISETP.NE.AND P0, PT, R7, 0x3, PT ;  /* 0x000000030700780c */ /* 0x000fe20003f05270 */
[----:B------:R-:W-:-:S12]  /*5ee0*/  YIELD ;  /* 0x0000000000007946 */ /* 0x000fd80003800000 */
[----:B---3--:R-:W-:Y:S05]  /*5ef0*/  @!P0 BRA `(.L_x_2460) ;  /* 0x0000000000048947 */ /* 0x008fea0003800000 */
[----:B------:R-:W-:Y:S01]  /*5f00*/  BPT.TRAP 0x1 ;  /* 0x000000040000795c */ /* 0x000fe20000300000 */
.L_x_2460:
[----:B------:R-:W-:Y:S02]  /*5f10*/  LEA R6, R0, R17, 0x3 ;  /* 0x0000001100067211 */ /* 0x000fe400078e18ff */
[----:B------:R-:W-:-:S04]  /*5f20*/  SHF.L.U32 R15, R4, 0x1f, RZ ;  /* 0x0000001f040f7819 */ /* 0x000fc800000006ff */
[----:B------:R1:W2:Y:S01]  /*5f30*/  SYNCS.PHASECHK.TRANS64.TRYWAIT P1, [R6+URZ+0x26810], R15 ;  /* 0x0268100f060075a7 */ /* 0x0002a2000802017f */
[----:B------:R-:W-:Y:S05]  /*5f40*/  @!P0 BRA `(.L_x_2461) ;  /* 0x0000000000048947 */ /* 0x000fea0003800000 */
[----:B------:R-:W-:Y:S01]  /*5f50*/  BPT.TRAP 0x1 ;  /* 0x000000040000795c */ /* 0x000fe20000300000 */
.L_x_2461:
[----:B------:R-:W-:-:S05]  /*5f60*/  VIADD R5, R17, 0xe000 ;  /* 0x0000e00011057836 */ /* 0x000fca0000000000 */
[----:B------:R-:W-:-:S04]  /*5f70*/  SHF.R.U32.HI R5, RZ, 0x4, R5 ;  /* 0x00000004ff057819 */ /* 0x000fc80000011605 */
[----:B------:R-:W-:-:S04]  /*5f80*/  LOP3.LUT R5, R5, 0x3fff, RZ, 0xc0, !PT ;  /* 0x00003fff05057812 */ /* 0x000fc800078ec0ff */
[----:B------:R-:W-:Y:S01]  /*5f90*/  LOP3.LUT R11, R5, 0x10000, RZ, 0xfc, !PT ;  /* 0x00010000050b7812 */ /* 0x000fe200078efcff */
[----:B--2---:R-:W-:Y:S06]  /*5fa0*/  @P1 BRA `(.L_x_2462) ;  /* 0x0000000000081947 */ /* 0x004fec0003800000 */
[----:B------:R-:W2:Y:S02]  /*5fb0*/  SYNCS.PHASECHK.TRANS64.TRYWAIT P1, [R6+URZ+0x26810], R15 ;  /* 0x0268100f060075a7 */ /* 0x000ea4000802017f */
[----:B--2---:R-:W-:Y:S05]  /*5fc0*/  @!P1 BRA `(.L_x_2463) ;  /* 0x0000008000b09947 */ /* 0x004fea0003800000 */
.L_x_2462:
[----:B------:R-:W3:Y:S01]  /*5fd0*/  LDL R14, [R1+0x14] ;  /* 0x00001400010e7983 */ /* 0x000ee20000100800 */
[----:B------:R-:W-:Y:S01]  /*5fe0*/  IMAD R11, R0, 0x300, R11 ;  /* 0x00000300000b7824 */ /* 0x000fe200078e020b */
[----:B------:R-:W-:Y:S05]  /*5ff0*/  WARPSYNC.ALL ;  /* 0x0000000000007948 */ /* 0x000fea0003800000 */
[----:B------:R-:W-:Y:S01]  /*6000*/  R2UR UR6, R11 ;  /* 0x000000000b0672ca */ /* 0x000fe200000e0000 */
[----:B------:R-:W-:Y:S01]  /*6010*/  WARPGROUP.ARRIVE ;  /* 0x00000000000079c5 */ /* 0x000fe20000000000 */
[----:B------:R-:W-:Y:S01]  /*6020*/  UMOV UR5, 0x40000040 ;  /* 0x4000004000057882 */ /* 0x000fe20000000000 */
[----:B------:R-:W-:Y:S01]  /*6030*/  UMOV UR7, 0x40000040 ;  /* 0x4000004000077882 */ /* 0x000fe20000000000 */
[----:B------:R-:W4:Y:S04]  /*6040*/  LDL R10, [R1+0x28] ;  /* 0x00002800010a7983 */ /* 0x000f280000100800 */
[----:B------:R-:W5:Y:S04]  /*6050*/  LDL R12, [R1+0x20] ;  /* 0x00002000010c7983 */ /* 0x000f680000100800 */
[----:B------:R-:W2:Y:S01]  /*6060*/  LDL R13, [R1+0x1c] ;  /* 0x00001c00010d7983 */ /* 0x000ea20000100800 */
[----:B------:R-:W-:Y:S01]  /*6070*/  R2UR UR8, R22 ;  /* 0x00000000160872ca */ /* 0x000fe200000e0000 */
[----:B------:R-:W-:Y:S01]  /*6080*/  UMOV UR11, 0x40000040 ;  /* 0x40000040000b7882 */ /* 0x000fe20000000000 */
[----:B------:R-:W-:Y:S01]  /*6090*/  R2UR UR9, R23 ;  /* 0x00000000170972ca */ /* 0x000fe200000e0000 */
[----:B------:R-:W-:Y:S01]  /*60a0*/  VIADD R11, R17, 0x1a000 ;  /* 0x0001a000110b7836 */ /* 0x000fe20000000000 */
[----:B---3--:R-:W-:Y:S01]  /*60b0*/  R2UR UR4, R14 ;  /* 0x000000000e0472ca */ /* 0x008fe200000e0000 */
[----:B----4-:R-:W-:-:S12]  /*60c0*/  IMAD R10, R0, 0x80, R10 ;  /* 0x00000080000a7824 */ /* 0x010fd800078e020a */
[----:B------:R-:W-:Y:S01]  /*60d0*/  HGMMA.64x96x16.F32 R72, gdesc[UR4], RZ, !UPT, gsb0 ;  /* 0x01600000044879f0 */ /* 0x000fe2000c0008ff */
[----:B------:R-:W-:Y:S01]  /*60e0*/  UIADD3 UR4, UR6, 0x2, URZ ;  /* 0x0000000206047890 */ /* 0x000fe2000fffe03f */
[----:B------:R-:W-:Y:S01]  /*60f0*/  R2UR UR5, R187 ;  /* 0x00000000bb0572ca */ /* 0x000fe200000e0000 */
[----:B------:R-:W-:Y:S01]  /*6100*/  UMOV UR7, 0x40000040 ;  /* 0x4000004000077882 */ /* 0x000fe20000000000 */
[C---:B-----5:R-:W-:Y:S01]  /*6110*/  LEA R12, R0.reuse, R12, 0x7 ;  /* 0x0000000c000c7211 */ /* 0x060fe200078e38ff */
[C---:B------:R-:W-:Y:S02]  /*6120*/  IMAD R10, R3.reuse, 0x2, R10 ;  /* 0x00000002030a7824 */ /* 0x040fe400078e020a */
[----:B--2---:R-:W-:Y:S01]  /*6130*/  IMAD R14, R0, 0x80, R13 ;  /* 0x00000080000e7824 */ /* 0x004fe200078e020d */
[----:B------:R-:W-:Y:S01]  /*6140*/  UMOV UR10, UR4 ;  /* 0x00000004000a7c82 */ /* 0x000fe20008000000 */
[----:B------:R-:W-:Y:S01]  /*6150*/  UIADD3 UR4, UR6, 0x4, URZ ;  /* 0x0000000406047890 */ /* 0x000fe2000fffe03f */
[C---:B------:R-:W-:Y:S01]  /*6160*/  LEA R12, R3.reuse, R12, 0x1 ;  /* 0x0000000c030c7211 */ /* 0x040fe200078e08ff */
[----:B------:R-:W-:Y:S01]  /*6170*/  UIADD3 UR6, UR6, 0x6, URZ ;  /* 0x0000000606067890 */ /* 0x000fe2000fffe03f */
[----:B------:R-:W-:Y:S01]  /*6180*/  IMAD R18, R3, 0x2, R14 ;  /* 0x0000000203127824 */ /* 0x000fe200078e020e */
[C---:B------:R-:W-:Y:S01]  /*6190*/  LEA R227, R10.reuse, R11, 0x2 ;  /* 0x0000000b0ae37211 */ /* 0x040fe200078e10ff */
[--C-:B------:R-:W-:Y:S01]  /*61a0*/  IMAD R198, R10, 0x4, R17.reuse ;  /* 0x000000040ac67824 */ /* 0x100fe200078e0211 */
[----:B------:R-:W-:Y:S01]  /*61b0*/  LEA R14, R12, R17, 0x2 ;  /* 0x000000110c0e7211 */ /* 0x000fe200078e10ff */
[----:B------:R-:W-:-:S02]  /*61c0*/  IMAD R13, R18, 0x4, R17 ;  /* 0x00000004120d7824 */ /* 0x000fc400078e0211 */
[--C-:B------:R-:W-:Y:S02]  /*61d0*/  IMAD R10, R12, 0x4, R11.reuse ;  /* 0x000000040c0a7824 */ /* 0x100fe400078e020b */
[----:B------:R-:W-:Y:S01]  /*61e0*/  IMAD R11, R18, 0x4, R11 ;  /* 0x00000004120b7824 */ /* 0x000fe200078e020b */
[----:B------:R-:W-:Y:S02]  /*61f0*/  WARPGROUP.DEPBAR.LE gsb0, 0x0 ;  /* 0x00008000000079c5 */ /* 0x000fe40000010000 */
[----:B------:R-:W-:-:S06]  /*6200*/  WARPGROUP.ARRIVE ;  /* 0x00000000000079c5 */ /* 0x000fcc0000000000 */
[----:B------:R-:W-:Y:S01]  /*6210*/  HGMMA.64x96x16.F32 R72, gdesc[UR8], R72, gsb0 ;  /* 0x01600000084879f0 */ /* 0x000fe20008000848 */
[----:B------:R-:W-:Y:S01]  /*6220*/  R2UR UR8, R184 ;  /* 0x00000000b80872ca */ /* 0x000fe200000e0000 */
[----:B------:R-:W-:Y:S01]  /*6230*/  UMOV UR10, UR4 ;  /* 0x00000004000a7c82 */ /* 0x000fe20008000000 */
[----:B------:R-:W-:Y:S01]  /*6240*/  R2UR UR9, R185 ;  /* 0x00000000b90972ca */ /* 0x000fe200000e0000 */
[----:B------:R-:W-:Y:S01]  /*6250*/  UMOV UR11, 0x40000040 ;  /* 0x40000040000b7882 */ /* 0x000fe20000000000 */
[----:B------:R-:W-:Y:S01]  /*6260*/  R2UR UR4, R186 ;  /* 0x00000000ba0472ca */ /* 0x000fe200000e0000 */
[----:B------:R-:W-:Y:S02]  /*6270*/  WARPGROUP.DEPBAR.LE gsb0, 0x0 ;  /* 0x00008000000079c5 */ /* 0x000fe40000010000 */
[----:B------:R-:W-:-:S08]  /*6280*/  WARPGROUP.ARRIVE ;  /* 0x00000000000079c5 */ /* 0x000fd00000000000 */
[----:B------:R-:W-:Y:S03]  /*6290*/  HGMMA.64x96x16.F32 R72, gdesc[UR8], R72, gsb0 ;  /* 0x01600000084879f0 */ /* 0x000fe60008000848 */
[----:B------:R-:W-:Y:S02]  /*62a0*/  WARPGROUP.DEPBAR.LE gsb0, 0x0 ;  /* 0x00008000000079c5 */ /* 0x000fe40000010000 */
[----:B------:R-:W-:-:S06]  /*62b0*/  WARPGROUP.ARRIVE ;  /* 0x00000000000079c5 */ /* 0x000fcc0000000000 */
[----:B------:R-:W-:Y:S03]  /*62c0*/  HGMMA.64x96x16.F32 R72, gdesc[UR4], R72, gsb0 ;  /* 0x01600000044879f0 */ /* 0x000fe60008000848 */
[----:B------:R-:W-:Y:S02]  /*62d0*/  WARPGROUP.DEPBAR.LE gsb0, 0x0 ;  /* 0x00008000000079c5 */ /* 0x000fe40000010000 */
[----:B------:R-:W2:Y:S04]  /*62e0*/  LDS R198, [R198+0x1a000] ;  /* 0x01a00000c6c67984 */ /* 0x000ea80000000800 */
[----:B------:R-:W3:Y:S04]  /*62f0*/  LDS R14, [R14+0x1a000] ;  /* 0x01a000000e0e7984 */ /* 0x000ee80000000800 */
[----:B------:R-:W4:Y:S01]  /*6300*/  LDS R13, [R13+0x1a000] ;  /* 0x01a000000d0d7984 */ /* 0x000f220000000800 */
[----:B------:R-:W-:Y:S05]  /*6310*/  @!P0 BRA `(.L_x_2464) ;  /* 0x0000000000048947 */ /* 0x000fea0003800000 */
[----:B------:R-:W-:Y:S01]  /*6320*/  BPT.TRAP 0x1 ;  /* 0x000000040000795c */ /* 0x000fe20000300000 */
.L_x_2464:
[----:B------:R1:W1:Y:S01]  /*6330*/  SYNCS.PHASECHK.TRANS64.TRYWAIT P1, [R6+URZ+0x26830], R15 ;  /* 0x0268300f060075a7 */ /* 0x000262000802017f */
[----:B------:R-:W-:Y:S05]  /*6340*/  @!P0 BRA `(.L_x_2465) ;  /* 0x0000000000048947 */ /* 0x000fea0003800000 */
[----:B------:R-:W-:Y:S01]  /*6350*/  BPT.TRAP 0x1 ;  /* 0x000000040000795c */ /* 0x000fe20000300000 */
.L_x_2465:
[----:B------:R-:W-:-:S04]  /*6360*/  IADD3 R12, R17, 0x14000, RZ ;  /* 0x00014000110c7810 */ /* 0x000fc80007ffe0ff */
[----:B------:R-:W-:-:S04]  /*6370*/  SHF.R.U32.HI R12, RZ, 0x4, R12 ;  /* 0x00000004ff0c7819 */ /* 0x000fc8000001160c */
[----:B------:R-:W-:-:S04]  /*6380*/  LOP3.LUT R12, R12, 0x3fff, RZ, 0xc0, !PT ;  /* 0x00003fff0c0c7812 */ /* 0x000fc800078ec0ff */
[----:B------:R-:W-:-:S05]  /*6390*/  LOP3.LUT R19, R12, 0x10000, RZ, 0xfc, !PT ;  /* 0x000100000c137812 */ /* 0x000fca00078efcff */
[----:B------:R-:W-:Y:S01]  /*63a0*/  IMAD R19, R0, 0x300, R19 ;  /* 0x0000030000137824 */ /* 0x000fe200078e0213 */
[----:B-1----:R-:W-:Y:S06]  /*63b0*/  @P1 BRA `(.L_x_2466) ;  /* 0x0000000000081947 */ /* 0x002fec0003800000 */
[----:B------:R-:W1:Y:S02]  /*63c0*/  SYNCS.PHASECHK.TRANS64.TRYWAIT P1, [R6+URZ+0x26830], R15 ;  /* 0x0268300f060075a7 */ /* 0x000e64000802017f */
[----:B-1----:R-:W-:Y:S05]  /*63d0*/  @!P1 BRA `(.L_x_2467) ;  /* 0x0000007c00c09947 */ /* 0x002fea0003800000 */
.L_x_2466:
[----:B------:R-:W4:Y:S01]  /*63e0*/  LDL R18, [R1+0x10] ;  /* 0x0000100001127983 */ /* 0x000f220000100800 */
[----:B------:R-:W-:Y:S01]  /*63f0*/  R2UR UR6, R19 ;  /* 0x00000000130672ca */ /* 0x000fe200000e0000 */
[----:B------:R-:W-:Y:S01]  /*6400*/  WARPGROUP.ARRIVE ;  /* 0x00000000000079c5 */ /* 0x000fe20000000000 */
[----:B------:R-:W-:Y:S01]  /*6410*/  UMOV UR5, 0x40000040 ;  /* 0x4000004000057882 */ /* 0x000fe20000000000 */
[----:B------:R-:W-:Y:S01]  /*6420*/  UMOV UR7, 0x40000040 ;  /* 0x4000004000077882 */ /* 0x000fe20000000000 */
[----:B------:R-:W-:Y:S01]  /*6430*/  R2UR UR8, R188 ;  /* 0x00000000bc0872ca */ /* 0x000fe200000e0000 */
[----:B------:R-:W-:Y:S01]  /*6440*/  UMOV UR11, 0x40000040 ;  /* 0x40000040000b7882 */ /* 0x000fe20000000000 */
[----:B------:R-:W-:Y:S01]  /*6450*/  R2UR UR9, R189 ;  /* 0x00000000bd0972ca */ /* 0x000fe200000e0000 */
[----:B------:R-:W-:Y:S01]  /*6460*/  STL [R1+0x38], R5 ;  /* 0x0000380501007387 */ /* 0x000fe20000100800 */
[C---:B------:R-:W-:Y:S01]  /*6470*/  IADD3 R229, R9.reuse, 0xc, RZ ;  /* 0x0000000c09e57810 */ /* 0x040fe20007ffe0ff */
[C---:B------:R-:W-:Y:S01]  /*6480*/  VIADD R232, R9.reuse, 0x4 ;  /* 0x0000000409e87836 */ /* 0x040fe20000000000 */
[C---:B------:R-:W-:Y:S01]  /*6490*/  ISETP.GT.AND P2, PT, R8.reuse, RZ, PT ;  /* 0x000000ff0800720c */ /* 0x040fe20003f44270 */
[----:B------:R-:W-:Y:S01]  /*64a0*/  STL [R1+0x34], R4 ;  /* 0x0000340401007387 */ /* 0x000fe20000100800 */
[C---:B------:R-:W-:Y:S01]  /*64b0*/  VIADD R233, R9.reuse, 0x8 ;  /* 0x0000000809e97836 */ /* 0x040fe20000000000 */
[----:B------:R-:W-:Y:S01]  /*64c0*/  ISETP.GT.AND P1, PT, R8, 0x8, PT ;  /* 0x000000080800780c */ /* 0x000fe20003f24270 */
[C---:B------:R-:W-:Y:S01]  /*64d0*/  VIADD R208, R9.reuse, 0x10 ;  /* 0x0000001009d07836 */ /* 0x040fe20000000000 */
[----:B------:R1:W-:Y:S01]  /*64e0*/  STL [R1+0x30], R3 ;  /* 0x0000300301007387 */ /* 0x0003e20000100800 */
[C---:B------:R-:W-:Y:S01]  /*64f0*/  VIADD R230, R9.reuse, 0x14 ;  /* 0x0000001409e67836 */ /* 0x040fe20000000000 */
[C---:B------:R-:W-:Y:S01]  /*6500*/  IADD3 R231, R9.reuse, 0x18, RZ ;  /* 0x0000001809e77810 */ /* 0x040fe20007ffe0ff */
[C---:B------:R-:W-:Y:S01]  /*6510*/  VIADD R209, R9.reuse, 0x1c ;  /* 0x0000001c09d17836 */ /* 0x040fe20000000000 */
[----:B------:R1:W-:Y:S01]  /*6520*/  STL [R1+0x2c], R2 ;  /* 0x00002c0201007387 */ /* 0x0003e20000100800 */
[----:B------:R-:W-:Y:S01]  /*6530*/  IMAD R236, R0, 0x300, R12 ;  /* 0x0000030000ec7824 */ /* 0x000fe200078e020c */
[----:B------:R-:W-:-:S02]  /*6540*/  IADD3 R12, R9, 0x1c, RZ ;  /* 0x0000001c090c7810 */ /* 0x000fc40007ffe0ff */
[----:B--2---:R-:W-:Y:S04]  /*6550*/  SHFL.IDX PT, R204, R198, R231, 0x1f ;  /* 0x00001fe7c6cc7589 */ /* 0x004fe800000e0000 */
[----:B---3--:R-:W-:Y:S04]  /*6560*/  SHFL.IDX PT, R211, R14, R9, 0x1f ;  /* 0x00001f090ed37589 */ /* 0x008fe800000e0000 */
[----:B------:R-:W-:Y:S04]  /*6570*/  SHFL.IDX PT, R215, R14, R233, 0x1f ;  /* 0x00001fe90ed77589 */ /* 0x000fe800000e0000 */
[----:B------:R-:W-:Y:S04]  /*6580*/  SHFL.IDX PT, R222, R14, R208, 0x1f ;  /* 0x00001fd00ede7589 */ /* 0x000fe800000e0000 */
[----:B------:R-:W-:Y:S04]  /*6590*/  SHFL.IDX PT, R223, R14, R229, 0x1f ;  /* 0x00001fe50edf7589 */ /* 0x000fe800000e0000 */
[----:B------:R-:W-:Y:S04]  /*65a0*/  SHFL.IDX PT, R217, R14, R230, 0x1f ;  /* 0x00001fe60ed97589 */ /* 0x000fe800000e0000 */
[----:B------:R-:W-:Y:S04]  /*65b0*/  SHFL.IDX PT, R218, R14, R231, 0x1f ;  /* 0x00001fe70eda7589 */ /* 0x000fe800000e0000 */
[----:B------:R-:W-:Y:S04]  /*65c0*/  SHFL.IDX PT, R216, R14, R209, 0x1f ;  /* 0x00001fd10ed87589 */ /* 0x000fe800000e0000 */
[----:B----4-:R-:W-:Y:S04]  /*65d0*/  SHFL.IDX PT, R205, R13, R229, 0x1f ;  /* 0x00001fe50dcd7589 */ /* 0x010fe800000e0000 */
[----:B------:R-:W-:Y:S04]  /*65e0*/  SHFL.IDX PT, R210, R13, R230, 0x1f ;  /* 0x00001fe60dd27589 */ /* 0x000fe800000e0000 */
[----:B------:R-:W-:Y:S04]  /*65f0*/  SHFL.IDX PT, R212, R13, R231, 0x1f ;  /* 0x00001fe70dd47589 */ /* 0x000fe800000e0000 */
[----:B------:R-:W-:Y:S01]  /*6600*/  SHFL.IDX PT, R214, R13, R209, 0x1f ;  /* 0x00001fd10dd67589 */ /* 0x000fe200000e0000 */
[----:B------:R-:W-:-:S13]  /*6610*/  R2UR UR4, R18 ;  /* 0x00000000120472ca */ /* 0x000fda00000e0000 */
[----:B------:R-:W-:Y:S01]  /*6620*/  HGMMA.64x96x16.F32 R24, gdesc[UR4], RZ, !UPT, gsb0 ;  /* 0x01600000041879f0 */ /* 0x000fe2000c0008ff */
[----:B------:R-:W-:Y:S01]  /*6630*/  UIADD3 UR4, UR6, 0x2, URZ ;  /* 0x0000000206047890 */ /* 0x000fe2000fffe03f */
[----:B------:R-:W-:Y:S02]  /*6640*/  ULDC UR5, c[0x0][0x75c] ;  /* 0x0001d70000057ab9 */ /* 0x000fe40000000800 */
[----:B------:R-:W-:Y:S01]  /*6650*/  FMUL.FTZ R76, R76, UR5 ;  /* 0x000000054c4c7c20 */ /* 0x000fe20008410000 */
[----:B------:R-:W-:Y:S01]  /*6660*/  FMUL.FTZ R15, R72, UR5 ;  /* 0x00000005480f7c20 */ /* 0x000fe20008410000 */
[----:B------:R-:W-:Y:S02]  /*6670*/  FMUL.FTZ R18, R74, UR5 ;  /* 0x000000054a127c20 */ /* 0x000fe40008410000 */
[----:B------:R-:W-:Y:S01]  /*6680*/  UMOV UR10, UR4 ;  /* 0x00000004000a7c82 */ /* 0x000fe20008000000 */
[----:B------:R-:W-:Y:S01]  /*6690*/  UIADD3 UR4, UR6, 0x4, URZ ;  /* 0x0000000406047890 */ /* 0x000fe2000fffe03f */
[----:B-1----:R1:W-:Y:S01]  /*66a0*/  MUFU.TANH R3, R76 ;  /* 0x0000004c00037308 */ /* 0x0023e20000002400 */
[----:B------:R-:W-:Y:S01]  /*66b0*/  UIADD3 UR6, UR6, 0x6, URZ ;  /* 0x0000000606067890 */ /* 0x000fe2000fffe03f */
[----:B------:R-:W-:Y:S01]  /*66c0*/  FMUL.FTZ R235, R79, UR5 ;  /* 0x000000054feb7c20 */ /* 0x000fe20008410000 */
[----:B------:R-:W-:Y:S01]  /*66d0*/  FMUL.FTZ R77, R77, UR5 ;  /* 0x000000054d4d7c20 */ /* 0x000fe20008410000 */
[----:B------:R-:W-:Y:S01]  /*66e0*/  FMUL.FTZ R72, R83, UR5 ;  /* 0x0000000553487c20 */ /* 0x000fe20008410000 */
[----:B------:R-:W-:Y:S01]  /*66f0*/  FMUL.FTZ R83, R94, UR5 ;  /* 0x000000055e537c20 */ /* 0x000fe20008410000 */
[----:B------:R-:W-:Y:S01]  /*6700*/  FMUL.FTZ R237, R78, UR5 ;  /* 0x000000054eed7c20 */ /* 0x000fe20008410000 */
[----:B------:R-:W-:Y:S01]  /*6710*/  SHFL.IDX PT, R94, R198, R229, 0x1f ;  /* 0x00001fe5c65e7589 */ /* 0x000fe200000e0000 */
[----:B------:R-:W2:Y:S01]  /*6720*/  MUFU.TANH R15, R15 ;  /* 0x0000000f000f7308 */ /* 0x000ea20000002400 */
[----:B-1----:R-:W-:Y:S01]  /*6730*/  FMUL.FTZ R76, R87, UR5 ;  /* 0x00000005574c7c20 */ /* 0x002fe20008410000 */
[----:B------:R-:W-:Y:S01]  /*6740*/  FMUL.FTZ R73, R73, UR5 ;  /* 0x0000000549497c20 */ /* 0x000fe20008410000 */
[----:B------:R-:W1:Y:S01]  /*6750*/  SHFL.IDX PT, R87, R198, R9, 0x1f ;  /* 0x00001f09c6577589 */ /* 0x000e6200000e0000 */
[----:B------:R-:W-:Y:S01]  /*6760*/  FMUL.FTZ R75, R75, UR5 ;  /* 0x000000054b4b7c20 */ /* 0x000fe20008410000 */
[----:B------:R-:W-:Y:S01]  /*6770*/  FMUL.FTZ R21, R82, UR5 ;  /* 0x0000000552157c20 */ /* 0x000fe20008410000 */
[----:B------:R-:W-:Y:S01]  /*6780*/  FMUL.FTZ R79, R90, UR5 ;  /* 0x000000055a4f7c20 */ /* 0x000fe20008410000 */
[----:B------:R-:W-:Y:S01]  /*6790*/  FMUL.FTZ R82, R93, UR5 ;  /* 0x000000055d527c20 */ /* 0x000fe20008410000 */
[----:B------:R-:W-:Y:S01]  /*67a0*/  MUFU.TANH R18, R18 ;  /* 0x0000001200127308 */ /* 0x000fe20000002400 */
[----:B------:R-:W3:Y:S01]  /*67b0*/  SHFL.IDX PT, R90, R198, R232, 0x1f ;  /* 0x00001fe8c65a7589 */ /* 0x000ee200000e0000 */
[----:B------:R-:W-:Y:S01]  /*67c0*/  FMUL.FTZ R19, R80, UR5 ;  /* 0x0000000550137c20 */ /* 0x000fe20008410000 */
[----:B------:R-:W-:Y:S01]  /*67d0*/  FMUL.FTZ R20, R81, UR5 ;  /* 0x0000000551147c20 */ /* 0x000fe20008410000 */
[----:B------:R-:W-:Y:S01]  /*67e0*/  FMUL.FTZ R80, R91, UR5 ;  /* 0x000000055b507c20 */ /* 0x000fe20008410000 */
[----:B------:R-:W4:Y:S01]  /*67f0*/  SHFL.IDX PT, R93, R198, R233, 0x1f ;  /* 0x00001fe9c65d7589 */ /* 0x000f2200000e0000 */
[----:B------:R-:W-:Y:S01]  /*6800*/  FMUL.FTZ R81, R92, UR5 ;  /* 0x000000055c517c20 */ /* 0x000fe20008410000 */
[----:B------:R-:W-:Y:S01]  /*6810*/  FMUL.FTZ R74, R85, UR5 ;  /* 0x00000005554a7c20 */ /* 0x000fe20008410000 */
[----:B------:R1:W-:Y:S01]  /*6820*/  MUFU.TANH R2, R77 ;  /* 0x0000004d00027308 */ /* 0x0003e20000002400 */
[----:B------:R-:W4:Y:S01]  /*6830*/  SHFL.IDX PT, R91, R198, R208, 0x1f ;  /* 0x00001fd0c65b7589 */ /* 0x000f2200000e0000 */
[----:B--2---:R-:W-:Y:S01]  /*6840*/  FSEL R85, R15, -INF , P2 ;  /* 0xff8000000f557808 */ /* 0x004fe20001000000 */
[----:B------:R-:W-:Y:S01]  /*6850*/  FMUL.FTZ R195, R97, UR5 ;  /* 0x0000000561c37c20 */ /* 0x000fe20008410000 */
[----:B------:R-:W-:Y:S01]  /*6860*/  FMUL.FTZ R197, R118, UR5 ;  /* 0x0000000576c57c20 */ /* 0x000fe20008410000 */
[----:B------:R-:W2:Y:S01]  /*6870*/  SHFL.IDX PT, R92, R198, R230, 0x1f ;  /* 0x00001fe6c65c7589 */ /* 0x000ea200000e0000 */
[----:B------:R-:W-:Y:S01]  /*6880*/  FMUL.FTZ R78, R89, UR5 ;  /* 0x00000005594e7c20 */ /* 0x000fe20008410000 */
[----:B------:R-:W-:Y:S01]  /*6890*/  FMUL.FTZ R196, R117, UR5 ;  /* 0x0000000575c47c20 */ /* 0x000fe20008410000 */
[----:B------:R-:W3:Y:S01]  /*68a0*/  MUFU.TANH R235, R235 ;  /* 0x000000eb00eb7308 */ /* 0x000ee20000002400 */
[----:B------:R-:W2:Y:S01]  /*68b0*/  SHFL.IDX PT, R97, R198, R209, 0x1f ;  /* 0x00001fd1c6617589 */ /* 0x000ea200000e0000 */
[----:B-1----:R-:W-:Y:S01]  /*68c0*/  FMUL.FTZ R77, R88, UR5 ;  /* 0x00000005584d7c20 */ /* 0x002fe20008410000 */
[----:B------:R-:W-:Y:S01]  /*68d0*/  FMUL.FTZ R194, R96, UR5 ;  /* 0x0000000560c27c20 */ /* 0x000fe20008410000 */
[----:B------:R-:W-:Y:S01]  /*68e0*/  FMUL.FTZ R98, R98, UR5 ;  /* 0x0000000562627c20 */ /* 0x000fe20008410000 */
[----:B------:R-:W-:Y:S01]  /*68f0*/  FMUL.FTZ R99, R99, UR5 ;  /* 0x0000000563637c20 */ /* 0x000fe20008410000 */
[----:B------:R-:W-:Y:S01]  /*6900*/  FMUL.FTZ R100, R100, UR5 ;  /* 0x0000000564647c20 */ /* 0x000fe20008410000 */
[----:B------:R-:W-:Y:S01]  /*6910*/  FMUL.FTZ R102, R102, UR5 ;  /* 0x0000000566667c20 */ /* 0x000fe20008410000 */
[----:B------:R1:W4:Y:S01]  /*6920*/  MUFU.TANH R5, R73 ;  /* 0x0000004900057308 */ /* 0x0003220000002400 */
[----:B------:R-:W-:Y:S01]  /*6930*/  FMUL.FTZ R101, R101, UR5 ;  /* 0x0000000565657c20 */ /* 0x000fe20008410000 */
[----:B------:R-:W-:Y:S01]  /*6940*/  FMUL.FTZ R103, R103, UR5 ;  /* 0x0000000567677c20 */ /* 0x000fe20008410000 */
[----:B------:R-:W-:Y:S01]  /*6950*/  FMUL.FTZ R104, R104, UR5 ;  /* 0x0000000568687c20 */ /* 0x000fe20008410000 */
[----:B------:R-:W-:Y:S01]  /*6960*/  FMUL.FTZ R106, R106, UR5 ;  /* 0x000000056a6a7c20 */ /* 0x000fe20008410000 */
[----:B------:R-:W-:Y:S01]  /*6970*/  FMUL.FTZ R105, R105, UR5 ;  /* 0x0000000569697c20 */ /* 0x000fe20008410000 */
[----:B------:R-:W-:Y:S01]  /*6980*/  FMUL.FTZ R107, R107, UR5 ;  /* 0x000000056b6b7c20 */ /* 0x000fe20008410000 */
[----:B------:R-:W-:Y:S01]  /*6990*/  FMUL.FTZ R108, R108, UR5 ;  /* 0x000000056c6c7c20 */ /* 0x000fe20008410000 */
[----:B------:R2:W4:Y:S01]  /*69a0*/  MUFU.TANH R4, R75 ;  /* 0x0000004b00047308 */ /* 0x0005220000002400 */
[----:B-1----:R-:W-:Y:S01]  /*69b0*/  FMUL.FTZ R73, R84, UR5 ;  /* 0x0000000554497c20 */ /* 0x002fe20008410000 */
[----:B---3--:R-:W-:Y:S01]  /*69c0*/  FSEL R201, R235, -INF , P1 ;  /* 0xff800000ebc97808 */ /* 0x008fe20000800000 */
[----:B------:R-:W-:Y:S01]  /*69d0*/  FMUL.FTZ R84, R95, UR5 ;  /* 0x000000055f547c20 */ /* 0x000fe20008410000 */
[----:B------:R-:W-:Y:S01]  /*69e0*/  FMUL.FTZ R110, R110, UR5 ;  /* 0x000000056e6e7c20 */ /* 0x000fe20008410000 */
[----:B------:R-:W-:Y:S01]  /*69f0*/  FMUL.FTZ R109, R109, UR5 ;  /* 0x000000056d6d7c20 */ /* 0x000fe20008410000 */
[----:B------:R-:W-:Y:S01]  /*6a00*/  FMUL.FTZ R111, R111, UR5 ;  /* 0x000000056f6f7c20 */ /* 0x000fe20008410000 */
[----:B------:R-:W-:Y:S01]  /*6a10*/  FMUL.FTZ R112, R112, UR5 ;  /* 0x0000000570707c20 */ /* 0x000fe20008410000 */
[----:B------:R-:W-:Y:S01]  /*6a20*/  MUFU.TANH R237, R237 ;  /* 0x000000ed00ed7308 */ /* 0x000fe20000002400 */
[----:B--2---:R-:W-:Y:S01]  /*6a30*/  FMUL.FTZ R75, R86, UR5 ;  /* 0x00000005564b7c20 */ /* 0x004fe20008410000 */
[----:B------:R-:W-:Y:S01]  /*6a40*/  FSEL R86, R18, -INF , P1 ;  /* 0xff80000012567808 */ /* 0x000fe20000800000 */
[----:B------:R-:W-:Y:S01]  /*6a50*/  FMUL.FTZ R114, R114, UR5 ;  /* 0x0000000572727c20 */ /* 0x000fe20008410000 */
[----:B----4-:R-:W-:Y:S01]  /*6a60*/  FSEL R117, R5, -INF , P2 ;  /* 0xff80000005757808 */ /* 0x010fe20001000000 */
[----:B------:R-:W-:Y:S01]  /*6a70*/  SHFL.IDX PT, R208, R13, R208, 0x1f ;  /* 0x00001fd00dd07589 */ /* 0x000fe200000e0000 */
[----:B------:R-:W-:Y:S01]  /*6a80*/  FMUL.FTZ R113, R113, UR5 ;  /* 0x0000000571717c20 */ /* 0x000fe20008410000 */
[----:B------:R-:W-:Y:S01]  /*6a90*/  FMUL.FTZ R115, R115, UR5 ;  /* 0x0000000573737c20 */ /* 0x000fe20008410000 */
[----:B------:R-:W1:Y:S01]  /*6aa0*/  MUFU.TANH R19, R19 ;  /* 0x0000001300137308 */ /* 0x000e620000002400 */
[----:B------:R-:W-:Y:S01]  /*6ab0*/  FSEL R89, R4, -INF , P1 ;  /* 0xff80000004597808 */ /* 0x000fe20000800000 */
[----:B------:R-:W-:Y:S01]  /*6ac0*/  FMUL.FTZ R116, R116, UR5 ;  /* 0x0000000574747c20 */ /* 0x000fe20008410000 */
[----:B------:R-:W-:-:S05]  /*6ad0*/  FMUL.FTZ R119, R119, UR5 ;  /* 0x0000000577777c20 */ /* 0x000fca0008410000 */
[----:B------:R-:W2:Y:S08]  /*6ae0*/  MUFU.TANH R21, R21 ;  /* 0x0000001500157308 */ /* 0x000eb00000002400 */
[----:B------:R-:W3:Y:S01]  /*6af0*/  MUFU.TANH R20, R20 ;  /* 0x0000001400147308 */ /* 0x000ee20000002400 */
[----:B-1----:R-:W-:-:S07]  /*6b00*/  FSEL R200, R19, -INF , P2 ;  /* 0xff80000013c87808 */ /* 0x002fce0001000000 */
[----:B------:R-:W1:Y:S01]  /*6b10*/  MUFU.TANH R72, R72 ;  /* 0x0000004800487308 */ /* 0x000e620000002400 */
[----:B------:R-:W-:Y:S02]  /*6b20*/  WARPGROUP.DEPBAR.LE gsb0, 0x0 ;  /* 0x00008000000079c5 */ /* 0x000fe40000010000 */
[----:B------:R-:W-:-:S05]  /*6b30*/  WARPGROUP.ARRIVE ;  /* 0x00000000000079c5 */ /* 0x000fca0000000000 */
[----:B------:R-:W4:Y:S01]  /*6b40*/  MUFU.TANH R74, R74 ;  /* 0x0000004a004a7308 */ /* 0x000f220000002400 */
[----:B------:R-:W-:Y:S01]  /*6b50*/  HGMMA.64x96x16.F32 R24, gdesc[UR8], R24, gsb0 ;  /* 0x01600000081879f0 */ /* 0x000fe20008000818 */
[----:B------:R-:W-:Y:S01]  /*6b60*/  R2UR UR8, R190 ;  /* 0x00000000be0872ca */ /* 0x000fe200000e0000 */
[----:B------:R-:W-:Y:S01]  /*6b70*/  UMOV UR10, UR4 ;  /* 0x00000004000a7c82 */ /* 0x000fe20008000000 */
[----:B------:R-:W-:Y:S01]  /*6b80*/  R2UR UR9, R191 ;  /* 0x00000000bf0972ca */ /* 0x000fe200000e0000 */
[----:B------:R-:W-:Y:S01]  /*6b90*/  UMOV UR11, 0x40000040 ;  /* 0x40000040000b7882 */ /* 0x000fe20000000000 */
[----:B------:R-:W-:Y:S02]  /*6ba0*/  ULDC UR4, c[0x0][0x744] ;  /* 0x0001d10000047ab9 */ /* 0x000fe40000000800 */
[----:B------:R-:W4:Y:S01]  /*6bb0*/  MUFU.TANH R76, R76 ;  /* 0x0000004c004c7308 */ /* 0x000f220000002400 */
[--C-:B------:R-:W-:Y:S01]  /*6bc0*/  FFMA.FTZ R118, R85, UR4, -R87.reuse ;  /* 0x0000000455767c23 */ /* 0x100fe20008010857 */
[----:B------:R-:W-:Y:S01]  /*6bd0*/  FFMA.FTZ R88, R86, UR4, -R87 ;  /* 0x0000000456587c23 */ /* 0x000fe20008010857 */
[----:B------:R-:W-:Y:S01]  /*6be0*/  FSEL R87, R2, -INF , P2 ;  /* 0xff80000002577808 */ /* 0x000fe20001000000 */
[----:B------:R-:W-:Y:S01]  /*6bf0*/  FFMA.FTZ R201, R201, UR4, -R94 ;  /* 0x00000004c9c97c23 */ /* 0x000fe2000801085e */
[----:B------:R-:W-:Y:S01]  /*6c00*/  FSEL R86, R3, -INF , P2 ;  /* 0xff80000003567808 */ /* 0x000fe20001000000 */
[----:B------:R-:W-:Y:S01]  /*6c10*/  FFMA.FTZ R117, R117, UR4, -R90 ;  /* 0x0000000475757c23 */ /* 0x000fe2000801085a */
[----:B------:R-:W-:Y:S01]  /*6c20*/  FSEL R85, R237, -INF , P1 ;  /* 0xff800000ed557808 */ /* 0x000fe20000800000 */
[----:B------:R-:W4:Y:S01]  /*6c30*/  MUFU.TANH R73, R73 ;  /* 0x0000004900497308 */ /* 0x000f220000002400 */
[----:B------:R-:W-:Y:S01]  /*6c40*/  FFMA.FTZ R87, R87, UR4, -R94 ;  /* 0x0000000457577c23 */ /* 0x000fe2000801085e */
[----:B------:R-:W-:Y:S01]  /*6c50*/  FFMA.FTZ R89, R89, UR4, -R90 ;  /* 0x0000000459597c23 */ /* 0x000fe2000801085a */
[----:B------:R-:W4:Y:S01]  /*6c60*/  SHFL.IDX PT, R94, R14, R232, 0x1f ;  /* 0x00001fe80e5e7589 */ /* 0x000f2200000e0000 */
[--C-:B------:R-:W-:Y:S01]  /*6c70*/  FFMA.FTZ R86, R86, UR4, -R93.reuse ;  /* 0x0000000456567c23 */ /* 0x100fe2000801085d */
[----:B------:R-:W-:Y:S01]  /*6c80*/  FFMA.FTZ R85, R85, UR4, -R93 ;  /* 0x0000000455557c23 */ /* 0x000fe2000801085d */
[----:B--2---:R-:W-:Y:S01]  /*6c90*/  FSEL R90, R21, -INF , P1 ;  /* 0xff800000155a7808 */ /* 0x004fe20000800000 */
[----:B------:R-:W-:Y:S01]  /*6ca0*/  FFMA.FTZ R200, R200, UR4, -R91 ;  /* 0x00000004c8c87c23 */ /* 0x000fe2000801085b */
[----:B------:R-:W2:Y:S01]  /*6cb0*/  MUFU.TANH R75, R75 ;  /* 0x0000004b004b7308 */ /* 0x000ea20000002400 */
[----:B---3--:R-:W-:-:S02]  /*6cc0*/  FSEL R93, R20, -INF , P2 ;  /* 0xff800000145d7808 */ /* 0x008fc40001000000 */
[----:B-1----:R-:W-:Y:S01]  /*6cd0*/  FSEL R95, R72, -INF , P1 ;  /* 0xff800000485f7808 */ /* 0x002fe20000800000 */
[----:B------:R-:W-:Y:S01]  /*6ce0*/  FFMA.FTZ R91, R90, UR4, -R91 ;  /* 0x000000045a5b7c23 */ /* 0x000fe2000801085b */
[----:B----4-:R-:W-:Y:S01]  /*6cf0*/  FSEL R90, R74, -INF , P2 ;  /* 0xff8000004a5a7808 */ /* 0x010fe20001000000 */
[--C-:B------:R-:W-:Y:S01]  /*6d00*/  FFMA.FTZ R93, R93, UR4, -R92.reuse ;  /* 0x000000045d5d7c23 */ /* 0x100fe2000801085c */
[----:B------:R-:W-:Y:S01]  /*6d10*/  FSEL R96, R76, -INF , P1 ;  /* 0xff8000004c607808 */ /* 0x000fe20000800000 */
[----:B------:R-:W1:Y:S01]  /*6d20*/  MUFU.TANH R77, R77 ;  /* 0x0000004d004d7308 */ /* 0x000e620000002400 */
[----:B------:R-:W-:Y:S01]  /*6d30*/  FFMA.FTZ R92, R95, UR4, -R92 ;  /* 0x000000045f5c7c23 */ /* 0x000fe2000801085c */
[----:B------:R-:W-:Y:S01]  /*6d40*/  FSEL R95, R73, -INF , P2 ;  /* 0xff800000495f7808 */ /* 0x000fe20001000000 */
[--C-:B------:R-:W-:Y:S01]  /*6d50*/  FFMA.FTZ R90, R90, UR4, -R97.reuse ;  /* 0x000000045a5a7c23 */ /* 0x100fe20008010861 */
[----:B------:R-:W-:-:S03]  /*6d60*/  FFMA.FTZ R97, R96, UR4, -R97 ;  /* 0x0000000460617c23 */ /* 0x000fc60008010861 */
[----:B------:R-:W-:Y:S01]  /*6d70*/  FFMA.FTZ R202, R95, UR4, -R204 ;  /* 0x000000045fca7c23 */ /* 0x000fe200080108cc */
[----:B------:R-:W3:Y:S01]  /*6d80*/  MUFU.TANH R79, R79 ;  /* 0x0000004f004f7308 */ /* 0x000ee20000002400 */
[----:B--2---:R-:W-:-:S05]  /*6d90*/  FSEL R199, R75, -INF , P1 ;  /* 0xff8000004bc77808 */ /* 0x004fca0000800000 */
[----:B------:R-:W-:Y:S02]  /*6da0*/  FFMA.FTZ R204, R199, UR4, -R204 ;  /* 0x00000004c7cc7c23 */ /* 0x000fe400080108cc */
[----:B------:R-:W2:Y:S01]  /*6db0*/  MUFU.TANH R78, R78 ;  /* 0x0000004e004e7308 */ /* 0x000ea20000002400 */
[----:B-1----:R-:W-:-:S05]  /*6dc0*/  FSEL R96, R77, -INF , P2 ;  /* 0xff8000004d607808 */ /* 0x002fca0001000000 */
[----:B------:R-:W-:Y:S02]  /*6dd0*/  FFMA.FTZ R95, R96, UR4, -R211 ;  /* 0x00000004605f7c23 */ /* 0x000fe400080108d3 */
[----:B------:R-:W1:Y:S01]  /*6de0*/  MUFU.TANH R80, R80 ;  /* 0x0000005000507308 */ /* 0x000e620000002400 */
[----:B---3--:R-:W-:-:S05]  /*6df0*/  FSEL R198, R79, -INF , P1 ;  /* 0xff8000004fc67808 */ /* 0x008fca0000800000 */
[----:B------:R-:W-:Y:S02]  /*6e00*/  FFMA.FTZ R211, R198, UR4, -R211 ;  /* 0x00000004c6d37c23 */ /* 0x000fe400080108d3 */
        /* <DEDUP_REMOVED lines=14> */
[----:B------:R-:W-:Y:S01]  /*6ef0*/  FFMA.FTZ R224, R203, UR4, -R222 ;  /* 0x00000004cbe07c23 */ /* 0x000fe200080108de */
[----:B------:R-:W-:Y:S02]  /*6f00*/  WARPGROUP.DEPBAR.LE gsb0, 0x0 ;  /* 0x00008000000079c5 */ /* 0x000fe40000010000 */
[----:B------:R-:W-:Y:S01]  /*6f10*/  WARPGROUP.ARRIVE ;  /* 0x00000000000079c5 */ /* 0x000fe20000000000 */
[----:B------:R-:W1:Y:S01]  /*6f20*/  MUFU.TANH R84, R84 ;  /* 0x0000005400547308 */ /* 0x000e620000002400 */
[----:B---3--:R-:W-:-:S04]  /*6f30*/  FSEL R199, R98, -INF , P1 ;  /* 0xff80000062c77808 */ /* 0x008fc80000800000 */
[----:B------:R-:W-:Y:S01]  /*6f40*/  HGMMA.64x96x16.F32 R24, gdesc[UR8], R24, gsb0 ;  /* 0x01600000081879f0 */ /* 0x000fe20008000818 */
[----:B------:R-:W-:Y:S01]  /*6f50*/  R2UR UR8, R192 ;  /* 0x00000000c00872ca */ /* 0x000fe200000e0000 */
[----:B------:R-:W-:Y:S01]  /*6f60*/  UMOV UR10, UR6 ;  /* 0x00000006000a7c82 */ /* 0x000fe20008000000 */
[----:B------:R-:W-:Y:S01]  /*6f70*/  R2UR UR9, R193 ;  /* 0x00000000c10972ca */ /* 0x000fe200000e0000 */
[----:B------:R-:W-:Y:S01]  /*6f80*/  UMOV UR11, 0x40000040 ;  /* 0x40000040000b7882 */ /* 0x000fe20000000000 */
[----:B------:R-:W3:Y:S01]  /*6f90*/  MUFU.TANH R195, R195 ;  /* 0x000000c300c37308 */ /* 0x000ee20000002400 */
[----:B--2---:R-:W-:Y:S01]  /*6fa0*/  FSEL R206, R82, -INF , P2 ;  /* 0xff80000052ce7808 */ /* 0x004fe20001000000 */
[----:B------:R-:W-:Y:S02]  /*6fb0*/  FFMA.FTZ R222, R199, UR4, -R222 ;  /* 0x00000004c7de7c23 */ /* 0x000fe400080108de */
[----:B------:R-:W2:Y:S02]  /*6fc0*/  SHFL.IDX PT, R199, R13, R9, 0x1f ;  /* 0x00001f090dc77589 */ /* 0x000ea400000e0000 */
[--C-:B------:R-:W-:Y:S01]  /*6fd0*/  FFMA.FTZ R225, R206, UR4, -R223.reuse ;  /* 0x00000004cee17c23 */ /* 0x100fe200080108df */
[----:B-1----:R-:W-:Y:S01]  /*6fe0*/  FSEL R198, R84, -INF , P1 ;  /* 0xff80000054c67808 */ /* 0x002fe20000800000 */
[----:B------:R-:W1:Y:S04]  /*6ff0*/  MUFU.TANH R99, R99 ;  /* 0x0000006300637308 */ /* 0x000e680000002400 */
[----:B------:R-:W-:-:S04]  /*7000*/  FFMA.FTZ R223, R198, UR4, -R223 ;  /* 0x00000004c6df7c23 */ /* 0x000fc800080108df */
[----:B------:R-:W4:Y:S01]  /*7010*/  MUFU.TANH R100, R100 ;  /* 0x0000006400647308 */ /* 0x000f220000002400 */
[----:B---3--:R-:W-:-:S05]  /*7020*/  FSEL R220, R195, -INF , P2 ;  /* 0xff800000c3dc7808 */ /* 0x008fca0001000000 */
[----:B------:R-:W-:Y:S02]  /*7030*/  FFMA.FTZ R220, R220, UR4, -R217 ;  /* 0x00000004dcdc7c23 */ /* 0x000fe400080108d9 */
[----:B------:R-:W3:Y:S01]  /*7040*/  MUFU.TANH R102, R102 ;  /* 0x0000006600667308 */ /* 0x000ee20000002400 */
[----:B-1----:R-:W-:-:S05]  /*7050*/  FSEL R198, R99, -INF , P1 ;  /* 0xff80000063c67808 */ /* 0x002fca0000800000 */
[----:B------:R-:W-:Y:S01]  /*7060*/  FFMA.FTZ R217, R198, UR4, -R217 ;  /* 0x00000004c6d97c23 */ /* 0x000fe200080108d9 */
[----:B------:R-:W-:Y:S01]  /*7070*/  FFMA.FTZ R198, -R15, R15, 1 ;  /* 0x3f8000000fc67423 */ /* 0x000fe2000001010f */
[----:B------:R-:W-:Y:S01]  /*7080*/  MUFU.EX2 R118, R118 ;  /* 0x0000007600767308 */ /* 0x000fe20000000800 */
[----:B----4-:R-:W-:-:S05]  /*7090*/  FSEL R221, R100, -INF , P2 ;  /* 0xff80000064dd7808 */ /* 0x010fca0001000000 */
[----:B------:R-:W-:Y:S02]  /*70a0*/  FFMA.FTZ R221, R221, UR4, -R218 ;  /* 0x00000004dddd7c23 */ /* 0x000fe400080108da */
[----:B------:R-:W1:Y:S01]  /*70b0*/  MUFU.TANH R101, R101 ;  /* 0x0000006500657308 */ /* 0x000e620000002400 */
[----:B---3--:R-:W-:-:S05]  /*70c0*/  FSEL R203, R102, -INF , P1 ;  /* 0xff80000066cb7808 */ /* 0x008fca0000800000 */
[----:B------:R-:W-:Y:S02]  /*70d0*/  FFMA.FTZ R218, R203, UR4, -R218 ;  /* 0x00000004cbda7c23 */ /* 0x000fe400080108da */
[----:B------:R-:W-:Y:S01]  /*70e0*/  MUFU.TANH R103, R103 ;  /* 0x0000006700677308 */ /* 0x000fe20000002400 */
[----:B------:R-:W-:Y:S07]  /*70f0*/  SHFL.IDX PT, R203, R13, R233, 0x1f ;  /* 0x00001fe90dcb7589 */ /* 0x000fee00000e0000 */
[----:B------:R-:W3:Y:S01]  /*7100*/  MUFU.TANH R104, R104 ;  /* 0x0000006800687308 */ /* 0x000ee20000002400 */
[----:B-1----:R-:W-:-:S05]  /*7110*/  FSEL R219, R101, -INF , P2 ;  /* 0xff80000065db7808 */ /* 0x002fca0001000000 */
[----:B------:R-:W-:Y:S02]  /*7120*/  FFMA.FTZ R219, R219, UR4, -R216 ;  /* 0x00000004dbdb7c23 */ /* 0x000fe400080108d8 */
[----:B------:R-:W-:Y:S08]  /*7130*/  MUFU.TANH R106, R106 ;  /* 0x0000006a006a7308 */ /* 0x000ff00000002400 */
[----:B------:R1:W-:Y:S01]  /*7140*/  MUFU.EX2 R14, R201 ;  /* 0x000000c9000e7308 */ /* 0x0003e20000000800 */
[----:B---3--:R-:W-:-:S05]  /*7150*/  FSEL R206, R104, -INF , P2 ;  /* 0xff80000068ce7808 */ /* 0x008fca0001000000 */
[----:B--2---:R-:W-:Y:S02]  /*7160*/  FFMA.FTZ R206, R206, UR4, -R199 ;  /* 0x00000004cece7c23 */ /* 0x004fe400080108c7 */
[----:B------:R-:W-:Y:S01]  /*7170*/  MUFU.TANH R105, R105 ;  /* 0x0000006900697308 */ /* 0x000fe20000002400 */
[----:B-1----:R-:W1:Y:S07]  /*7180*/  SHFL.IDX PT, R201, R13, R232, 0x1f ;  /* 0x00001fe80dc97589 */ /* 0x002e6e00000e0000 */
[----:B------:R-:W-:Y:S08]  /*7190*/  MUFU.TANH R107, R107 ;  /* 0x0000006b006b7308 */ /* 0x000ff00000002400 */
[----:B------:R-:W2:Y:S01]  /*71a0*/  MUFU.TANH R108, R108 ;  /* 0x0000006c006c7308 */ /* 0x000ea20000002400 */
[----:B------:R-:W-:-:S02]  /*71b0*/  WARPGROUP.DEPBAR.LE gsb0, 0x0 ;  /* 0x00008000000079c5 */ /* 0x000fc40000010000 */
[----:B------:R-:W-:-:S05]  /*71c0*/  WARPGROUP.ARRIVE ;  /* 0x00000000000079c5 */ /* 0x000fca0000000000 */
[----:B------:R-:W-:Y:S01]  /*71d0*/  MUFU.TANH R110, R110 ;  /* 0x0000006e006e7308 */ /* 0x000fe20000002400 */
[----:B------:R-:W-:Y:S07]  /*71e0*/  HGMMA.64x96x16.F32 R24, gdesc[UR8], R24, gsb0 ;  /* 0x01600000081879f0 */ /* 0x000fee0008000818 */
[----:B------:R-:W-:Y:S01]  /*71f0*/  MUFU.TANH R109, R109 ;  /* 0x0000006d006d7308 */ /* 0x000fe20000002400 */
[----:B--2---:R-:W-:-:S07]  /*7200*/  FSEL R207, R108, -INF , P2 ;  /* 0xff8000006ccf7808 */ /* 0x004fce0001000000 */
[----:B------:R-:W-:Y:S08]  /*7210*/  MUFU.TANH R111, R111 ;  /* 0x0000006f006f7308 */ /* 0x000ff00000002400 */
[----:B------:R2:W-:Y:S08]  /*7220*/  MUFU.EX2 R15, R200 ;  /* 0x000000c8000f7308 */ /* 0x0005f00000000800 */
[----:B------:R-:W-:Y:S01]  /*7230*/  MUFU.TANH R112, R112 ;  /* 0x0000007000707308 */ /* 0x000fe20000002400 */
[----:B--2---:R-:W-:-:S05]  /*7240*/  FSEL R200, R105, -INF , P2 ;  /* 0xff80000069c87808 */ /* 0x004fca0001000000 */
[----:B-1----:R-:W-:Y:S02]  /*7250*/  FFMA.FTZ R200, R200, UR4, -R201 ;  /* 0x00000004c8c87c23 */ /* 0x002fe400080108c9 */
[----:B------:R-:W1:Y:S08]  /*7260*/  MUFU.TANH R114, R114 ;  /* 0x0000007200727308 */ /* 0x000e700000002400 */
[----:B------:R-:W2:Y:S08]  /*7270*/  MUFU.TANH R113, R113 ;  /* 0x0000007100717308 */ /* 0x000eb00000002400 */
[----:B------:R-:W-:Y:S01]  /*7280*/  MUFU.TANH R115, R115 ;  /* 0x0000007300737308 */ /* 0x000fe20000002400 */
[----:B-1----:R-:W-:-:S07]  /*7290*/  FSEL R13, R114, -INF , P1 ;  /* 0xff800000720d7808 */ /* 0x002fce0000800000 */
[----:B------:R-:W1:Y:S01]  /*72a0*/  MUFU.TANH R116, R116 ;  /* 0x0000007400747308 */ /* 0x000e620000002400 */
[----:B--2---:R-:W-:-:S05]  /*72b0*/  FSEL R209, R113, -INF , P2 ;  /* 0xff80000071d17808 */ /* 0x004fca0001000000 */
[----:B------:R-:W-:Y:S02]  /*72c0*/  FFMA.FTZ R209, R209, UR4, -R210 ;  /* 0x00000004d1d17c23 */ /* 0x000fe400080108d2 */
[----:B------:R-:W2:Y:S08]  /*72d0*/  MUFU.TANH R197, R197 ;  /* 0x000000c500c57308 */ /* 0x000eb00000002400 */
[----:B------:R-:W-:Y:S01]  /*72e0*/  MUFU.TANH R196, R196 ;  /* 0x000000c400c47308 */ /* 0x000fe20000002400 */
[----:B-1----:R-:W-:-:S07]  /*72f0*/  FSEL R228, R116, -INF , P2 ;  /* 0xff80000074e47808 */ /* 0x002fce0001000000 */
[----:B------:R-:W-:Y:S01]  /*7300*/  MUFU.TANH R119, R119 ;  /* 0x0000007700777308 */ /* 0x000fe20000002400 */
[----:B--2---:R-:W-:-:S07]  /*7310*/  FSEL R213, R197, -INF , P1 ;  /* 0xff800000c5d57808 */ /* 0x004fce0000800000 */
[----:B------:R-:W1:Y:S01]  /*7320*/  MUFU.EX2 R88, R88 ;  /* 0x0000005800587308 */ /* 0x000e620000000800 */
[----:B------:R-:W-:Y:S02]  /*7330*/  WARPGROUP.DEPBAR.LE gsb0, 0x0 ;  /* 0x00008000000079c5 */ /* 0x000fe40000010000 */
[----:B------:R-:W2:Y:S05]  /*7340*/  LDS R227, [R227+0x380] ;  /* 0x00038000e3e37984 */ /* 0x000eaa0000000800 */
[----:B------:R-:W-:Y:S08]  /*7350*/  MUFU.EX2 R117, R117 ;  /* 0x0000007500757308 */ /* 0x000ff00000000800 */
[----:B------:R-:W3:Y:S08]  /*7360*/  MUFU.EX2 R86, R86 ;  /* 0x0000005600567308 */ /* 0x000ef00000000800 */
[----:B------:R-:W4:Y:S08]  /*7370*/  MUFU.EX2 R87, R87 ;  /* 0x0000005700577308 */ /* 0x000f300000000800 */
[----:B------:R-:W-:Y:S01]  /*7380*/  MUFU.EX2 R91, R91 ;  /* 0x0000005b005b7308 */ /* 0x000fe20000000800 */
[----:B------:R-:W-:Y:S01]  /*7390*/  FFMA.FTZ R235, -R235, R235, 1 ;  /* 0x3f800000ebeb7423 */ /* 0x000fe200000101eb */
[----:B------:R-:W-:-:S06]  /*73a0*/  FFMA.FTZ R21, -R21, R21, 1 ;  /* 0x3f80000015157423 */ /* 0x000fcc0000010115 */
[----:B------:R-:W-:Y:S01]  /*73b0*/  MUFU.EX2 R96, R96 ;  /* 0x0000006000607308 */ /* 0x000fe20000000800 */
[----:B--2---:R-:W2:Y:S07]  /*73c0*/  SHFL.IDX PT, R234, R227, R9, 0x1f ;  /* 0x00001f09e3ea7589 */ /* 0x004eae00000e0000 */
[----:B------:R-:W-:Y:S01]  /*73d0*/  MUFU.EX2 R90, R90 ;  /* 0x0000005a005a7308 */ /* 0x000fe20000000800 */
[----:B------:R-:W-:Y:S04]  /*73e0*/  SHFL.IDX PT, R232, R227, R232, 0x1f ;  /* 0x00001fe8e3e87589 */ /* 0x000fe800000e0000 */
[----:B------:R-:W3:Y:S03]  /*73f0*/  SHFL.IDX PT, R233, R227, R233, 0x1f ;  /* 0x00001fe9e3e97589 */ /* 0x000ee600000e0000 */
[----:B------:R-:W-:Y:S01]  /*7400*/  MUFU.EX2 R89, R89 ;  /* 0x0000005900597308 */ /* 0x000fe20000000800 */
[----:B------:R-:W4:Y:S04]  /*7410*/  SHFL.IDX PT, R229, R227, R229, 0x1f ;  /* 0x00001fe5e3e57589 */ /* 0x000f2800000e0000 */
[----:B------:R-:W4:Y:S03]  /*7420*/  SHFL.IDX PT, R230, R227, R230, 0x1f ;  /* 0x00001fe6e3e67589 */ /* 0x000f2600000e0000 */
[----:B------:R-:W-:Y:S01]  /*7430*/  MUFU.EX2 R97, R97 ;  /* 0x0000006100617308 */ /* 0x000fe20000000800 */
[----:B------:R-:W4:Y:S01]  /*7440*/  SHFL.IDX PT, R231, R227, R231, 0x1f ;  /* 0x00001fe7e3e77589 */ /* 0x000f2200000e0000 */
[--C-:B--2---:R-:W-:Y:S01]  /*7450*/  FADD.FTZ R24, R24, -R234.reuse ;  /* 0x800000ea18187221 */ /* 0x104fe20000010000 */
[----:B------:R-:W-:-:S05]  /*7460*/  FADD.FTZ R234, R26, -R234 ;  /* 0x800000ea1aea7221 */ /* 0x000fca0000010000 */
[----:B------:R-:W-:Y:S01]  /*7470*/  MUFU.EX2 R93, R93 ;  /* 0x0000005d005d7308 */ /* 0x000fe20000000800 */
[----:B------:R-:W-:Y:S01]  /*7480*/  FMUL.FTZ R24, R118, R24 ;  /* 0x0000001876187220 */ /* 0x000fe20000410000 */
[----:B-1----:R-:W-:-:S03]  /*7490*/  FMUL.FTZ R234, R88, R234 ;  /* 0x000000ea58ea7220 */ /* 0x002fc60000410000 */
[----:B------:R-:W-:Y:S01]  /*74a0*/  FMUL.FTZ R198, R198, R24 ;  /* 0x00000018c6c67220 */ /* 0x000fe20000410000 */
[----:B------:R-:W-:Y:S02]  /*74b0*/  FSEL R24, R103, -INF , P1 ;  /* 0xff80000067187808 */ /* 0x000fe40000800000 */
[----:B------:R1:W-:Y:S01]  /*74c0*/  MUFU.EX2 R26, R202 ;  /* 0x000000ca001a7308 */ /* 0x0003e20000000800 */
[----:B---3--:R-:W-:Y:S01]  /*74d0*/  FADD.FTZ R28, R28, -R233 ;  /* 0x800000e91c1c7221 */ /* 0x008fe20000010000 */
[--C-:B----4-:R-:W-:Y:S01]  /*74e0*/  FADD.FTZ R29, R29, -R229.reuse ;  /* 0x800000e51d1d7221 */ /* 0x110fe20000010000 */
[----:B------:R-:W-:Y:S01]  /*74f0*/  FADD.FTZ R31, R31, -R229 ;  /* 0x800000e51f1f7221 */ /* 0x000fe20000010000 */
[----:B------:R-:W-:Y:S01]  /*7500*/  FFMA.FTZ R216, R24, UR4, -R216 ;  /* 0x0000000418d87c23 */ /* 0x000fe200080108d8 */
[----:B------:R-:W-:Y:S01]  /*7510*/  FSEL R24, R106, -INF , P1 ;  /* 0xff8000006a187808 */ /* 0x000fe20000800000 */
[----:B------:R-:W-:Y:S01]  /*7520*/  FADD.FTZ R35, R35, -R230 ;  /* 0x800000e623237221 */ /* 0x000fe20000010000 */
[----:B------:R-:W-:Y:S01]  /*7530*/  FFMA.FTZ R84, -R84, R84, 1 ;  /* 0x3f80000054547423 */ /* 0x000fe20000010154 */
[----:B------:R-:W-:Y:S01]  /*7540*/  FFMA.FTZ R194, -R194, R194, 1 ;  /* 0x3f800000c2c27423 */ /* 0x000fe200000101c2 */
[----:B-1----:R-:W-:Y:S01]  /*7550*/  FFMA.FTZ R202, R207, UR4, -R203 ;  /* 0x00000004cfca7c23 */ /* 0x002fe200080108cb */
[----:B------:R-:W-:Y:S01]  /*7560*/  FFMA.FTZ R199, R24, UR4, -R199 ;  /* 0x0000000418c77c23 */ /* 0x000fe200080108c7 */
[----:B------:R-:W-:Y:S01]  /*7570*/  FSEL R24, R107, -INF , P1 ;  /* 0xff8000006b187808 */ /* 0x000fe20000800000 */
[--C-:B------:R-:W-:Y:S01]  /*7580*/  FADD.FTZ R38, R38, -R231.reuse ;  /* 0x800000e726267221 */ /* 0x100fe20000010000 */
[----:B------:R-:W-:Y:S01]  /*7590*/  FSEL R207, R111, -INF , P1 ;  /* 0xff8000006fcf7808 */ /* 0x000fe20000800000 */
[----:B------:R-:W-:Y:S01]  /*75a0*/  FADD.FTZ R36, R36, -R231 ;  /* 0x800000e724247221 */ /* 0x000fe20000010000 */
[----:B------:R-:W-:Y:S01]  /*75b0*/  FFMA.FTZ R73, -R73, R73, 1 ;  /* 0x3f80000049497423 */ /* 0x000fe20000010149 */
[----:B------:R-:W-:Y:S01]  /*75c0*/  FFMA.FTZ R201, R24, UR4, -R201 ;  /* 0x0000000418c97c23 */ /* 0x000fe200080108c9 */
[----:B------:R-:W-:Y:S01]  /*75d0*/  FSEL R24, R110, -INF , P1 ;  /* 0xff8000006e187808 */ /* 0x000fe20000800000 */
[----:B------:R-:W-:Y:S01]  /*75e0*/  FFMA.FTZ R74, -R74, R74, 1 ;  /* 0x3f8000004a4a7423 */ /* 0x000fe2000001014a */
[----:B------:R-:W-:Y:S01]  /*75f0*/  MUFU.EX2 R95, R95 ;  /* 0x0000005f005f7308 */ /* 0x000fe20000000800 */
[----:B------:R-:W-:Y:S01]  /*7600*/  FFMA.FTZ R77, -R77, R77, 1 ;  /* 0x3f8000004d4d7423 */ /* 0x000fe2000001014d */
[----:B------:R-:W-:Y:S01]  /*7610*/  FADD.FTZ R30, R30, -R233 ;  /* 0x800000e91e1e7221 */ /* 0x000fe20000010000 */
[----:B------:R-:W-:-:S05]  /*7620*/  FFMA.FTZ R203, R24, UR4, -R203 ;  /* 0x0000000418cb7c23 */ /* 0x000fca00080108cb */
[----:B------:R1:W2:Y:S08]  /*7630*/  MUFU.EX2 R24, R204 ;  /* 0x000000cc00187308 */ /* 0x0002b00000000800 */
[----:B------:R-:W-:Y:S01]  /*7640*/  MUFU.EX2 R94, R94 ;  /* 0x0000005e005e7308 */ /* 0x000fe20000000800 */
[----:B-1----:R-:W-:-:S05]  /*7650*/  FSEL R204, R109, -INF , P2 ;  /* 0xff8000006dcc7808 */ /* 0x002fca0001000000 */
[--C-:B------:R-:W-:Y:S01]  /*7660*/  FFMA.FTZ R204, R204, UR4, -R205.reuse ;  /* 0x00000004cccc7c23 */ /* 0x100fe200080108cd */
[----:B------:R-:W-:Y:S01]  /*7670*/  FFMA.FTZ R205, R207, UR4, -R205 ;  /* 0x00000004cfcd7c23 */ /* 0x000fe200080108cd */
[----:B------:R-:W-:Y:S01]  /*7680*/  FSEL R207, R112, -INF , P2 ;  /* 0xff80000070cf7808 */ /* 0x000fe20001000000 */
[----:B------:R-:W1:Y:S04]  /*7690*/  MUFU.EX2 R92, R92 ;  /* 0x0000005c005c7308 */ /* 0x000e680000000800 */
[--C-:B------:R-:W-:Y:S01]  /*76a0*/  FFMA.FTZ R207, R207, UR4, -R208.reuse ;  /* 0x00000004cfcf7c23 */ /* 0x100fe200080108d0 */
[----:B------:R-:W-:Y:S01]  /*76b0*/  FFMA.FTZ R208, R13, UR4, -R208 ;  /* 0x000000040dd07c23 */ /* 0x000fe200080108d0 */
[----:B------:R-:W-:Y:S02]  /*76c0*/  FSEL R13, R115, -INF , P1 ;  /* 0xff800000730d7808 */ /* 0x000fe40000800000 */
[----:B------:R-:W3:Y:S03]  /*76d0*/  MUFU.EX2 R85, R85 ;  /* 0x0000005500557308 */ /* 0x000ee60000000800 */
[----:B------:R-:W-:-:S05]  /*76e0*/  FFMA.FTZ R210, R13, UR4, -R210 ;  /* 0x000000040dd27c23 */ /* 0x000fca00080108d2 */
[----:B------:R4:W-:Y:S02]  /*76f0*/  MUFU.EX2 R13, R211 ;  /* 0x000000d3000d7308 */ /* 0x0009e40000000800 */
[--C-:B----4-:R-:W-:Y:S01]  /*7700*/  FFMA.FTZ R211, R228, UR4, -R212.reuse ;  /* 0x00000004e4d37c23 */ /* 0x110fe200080108d4 */
[----:B------:R-:W-:Y:S01]  /*7710*/  FFMA.FTZ R212, R213, UR4, -R212 ;  /* 0x00000004d5d47c23 */ /* 0x000fe200080108d4 */
[----:B------:R-:W-:Y:S02]  /*7720*/  FSEL R213, R196, -INF , P2 ;  /* 0xff800000c4d57808 */ /* 0x000fe40001000000 */
[----:B------:R-:W-:-:S03]  /*7730*/  FSEL R228, R119, -INF , P1 ;  /* 0xff80000077e47808 */ /* 0x000fc60000800000 */
[--C-:B------:R-:W-:Y:S02]  /*7740*/  FFMA.FTZ R213, R213, UR4, -R214.reuse ;  /* 0x00000004d5d57c23 */ /* 0x100fe400080108d6 */
[----:B------:R-:W-:Y:S01]  /*7750*/  FFMA.FTZ R214, R228, UR4, -R214 ;  /* 0x00000004e4d67c23 */ /* 0x000fe200080108d6 */
[----:B------:R-:W-:Y:S02]  /*7760*/  VIADD R228, R9, 0x10 ;  /* 0x0000001009e47836 */ /* 0x000fe40000000000 */
[----:B------:R-:W-:Y:S01]  /*7770*/  FMUL.FTZ R28, R86, R28 ;  /* 0x0000001c561c7220 */ /* 0x000fe20000410000 */
[----:B------:R-:W-:Y:S01]  /*7780*/  FMUL.FTZ R29, R87, R29 ;  /* 0x0000001d571d7220 */ /* 0x000fe20000410000 */
[----:B--2---:R-:W-:Y:S01]  /*7790*/  FMUL.FTZ R38, R24, R38 ;  /* 0x0000002618267220 */ /* 0x004fe20000410000 */
[C---:B------:R-:W-:Y:S01]  /*77a0*/  IADD3 R231, R9.reuse, 0xc, RZ ;  /* 0x0000000c09e77810 */ /* 0x040fe20007ffe0ff */
[----:B------:R-:W2:Y:S01]  /*77b0*/  SHFL.IDX PT, R228, R227, R228, 0x1f ;  /* 0x00001fe4e3e47589 */ /* 0x000ea200000e0000 */
[----:B------:R-:W-:Y:S01]  /*77c0*/  FMUL.FTZ R36, R26, R36 ;  /* 0x000000241a247220 */ /* 0x000fe20000410000 */
[----:B------:R-:W-:-:S02]  /*77d0*/  VIADD R229, R9, 0x14 ;  /* 0x0000001409e57836 */ /* 0x000fc40000000000 */
[----:B------:R-:W-:Y:S01]  /*77e0*/  FFMA.FTZ R80, -R80, R80, 1 ;  /* 0x3f80000050507423 */ /* 0x000fe20000010150 */
[----:B------:R-:W4:Y:S01]  /*77f0*/  SHFL.IDX PT, R227, R227, R12, 0x1f ;  /* 0x00001f0ce3e37589 */ /* 0x000f2200000e0000 */
[----:B------:R-:W-:Y:S01]  /*7800*/  IADD3 R233, R9, 0x18, RZ ;  /* 0x0000001809e97810 */ /* 0x000fe20007ffe0ff */
[----:B------:R-:W-:Y:S01]  /*7810*/  FFMA.FTZ R79, -R79, R79, 1 ;  /* 0x3f8000004f4f7423 */ /* 0x000fe2000001014f */
[----:B------:R-:W-:Y:S01]  /*7820*/  FFMA.FTZ R76, -R76, R76, 1 ;  /* 0x3f8000004c4c7423 */ /* 0x000fe2000001014c */
[----:B-1----:R-:W-:Y:S01]  /*7830*/  FMUL.FTZ R35, R92, R35 ;  /* 0x000000235c237220 */ /* 0x002fe20000410000 */
[----:B------:R-:W-:Y:S01]  /*7840*/  FFMA.FTZ R72, -R72, R72, 1 ;  /* 0x3f80000048487423 */ /* 0x000fe20000010148 */
[----:B------:R-:W-:Y:S01]  /*7850*/  FFMA.FTZ R99, -R99, R99, 1 ;  /* 0x3f80000063637423 */ /* 0x000fe20000010163 */
[----:B------:R-:W-:Y:S01]  /*7860*/  MUFU.EX2 R201, R201 ;  /* 0x000000c900c97308 */ /* 0x000fe20000000800 */
[----:B------:R-:W-:Y:S01]  /*7870*/  FFMA.FTZ R82, -R82, R82, 1 ;  /* 0x3f80000052527423 */ /* 0x000fe20000010152 */
[----:B------:R-:W-:-:S06]  /*7880*/  FFMA.FTZ R81, -R81, R81, 1 ;  /* 0x3f80000051517423 */ /* 0x000fcc0000010151 */
[----:B------:R-:W-:Y:S08]  /*7890*/  MUFU.EX2 R199, R199 ;  /* 0x000000c700c77308 */ /* 0x000ff00000000800 */
[----:B------:R-:W-:Y:S01]  /*78a0*/  MUFU.EX2 R200, R200 ;  /* 0x000000c800c87308 */ /* 0x000fe20000000800 */
[----:B--2---:R-:W-:Y:S01]  /*78b0*/  FADD.FTZ R34, R34, -R228 ;  /* 0x800000e422227221 */ /* 0x004fe20000010000 */
[--C-:B----4-:R-:W-:Y:S01]  /*78c0*/  FADD.FTZ R37, R37, -R227.reuse ;  /* 0x800000e325257221 */ /* 0x110fe20000010000 */
[----:B------:R-:W-:-:S05]  /*78d0*/  FADD.FTZ R39, R39, -R227 ;  /* 0x800000e327277221 */ /* 0x000fca0000010000 */
[----:B------:R-:W-:Y:S01]  /*78e0*/  MUFU.EX2 R203, R203 ;  /* 0x000000cb00cb7308 */ /* 0x000fe20000000800 */
[----:B------:R-:W-:-:S07]  /*78f0*/  FFMA.FTZ R100, -R100, R100, 1 ;  /* 0x3f80000064647423 */ /* 0x000fce0000010164 */
[----:B------:R-:W-:Y:S08]  /*7900*/  MUFU.EX2 R209, R209 ;  /* 0x000000d100d17308 */ /* 0x000ff00000000800 */
[----:B------:R-:W-:Y:S08]  /*7910*/  MUFU.EX2 R210, R210 ;  /* 0x000000d200d27308 */ /* 0x000ff00000000800 */
[----:B------:R-:W-:Y:S08]  /*7920*/  MUFU.EX2 R202, R202 ;  /* 0x000000ca00ca7308 */ /* 0x000ff00000000800 */
[----:B------:R-:W-:Y:S08]  /*7930*/  MUFU.EX2 R204, R204 ;  /* 0x000000cc00cc7308 */ /* 0x000ff00000000800 */
[----:B------:R-:W-:Y:S01]  /*7940*/  MUFU.EX2 R205, R205 ;  /* 0x000000cd00cd7308 */ /* 0x000fe20000000800 */
[----:B------:R-:W-:-:S07]  /*7950*/  FFMA.FTZ R237, -R237, R237, 1 ;  /* 0x3f800000eded7423 */ /* 0x000fce00000101ed */
[----:B------:R-:W-:Y:S01]  /*7960*/  MUFU.EX2 R207, R207 ;  /* 0x000000cf00cf7308 */ /* 0x000fe20000000800 */
[----:B---3--:R-:W-:-:S07]  /*7970*/  FMUL.FTZ R30, R85, R30 ;  /* 0x0000001e551e7220 */ /* 0x008fce0000410000 */
[----:B------:R-:W-:Y:S08]  /*7980*/  MUFU.EX2 R208, R208 ;  /* 0x000000d000d07308 */ /* 0x000ff00000000800 */
[----:B------:R-:W-:Y:S08]  /*7990*/  MUFU.EX2 R211, R211 ;  /* 0x000000d300d37308 */ /* 0x000ff00000000800 */
[----:B------:R-:W-:Y:S01]  /*79a0*/  MUFU.EX2 R212, R212 ;  /* 0x000000d400d47308 */ /* 0x000fe20000000800 */
[----:B------:R-:W-:Y:S01]  /*79b0*/  FFMA.FTZ R101, -R101, R101, 1 ;  /* 0x3f80000065657423 */ /* 0x000fe20000010165 */
[----:B------:R-:W-:Y:S01]  /*79c0*/  FFMA.FTZ R103, -R103, R103, 1 ;  /* 0x3f80000067677423 */ /* 0x000fe20000010167 */
[----:B------:R-:W-:Y:S01]  /*79d0*/  FFMA.FTZ R108, -R108, R108, 1 ;  /* 0x3f8000006c6c7423 */ /* 0x000fe2000001016c */
[----:B------:R-:W-:Y:S01]  /*79e0*/  FFMA.FTZ R196, -R196, R196, 1 ;  /* 0x3f800000c4c47423 */ /* 0x000fe200000101c4 */
[----:B------:R-:W-:Y:S01]  /*79f0*/  FFMA.FTZ R116, -R116, R116, 1 ;  /* 0x3f80000074747423 */ /* 0x000fe20000010174 */
[----:B------:R-:W-:Y:S01]  /*7a00*/  FFMA.FTZ R197, -R197, R197, 1 ;  /* 0x3f800000c5c57423 */ /* 0x000fe200000101c5 */
[----:B------:R-:W-:Y:S01]  /*7a10*/  FFMA.FTZ R119, -R119, R119, 1 ;  /* 0x3f80000077777423 */ /* 0x000fe20000010177 */
[----:B------:R1:W-:Y:S01]  /*7a20*/  MUFU.EX2 R12, R226 ;  /* 0x000000e2000c7308 */ /* 0x0003e20000000800 */
[----:B------:R-:W-:Y:S01]  /*7a30*/  R2UR UR4, R236 ;  /* 0x00000000ec0472ca */ /* 0x000fe200000e0000 */
[----:B-1----:R-:W-:-:S06]  /*7a40*/  FFMA.FTZ R226, -R18, R18, 1 ;  /* 0x3f80000012e27423 */ /* 0x002fcc0000010112 */
[----:B------:R1:W-:Y:S02]  /*7a50*/  MUFU.EX2 R18, R215 ;  /* 0x000000d700127308 */ /* 0x0003e40000000800 */
[----:B-1----:R-:W-:Y:S01]  /*7a60*/  FMUL.FTZ R215, R226, R234 ;  /* 0x000000eae2d77220 */ /* 0x002fe20000410000 */
[----:B------:R-:W-:Y:S01]  /*7a70*/  FADD.FTZ R226, R25, -R232 ;  /* 0x800000e819e27221 */ /* 0x000fe20000010000 */
[----:B------:R-:W-:-:S04]  /*7a80*/  FMUL.FTZ R34, R91, R34 ;  /* 0x000000225b227220 */ /* 0x000fc80000410000 */
[----:B------:R1:W-:Y:S01]  /*7a90*/  MUFU.EX2 R25, R225 ;  /* 0x000000e100197308 */ /* 0x0003e20000000800 */
[----:B------:R-:W-:-:S07]  /*7aa0*/  FADD.FTZ R232, R27, -R232 ;  /* 0x800000e81be87221 */ /* 0x000fce0000010000 */
[----:B------:R2:W-:Y:S01]  /*7ab0*/  MUFU.EX2 R27, R223 ;  /* 0x000000df001b7308 */ /* 0x0005e20000000800 */
[----:B-1----:R-:W-:Y:S01]  /*7ac0*/  FADD.FTZ R225, R32, -R228 ;  /* 0x800000e420e17221 */ /* 0x002fe20000010000 */
[----:B------:R-:W-:Y:S01]  /*7ad0*/  FADD.FTZ R228, R33, -R230 ;  /* 0x800000e621e47221 */ /* 0x000fe20000010000 */
[----:B------:R-:W-:-:S05]  /*7ae0*/  FFMA.FTZ R33, -R5, R5, 1 ;  /* 0x3f80000005217423 */ /* 0x000fca0000010105 */
[----:B------:R1:W3:Y:S01]  /*7af0*/  MUFU.EX2 R32, R224 ;  /* 0x000000e000207308 */ /* 0x0002e20000000800 */
[----:B------:R-:W-:Y:S01]  /*7b00*/  FMUL.FTZ R225, R15, R225 ;  /* 0x000000e10fe17220 */ /* 0x000fe20000410000 */
[----:B------:R-:W-:Y:S01]  /*7b10*/  VIADD R230, R9, 0x10 ;  /* 0x0000001009e67836 */ /* 0x000fe20000000000 */
[----:B------:R4:W5:Y:S01]  /*7b20*/  LDL.LU R5, [R1+0x38] ;  /* 0x0000380001057983 */ /* 0x0009620000300800 */
[----:B--2---:R-:W-:-:S03]  /*7b30*/  FFMA.FTZ R223, -R4, R4, 1 ;  /* 0x3f80000004df7423 */ /* 0x004fc60000010104 */
[----:B------:R4:W5:Y:S01]  /*7b40*/  LDL.LU R4, [R1+0x34] ;  /* 0x0000340001047983 */ /* 0x0009620000300800 */
[----:B------:R-:W-:Y:S01]  /*7b50*/  FMUL.FTZ R37, R90, R37 ;  /* 0x000000255a257220 */ /* 0x000fe20000410000 */
[----:B-1----:R-:W-:Y:S01]  /*7b60*/  FMUL.FTZ R224, R117, R226 ;  /* 0x000000e275e07220 */ /* 0x002fe20000410000 */
[----:B------:R-:W-:Y:S01]  /*7b70*/  FMUL.FTZ R232, R89, R232 ;  /* 0x000000e859e87220 */ /* 0x000fe20000410000 */
[----:B------:R1:W2:Y:S02]  /*7b80*/  LDS R226, [R10+0x380] ;  /* 0x000380000ae27984 */ /* 0x0002a40000000800 */
[----:B------:R-:W-:Y:S01]  /*7b90*/  FMUL.FTZ R224, R33, R224 ;  /* 0x000000e021e07220 */ /* 0x000fe20000410000 */
[----:B------:R-:W-:Y:S01]  /*7ba0*/  FFMA.FTZ R33, -R3, R3, 1 ;  /* 0x3f80000003217423 */ /* 0x000fe20000010103 */
[----:B------:R-:W-:Y:S01]  /*7bb0*/  FMUL.FTZ R73, R73, R36 ;  /* 0x0000002449497220 */ /* 0x000fe20000410000 */
[----:B------:R4:W5:Y:S01]  /*7bc0*/  LDL.LU R3, [R1+0x30] ;  /* 0x0000300001037983 */ /* 0x0009620000300800 */
[----:B------:R-:W-:Y:S01]  /*7bd0*/  FMUL.FTZ R223, R223, R232 ;  /* 0x000000e8dfdf7220 */ /* 0x000fe20000410000 */
[----:B-1----:R1:W4:Y:S02]  /*7be0*/  MUFU.EX2 R10, R222 ;  /* 0x000000de000a7308 */ /* 0x0023240000000800 */
[----:B-1----:R-:W-:Y:S01]  /*7bf0*/  FMUL.FTZ R222, R33, R28 ;  /* 0x0000001c21de7220 */ /* 0x002fe20000410000 */
[----:B------:R-:W-:-:S05]  /*7c00*/  FFMA.FTZ R28, -R2, R2, 1 ;  /* 0x3f800000021c7423 */ /* 0x000fca0000010102 */
[----:B------:R1:W4:Y:S01]  /*7c10*/  MUFU.EX2 R33, R220 ;  /* 0x000000dc00217308 */ /* 0x0003220000000800 */
[----:B------:R1:W5:Y:S02]  /*7c20*/  LDL.LU R2, [R1+0x2c] ;  /* 0x00002c0001027983 */ /* 0x0003640000300800 */
[----:B-1----:R-:W-:Y:S01]  /*7c30*/  FMUL.FTZ R220, R14, R31 ;  /* 0x0000001f0edc7220 */ /* 0x002fe20000410000 */
[----:B------:R-:W-:-:S03]  /*7c40*/  FMUL.FTZ R31, R28, R29 ;  /* 0x0000001d1c1f7220 */ /* 0x000fc60000410000 */
[----:B------:R-:W-:Y:S01]  /*7c50*/  FMUL.FTZ R29, R235, R220 ;  /* 0x000000dceb1d7220 */ /* 0x000fe20000410000 */
[----:B------:R-:W-:Y:S01]  /*7c60*/  FFMA.FTZ R220, -R19, R19, 1 ;  /* 0x3f80000013dc7423 */ /* 0x000fe20000010113 */
[----:B------:R-:W-:Y:S01]  /*7c70*/  VIADD R235, R9, 0x4 ;  /* 0x0000000409eb7836 */ /* 0x000fe20000000000 */
[----:B------:R1:W4:Y:S02]  /*7c80*/  MUFU.EX2 R19, R217 ;  /* 0x000000d900137308 */ /* 0x0003240000000800 */
[----:B-1----:R-:W-:Y:S01]  /*7c90*/  FMUL.FTZ R217, R21, R34 ;  /* 0x0000002215d97220 */ /* 0x002fe20000410000 */
[----:B------:R-:W-:Y:S02]  /*7ca0*/  FFMA.FTZ R34, -R75, R75, 1 ;  /* 0x3f8000004b227423 */ /* 0x000fe4000001014b */
[----:B--2---:R-:W1:Y:S02]  /*7cb0*/  SHFL.IDX PT, R75, R226, R235, 0x1f ;  /* 0x00001febe24b7589 */ /* 0x004e6400000e0000 */
[----:B------:R-:W-:-:S02]  /*7cc0*/  FMUL.FTZ R38, R34, R38 ;  /* 0x0000002622267220 */ /* 0x000fc40000410000 */
[----:B------:R-:W2:Y:S01]  /*7cd0*/  SHFL.IDX PT, R28, R226, R9, 0x1f ;  /* 0x00001f09e21c7589 */ /* 0x000ea200000e0000 */
[----:B------:R3:W-:Y:S01]  /*7ce0*/  MUFU.EX2 R34, R219 ;  /* 0x000000db00227308 */ /* 0x0007e20000000800 */
[----:B------:R-:W-:Y:S02]  /*7cf0*/  FMUL.FTZ R220, R220, R225 ;  /* 0x000000e1dcdc7220 */ /* 0x000fe40000410000 */
[----:B------:R-:W4:Y:S04]  /*7d00*/  SHFL.IDX PT, R225, R226, R230, 0x1f ;  /* 0x00001fe6e2e17589 */ /* 0x000f2800000e0000 */
[----:B---3--:R-:W3:Y:S01]  /*7d10*/  SHFL.IDX PT, R219, R226, R231, 0x1f ;  /* 0x00001fe7e2db7589 */ /* 0x008ee200000e0000 */
[--C-:B-1----:R-:W-:Y:S01]  /*7d20*/  FADD.FTZ R41, R41, -R75.reuse ;  /* 0x8000004b29297221 */ /* 0x102fe20000010000 */
[----:B------:R-:W-:Y:S01]  /*7d30*/  FADD.FTZ R43, R43, -R75 ;  /* 0x8000004b2b2b7221 */ /* 0x000fe20000010000 */
[--C-:B--2---:R-:W-:Y:S01]  /*7d40*/  FADD.FTZ R40, R40, -R28.reuse ;  /* 0x8000001c28287221 */ /* 0x104fe20000010000 */
[----:B------:R-:W-:Y:S01]  /*7d50*/  FADD.FTZ R28, R42, -R28 ;  /* 0x8000001c2a1c7221 */ /* 0x000fe20000010000 */
[----:B------:R-:W-:Y:S01]  /*7d60*/  FFMA.FTZ R42, -R78, R78, 1 ;  /* 0x3f8000004e2a7423 */ /* 0x000fe2000001014e */
[----:B------:R-:W-:Y:S01]  /*7d70*/  FMUL.FTZ R75, R96, R41 ;  /* 0x00000029604b7220 */ /* 0x000fe20000410000 */
[----:B----4-:R-:W-:Y:S01]  /*7d80*/  FADD.FTZ R48, R48, -R225 ;  /* 0x800000e130307221 */ /* 0x010fe20000010000 */
[----:B---3--:R-:W-:-:S02]  /*7d90*/  FADD.FTZ R47, R47, -R219 ;  /* 0x800000db2f2f7221 */ /* 0x008fc40000010000 */
[----:B------:R-:W-:Y:S01]  /*7da0*/  FMUL.FTZ R42, R42, R75 ;  /* 0x0000004b2a2a7220 */ /* 0x000fe20000410000 */
[----:B------:R-:W-:Y:S01]  /*7db0*/  FMUL.FTZ R75, R32, R48 ;  /* 0x00000030204b7220 */ /* 0x000fe20000410000 */
[----:B------:R-:W-:-:S04]  /*7dc0*/  FMUL.FTZ R47, R27, R47 ;  /* 0x0000002f1b2f7220 */ /* 0x000fc80000410000 */
[----:B------:R-:W-:Y:S01]  /*7dd0*/  FMUL.FTZ R48, R84, R47 ;  /* 0x0000002f54307220 */ /* 0x000fe20000410000 */
[----:B------:R-:W-:Y:S02]  /*7de0*/  FMUL.FTZ R47, R194, R75 ;  /* 0x0000004bc22f7220 */ /* 0x000fe40000410000 */
[----:B------:R-:W2:Y:S01]  /*7df0*/  LDL R194, [R1+0x18] ;  /* 0x0000180001c27983 */ /* 0x000ea20000100800 */
[----:B------:R-:W-:Y:S01]  /*7e00*/  FFMA.FTZ R21, -R20, R20, 1 ;  /* 0x3f80000014157423 */ /* 0x000fe20000010114 */
[----:B------:R-:W-:Y:S01]  /*7e10*/  FMUL.FTZ R36, R97, R39 ;  /* 0x0000002761247220 */ /* 0x000fe20000410000 */
[----:B------:R1:W-:Y:S01]  /*7e20*/  MUFU.EX2 R20, R221 ;  /* 0x000000dd00147308 */ /* 0x0003e20000000800 */
[----:B------:R-:W-:Y:S01]  /*7e30*/  FMUL.FTZ R39, R74, R37 ;  /* 0x000000254a277220 */ /* 0x000fe20000410000 */
[----:B------:R-:W-:Y:S01]  /*7e40*/  VIADD R232, R9, 0x8 ;  /* 0x0000000809e87836 */ /* 0x000fe20000000000 */
[----:B------:R-:W-:Y:S01]  /*7e50*/  LDS R74, [R11+0x380] ;  /* 0x000380000b4a7984 */ /* 0x000fe20000000800 */
[----:B-1----:R-:W-:-:S04]  /*7e60*/  FMUL.FTZ R221, R93, R228 ;  /* 0x000000e45ddd7220 */ /* 0x002fc80000410000 */
[----:B------:R-:W-:Y:S02]  /*7e70*/  FMUL.FTZ R221, R21, R221 ;  /* 0x000000dd15dd7220 */ /* 0x000fe40000410000 */
[----:B------:R1:W-:Y:S01]  /*7e80*/  MUFU.EX2 R21, R218 ;  /* 0x000000da00157308 */ /* 0x0003e20000000800 */
[----:B------:R-:W3:Y:S04]  /*7e90*/  SHFL.IDX PT, R227, R226, R229, 0x1f ;  /* 0x00001fe5e2e37589 */ /* 0x000ee800000e0000 */
[----:B-1----:R-:W1:Y:S01]  /*7ea0*/  SHFL.IDX PT, R218, R226, R232, 0x1f ;  /* 0x00001fe8e2da7589 */ /* 0x002e6200000e0000 */
[----:B------:R-:W-:Y:S01]  /*7eb0*/  FMUL.FTZ R40, R95, R40 ;  /* 0x000000285f287220 */ /* 0x000fe20000410000 */
[----:B------:R-:W-:Y:S01]  /*7ec0*/  FMUL.FTZ R43, R94, R43 ;  /* 0x0000002b5e2b7220 */ /* 0x000fe20000410000 */
[----:B------:R-:W-:-:S02]  /*7ed0*/  VIADD R234, R9, 0x1c ;  /* 0x0000001c09ea7836 */ /* 0x000fc40000000000 */
[----:B------:R-:W-:Y:S01]  /*7ee0*/  FMUL.FTZ R41, R77, R40 ;  /* 0x000000284d297220 */ /* 0x000fe20000410000 */
[----:B------:R-:W-:Y:S01]  /*7ef0*/  FMUL.FTZ R40, R80, R43 ;  /* 0x0000002b50287220 */ /* 0x000fe20000410000 */
[----:B------:R-:W-:Y:S01]  /*7f00*/  FADD.FTZ R50, R50, -R225 ;  /* 0x800000e132327221 */ /* 0x000fe20000010000 */
[----:B------:R-:W-:Y:S01]  /*7f10*/  FFMA.FTZ R43, -R83, R83, 1 ;  /* 0x3f800000532b7423 */ /* 0x000fe20000010153 */
[----:B------:R-:W-:Y:S01]  /*7f20*/  SHFL.IDX PT, R228, R226, R233, 0x1f ;  /* 0x00001fe9e2e47589 */ /* 0x000fe200000e0000 */
[----:B------:R-:W-:Y:S01]  /*7f30*/  FMUL.FTZ R28, R13, R28 ;  /* 0x0000001c0d1c7220 */ /* 0x000fe20000410000 */
[----:B------:R-:W-:Y:S02]  /*7f40*/  FMUL.FTZ R77, R10, R50 ;  /* 0x000000320a4d7220 */ /* 0x000fe40000410000 */
[----:B------:R-:W4:Y:S01]  /*7f50*/  SHFL.IDX PT, R226, R226, R234, 0x1f ;  /* 0x00001feae2e27589 */ /* 0x000f2200000e0000 */
[--C-:B---3--:R-:W-:Y:S01]  /*7f60*/  FADD.FTZ R49, R49, -R227.reuse ;  /* 0x800000e331317221 */ /* 0x108fe20000010000 */
[----:B------:R-:W-:Y:S01]  /*7f70*/  FADD.FTZ R51, R51, -R227 ;  /* 0x800000e333337221 */ /* 0x000fe20000010000 */
[----:B-1----:R-:W-:-:S04]  /*7f80*/  FADD.FTZ R46, R46, -R218 ;  /* 0x800000da2e2e7221 */ /* 0x002fc80000010000 */
[----:B------:R-:W-:Y:S01]  /*7f90*/  FMUL.FTZ R46, R18, R46 ;  /* 0x0000002e122e7220 */ /* 0x000fe20000410000 */
[----:B------:R-:W-:Y:S01]  /*7fa0*/  FMUL.FTZ R11, R79, R28 ;  /* 0x0000001c4f0b7220 */ /* 0x000fe20000410000 */
[----:B------:R-:W1:Y:S02]  /*7fb0*/  SHFL.IDX PT, R80, R74, R235, 0x1f ;  /* 0x00001feb4a507589 */ /* 0x000e6400000e0000 */
[----:B------:R-:W-:Y:S01]  /*7fc0*/  FMUL.FTZ R43, R43, R46 ;  /* 0x0000002e2b2b7220 */ /* 0x000fe20000410000 */
[----:B------:R-:W-:Y:S01]  /*7fd0*/  FFMA.FTZ R46, -R98, R98, 1 ;  /* 0x3f800000622e7423 */ /* 0x000fe20000010162 */
[----:B------:R-:W-:Y:S01]  /*7fe0*/  FMUL.FTZ R37, R76, R36 ;  /* 0x000000244c257220 */ /* 0x000fe20000410000 */
[----:B------:R-:W-:Y:S01]  /*7ff0*/  FFMA.FTZ R50, -R195, R195, 1 ;  /* 0x3f800000c3327423 */ /* 0x000fe200000101c3 */
[----:B------:R-:W-:Y:S01]  /*8000*/  FMUL.FTZ R49, R33, R49 ;  /* 0x0000003121317220 */ /* 0x000fe20000410000 */
[----:B------:R-:W-:Y:S01]  /*8010*/  FMUL.FTZ R28, R19, R51 ;  /* 0x00000033131c7220 */ /* 0x000fe20000410000 */
[----:B------:R-:W3:Y:S01]  /*8020*/  SHFL.IDX PT, R79, R74, R232, 0x1f ;  /* 0x00001fe84a4f7589 */ /* 0x000ee200000e0000 */
[----:B------:R-:W-:-:S03]  /*8030*/  FMUL.FTZ R46, R46, R77 ;  /* 0x0000004d2e2e7220 */ /* 0x000fc60000410000 */
[----:B------:R-:W3:Y:S01]  /*8040*/  SHFL.IDX PT, R76, R74, R231, 0x1f ;  /* 0x00001fe74a4c7589 */ /* 0x000ee200000e0000 */
[----:B------:R-:W-:-:S03]  /*8050*/  FMUL.FTZ R50, R50, R49 ;  /* 0x0000003132327220 */ /* 0x000fc60000410000 */
[----:B------:R-:W3:Y:S01]  /*8060*/  SHFL.IDX PT, R75, R74, R233, 0x1f ;  /* 0x00001fe94a4b7589 */ /* 0x000ee200000e0000 */
[----:B------:R-:W-:Y:S01]  /*8070*/  FMUL.FTZ R72, R72, R35 ;  /* 0x0000002348487220 */ /* 0x000fe20000410000 */
[----:B------:R-:W-:Y:S02]  /*8080*/  FMUL.FTZ R49, R99, R28 ;  /* 0x0000001c63317220 */ /* 0x000fe40000410000 */
[----:B------:R-:W3:Y:S01]  /*8090*/  SHFL.IDX PT, R83, R74, R9, 0x1f ;  /* 0x00001f094a537589 */ /* 0x000ee200000e0000 */
[----:B------:R-:W1:Y:S03]  /*80a0*/  MUFU.EX2 R35, R216 ;  /* 0x000000d800237308 */ /* 0x000e660000000800 */
[----:B------:R-:W3:Y:S04]  /*80b0*/  SHFL.IDX PT, R77, R74, R230, 0x1f ;  /* 0x00001fe64a4d7589 */ /* 0x000ee800000e0000 */
[----:B------:R-:W3:Y:S01]  /*80c0*/  SHFL.IDX PT, R28, R74, R229, 0x1f ;  /* 0x00001fe54a1c7589 */ /* 0x000ee200000e0000 */
[----:B------:R-:W-:Y:S01]  /*80d0*/  FADD.FTZ R45, R45, -R219 ;  /* 0x800000db2d2d7221 */ /* 0x000fe20000010000 */
[----:B------:R-:W-:-:S02]  /*80e0*/  FADD.FTZ R44, R44, -R218 ;  /* 0x800000da2c2c7221 */ /* 0x000fc40000010000 */
[----:B------:R3:W3:Y:S01]  /*80f0*/  SHFL.IDX PT, R78, R74, R234, 0x1f ;  /* 0x00001fea4a4e7589 */ /* 0x0006e200000e0000 */
[----:B------:R-:W-:Y:S01]  /*8100*/  FMUL.FTZ R45, R25, R45 ;  /* 0x0000002d192d7220 */ /* 0x000fe20000410000 */
[----:B----4-:R-:W-:Y:S01]  /*8110*/  FADD.FTZ R55, R55, -R226 ;  /* 0x800000e237377221 */ /* 0x010fe20000010000 */
[----:B------:R-:W-:Y:S01]  /*8120*/  FMUL.FTZ R44, R12, R44 ;  /* 0x0000002c0c2c7220 */ /* 0x000fe20000410000 */
[----:B------:R-:W-:Y:S01]  /*8130*/  FADD.FTZ R52, R52, -R228 ;  /* 0x800000e434347221 */ /* 0x000fe20000010000 */
[----:B------:R-:W4:Y:S01]  /*8140*/  MUFU.EX2 R36, R206 ;  /* 0x000000ce00247308 */ /* 0x000f220000000800 */
[----:B------:R-:W-:Y:S01]  /*8150*/  FMUL.FTZ R45, R82, R45 ;  /* 0x0000002d522d7220 */ /* 0x000fe20000410000 */
[----:B------:R-:W-:Y:S01]  /*8160*/  FADD.FTZ R53, R53, -R226 ;  /* 0x800000e235357221 */ /* 0x000fe20000010000 */
[----:B------:R-:W-:Y:S01]  /*8170*/  FMUL.FTZ R44, R81, R44 ;  /* 0x0000002c512c7220 */ /* 0x000fe20000410000 */
[----:B-1----:R-:W-:Y:S01]  /*8180*/  FMUL.FTZ R82, R35, R55 ;  /* 0x0000003723527220 */ /* 0x002fe20000410000 */
[--C-:B------:R-:W-:Y:S01]  /*8190*/  FADD.FTZ R57, R57, -R80.reuse ;  /* 0x8000005039397221 */ /* 0x100fe20000010000 */
[----:B------:R-:W-:Y:S01]  /*81a0*/  FMUL.FTZ R81, R20, R52 ;  /* 0x0000003414517220 */ /* 0x000fe20000410000 */
[----:B------:R-:W-:Y:S01]  /*81b0*/  FADD.FTZ R80, R59, -R80 ;  /* 0x800000503b507221 */ /* 0x000fe20000010000 */
[----:B---3--:R-:W-:Y:S01]  /*81c0*/  FADD.FTZ R55, R60, -R79 ;  /* 0x8000004f3c377221 */ /* 0x008fe20000010000 */
[----:B------:R-:W-:Y:S01]  /*81d0*/  FADD.FTZ R60, R63, -R76 ;  /* 0x8000004c3f3c7221 */ /* 0x000fe20000010000 */
[--C-:B------:R-:W-:Y:S01]  /*81e0*/  FADD.FTZ R68, R68, -R75.reuse ;  /* 0x8000004b44447221 */ /* 0x100fe20000010000 */
[----:B------:R-:W-:Y:S01]  /*81f0*/  FADD.FTZ R63, R70, -R75 ;  /* 0x8000004b463f7221 */ /* 0x000fe20000010000 */
[----:B------:R-:W1:Y:S01]  /*8200*/  MUFU.EX2 R74, R213 ;  /* 0x000000d5004a7308 */ /* 0x000e620000000800 */
[----:B------:R-:W-:Y:S01]  /*8210*/  FMUL.FTZ R52, R34, R53 ;  /* 0x0000003522347220 */ /* 0x000fe20000410000 */
[----:B------:R-:W-:Y:S01]  /*8220*/  FADD.FTZ R58, R58, -R83 ;  /* 0x800000533a3a7221 */ /* 0x000fe20000010000 */
[--C-:B------:R-:W-:Y:S01]  /*8230*/  FADD.FTZ R64, R64, -R77.reuse ;  /* 0x8000004d40407221 */ /* 0x100fe20000010000 */
[----:B------:R-:W-:Y:S01]  /*8240*/  FADD.FTZ R59, R66, -R77 ;  /* 0x8000004d423b7221 */ /* 0x000fe20000010000 */
[----:B------:R-:W-:Y:S01]  /*8250*/  FMUL.FTZ R53, R100, R81 ;  /* 0x0000005164357220 */ /* 0x000fe20000410000 */
[----:B------:R-:W-:Y:S01]  /*8260*/  FFMA.FTZ R77, -R107, R107, 1 ;  /* 0x3f8000006b4d7423 */ /* 0x000fe2000001016b */
[----:B------:R-:W-:Y:S01]  /*8270*/  FMUL.FTZ R80, R201, R80 ;  /* 0x00000050c9507220 */ /* 0x000fe20000410000 */
[----:B------:R-:W3:Y:S01]  /*8280*/  MUFU.EX2 R75, R214 ;  /* 0x000000d6004b7308 */ /* 0x000ee20000000800 */
[----:B------:R-:W-:Y:S01]  /*8290*/  FADD.FTZ R81, R56, -R83 ;  /* 0x8000005338517221 */ /* 0x000fe20000010000 */
[----:B------:R-:W-:Y:S01]  /*82a0*/  FADD.FTZ R62, R62, -R79 ;  /* 0x8000004f3e3e7221 */ /* 0x000fe20000010000 */
[----:B------:R-:W-:Y:S01]  /*82b0*/  FADD.FTZ R56, R65, -R28 ;  /* 0x8000001c41387221 */ /* 0x000fe20000010000 */
[----:B------:R-:W-:Y:S01]  /*82c0*/  FADD.FTZ R54, R54, -R228 ;  /* 0x800000e436367221 */ /* 0x000fe20000010000 */
[----:B------:R-:W-:Y:S01]  /*82d0*/  FMUL.FTZ R65, R199, R58 ;  /* 0x0000003ac7417220 */ /* 0x000fe20000410000 */
[----:B------:R-:W-:Y:S01]  /*82e0*/  FMUL.FTZ R58, R200, R57 ;  /* 0x00000039c83a7220 */ /* 0x000fe20000410000 */
        /* <DEDUP_REMOVED lines=9> */
[----:B------:R-:W-:Y:S01]  /*8380*/  FFMA.FTZ R76, -R104, R104, 1 ;  /* 0x3f800000684c7423 */ /* 0x000fe20000010168 */
[----:B----4-:R-:W-:Y:S01]  /*8390*/  FMUL.FTZ R81, R36, R81 ;  /* 0x0000005124517220 */ /* 0x010fe20000410000 */
[----:B------:R-:W-:Y:S01]  /*83a0*/  FMUL.FTZ R57, R209, R56 ;  /* 0x00000038d1397220 */ /* 0x000fe20000410000 */
[----:B------:R-:W-:Y:S01]  /*83b0*/  FMUL.FTZ R51, R51, R54 ;  /* 0x0000003633337220 */ /* 0x000fe20000410000 */
[--C-:B------:R-:W-:Y:S01]  /*83c0*/  FADD.FTZ R69, R69, -R78.reuse ;  /* 0x8000004e45457221 */ /* 0x100fe20000010000 */
[----:B------:R-:W-:Y:S01]  /*83d0*/  FFMA.FTZ R98, -R113, R113, 1 ;  /* 0x3f80000071627423 */ /* 0x000fe20000010171 */
[----:B------:R-:W-:Y:S01]  /*83e0*/  FFMA.FTZ R99, -R115, R115, 1 ;  /* 0x3f80000073637423 */ /* 0x000fe20000010173 */
[----:B------:R-:W-:Y:S01]  /*83f0*/  FMUL.FTZ R56, R210, R67 ;  /* 0x00000043d2387220 */ /* 0x000fe20000410000 */
[----:B------:R-:W-:Y:S01]  /*8400*/  FMUL.FTZ R54, R101, R52 ;  /* 0x0000003465367220 */ /* 0x000fe20000410000 */
[----:B------:R-:W-:Y:S01]  /*8410*/  FADD.FTZ R28, R71, -R78 ;  /* 0x8000004e471c7221 */ /* 0x000fe20000010000 */
        /* <DEDUP_REMOVED lines=9> */
[----:B------:R-:W-:Y:S01]  /*84b0*/  FMUL.FTZ R98, R98, R57 ;  /* 0x0000003962627220 */ /* 0x000fe20000410000 */
[----:B------:R-:W-:Y:S01]  /*84c0*/  FMUL.FTZ R99, R99, R56 ;  /* 0x0000003863637220 */ /* 0x000fe20000410000 */
[----:B-1----:R-:W-:Y:S01]  /*84d0*/  FMUL.FTZ R69, R74, R69 ;  /* 0x000000454a457220 */ /* 0x002fe20000410000 */
[----:B------:R-:W-:Y:S01]  /*84e0*/  F2FP.F16.F32.PACK_AB R71, R29, R30 ;  /* 0x0000001e1d47723e */ /* 0x000fe200000000ff */
[----:B------:R-:W-:Y:S01]  /*84f0*/  FFMA.FTZ R83, -R112, R112, 1 ;  /* 0x3f80000070537423 */ /* 0x000fe20000010170 */
[----:B------:R-:W-:Y:S01]  /*8500*/  FFMA.FTZ R84, -R114, R114, 1 ;  /* 0x3f80000072547423 */ /* 0x000fe20000010172 */
        /* <DEDUP_REMOVED lines=25> */
[----:B------:R-:W-:Y:S01]  /*86a0*/  UMOV UR6, UR4 ;  /* 0x0000000400067c82 */ /* 0x000fe20008000000 */
[----:B------:R-:W-:Y:S01]  /*86b0*/  F2FP.F16.F32.PACK_AB R62, R45, R44 ;  /* 0x0000002c2d3e723e */ /* 0x000fe200000000ff */
[----:B------:R-:W-:Y:S01]  /*86c0*/  UMOV UR7, 0x40000040 ;  /* 0x4000004000077882 */ /* 0x000fe20000000000 */
[----:B------:R-:W-:Y:S01]  /*86d0*/  F2FP.F16.F32.PACK_AB R63, R48, R43 ;  /* 0x0000002b303f723e */ /* 0x000fe200000000ff */
[----:B------:R-:W3:Y:S01]  /*86e0*/  LDL R37, [R1+0x24] ;  /* 0x0000240001257983 */ /* 0x000ee20000100800 */
        /* <DEDUP_REMOVED lines=78> */
[----:B------:R-:W-:Y:S01]  /*8bd0*/  UMOV UR5, 0x40000040 ;  /* 0x4000004000057882 */ /* 0x000fe20000000000 */
[----:B------:R-:W-:Y:S02]  /*8be0*/  WARPGROUP.DEPBAR.LE gsb0, 0x0 ;  /* 0x00008000000079c5 */ /* 0x000fe40000010000 */
[----:B------:R2:W-:Y:S06]  /*8bf0*/  MEMBAR.ALL.CTA ;  /* 0x0000000000007992 */ /* 0x0005ec0000008000 */
[----:B--2---:R-:W2:Y:S02]  /*8c00*/  FENCE.VIEW.ASYNC.S ;  /* 0x00000000000073c6 */ /* 0x004ea40000000000 */
[----:B--2---:R-:W-:Y:S06]  /*8c10*/  BAR.SYNC.DEFER_BLOCKING 0x9, 0x100 ;  /* 0x0244000000007b1d */ /* 0x004fec0000010000 */
[----:B------:R-:W-:-:S06]  /*8c20*/  WARPGROUP.ARRIVE ;  /* 0x00000000000079c5 */ /* 0x000fcc0000000000 */
[----:B------:R-:W-:Y:S01]  /*8c30*/  HGMMA.64x16x16.F32 R40, gdesc[UR4].tnspA, RZ, !UPT, gsb0 ;  /* 0x20200000042879f0 */ /* 0x000fe2000c0008ff */
[----:B------:R-:W-:Y:S01]  /*8c40*/  UIADD3 UR10, UR6, 0x100, URZ ;  /* 0x00000100060a7890 */ /* 0x000fe2000fffe03f */
[----:B------:R-:W-:Y:S01]  /*8c50*/  UMOV UR8, UR4 ;  /* 0x0000000400087c82 */ /* 0x000fe20008000000 */
[----:B------:R-:W-:Y:S01]  /*8c60*/  UMOV UR9, UR5 ;  /* 0x0000000500097c82 */ /* 0x000fe20008000000 */
[----:B------:R-:W-:Y:S01]  /*8c70*/  UMOV UR11, 0x40000040 ;  /* 0x40000040000b7882 */ /* 0x000fe20000000000 */
[----:B------:R-:W-:Y:S02]  /*8c80*/  WARPGROUP.DEPBAR.LE gsb0, 0x0 ;  /* 0x00008000000079c5 */ /* 0x000fe40000010000 */
[----:B------:R-:W-:-:S06]  /*8c90*/  WARPGROUP.ARRIVE ;  /* 0x00000000000079c5 */ /* 0x000fcc0000000000 */
[----:B------:R-:W-:Y:S01]  /*8ca0*/  HGMMA.64x16x16.F32 R32, gdesc[UR8].tnspA, RZ, !UPT, gsb0 ;  /* 0x20200000082079f0 */ /* 0x000fe2000c0008ff */
[----:B------:R-:W-:Y:S01]  /*8cb0*/  UIADD3 UR12, UR6, 0x200, URZ ;  /* 0x00000200060c7890 */ /* 0x000fe2000fffe03f */
[----:B------:R-:W-:Y:S01]  /*8cc0*/  UMOV UR8, UR4 ;  /* 0x0000000400087c82 */ /* 0x000fe20008000000 */
[----:B------:R-:W-:Y:S01]  /*8cd0*/  UMOV UR9, UR5 ;  /* 0x0000000500097c82 */ /* 0x000fe20008000000 */
[----:B------:R-:W-:-:S04]  /*8ce0*/  UMOV UR11, 0x40000040 ;  /* 0x40000040000b7882 */ /* 0x000fc80000000000 */
        /* <DEDUP_REMOVED lines=139> */
[----:B-1----:R-:W-:Y:S05]  /*95a0*/  @!P0 BRA `(.L_x_2468) ;  /* 0x0000000000048947 */ /* 0x002fea0003800000 */
[----:B------:R-:W-:Y:S01]  /*95b0*/  BPT.TRAP 0x1 ;  /* 0x000000040000795c */ /* 0x000fe20000300000 */
.L_x_2468:
        /* <DEDUP_REMOVED lines=13> */
[----:B------:R-:W-:Y:S02]  /*9690*/  VIADD R11, R10, 0x9 ;  /* 0x000000090a0b7836 */ /* 0x000fe40000000000 */
[----:B------:R-:W1:Y:S02]  /*96a0*/  S2R R10, SR_TID.X ;  /* 0x00000000000a7919 */ /* 0x000e640000002100 */
        /* <DEDUP_REMOVED lines=43> */
.L_x_2469:
[----:B------:R-:W-:Y:S01]  /*9960*/  VIADD R16, R16, 0x1 ;  /* 0x0000000110107836 */ /* 0x000fe20000000000 */
[----:B------:R-:W-:Y:S01]  /*9970*/  IADD3 R6, R6, 0x26820, RZ ;  /* 0x0002682006067810 */ /* 0x000fe20007ffe0ff */
[----:B------:R-:W-:-:S03]  /*9980*/  VIADD R0, R0, 0x1 ;  /* 0x0000000100007836 */ /* 0x000fc60000000000 */
[----:B------:R-:W-:Y:S02]  /*9990*/  ISETP.GE.AND P1, PT, R16, UR37, PT ;  /* 0x0000002510007c0c */ /* 0x000fe4000bf26270 */
[C---:B------:R-:W-:Y:S02]  /*99a0*/  ISETP.NE.AND P0, PT, R0.reuse, 0x2, PT ;  /* 0x000000020000780c */ /* 0x040fe40003f05270 */
[----:B------:R-:W-:Y:S02]  /*99b0*/  PRMT R6, RZ, 0x654, R6 ;  /* 0x00000654ff067816 */ /* 0x000fe40000000006 */
[----:B--2---:R-:W-:Y:S02]  /*99c0*/  SEL R5, RZ, 0x1, P0 ;  /* 0x00000001ff057807 */ /* 0x004fe40000000000 */
[----:B------:R3:W-:Y:S01]  /*99d0*/  SYNCS.ARRIVE.TRANS64.RED.A1T0 RZ, [R6+URZ], RZ ;  /* 0x000000ff06ff79a7 */ /* 0x0007e2000810043f */
[----:B------:R-:W-:Y:S02]  /*99e0*/  SEL R0, R0, RZ, P0 ;  /* 0x000000ff00007207 */ /* 0x000fe40000000000 */
[----:B------:R-:W-:-:S02]  /*99f0*/  LOP3.LUT R4, R4, R5, RZ, 0x3c, !PT ;  /* 0x0000000504047212 */ /* 0x000fc400078e3cff */
[----:B------:R-:W-:Y:S05]  /*9a00*/  @!P1 BRA `(.L_x_2470) ;  /* 0xffffffc400309947 */ /* 0x000fea000383ffff */
.L_x_2459:
        /* <DEDUP_REMOVED lines=34> */
.L_x_2439:
[----:B------:R-:W-:Y:S05]  /*9c30*/  @P0 BRA `(.L_x_2471) ;  /* 0x0000000800c80947 */ /* 0x000fea0003800000 */
[----:B------:R-:W4:Y:S01]  /*9c40*/  S2R R3, SR_CgaCtaId ;  /* 0x0000000000037919 */ /* 0x000f220000008800 */
[----:B------:R-:W-:-:S04]  /*9c50*/  MOV R0, 0x400 ;  /* 0x0000040000007802 */ /* 0x000fc80000000f00 */
[----:B----4-:R-:W-:-:S04]  /*9c60*/  LEA R17, R3, R0, 0x18 ;  /* 0x0000000003117211 */ /* 0x010fc800078ec0ff */
[----:B------:R-:W-:-:S13]  /*9c70*/  LOP3.LUT P0, RZ, R17, 0x3ff, RZ, 0xc0, !PT ;  /* 0x000003ff11ff7812 */ /* 0x000fda000780c0ff */
[----:B------:R-:W-:Y:S05]  /*9c80*/  @!P0 BRA `(.L_x_2472) ;  /* 0x0000000000408947 */ /* 0x000fea0003800000 */
[----:B------:R-:W-:Y:S01]  /*9c90*/  MOV R0, 0x0 ;  /* 0x0000000000007802 */ /* 0x000fe20000000f00 */
[----:B------:R-:W-:Y:S01]  /*9ca0*/  ULDC.64 UR4, c[0x4][0x90] ;  /* 0x0100240000047ab9 */ /* 0x000fe20000000a00 */
[----:B------:R-:W-:Y:S01]  /*9cb0*/  ULDC.64 UR6, c[0x4][0x98] ;  /* 0x0100260000067ab9 */ /* 0x000fe20000000a00 */
[----:B------:R-:W-:Y:S01]  /*9cc0*/  MOV R4, UR4 ;  /* 0x0000000400047c02 */ /* 0x000fe20008000f00 */
[----:B------:R4:W4:Y:S01]  /*9cd0*/  LDC.64 R2, c[0x4][R0] ;  /* 0x0100000000027b82 */ /* 0x0009220000000a00 */
[----:B------:R-:W-:Y:S01]  /*9ce0*/  IMAD.U32 R5, RZ, RZ, UR5 ;  /* 0x00000005ff057e24 */ /* 0x000fe2000f8e00ff */
[----:B------:R-:W-:Y:S01]  /*9cf0*/  ULDC.64 UR4, c[0x4][0x18] ;  /* 0x0100060000047ab9 */ /* 0x000fe20000000a00 */
[----:B---3--:R-:W-:Y:S01]  /*9d00*/  IMAD.U32 R6, RZ, RZ, UR6 ;  /* 0x00000006ff067e24 */ /* 0x008fe2000f8e00ff */
[----:B------:R-:W-:Y:S01]  /*9d10*/  MOV R7, UR7 ;  /* 0x0000000700077c02 */ /* 0x000fe20008000f00 */
[----:B------:R-:W-:Y:S01]  /*9d20*/  IMAD.U32 R10, RZ, RZ, UR4 ;  /* 0x00000004ff0a7e24 */ /* 0x000fe2000f8e00ff */
[----:B--2---:R-:W-:Y:S01]  /*9d30*/  MOV R8, 0x70 ;  /* 0x0000007000087802 */ /* 0x004fe20000000f00 */
[----:B------:R-:W-:-:S02]  /*9d40*/  IMAD.U32 R11, RZ, RZ, UR5 ;  /* 0x00000005ff0b7e24 */ /* 0x000fc4000f8e00ff */
[----:B------:R-:W-:Y:S02]  /*9d50*/  IMAD.MOV.U32 R12, RZ, RZ, 0x1 ;  /* 0x00000001ff0c7424 */ /* 0x000fe400078e00ff */
[----:B-1----:R-:W-:-:S07]  /*9d60*/  IMAD.MOV.U32 R13, RZ, RZ, RZ ;  /* 0x000000ffff0d7224 */ /* 0x002fce00078e00ff */
[----:B------:R-:W-:-:S07]  /*9d70*/  LEPC R20, `(.L_x_2472) ;  /* 0x000000001014794e */ /* 0x000fce0000000000 */
[----:B----4-:R-:W-:Y:S05]  /*9d80*/  CALL.ABS.NOINC R2 ;  /* 0x0000000002007343 */ /* 0x010fea0003c00000 */
.L_x_2472:
        /* <DEDUP_REMOVED lines=11> */
[----:B---3--:R-:W-:Y:S01]  /*9e40*/  MOV R6, UR4 ;  /* 0x0000000400067c02 */ /* 0x008fe20008000f00 */
[----:B------:R-:W-:Y:S01]  /*9e50*/  IMAD.U32 R7, RZ, RZ, UR5 ;  /* 0x00000005ff077e24 */ /* 0x000fe2000f8e00ff */
[----:B------:R-:W-:Y:S01]  /*9e60*/  MOV R11, UR7 ;  /* 0x00000007000b7c02 */ /* 0x000fe20008000f00 */
[----:B--2---:R-:W-:Y:S01]  /*9e70*/  IMAD.MOV.U32 R8, RZ, RZ, 0x70 ;  /* 0x00000070ff087424 */ /* 0x004fe200078e00ff */
[----:B-1----:R-:W-:Y:S01]  /*9e80*/  MOV R13, RZ ;  /* 0x000000ff000d7202 */ /* 0x002fe20000000f00 */
[----:B------:R-:W-:-:S07]  /*9e90*/  IMAD.MOV.U32 R12, RZ, RZ, 0x1 ;  /* 0x00000001ff0c7424 */ /* 0x000fce00078e00ff */
[----:B------:R-:W-:-:S07]  /*9ea0*/  LEPC R20, `(.L_x_2473) ;  /* 0x000000001014794e */ /* 0x000fce0000000000 */
[----:B----4-:R-:W-:Y:S05]  /*9eb0*/  CALL.ABS.NOINC R2 ;  /* 0x0000000002007343 */ /* 0x010fea0003c00000 */
.L_x_2473:
        /* <DEDUP_REMOVED lines=9> */
[----:B---3--:R-:W-:Y:S01]  /*9f50*/  MOV R6, UR6 ;  /* 0x0000000600067c02 */ /* 0x008fe20008000f00 */
[----:B------:R-:W-:Y:S01]  /*9f60*/  IMAD.U32 R7, RZ, RZ, UR7 ;  /* 0x00000007ff077e24 */ /* 0x000fe2000f8e00ff */
[----:B------:R-:W-:Y:S01]  /*9f70*/  MOV R11, UR5 ;  /* 0x00000005000b7c02 */ /* 0x000fe20008000f00 */
[----:B------:R-:W-:Y:S01]  /*9f80*/  IMAD.U32 R10, RZ, RZ, UR4 ;  /* 0x00000004ff0a7e24 */ /* 0x000fe2000f8e00ff */
[----:B-1----:R-:W-:Y:S01]  /*9f90*/  MOV R13, RZ ;  /* 0x000000ff000d7202 */ /* 0x002fe20000000f00 */
[----:B--2---:R-:W-:-:S02]  /*9fa0*/  IMAD.MOV.U32 R8, RZ, RZ, 0x70 ;  /* 0x00000070ff087424 */ /* 0x004fc400078e00ff */
[----:B------:R-:W-:-:S07]  /*9fb0*/  IMAD.MOV.U32 R12, RZ, RZ, 0x1 ;  /* 0x00000001ff0c7424 */ /* 0x000fce00078e00ff */
[----:B------:R-:W-:-:S07]  /*9fc0*/  LEPC R20, `(.L_x_2474) ;  /* 0x000000001014794e */ /* 0x000fce0000000000 */
[----:B----4-:R-:W-:Y:S05]  /*9fd0*/  CALL.ABS.NOINC R2 ;  /* 0x0000000002007343 */ /* 0x010fea0003c00000 */
.L_x_2474:
        /* <DEDUP_REMOVED lines=18> */
.L_x_2475:
[----:B------:R-:W4:Y:S01]  /*a100*/  S2R R0, SR_TID.X ;  /* 0x0000000000007919 */ /* 0x000f220000002100 */
        /* <DEDUP_REMOVED lines=17> */
[----:B----4-:R-:W-:Y:S01]  /*a220*/  VIADD R7, R0, 0xffffff80 ;  /* 0xffffff8000077836 */ /* 0x010fe20000000000 */
        /* <DEDUP_REMOVED lines=8> */
[----:B---3--:R-:W-:Y:S01]  /*a2b0*/  SHF.R.S32.HI R6, RZ, 0x5, R2 ;  /* 0x00000005ff067819 */ /* 0x008fe20000011402 */
[----:B------:R-:W-:Y:S01]  /*a2c0*/  IMAD.IADD R0, R7, 0x1, -R0 ;  /* 0x0000000107007824 */ /* 0x000fe200078e0a00 */
[----:B------:R-:W-:Y:S01]  /*a2d0*/  F2FP.F16.F32.PACK_AB R122, R125, R124 ;  /* 0x0000007c7d7a723e */ /* 0x000fe200000000ff */
[----:B------:R-:W-:Y:S01]  /*a2e0*/  IMAD.SHL.U32 R7, R4, 0x8, RZ ;  /* 0x0000000804077824 */ /* 0x000fe200078e00ff */
[----:B------:R-:W-:Y:S02]  /*a2f0*/  F2FP.F16.F32.PACK_AB R123, R127, R126 ;  /* 0x0000007e7f7b723e */ /* 0x000fe400000000ff */
[----:B------:R-:W-:Y:S02]  /*a300*/  SHF.R.S32.HI R3, RZ, 0x1f, R0 ;  /* 0x0000001fff037819 */ /* 0x000fe40000011400 */
[----:B------:R-:W-:Y:S02]  /*a310*/  F2FP.F16.F32.PACK_AB R129, R131, R130 ;  /* 0x000000828381723e */ /* 0x000fe400000000ff */
[----:B------:R-:W-:-:S02]  /*a320*/  LEA.HI R3, R3, R0, RZ, 0x3 ;  /* 0x0000000003037211 */ /* 0x000fc400078f18ff */
[----:B------:R-:W-:Y:S02]  /*a330*/  F2FP.F16.F32.PACK_AB R136, R137, R136 ;  /* 0x000000888988723e */ /* 0x000fe400000000ff */
[C---:B------:R-:W-:Y:S02]  /*a340*/  LOP3.LUT R5, R3.reuse, 0xfffffff8, RZ, 0xc0, !PT ;  /* 0xfffffff803057812 */ /* 0x040fe400078ec0ff */
[----:B------:R-:W-:Y:S02]  /*a350*/  SHF.L.U32 R3, R3, 0x6, RZ ;  /* 0x0000000603037819 */ /* 0x000fe400000006ff */
[----:B------:R-:W-:Y:S02]  /*a360*/  IADD3 R5, R0, -R5, RZ ;  /* 0x8000000500057210 */ /* 0x000fe40007ffe0ff */
[----:B------:R-:W-:Y:S02]  /*a370*/  LOP3.LUT R3, R3, 0x7ffffe00, RZ, 0xc0, !PT ;  /* 0x7ffffe0003037812 */ /* 0x000fe400078ec0ff */
[C---:B------:R-:W-:Y:S01]  /*a380*/  R2P PR, R5.reuse, 0x6 ;  /* 0x0000000605007804 */ /* 0x040fe20000000000 */
[----:B------:R-:W-:Y:S01]  /*a390*/  IMAD.SHL.U32 R0, R5, 0x40, RZ ;  /* 0x0000004005007824 */ /* 0x000fe200078e00ff */
[----:B------:R-:W-:Y:S01]  /*a3a0*/  F2FP.F16.F32.PACK_AB R130, R133, R132 ;  /* 0x000000848582723e */ /* 0x000fe200000000ff */
[----:B------:R-:W-:Y:S01]  /*a3b0*/  IMAD R3, R6, 0x400, R3 ;  /* 0x0000040006037824 */ /* 0x000fe200078e0203 */
[----:B------:R-:W-:Y:S01]  /*a3c0*/  F2FP.F16.F32.PACK_AB R131, R135, R134 ;  /* 0x000000868783723e */ /* 0x000fe200000000ff */
[----:B------:R-:W-:Y:S01]  /*a3d0*/  IMAD.MOV.U32 R5, RZ, RZ, 0x40 ;  /* 0x00000040ff057424 */ /* 0x000fe200078e00ff */
[----:B------:R-:W-:-:S02]  /*a3e0*/  LOP3.LUT R0, R0, 0x1c0, RZ, 0xc0, !PT ;  /* 0x000001c000007812 */ /* 0x000fc400078ec0ff */
[----:B------:R-:W-:Y:S02]  /*a3f0*/  F2FP.F16.F32.PACK_AB R137, R139, R138 ;  /* 0x0000008a8b89723e */ /* 0x000fe400000000ff */
[----:B------:R-:W-:Y:S02]  /*a400*/  LOP3.LUT R7, R0, 0x8, R7, 0xf8, !PT ;  /* 0x0000000800077812 */ /* 0x000fe400078ef807 */
[----:B------:R-:W-:Y:S02]  /*a410*/  SHF.R.U32.HI R0, RZ, 0x3, R0 ;  /* 0x00000003ff007819 */ /* 0x000fe40000011600 */
[----:B------:R-:W-:Y:S02]  /*a420*/  SEL R5, R5, 0xffffffc0, !P2 ;  /* 0xffffffc005057807 */ /* 0x000fe40005000000 */
[----:B------:R-:W-:Y:S02]  /*a430*/  LOP3.LUT R0, R7, R0, RZ, 0x3c, !PT ;  /* 0x0000000007007212 */ /* 0x000fe400078e3cff */
[----:B------:R-:W-:-:S02]  /*a440*/  F2FP.F16.F32.PACK_AB R144, R145, R144 ;  /* 0x000000909190723e */ /* 0x000fc400000000ff */
[----:B------:R-:W-:Y:S01]  /*a450*/  F2FP.F16.F32.PACK_AB R138, R141, R140 ;  /* 0x0000008c8d8a723e */ /* 0x000fe200000000ff */
[----:B------:R-:W-:Y:S01]  /*a460*/  IMAD.IADD R0, R0, 0x1, R3 ;  /* 0x0000000100007824 */ /* 0x000fe200078e0203 */
[----:B------:R-:W-:Y:S02]  /*a470*/  MOV R3, 0x20 ;  /* 0x0000002000037802 */ /* 0x000fe40000000f00 */
[----:B------:R-:W-:Y:S01]  /*a480*/  F2FP.F16.F32.PACK_AB R139, R143, R142 ;  /* 0x0000008e8f8b723e */ /* 0x000fe200000000ff */
[----:B------:R-:W-:Y:S01]  /*a490*/  IMAD R0, R0, 0x2, R17 ;  /* 0x0000000200007824 */ /* 0x000fe200078e0211 */
[----:B------:R-:W-:Y:S02]  /*a4a0*/  SEL R3, R3, 0xffffffe0, !P1 ;  /* 0xffffffe003037807 */ /* 0x000fe40004800000 */
[----:B------:R-:W-:Y:S02]  /*a4b0*/  F2FP.F16.F32.PACK_AB R145, R147, R146 ;  /* 0x000000929391723e */ /* 0x000fe400000000ff */
[--C-:B------:R-:W-:Y:S01]  /*a4c0*/  IADD3 R4, R5, 0x4000, R0.reuse ;  /* 0x0000400005047810 */ /* 0x100fe20007ffe000 */
[----:B------:R-:W-:Y:S01]  /*a4d0*/  STSM.16.M88.4 [R0+0x4000], R152 ;  /* 0x0040009800007844 */ /* 0x000fe20000000200 */
[----:B------:R-:W-:-:S02]  /*a4e0*/  IADD3 R2, R3, 0x4000, R0 ;  /* 0x0000400003027810 */ /* 0x000fc40007ffe000 */
[----:B------:R-:W-:Y:S01]  /*a4f0*/  IADD3 R3, R3, R4, RZ ;  /* 0x0000000403037210 */ /* 0x000fe20007ffe0ff */
[----:B------:R-:W3:Y:S01]  /*a500*/  SHFL.IDX PT, R5, R6, RZ, 0x1f ;  /* 0x00001fff06057589 */ /* 0x000ee200000e0000 */
[----:B------:R-:W-:Y:S02]  /*a510*/  F2FP.F16.F32.PACK_AB R146, R149, R148 ;  /* 0x000000949592723e */ /* 0x000fe400000000ff */
[----:B------:R-:W-:Y:S01]  /*a520*/  F2FP.F16.F32.PACK_AB R147, R151, R150 ;  /* 0x000000969793723e */ /* 0x000fe200000000ff */
[----:B------:R4:W-:Y:S04]  /*a530*/  STSM.16.M88.4 [R2], R160 ;  /* 0x000000a002007844 */ /* 0x0009e80000000200 */
[----:B------:R4:W-:Y:S04]  /*a540*/  STSM.16.M88.4 [R4], R168 ;  /* 0x000000a804007844 */ /* 0x0009e80000000200 */
[----:B------:R4:W-:Y:S04]  /*a550*/  STSM.16.M88.4 [R3], R176 ;  /* 0x000000b003007844 */ /* 0x0009e80000000200 */
[----:B------:R4:W-:Y:S04]  /*a560*/  STSM.16.M88.4 [R0], R120 ;  /* 0x0000007800007844 */ /* 0x0009e80000000200 */
[----:B------:R4:W-:Y:S04]  /*a570*/  STSM.16.M88.4 [R2+-0x4000], R128 ;  /* 0xffc0008002007844 */ /* 0x0009e80000000200 */
[----:B------:R4:W-:Y:S01]  /*a580*/  STSM.16.M88.4 [R4+-0x4000], R136 ;  /* 0xffc0008804007844 */ /* 0x0009e20000000200 */
[----:B---3--:R-:W-:-:S03]  /*a590*/  ISETP.NE.AND P0, PT, R5, 0x7, PT ;  /* 0x000000070500780c */ /* 0x008fc60003f05270 */
[----:B------:R4:W-:Y:S01]  /*a5a0*/  STSM.16.M88.4 [R3+-0x4000], R144 ;  /* 0xffc0009003007844 */ /* 0x0009e20000000200 */
[----:B------:R-:W-:Y:S01]  /*a5b0*/  @!PT LDS RZ, [RZ] ;  /* 0x00000000fffff984 */ /* 0x000fe20000000800 */
[----:B------:R-:W-:Y:S01]  /*a5c0*/  @!PT LDS RZ, [RZ] ;  /* 0x00000000fffff984 */ /* 0x000fe20000000800 */
[----:B------:R-:W-:Y:S01]  /*a5d0*/  @!PT LDS RZ, [RZ] ;  /* 0x00000000fffff984 */ /* 0x000fe20000000800 */
[----:B------:R3:W-:Y:S06]  /*a5e0*/  MEMBAR.ALL.CTA ;  /* 0x0000000000007992 */ /* 0x0007ec0000008000 */
[----:B---3--:R-:W3:Y:S02]  /*a5f0*/  FENCE.VIEW.ASYNC.S ;  /* 0x00000000000073c6 */ /* 0x008ee40000000000 */
[----:B---3--:R-:W-:Y:S06]  /*a600*/  BAR.ARV 0x1, 0x120 ;  /* 0x0044800000007b1d */ /* 0x008fec0000002000 */
[----:B------:R-:W-:Y:S05]  /*a610*/  @P0 BRA `(.L_x_2476) ;  /* 0x0000000000480947 */ /* 0x000fea0003800000 */
[----:B------:R-:W-:Y:S01]  /*a620*/  BAR.SYNC.DEFER_BLOCKING 0x1, 0x120 ;  /* 0x0044800000007b1d */ /* 0x000fe20000010000 */
[----:B------:R-:W-:-:S05]  /*a630*/  ELECT P0, URZ, PT ;  /* 0x00000000003f782f */ /* 0x000fca0003800000 */
[----:B------:R-:W-:Y:S08]  /*a640*/  BSSY B0, `(.L_x_2476) ;  /* 0x000000f000007945 */ /* 0x000ff00003800000 */
[----:B------:R-:W-:Y:S05]  /*a650*/  @!P0 BRA `(.L_x_2477) ;  /* 0x0000000000348947 */ /* 0x000fea0003800000 */
[----:B------:R-:W-:Y:S01]  /*a660*/  R2UR UR6, R17 ;  /* 0x00000000110672ca */ /* 0x000fe200000e0000 */
[----:B------:R-:W-:Y:S01]  /*a670*/  ULDC.64 UR8, c[0x0][0x198] ;  /* 0x0000660000087ab9 */ /* 0x000fe20000000a00 */
[----:B------:R-:W-:Y:S02]  /*a680*/  USHF.L.U32 UR42, UR36, 0x7, URZ ;  /* 0x00000007242a7899 */ /* 0x000fe4000800063f */
[----:B------:R-:W-:Y:S02]  /*a690*/  UIADD3 UR4, UP0, UR8, 0x770, URZ ;  /* 0x0000077008047890 */ /* 0x000fe4000ff1e03f */
[----:B------:R-:W-:Y:S02]  /*a6a0*/  UIADD3 UR8, UP1, UR8, 0x670, URZ ;  /* 0x0000067008087890 */ /* 0x000fe4000ff3e03f */
[----:B------:R-:W-:Y:S02]  /*a6b0*/  UIADD3.X UR5, URZ, UR9, URZ, UP0, !UPT ;  /* 0x000000093f057290 */ /* 0x000fe400087fe43f */
[----:B------:R-:W-:Y:S01]  /*a6c0*/  UIADD3.X UR9, URZ, UR9, URZ, UP1, !UPT ;  /* 0x000000093f097290 */ /* 0x000fe20008ffe43f */
[----:B------:R-:W-:-:S02]  /*a6d0*/  UMOV UR41, URZ ;  /* 0x0000003f00297c82 */ /* 0x000fc40008000000 */
[----:B------:R-:W-:-:S09]  /*a6e0*/  UIADD3 UR40, UR6, 0x4000, URZ ;  /* 0x0000400006287890 */ /* 0x000fd2000fffe03f */
[----:B------:R3:W-:Y:S02]  /*a6f0*/  UTMASTG.4D [UR40], [UR4] ;  /* 0x00000028040073b5 */ /* 0x0007e40008018000 */
[----:B---3--:R-:W-:Y:S02]  /*a700*/  UMOV UR40, UR6 ;  /* 0x0000000600287c82 */ /* 0x008fe40008000000 */
[----:B------:R3:W-:Y:S02]  /*a710*/  UTMASTG.4D [UR40], [UR8] ;  /* 0x00000028080073b5 */ /* 0x0007e40008018000 */
[----:B---3--:R0:W-:Y:S02]  /*a720*/  UTMACMDFLUSH ;  /* 0x00000000000079b7 */ /* 0x0081e40000000000 */
.L_x_2477:
[----:B------:R-:W-:Y:S05]  /*a730*/  BSYNC B0 ;  /* 0x0000000000007941 */ /* 0x000fea0003800000 */
.L_x_2476:
[----:B------:R-:W-:-:S04]  /*a740*/  DEPBAR.LE SB0, 0x0 ;  /* 0x000080000000791a */ /* 0x000fc80000000000 */
[----:B------:R-:W-:Y:S05]  /*a750*/  BRA `(.L_x_2438) ;  /* 0x00000038006c7947 */ /* 0x000fea0003800000 */
.L_x_2471:
[----:B------:R-:W4:Y:S01]  /*a760*/  S2R R0, SR_TID.X ;  /* 0x0000000000007919 */ /* 0x000f220000002100 */
[----:B------:R-:W5:Y:S01]  /*a770*/  LDC.64 R2, c[0x0][0x820] ;  /* 0x00020800ff027b82 */ /* 0x000f620000000a00 */
[----:B------:R-:W-:Y:S01]  /*a780*/  IMAD.U32 R9, RZ, RZ, UR43 ;  /* 0x0000002bff097e24 */ /* 0x000fe2000f8e00ff */
[----:B------:R-:W-:Y:S01]  /*a790*/  BSSY B0, `(.L_x_2478) ;  /* 0x0000038000007945 */ /* 0x000fe20003800000 */
[----:B------:R-:W-:Y:S02]  /*a7a0*/  IMAD.U32 R27, RZ, RZ, UR36 ;  /* 0x00000024ff1b7e24 */ /* 0x000fe4000f8e00ff */
[----:B------:R-:W-:Y:S01]  /*a7b0*/  IMAD.U32 R25, RZ, RZ, UR44 ;  /* 0x0000002cff197e24 */ /* 0x000fe2000f8e00ff */
[----:B------:R-:W-:Y:S02]  /*a7c0*/  SHF.R.S32.HI R9, RZ, 0x1f, R9 ;  /* 0x0000001fff097819 */ /* 0x000fe40000011409 */
[----:B------:R-:W1:Y:S02]  /*a7d0*/  LDC.64 R18, c[0x0][0x808] ;  /* 0x00020200ff127b82 */ /* 0x000e640000000a00 */
[----:B------:R-:W-:-:S06]  /*a7e0*/  SHF.R.S32.HI R25, RZ, 0x1f, R25 ;  /* 0x0000001fff197819 */ /* 0x000fcc0000011419 */
[----:B------:R-:W5:Y:S08]  /*a7f0*/  LDC.64 R14, c[0x0][0x828] ;  /* 0x00020a00ff0e7b82 */ /* 0x000f700000000a00 */
[----:B------:R-:W5:Y:S01]  /*a800*/  LDC.64 R16, c[0x0][0x850] ;  /* 0x00021400ff107b82 */ /* 0x000f620000000a00 */
[----:B----4-:R-:W-:-:S07]  /*a810*/  VIADD R5, R0, 0xffffff80 ;  /* 0xffffff8000057836 */ /* 0x010fce0000000000 */
[----:B------:R-:W4:Y:S01]  /*a820*/  LDC R23, c[0x0][0x83c] ;  /* 0x00020f00ff177b82 */ /* 0x000f220000000800 */
[----:B-1----:R-:W-:Y:S01]  /*a830*/  IMAD R11, R27, -0x80, R18 ;  /* 0xffffff801b0b7824 */ /* 0x002fe200078e0212 */
[----:B------:R-:W-:-:S04]  /*a840*/  SHF.R.S32.HI R0, RZ, 0x1f, R5 ;  /* 0x0000001fff007819 */ /* 0x000fc80000011405 */
[----:B--2---:R-:W-:Y:S02]  /*a850*/  LEA.HI R8, R0, R5, RZ, 0x3 ;  /* 0x0000000500087211 */ /* 0x004fe400078f18ff */
[----:B------:R-:W1:Y:S02]  /*a860*/  LDC.64 R20, c[0x0][0x858] ;  /* 0x00021600ff147b82 */ /* 0x000e640000000a00 */
[----:B------:R-:W-:-:S04]  /*a870*/  LOP3.LUT R0, R8, 0x1ffffff8, RZ, 0xc0, !PT ;  /* 0x1ffffff808007812 */ /* 0x000fc800078ec0ff */
[----:B------:R-:W-:-:S05]  /*a880*/  IADD3 R0, R5, -R0, RZ ;  /* 0x8000000005007210 */ /* 0x000fca0007ffe0ff */
[----:B---3--:R-:W-:Y:S02]  /*a890*/  IMAD.SHL.U32 R6, R0, 0x8, RZ ;  /* 0x0000000800067824 */ /* 0x008fe400078e00ff */
[----:B-----5:R-:W-:-:S03]  /*a8a0*/  IMAD R0, R9, R2, RZ ;  /* 0x0000000209007224 */ /* 0x020fc600078e02ff */
[----:B------:R-:W-:Y:S01]  /*a8b0*/  SHF.R.S32.HI R7, RZ, 0x1f, R6 ;  /* 0x0000001fff077819 */ /* 0x000fe20000011406 */
[----:B------:R-:W-:Y:S02]  /*a8c0*/  IMAD R3, R3, UR43, R0 ;  /* 0x0000002b03037c24 */ /* 0x000fe4000f8e0200 */
[----:B------:R-:W-:Y:S01]  /*a8d0*/  IMAD.WIDE.U32 R4, R2, UR43, R6 ;  /* 0x0000002b02047c25 */ /* 0x000fe2000f8e0006 */
[----:B------:R-:W-:-:S03]  /*a8e0*/  SHF.R.S32.HI R2, RZ, 0x3, R8 ;  /* 0x00000003ff027819 */ /* 0x000fc60000011408 */
[----:B------:R-:W-:Y:S01]  /*a8f0*/  IMAD R8, R25, R14, RZ ;  /* 0x0000000e19087224 */ /* 0x000fe200078e02ff */
[----:B------:R-:W-:Y:S01]  /*a900*/  IADD3 R5, R5, R3, RZ ;  /* 0x0000000305057210 */ /* 0x000fe20007ffe0ff */
[C---:B------:R-:W-:Y:S01]  /*a910*/  VIADD R0, R2.reuse, 0x20 ;  /* 0x0000002002007836 */ /* 0x040fe20000000000 */
[CC--:B------:R-:W-:Y:S01]  /*a920*/  ISETP.GE.AND P2, PT, R2.reuse, R11.reuse, PT ;  /* 0x0000000b0200720c */ /* 0x0c0fe20003f46270 */
[----:B------:R-:W-:Y:S02]  /*a930*/  VIADD R3, R2, 0x60 ;  /* 0x0000006002037836 */ /* 0x000fe40000000000 */
[----:B------:R-:W-:Y:S01]  /*a940*/  IMAD R15, R15, UR44, R8 ;  /* 0x0000002c0f0f7c24 */ /* 0x000fe2000f8e0208 */
[-C--:B------:R-:W-:Y:S01]  /*a950*/  ISETP.GE.AND P3, PT, R0, R11.reuse, PT ;  /* 0x0000000b0000720c */ /* 0x080fe20003f66270 */
[----:B------:R-:W-:Y:S01]  /*a960*/  IMAD.WIDE.U32 R12, R14, UR44, R4 ;  /* 0x0000002c0e0c7c25 */ /* 0x000fe2000f8e0004 */
[----:B------:R-:W-:Y:S02]  /*a970*/  ISETP.GE.AND P1, PT, R3, R11, PT ;  /* 0x0000000b0300720c */ /* 0x000fe40003f26270 */
[----:B------:R-:W-:Y:S01]  /*a980*/  IADD3 R0, R2, 0x40, RZ ;  /* 0x0000004002007810 */ /* 0x000fe20007ffe0ff */
[----:B------:R-:W-:Y:S01]  /*a990*/  IMAD.IADD R5, R13, 0x1, R15 ;  /* 0x000000010d057824 */ /* 0x000fe200078e020f */
[----:B------:R-:W-:-:S02]  /*a9a0*/  SHF.R.S32.HI R3, RZ, 0x1f, R2 ;  /* 0x0000001fff037819 */ /* 0x000fc40000011402 */
[----:B------:R-:W-:Y:S01]  /*a9b0*/  ISETP.GE.AND P0, PT, R0, R11, PT ;  /* 0x0000000b0000720c */ /* 0x000fe20003f06270 */
[----:B------:R-:W-:Y:S01]  /*a9c0*/  IMAD R0, R9, R16, RZ ;  /* 0x0000001009007224 */ /* 0x000fe200078e02ff */
[CC--:B------:R-:W-:Y:S01]  /*a9d0*/  ISETP.GE.OR P6, PT, R6.reuse, R19.reuse, P2 ;  /* 0x000000130600720c */ /* 0x0c0fe200017c6670 */
[----:B------:R-:W-:Y:S01]  /*a9e0*/  IMAD.WIDE R10, R27, 0x80, R2 ;  /* 0x000000801b0a7825 */ /* 0x000fe200078e0202 */
[CC--:B------:R-:W-:Y:S01]  /*a9f0*/  ISETP.GE.OR P4, PT, R6.reuse, R19.reuse, P3 ;  /* 0x000000130600720c */ /* 0x0c0fe20001f86670 */
[----:B------:R-:W2:Y:S01]  /*aa00*/  LDC.64 R26, c[0x0][0x208] ;  /* 0x00008200ff1a7b82 */ /* 0x000ea20000000a00 */
[----:B------:R-:W-:Y:S01]  /*aa10*/  ISETP.GE.OR P5, PT, R6, R19, P0 ;  /* 0x000000130600720c */ /* 0x000fe200007a6670 */
[----:B------:R-:W-:Y:S02]  /*aa20*/  IMAD R17, R17, UR43, R0 ;  /* 0x0000002b11117c24 */ /* 0x000fe4000f8e0200 */
[----:B------:R-:W-:-:S06]  /*aa30*/  IMAD.WIDE.U32 R8, R16, UR43, R6 ;  /* 0x0000002b10087c25 */ /* 0x000fcc000f8e0006 */
[----:B-1--4-:R-:W-:Y:S05]  /*aa40*/  @P6 BRA `(.L_x_2479) ;  /* 0x0000000000306947 */ /* 0x012fea0003800000 */
[----:B------:R-:W-:Y:S01]  /*aa50*/  ULDC.64 UR4, c[0x0][0x818] ;  /* 0x0002060000047ab9 */ /* 0x000fe20000000a00 */
[----:B------:R-:W-:Y:S01]  /*aa60*/  MOV R4, R12 ;  /* 0x0000000c00047202 */ /* 0x000fe20000000f00 */
[----:B------:R-:W-:Y:S01]  /*aa70*/  IMAD R15, R11, UR4, RZ ;  /* 0x000000040b0f7c24 */ /* 0x000fe2000f8e02ff */
[----:B--2---:R-:W-:Y:S02]  /*aa80*/  R2UR UR6, R26 ;  /* 0x000000001a0672ca */ /* 0x004fe400000e0000 */
        /* <DEDUP_REMOVED lines=8> */
.L_x_2479:
[----:B------:R-:W-:Y:S05]  /*ab10*/  BSYNC B0 ;  /* 0x0000000000007941 */ /* 0x000fea0003800000 */
.L_x_2478:
[----:B------:R-:W-:Y:S01]  /*ab20*/  IMAD.IADD R9, R9, 0x1, R17 ;  /* 0x0000000109097824 */ /* 0x000fe200078e0211 */
[----:B------:R-:W-:Y:S01]  /*ab30*/  BSSY B0, `(.L_x_2480) ;  /* 0x0000019000007945 */ /* 0x000fe20003800000 */
[----:B------:R-:W-:Y:S01]  /*ab40*/  IMAD R0, R25, R20, RZ ;  /* 0x0000001419007224 */ /* 0x000fe200078e02ff */
[----:B------:R-:W-:Y:S01]  /*ab50*/  ISETP.GE.OR P6, PT, R6, R19, P1 ;  /* 0x000000130600720c */ /* 0x000fe20000fc6670 */
[----:B------:R-:W-:Y:S01]  /*ab60*/  IMAD.WIDE.U32 R8, R20, UR44, R8 ;  /* 0x0000002c14087c25 */ /* 0x000fe2000f8e0008 */
[CC--:B------:R-:W-:Y:S02]  /*ab70*/  ISETP.GE.OR P2, PT, R6.reuse, R23.reuse, P2 ;  /* 0x000000170600720c */ /* 0x0c0fe40001746670 */
[CC--:B------:R-:W-:Y:S01]  /*ab80*/  ISETP.GE.OR P3, PT, R6.reuse, R23.reuse, P3 ;  /* 0x000000170600720c */ /* 0x0c0fe20001f66670 */
[----:B-1----:R-:W-:Y:S01]  /*ab90*/  IMAD R15, R21, UR44, R0 ;  /* 0x0000002c150f7c24 */ /* 0x002fe2000f8e0200 */
[CC--:B------:R-:W-:Y:S02]  /*aba0*/  ISETP.GE.OR P0, PT, R6.reuse, R23.reuse, P0 ;  /* 0x000000170600720c */ /* 0x0c0fe40000706670 */
[----:B------:R-:W-:Y:S01]  /*abb0*/  ISETP.GE.OR P1, PT, R6, R23, P1 ;  /* 0x000000170600720c */ /* 0x000fe20000f26670 */
[----:B------:R-:W-:-:S12]  /*abc0*/  @P4 BRA `(.L_x_2481) ;  /* 0x00000000003c4947 */ /* 0x000fd80003800000 */
[----:B------:R-:W-:Y:S01]  /*abd0*/  IADD3 R7, P4, R10, 0x20, RZ ;  /* 0x000000200a077810 */ /* 0x000fe20007f9e0ff */
[----:B------:R-:W-:Y:S01]  /*abe0*/  ULDC.64 UR4, c[0x0][0x818] ;  /* 0x0002060000047ab9 */ /* 0x000fe20000000a00 */
[----:B------:R-:W-:Y:S01]  /*abf0*/  IMAD.MOV.U32 R2, RZ, RZ, R12 ;  /* 0x000000ffff027224 */ /* 0x000fe200078e000c */
[----:B--2---:R-:W-:Y:S01]  /*ac00*/  R2UR UR6, R26 ;  /* 0x000000001a0672ca */ /* 0x004fe200000e0000 */
[----:B------:R-:W-:Y:S01]  /*ac10*/  IMAD.MOV.U32 R3, RZ, RZ, R5 ;  /* 0x000000ffff037224 */ /* 0x000fe200078e0005 */
[----:B------:R-:W-:Y:S02]  /*ac20*/  IADD3.X R0, RZ, R11, RZ, P4, !PT ;  /* 0x0000000bff007210 */ /* 0x000fe400027fe4ff */
        /* <DEDUP_REMOVED lines=9> */
.L_x_2481:
[----:B------:R-:W-:Y:S05]  /*acc0*/  BSYNC B0 ;  /* 0x0000000000007941 */ /* 0x000fea0003800000 */
.L_x_2480:
[----:B------:R-:W-:Y:S04]  /*acd0*/  BSSY B0, `(.L_x_2482) ;  /* 0x0000011000007945 */ /* 0x000fe80003800000 */
[----:B------:R-:W-:Y:S05]  /*ace0*/  @P5 BRA `(.L_x_2483) ;  /* 0x00000000003c5947 */ /* 0x000fea0003800000 */
[----:B-1----:R-:W-:Y:S01]  /*acf0*/  IADD3 R7, P4, R10, 0x40, RZ ;  /* 0x000000400a077810 */ /* 0x002fe20007f9e0ff */
[----:B------:R-:W-:Y:S01]  /*ad00*/  ULDC.64 UR4, c[0x0][0x818] ;  /* 0x0002060000047ab9 */ /* 0x000fe20000000a00 */
[----:B------:R-:W-:Y:S01]  /*ad10*/  MOV R3, R5 ;  /* 0x0000000500037202 */ /* 0x000fe20000000f00 */
[----:B------:R-:W-:Y:S01]  /*ad20*/  IMAD.MOV.U32 R2, RZ, RZ, R12 ;  /* 0x000000ffff027224 */ /* 0x000fe200078e000c */
[----:B--2---:R-:W-:Y:S01]  /*ad30*/  R2UR UR6, R26 ;  /* 0x000000001a0672ca */ /* 0x004fe200000e0000 */
[----:B------:R-:W-:Y:S01]  /*ad40*/  IMAD.X R0, RZ, RZ, R11, P4 ;  /* 0x000000ffff007224 */ /* 0x000fe200020e060b */
[----:B------:R-:W-:Y:S01]  /*ad50*/  R2UR UR7, R27 ;  /* 0x000000001b0772ca */ /* 0x000fe200000e0000 */
        /* <DEDUP_REMOVED lines=8> */
.L_x_2483:
[----:B------:R-:W-:Y:S05]  /*ade0*/  BSYNC B0 ;  /* 0x0000000000007941 */ /* 0x000fea0003800000 */
.L_x_2482:
[----:B------:R-:W-:Y:S04]  /*adf0*/  BSSY B0, `(.L_x_2484) ;  /* 0x0000011000007945 */ /* 0x000fe80003800000 */
[----:B------:R-:W-:Y:S05]  /*ae00*/  @P6 BRA `(.L_x_2485) ;  /* 0x00000000003c6947 */ /* 0x000fea0003800000 */
[----:B-1-3--:R-:W-:Y:S01]  /*ae10*/  IADD3 R7, P4, R10, 0x60, RZ ;  /* 0x000000600a077810 */ /* 0x00afe20007f9e0ff */
        /* <DEDUP_REMOVED lines=14> */
.L_x_2485:
[----:B------:R-:W-:Y:S05]  /*af00*/  BSYNC B0 ;  /* 0x0000000000007941 */ /* 0x000fea0003800000 */
.L_x_2484:
[----:B------:R-:W-:Y:S01]  /*af10*/  BSSY B0, `(.L_x_2486) ;  /* 0x000000f000007945 */ /* 0x000fe20003800000 */
[----:B----4-:R-:W-:-:S03]  /*af20*/  IADD3 R5, R9, R15, RZ ;  /* 0x0000000f09057210 */ /* 0x010fc60007ffe0ff */
[----:B------:R-:W-:Y:S05]  /*af30*/  @P2 BRA `(.L_x_2487) ;  /* 0x0000000000302947 */ /* 0x000fea0003800000 */
[----:B------:R-:W-:Y:S01]  /*af40*/  ULDC.64 UR4, c[0x0][0x848] ;  /* 0x0002120000047ab9 */ /* 0x000fe20000000a00 */
[----:B------:R-:W-:Y:S01]  /*af50*/  IMAD.MOV.U32 R4, RZ, RZ, R8 ;  /* 0x000000ffff047224 */ /* 0x000fe200078e0008 */
[----:B--2---:R-:W-:Y:S01]  /*af60*/  R2UR UR6, R26 ;  /* 0x000000001a0672ca */ /* 0x004fe200000e0000 */
[----:B-1-3--:R-:W-:Y:S01]  /*af70*/  IMAD R7, R11, UR4, RZ ;  /* 0x000000040b077c24 */ /* 0x00afe2000f8e02ff */
        /* <DEDUP_REMOVED lines=8> */
.L_x_2487:
[----:B------:R-:W-:Y:S05]  /*b000*/  BSYNC B0 ;  /* 0x0000000000007941 */ /* 0x000fea0003800000 */
.L_x_2486:
[----:B------:R-:W-:Y:S04]  /*b010*/  BSSY B0, `(.L_x_2488) ;  /* 0x0000011000007945 */ /* 0x000fe80003800000 */
[----:B------:R-:W-:Y:S05]  /*b020*/  @P3 BRA `(.L_x_2489) ;  /* 0x00000000003c3947 */ /* 0x000fea0003800000 */
[----:B-1-34-:R-:W-:Y:S01]  /*b030*/  IADD3 R7, P2, R10, 0x20, RZ ;  /* 0x000000200a077810 */ /* 0x01afe20007f5e0ff */
        /* <DEDUP_REMOVED lines=14> */
.L_x_2489:
[----:B------:R-:W-:Y:S05]  /*b120*/  BSYNC B0 ;  /* 0x0000000000007941 */ /* 0x000fea0003800000 */
.L_x_2488:
[----:B------:R-:W-:Y:S04]  /*b130*/  BSSY B0, `(.L_x_2490) ;  /* 0x0000011000007945 */ /* 0x000fe80003800000 */
[----:B------:R-:W-:Y:S05]  /*b140*/  @P0 BRA `(.L_x_2491) ;  /* 0x00000000003c0947 */ /* 0x000fea0003800000 */
[----:B-1-34-:R-:W-:Y:S01]  /*b150*/  IADD3 R7, P0, R10, 0x40, RZ ;  /* 0x000000400a077810 */ /* 0x01afe20007f1e0ff */
        /* <DEDUP_REMOVED lines=14> */
.L_x_2491:
[----:B------:R-:W-:Y:S05]  /*b240*/  BSYNC B0 ;  /* 0x0000000000007941 */ /* 0x000fea0003800000 */
.L_x_2490:
        /* <DEDUP_REMOVED lines=17> */
.L_x_2434:
        /* <DEDUP_REMOVED lines=8> */
[----:B------:R-:W1:Y:S01]  /*b3e0*/  S2UR UR7, SR_CTAID.X ;  /* 0x00000000000779c3 */ /* 0x000e620000002500 */
[----:B------:R-:W-:Y:S02]  /*b3f0*/  ULDC UR8, c[0x0][0xb50] ;  /* 0x0002d40000087ab9 */ /* 0x000fe40000000800 */
[----:B------:R-:W-:-:S05]  /*b400*/  UISETP.NE.AND UP0, UPT, UR8, 0x1, UPT ;  /* 0x000000010800788c */ /* 0x000fca000bf05270 */
[----:B------:R-:W2:Y:S06]  /*b410*/  LDC R0, c[0x0][0xb68] ;  /* 0x0002da00ff007b82 */ /* 0x000eac0000000800 */
[----:B------:R-:W-:Y:S01]  /*b420*/  @UP0 ULDC UR4, c[0x0][0xb54] ;  /* 0x0002d50000040ab9 */ /* 0x000fe20000000800 */
[----:B------:R-:W-:Y:S01]  /*b430*/  @UP0 ULDC UR9, c[0x0][0xb58] ;  /* 0x0002d60000090ab9 */ /* 0x000fe20000000800 */
[----:B-1----:R-:W-:Y:S02]  /*b440*/  UIMAD.WIDE.U32 UR4, UR7, UR4, URZ ;  /* 0x00000004070472a5 */ /* 0x002fe4000f8e003f */
[----:B------:R-:W-:-:S02]  /*b450*/  UMOV UR6, UR7 ;  /* 0x0000000700067c82 */ /* 0x000fc40008000000 */
[----:B------:R-:W-:-:S04]  /*b460*/  @UP0 USHF.R.U32.HI UR6, URZ, UR9, UR5 ;  /* 0x000000093f060299 */ /* 0x000fc80008011605 */
[----:B------:R-:W-:Y:S02]  /*b470*/  UIADD3 UR4, -UR6, URZ, URZ ;  /* 0x0000003f06047290 */ /* 0x000fe4000fffe13f */
[----:B--2---:R-:W-:Y:S02]  /*b480*/  ISETP.LE.AND P0, PT, R0, UR6, PT ;  /* 0x0000000600007c0c */ /* 0x004fe4000bf03270 */
[----:B------:R-:W-:-:S11]  /*b490*/  UIMAD UR8, UR8, UR4, UR7 ;  /* 0x00000004080872a4 */ /* 0x000fd6000f8e0207 */
[----:B------:R-:W-:Y:S05]  /*b4a0*/  @!P0 BRA `(.L_x_2493) ;  /* 0x0000000000208947 */ /* 0x000fea0003800000 */
        /* <DEDUP_REMOVED lines=8> */
.L_x_2493:
[----:B------:R-:W-:Y:S01]  /*b530*/  ULDC UR9, c[0x0][0xb44] ;  /* 0x0002d10000097ab9 */ /* 0x000fe20000000800 */
[----:B------:R-:W-:Y:S01]  /*b540*/  UMOV UR7, UR8 ;  /* 0x0000000800077c82 */ /* 0x000fe20008000000 */
[----:B------:R-:W-:-:S11]  /*b550*/  UISETP.NE.AND UP0, UPT, UR9, 0x1, UPT ;  /* 0x000000010900788c */ /* 0x000fd6000bf05270 */
[----:B------:R-:W-:Y:S02]  /*b560*/  @UP0 ULDC.64 UR10, c[0x0][0xb48] ;  /* 0x0002d200000a0ab9 */ /* 0x000fe40000000a00 */
[----:B------:R-:W-:-:S04]  /*b570*/  UIMAD.WIDE.U32 UR4, UR8, UR10, URZ ;  /* 0x0000000a080472a5 */ /* 0x000fc8000f8e003f */
[----:B------:R-:W-:-:S04]  /*b580*/  @UP0 USHF.R.U32.HI UR7, URZ, UR11, UR5 ;  /* 0x0000000b3f070299 */ /* 0x000fc80008011605 */
[----:B------:R-:W-:-:S12]  /*b590*/  UIMAD UR4, UR7, UR9, URZ ;  /* 0x00000009070472a4 */ /* 0x000fd8000f8e023f */
.L_x_2494:
        /* <DEDUP_REMOVED lines=17> */
[----:B------:R-:W-:Y:S01]  /*b6b0*/  ULDC UR6, c[0x0][0x74c] ;  /* 0x0001d30000067ab9 */ /* 0x000fe20000000800 */
[----:B------:R-:W-:Y:S02]  /*b6c0*/  UIADD3 UR4, UR4, 0x5f, URZ ;  /* 0x0000005f04047890 */ /* 0x000fe4000fffe03f */
[----:B------:R-:W-:Y:S02]  /*b6d0*/  UIADD3 UR7, -UR6, UR7, -UR5 ;  /* 0x0000000706077290 */ /* 0x000fe4000fffe905 */
[----:B------:R-:W-:Y:S02]  /*b6e0*/  UIMAD.WIDE UR4, UR4, 0x2aaaaaab, URZ ;  /* 0x2aaaaaab040478a5 */ /* 0x000fe4000f8e023f */
[----:B------:R-:W-:-:S02]  /*b6f0*/  UIMAD.WIDE UR6, UR7, 0x2aaaaaab, URZ ;  /* 0x2aaaaaab070678a5 */ /* 0x000fc4000f8e023f */
[----:B------:R-:W-:Y:S02]  /*b700*/  USHF.R.U32.HI UR4, URZ, 0x1f, UR5 ;  /* 0x0000001f3f047899 */ /* 0x000fe40008011605 */
[----:B------:R-:W-:Y:S02]  /*b710*/  USHF.R.U32.HI UR6, URZ, 0x1f, UR7 ;  /* 0x0000001f3f067899 */ /* 0x000fe40008011607 */
[----:B------:R-:W-:Y:S02]  /*b720*/  ULEA.HI.SX32 UR5, UR5, UR4, 0x1c ;  /* 0x0000000405057291 */ /* 0x000fe4000f8fe23f */
[----:B------:R-:W-:-:S04]  /*b730*/  ULEA.HI.SX32 UR6, UR7, UR6, 0x1c ;  /* 0x0000000607067291 */ /* 0x000fc8000f8fe23f */
[----:B------:R-:W-:-:S04]  /*b740*/  UISETP.LT.AND UP0, UPT, URZ, UR6, UPT ;  /* 0x000000063f00728c */ /* 0x000fc8000bf01270 */
[----:B------:R-:W-:-:S04]  /*b750*/  USEL UR8, URZ, UR6, !UP0 ;  /* 0x000000063f087287 */ /* 0x000fc8000c000000 */
[----:B------:R-:W-:-:S06]  /*b760*/  UISETP.GT.AND UP0, UPT, UR5, UR8, UPT ;  /* 0x000000080500728c */ /* 0x000fcc000bf04270 */
[----:B------:R-:W-:-:S13]  /*b770*/  PLOP3.LUT P0, PT, PT, PT, UP0, 0x80, 0x0 ;  /* 0x000000000000781c */ /* 0x000fda0003f0f008 */
[----:B------:R-:W-:Y:S05]  /*b780*/  @!P0 BRA `(.L_x_2438) ;  /* 0x0000002800608947 */ /* 0x000fea0003800000 */
[----:B------:R-:W-:Y:S01]  /*b790*/  USHF.R.S32.HI UR4, URZ, 0x1f, UR11 ;  /* 0x0000001f3f047899 */ /* 0x000fe2000801140b */
[----:B------:R-:W-:Y:S01]  /*b7a0*/  ULDC.64 UR12, c[0x0][0x2d8] ;  /* 0x0000b600000c7ab9 */ /* 0x000fe20000000a00 */
[----:B------:R-:W-:Y:S02]  /*b7b0*/  ELECT P0, URZ, PT ;  /* 0x00000000003f782f */ /* 0x000fe40003800000 */
[----:B------:R-:W-:Y:S02]  /*b7c0*/  UIMAD UR9, UR4, UR12, URZ ;  /* 0x0000000c040972a4 */ /* 0x000fe4000f8e023f */
[----:B------:R-:W-:Y:S02]  /*b7d0*/  UIADD3 UR4, UR5, -UR8, URZ ;  /* 0x8000000805047290 */ /* 0x000fe4000fffe03f */
[----:B------:R-:W-:Y:S02]  /*b7e0*/  UIMAD.WIDE.U32 UR6, UR11, UR12, URZ ;  /* 0x0000000c0b0672a5 */ /* 0x000fe4000f8e003f */
[----:B------:R-:W-:-:S02]  /*b7f0*/  ULOP3.LUT UR4, UR4, 0x1, URZ, 0xc0, !UPT ;  /* 0x0000000104047892 */ /* 0x000fc4000f8ec03f */
[----:B------:R-:W-:Y:S02]  /*b800*/  UIMAD UR9, UR11, UR13, UR9 ;  /* 0x0000000d0b0972a4 */ /* 0x000fe4000f8e0209 */
[----:B------:R-:W-:Y:S02]  /*b810*/  UISETP.NE.U32.AND UP0, UPT, UR4, 0x1, UPT ;  /* 0x000000010400788c */ /* 0x000fe4000bf05070 */
[----:B------:R-:W-:Y:S01]  /*b820*/  USHF.R.S32.HI UR11, URZ, 0x1f, UR10 ;  /* 0x0000001f3f0b7899 */ /* 0x000fe2000801140a */
[----:B------:R-:W-:Y:S01]  /*b830*/  ULDC.64 UR12, c[0x0][0x2e0] ;  /* 0x0000b800000c7ab9 */ /* 0x000fe20000000a00 */
[----:B------:R-:W-:Y:S02]  /*b840*/  UIADD3 UR7, UR7, UR9, URZ ;  /* 0x0000000907077290 */ /* 0x000fe4000fffe03f */
[----:B------:R-:W-:Y:S01]  /*b850*/  PLOP3.LUT P1, PT, PT, PT, UP0, 0x80, 0x0 ;  /* 0x000000000000781c */ /* 0x000fe20003f2f008 */
[----:B------:R-:W-:Y:S02]  /*b860*/  UIMAD UR9, UR11, UR12, URZ ;  /* 0x0000000c0b0972a4 */ /* 0x000fe4000f8e023f */
[----:B------:R-:W-:-:S02]  /*b870*/  UIMAD.WIDE.U32 UR6, UR10, UR12, UR6 ;  /* 0x0000000c0a0672a5 */ /* 0x000fc4000f8e0006 */
[----:B------:R-:W-:-:S04]  /*b880*/  UIMAD UR9, UR10, UR13, UR9 ;  /* 0x0000000d0a0972a4 */ /* 0x000fc8000f8e0209 */
[----:B------:R-:W-:-:S04]  /*b890*/  UIADD3 UR23, UR7, UR9, URZ ;  /* 0x0000000907177290 */ /* 0x000fc8000fffe03f */
[----:B------:R-:W-:Y:S08]  /*b8a0*/  @P1 BRA `(.L_x_2495) ;  /* 0x0000000000bc1947 */ /* 0x000ff00003800000 */
[----:B------:R-:W-:Y:S01]  /*b8b0*/  UIMAD UR15, UR8, 0x1800, URZ ;  /* 0x00001800080f78a4 */ /* 0x000fe2000f8e023f */
        /* <DEDUP_REMOVED lines=9> */
[----:B------:R-:W-:Y:S01]  /*b950*/  UMOV UR16, 0x0 ;  /* 0x0000000000107882 */ /* 0x000fe20000000000 */
[----:B------:R-:W-:Y:S02]  /*b960*/  UMOV UR17, 0x14f00000 ;  /* 0x14f0000000117882 */ /* 0x000fe40000000000 */
[----:B------:R-:W-:-:S02]  /*b970*/  ULEA.HI.X UR11, UR13, UR11, UR14, 0x2, UP0 ;  /* 0x0000000b0d0b7291 */ /* 0x000fc400080f140e */
[----:B-1----:R-:W-:-:S03]  /*b980*/  ULEA UR4, UR12, UR4, 0x18 ;  /* 0x000000040c047291 */ /* 0x002fc6000f8ec03f */
[----:B------:R-:W-:Y:S01]  /*b990*/  UMOV UR12, 0x300 ;  /* 0x00000300000c7882 */ /* 0x000fe20000000000 */
[----:B------:R-:W-:-:S09]  /*b9a0*/  UIADD3 UR4, UR4, 0x8000, URZ ;  /* 0x0000800004047890 */ /* 0x000fd2000fffe03f */
[----:B------:R1:W-:Y:S02]  /*b9b0*/  UBLKRED.G.S.ADD.F32.RN [UR10], [UR4], UR12, desc[UR16] ;  /* 0x0000100a040073bb */ /* 0x0003e400080a140c */
[----:B-1----:R0:W-:Y:S02]  /*b9c0*/  UTMACMDFLUSH ;  /* 0x00000000000079b7 */ /* 0x0021e40000000000 */
.L_x_2497:
[----:B------:R-:W-:Y:S05]  /*b9d0*/  BSYNC B0 ;  /* 0x0000000000007941 */ /* 0x000fea0003800000 */
.L_x_2496:
        /* <DEDUP_REMOVED lines=9> */
[----:B------:R-:W-:Y:S02]  /*ba70*/  UMOV UR17, 0x14f00000 ;  /* 0x14f0000000117882 */ /* 0x000fe40000000000 */
[----:B------:R-:W-:Y:S02]  /*ba80*/  ULEA.HI.X.SX32 UR4, UR4, UR23, 0x1, UP0 ;  /* 0x0000001704047291 */ /* 0x000fe400080f0e3f */
[----:B------:R-:W-:-:S04]  /*ba90*/  ULEA UR10, UP0, UR14, UR10, 0x2 ;  /* 0x0000000a0e0a7291 */ /* 0x000fc8000f80103f */
[----:B------:R-:W-:-:S03]  /*baa0*/  ULEA.HI.X UR11, UR14, UR11, UR4, 0x2, UP0 ;  /* 0x0000000b0e0b7291 */ /* 0x000fc600080f1404 */
[----:B------:R-:W-:Y:S01]  /*bab0*/  UMOV UR4, 0x300 ;  /* 0x0000030000047882 */ /* 0x000fe20000000000 */
[----:B-1----:R-:W-:-:S04]  /*bac0*/  ULEA UR12, UR13, UR12, 0x18 ;  /* 0x0000000c0d0c7291 */ /* 0x002fc8000f8ec03f */
[----:B------:R-:W-:-:S09]  /*bad0*/  UIADD3 UR12, UR12, 0xb000, URZ ;  /* 0x0000b0000c0c7890 */ /* 0x000fd2000fffe03f */
[----:B------:R1:W-:Y:S01]  /*bae0*/  UBLKRED.G.S.ADD.F32.RN [UR10], [UR12], UR4, desc[UR16] ;  /* 0x0000100a0c0073bb */ /* 0x0003e200080a1404 */
[----:B------:R0:W-:Y:S01]  /*baf0*/  UTMACMDFLUSH ;  /* 0x00000000000079b7 */ /* 0x0001e20000000000 */
[----:B-1----:R-:W-:-:S04]  /*bb00*/  DEPBAR.LE SB0, 0x1 ;  /* 0x000080400000791a */ /* 0x002fc80000000000 */
.L_x_2499:
[----:B------:R-:W-:Y:S05]  /*bb10*/  BSYNC B0 ;  /* 0x0000000000007941 */ /* 0x000fea0003800000 */
.L_x_2498:
[----:B------:R-:W-:Y:S06]  /*bb20*/  BAR.ARV 0xa, 0xa0 ;  /* 0x0282800000007b1d */ /* 0x000fec0000002000 */
[----:B------:R-:W-:Y:S04]  /*bb30*/  BSSY B0, `(.L_x_2500) ;  /* 0x0000003000007945 */ /* 0x000fe80003800000 */
[----:B------:R-:W-:Y:S05]  /*bb40*/  @!P0 BRA `(.L_x_2501) ;  /* 0x0000000000048947 */ /* 0x000fea0003800000 */
[----:B------:R-:W-:-:S04]  /*bb50*/  DEPBAR.LE SB0, 0x0 ;  /* 0x000080000000791a */ /* 0x000fc80000000000 */
.L_x_2501:
[----:B------:R-:W-:Y:S05]  /*bb60*/  BSYNC B0 ;  /* 0x0000000000007941 */ /* 0x000fea0003800000 */
.L_x_2500:
[----:B------:R-:W-:Y:S06]  /*bb70*/  BAR.ARV 0xb, 0xa0 ;  /* 0x02c2800000007b1d */ /* 0x000fec0000002000 */
[----:B------:R-:W-:Y:S01]  /*bb80*/  UIADD3 UR12, UR8, 0x1, URZ ;  /* 0x00000001080c7890 */ /* 0x000fe2000fffe03f */
[----:B------:R-:W-:Y:S11]  /*bb90*/  BRA `(.L_x_2502) ;  /* 0x0000000000047947 */ /* 0x000ff60003800000 */
.L_x_2495:
[----:B------:R-:W-:-:S05]  /*bba0*/  UMOV UR12, UR8 ;  /* 0x00000008000c7c82 */ /* 0x000fca0008000000 */
.L_x_2502:
[----:B------:R-:W-:-:S04]  /*bbb0*/  UIADD3 UR4, UR8, 0x1, URZ ;  /* 0x0000000108047890 */ /* 0x000fc8000fffe03f */
[----:B------:R-:W-:-:S06]  /*bbc0*/  UISETP.NE.AND UP0, UPT, UR5, UR4, UPT ;  /* 0x000000040500728c */ /* 0x000fcc000bf05270 */
[----:B------:R-:W-:-:S13]  /*bbd0*/  PLOP3.LUT P1, PT, PT, PT, UP0, 0x80, 0x0 ;  /* 0x000000000000781c */ /* 0x000fda0003f2f008 */
[----:B------:R-:W-:Y:S05]  /*bbe0*/  @!P1 BRA `(.L_x_2438) ;  /* 0x0000002400489947 */ /* 0x000fea0003800000 */
[----:B------:R-:W-:Y:S01]  /*bbf0*/  ULDC.64 UR10, c[0x0][0x2c0] ;  /* 0x0000b000000a7ab9 */ /* 0x000fe20000000a00 */
[----:B------:R-:W-:Y:S02]  /*bc00*/  UIADD3 UR19, UR9, UR7, URZ ;  /* 0x0000000709137290 */ /* 0x000fe4000fffe03f */
[----:B------:R-:W-:Y:S02]  /*bc10*/  ULEA UR18, UP0, UR6, UR10, 0x2 ;  /* 0x0000000a06127291 */ /* 0x000fe4000f80103f */
[----:B------:R-:W-:Y:S02]  /*bc20*/  UIMAD UR13, UR12, 0x1800, URZ ;  /* 0x000018000c0d78a4 */ /* 0x000fe4000f8e023f */
[----:B------:R-:W-:Y:S02]  /*bc30*/  ULEA.HI.X UR19, UR6, UR11, UR19, 0x2, UP0 ;  /* 0x0000000b06137291 */ /* 0x000fe400080f1413 */
[----:B------:R-:W-:Y:S02]  /*bc40*/  UIADD3 UR14, UP0, UR18, 0x3000, URZ ;  /* 0x00003000120e7890 */ /* 0x000fe4000ff1e03f */
[----:B------:R-:W-:-:S02]  /*bc50*/  UIADD3 UR16, UP1, UR18, 0x6000, URZ ;  /* 0x0000600012107890 */ /* 0x000fc4000ff3e03f */
[----:B------:R-:W-:Y:S02]  /*bc60*/  UIADD3 UR18, UP2, UR18, 0x9000, URZ ;  /* 0x0000900012127890 */ /* 0x000fe4000ff5e03f */
[----:B------:R-:W-:Y:S02]  /*bc70*/  UIADD3.X UR15, URZ, UR19, URZ, UP0, !UPT ;  /* 0x000000133f0f7290 */ /* 0x000fe400087fe43f */
[----:B------:R-:W-:Y:S02]  /*bc80*/  UIADD3.X UR17, URZ, UR19, URZ, UP1, !UPT ;  /* 0x000000133f117290 */ /* 0x000fe40008ffe43f */
[----:B------:R-:W-:Y:S01]  /*bc90*/  UIADD3.X UR19, URZ, UR19, URZ, UP2, !UPT ;  /* 0x000000133f137290 */ /* 0x000fe200097fe43f */
[----:B------:R-:W-:Y:S01]  /*bca0*/  UMOV UR4, URZ ;  /* 0x0000003f00047c82 */ /* 0x000fe20008000000 */
[----:B------:R-:W-:Y:S01]  /*bcb0*/  ULDC.64 UR24, c[0x0][0x2c0] ;  /* 0x0000b00000187ab9 */ /* 0x000fe20000000a00 */
[----:B------:R-:W-:-:S09]  /*bcc0*/  UMOV UR20, UR13 ;  /* 0x0000000d00147c82 */ /* 0x000fd20008000000 */
.L_x_2515:
        /* <DEDUP_REMOVED lines=20> */
.L_x_2504:
[----:B------:R-:W-:Y:S05]  /*be10*/  BSYNC B0 ;  /* 0x0000000000007941 */ /* 0x000fea0003800000 */
.L_x_2503:
        /* <DEDUP_REMOVED lines=13> */
.L_x_2506:
[----:B------:R-:W-:Y:S05]  /*bef0*/  BSYNC B0 ;  /* 0x0000000000007941 */ /* 0x000fea0003800000 */
.L_x_2505:
[----:B------:R-:W-:Y:S06]  /*bf00*/  BAR.ARV 0xa, 0xa0 ;  /* 0x0282800000007b1d */ /* 0x000fec0000002000 */
[----:B------:R-:W-:Y:S04]  /*bf10*/  BSSY B0, `(.L_x_2507) ;  /* 0x0000003000007945 */ /* 0x000fe80003800000 */
[----:B------:R-:W-:Y:S05]  /*bf20*/  @!P0 BRA `(.L_x_2508) ;  /* 0x0000000000048947 */ /* 0x000fea0003800000 */
[----:B------:R-:W-:-:S04]  /*bf30*/  DEPBAR.LE SB0, 0x0 ;  /* 0x000080000000791a */ /* 0x000fc80000000000 */
.L_x_2508:
[----:B------:R-:W-:Y:S05]  /*bf40*/  BSYNC B0 ;  /* 0x0000000000007941 */ /* 0x000fea0003800000 */
.L_x_2507:
        /* <DEDUP_REMOVED lines=13> */
.L_x_2510:
[----:B------:R-:W-:Y:S05]  /*c020*/  BSYNC B0 ;  /* 0x0000000000007941 */ /* 0x000fea0003800000 */
.L_x_2509:
        /* <DEDUP_REMOVED lines=13> */
.L_x_2512:
[----:B------:R-:W-:Y:S05]  /*c100*/  BSYNC B0 ;  /* 0x0000000000007941 */ /* 0x000fea0003800000 */
.L_x_2511:
[----:B------:R-:W-:Y:S01]  /*c110*/  UIADD3 UR12, UR12, 0x2, URZ ;  /* 0x000000020c0c7890 */ /* 0x000fe2000fffe03f */
[----:B------:R-:W-:Y:S06]  /*c120*/  BAR.ARV 0xa, 0xa0 ;  /* 0x0282800000007b1d */ /* 0x000fec0000002000 */
[----:B------:R-:W-:Y:S01]  /*c130*/  UISETP.GE.AND UP0, UPT, UR12, UR5, UPT ;  /* 0x000000050c00728c */ /* 0x000fe2000bf06270 */
[----:B------:R-:W-:Y:S04]  /*c140*/  BSSY B0, `(.L_x_2513) ;  /* 0x0000003000007945 */ /* 0x000fe80003800000 */
[----:B------:R-:W-:Y:S06]  /*c150*/  @!P0 BRA `(.L_x_2514) ;  /* 0x0000000000048947 */ /* 0x000fec0003800000 */
[----:B------:R-:W-:-:S04]  /*c160*/  DEPBAR.LE SB0, 0x0 ;  /* 0x000080000000791a */ /* 0x000fc80000000000 */
.L_x_2514:
[----:B------:R-:W-:Y:S05]  /*c170*/  BSYNC B0 ;  /* 0x0000000000007941 */ /* 0x000fea0003800000 */
.L_x_2513:
[----:B------:R-:W-:Y:S06]  /*c180*/  BAR.ARV 0xb, 0xa0 ;  /* 0x02c2800000007b1d */ /* 0x000fec0000002000 */
[----:B------:R-:W-:Y:S01]  /*c190*/  PLOP3.LUT P1, PT, PT, PT, UP0, 0x80, 0x0 ;  /* 0x000000000000781c */ /* 0x000fe20003f2f008 */
[----:B------:R-:W-:Y:S02]  /*c1a0*/  UIADD3 UR20, UR20, 0x3000, URZ ;  /* 0x0000300014147890 */ /* 0x000fe4000fffe03f */
[----:B------:R-:W-:-:S10]  /*c1b0*/  UIADD3 UR4, UR4, 0x3000, URZ ;  /* 0x0000300004047890 */ /* 0x000fd4000fffe03f */
[----:B------:R-:W-:Y:S05]  /*c1c0*/  @!P1 BRA `(.L_x_2515) ;  /* 0xfffffff800c09947 */ /* 0x000fea000383ffff */
[----:B------:R-:W-:Y:S05]  /*c1d0*/  BRA `(.L_x_2438) ;  /* 0x0000001c00cc7947 */ /* 0x000fea0003800000 */
.L_x_2492:
        /* <DEDUP_REMOVED lines=21> */
.L_x_2516:
[----:B------:R-:W-:Y:S01]  /*c330*/  ULDC UR8, c[0x0][0xb44] ;  /* 0x0002d10000087ab9 */ /* 0x000fe20000000800 */
[----:B------:R-:W-:Y:S01]  /*c340*/  UMOV UR11, UR7 ;  /* 0x00000007000b7c82 */ /* 0x000fe20008000000 */
[----:B------:R-:W-:-:S11]  /*c350*/  UISETP.NE.AND UP0, UPT, UR8, 0x1, UPT ;  /* 0x000000010800788c */ /* 0x000fd6000bf05270 */
[----:B------:R-:W-:Y:S02]  /*c360*/  @UP0 ULDC.64 UR12, c[0x0][0xb48] ;  /* 0x0002d200000c0ab9 */ /* 0x000fe40000000a00 */
[----:B------:R-:W-:-:S04]  /*c370*/  UIMAD.WIDE.U32 UR4, UR7, UR12, URZ ;  /* 0x0000000c070472a5 */ /* 0x000fc8000f8e003f */
[----:B------:R-:W-:-:S04]  /*c380*/  @UP0 USHF.R.U32.HI UR11, URZ, UR13, UR5 ;  /* 0x0000000d3f0b0299 */ /* 0x000fc80008011605 */
[----:B------:R-:W-:-:S12]  /*c390*/  UIMAD UR4, UR11, UR8, URZ ;  /* 0x000000080b0472a4 */ /* 0x000fd8000f8e023f */
.L_x_2517:
[----:B------:R-:W-:Y:S01]  /*c3a0*/  ULDC UR8, c[0x0][0xb38] ;  /* 0x0002ce0000087ab9 */ /* 0x000fe20000000800 */
[----:B------:R-:W-:Y:S01]  /*c3b0*/  UIADD3 UR4, UR7, -UR4, URZ ;  /* 0x8000000407047290 */ /* 0x000fe2000fffe03f */
[----:B------:R-:W-:Y:S01]  /*c3c0*/  MOV R8, 0x1 ;  /* 0x0000000100087802 */ /* 0x000fe20000000f00 */
[----:B------:R-:W-:Y:S01]  /*c3d0*/  UISETP.NE.AND UP0, UPT, UR8, 0x1, UPT ;  /* 0x000000010800788c */ /* 0x000fe2000bf05270 */
[----:B------:R-:W-:Y:S01]  /*c3e0*/  IMAD.MOV.U32 R0, RZ, RZ, RZ ;  /* 0x000000ffff007224 */ /* 0x000fe200078e00ff */
[----:B------:R-:W-:Y:S02]  /*c3f0*/  ULDC UR5, c[0x0][0xb44] ;  /* 0x0002d10000057ab9 */ /* 0x000fe40000000800 */
[----:B------:R-:W-:-:S07]  /*c400*/  UIMAD UR6, UR6, UR5, UR4 ;  /* 0x00000005060672a4 */ /* 0x000fce000f8e0204 */
        /* <DEDUP_REMOVED lines=9> */
[----:B------:R-:W1:Y:S01]  /*c4a0*/  LDC R3, c[0x0][0x280] ;  /* 0x0000a000ff037b82 */ /* 0x000e620000000800 */
[----:B------:R-:W-:Y:S01]  /*c4b0*/  USHF.L.U32 UR11, UR11, 0x7, URZ ;  /* 0x000000070b0b7899 */ /* 0x000fe2000800063f */
[----:B------:R-:W-:-:S06]  /*c4c0*/  ULDC UR4, c[0x0][0x74c] ;  /* 0x0001d30000047ab9 */ /* 0x000fcc0000000800 */
[----:B------:R-:W1:Y:S02]  /*c4d0*/  LDC R2, c[0x0][0x290] ;  /* 0x0000a400ff027b82 */ /* 0x000e640000000800 */
[----:B-1----:R-:W-:Y:S02]  /*c4e0*/  IADD3 R2, -R2, UR11, R3 ;  /* 0x0000000b02027c10 */ /* 0x002fe4000fffe103 */
[----:B------:R-:W-:-:S03]  /*c4f0*/  IADD3 R3, R3, 0x5f, RZ ;  /* 0x0000005f03037810 */ /* 0x000fc60007ffe0ff */
[----:B------:R-:W-:Y:S02]  /*c500*/  VIADD R2, R2, -UR4 ;  /* 0x8000000402027c36 */ /* 0x000fe40008000000 */
[----:B------:R-:W-:-:S04]  /*c510*/  IMAD.HI R4, R3, 0x2aaaaaab, RZ ;  /* 0x2aaaaaab03047827 */ /* 0x000fc800078e02ff */
[----:B------:R-:W-:Y:S01]  /*c520*/  IMAD.HI R2, R2, 0x2aaaaaab, RZ ;  /* 0x2aaaaaab02027827 */ /* 0x000fe200078e02ff */
[----:B------:R-:W-:-:S04]  /*c530*/  SHF.R.U32.HI R5, RZ, 0x1f, R4 ;  /* 0x0000001fff057819 */ /* 0x000fc80000011604 */
[----:B------:R-:W-:Y:S02]  /*c540*/  SHF.R.U32.HI R3, RZ, 0x1f, R2 ;  /* 0x0000001fff037819 */ /* 0x000fe40000011602 */
[----:B------:R-:W-:Y:S02]  /*c550*/  LEA.HI.SX32 R4, R4, R5, 0x1c ;  /* 0x0000000504047211 */ /* 0x000fe400078fe2ff */
[----:B------:R-:W-:-:S04]  /*c560*/  LEA.HI.SX32 R3, R2, R3, 0x1c ;  /* 0x0000000302037211 */ /* 0x000fc800078fe2ff */
[----:B------:R-:W-:-:S04]  /*c570*/  VIMNMX R5, RZ, R3, !PT ;  /* 0x00000003ff057248 */ /* 0x000fc80007fe0100 */
[----:B------:R-:W-:-:S13]  /*c580*/  ISETP.GT.AND P0, PT, R4, R5, PT ;  /* 0x000000050400720c */ /* 0x000fda0003f04270 */
[----:B------:R-:W-:Y:S05]  /*c590*/  @!P0 BRA `(.L_x_2518) ;  /* 0x0000001800488947 */ /* 0x000fea0003800000 */
[----:B------:R-:W1:Y:S01]  /*c5a0*/  LDC.64 R2, c[0x0][0x718] ;  /* 0x0001c600ff027b82 */ /* 0x000e620000000a00 */
[----:B------:R-:W-:Y:S01]  /*c5b0*/  IMAD.U32 R9, RZ, RZ, UR20 ;  /* 0x00000014ff097e24 */ /* 0x000fe2000f8e00ff */
[----:B------:R-:W-:Y:S01]  /*c5c0*/  ULDC UR4, c[0x0][0x2e8] ;  /* 0x0000ba0000047ab9 */ /* 0x000fe20000000800 */
[----:B------:R-:W-:Y:S01]  /*c5d0*/  ELECT P0, URZ, PT ;  /* 0x00000000003f782f */ /* 0x000fe20003800000 */
[----:B------:R-:W-:Y:S01]  /*c5e0*/  BSSY B0, `(.L_x_2518) ;  /* 0x000018d000007945 */ /* 0x000fe20003800000 */
[----:B------:R-:W-:Y:S01]  /*c5f0*/  UISETP.NE.AND UP0, UPT, UR4, 0x1, UPT ;  /* 0x000000010400788c */ /* 0x000fe2000bf05270 */
[----:B------:R-:W-:Y:S01]  /*c600*/  SHF.R.S32.HI R9, RZ, 0x1f, R9 ;  /* 0x0000001fff097819 */ /* 0x000fe20000011409 */
[----:B------:R-:W-:Y:S01]  /*c610*/  UMOV UR12, UR20 ;  /* 0x00000014000c7c82 */ /* 0x000fe20008000000 */
[----:B------:R-:W2:Y:S08]  /*c620*/  LDC.64 R6, c[0x0][0x730] ;  /* 0x0001cc00ff067b82 */ /* 0x000eb00000000a00 */
[----:B------:R-:W3:Y:S01]  /*c630*/  LDC.64 R12, c[0x0][0x720] ;  /* 0x0001c800ff0c7b82 */ /* 0x000ee20000000a00 */
[----:B------:R-:W-:Y:S01]  /*c640*/  @UP0 ULDC UR4, c[0x0][0x2ec] ;  /* 0x0000bb0000040ab9 */ /* 0x000fe20000000800 */
[----:B------:R-:W-:Y:S01]  /*c650*/  @UP0 ULDC UR6, c[0x0][0x2f0] ;  /* 0x0000bc0000060ab9 */ /* 0x000fe20000000800 */
[----:B------:R-:W-:-:S04]  /*c660*/  UIMAD.WIDE.U32 UR4, UR20, UR4, URZ ;  /* 0x00000004140472a5 */ /* 0x000fc8000f8e003f */
[----:B------:R-:W-:Y:S01]  /*c670*/  @UP0 USHF.R.U32.HI UR12, URZ, UR6, UR5 ;  /* 0x000000063f0c0299 */ /* 0x000fe20008011605 */
[C---:B-1----:R-:W-:Y:S02]  /*c680*/  IMAD R0, R9.reuse, R2, RZ ;  /* 0x0000000209007224 */ /* 0x042fe400078e02ff */
[----:B--2---:R-:W-:Y:S02]  /*c690*/  IMAD R10, R9, R6, RZ ;  /* 0x00000006090a7224 */ /* 0x004fe400078e02ff */
[----:B------:R-:W-:Y:S02]  /*c6a0*/  IMAD R9, R3, UR20, R0 ;  /* 0x0000001403097c24 */ /* 0x000fe4000f8e0200 */
[----:B------:R-:W-:-:S04]  /*c6b0*/  IMAD.WIDE.U32 R2, R2, UR20, RZ ;  /* 0x0000001402027c25 */ /* 0x000fc8000f8e00ff */
[----:B------:R-:W-:Y:S02]  /*c6c0*/  IMAD R15, R7, UR20, R10 ;  /* 0x00000014070f7c24 */ /* 0x000fe4000f8e020a */
[----:B------:R-:W-:Y:S01]  /*c6d0*/  IMAD.IADD R3, R3, 0x1, R9 ;  /* 0x0000000103037824 */ /* 0x000fe200078e0209 */
[----:B------:R-:W1:Y:S01]  /*c6e0*/  LDC.64 R10, c[0x0][0x738] ;  /* 0x0001ce00ff0a7b82 */ /* 0x000e620000000a00 */
[----:B------:R-:W-:Y:S02]  /*c6f0*/  IMAD.U32 R9, RZ, RZ, UR21 ;  /* 0x00000015ff097e24 */ /* 0x000fe4000f8e00ff */
[----:B---3--:R-:W-:-:S03]  /*c700*/  IMAD.WIDE.U32 R2, R12, UR21, R2 ;  /* 0x000000150c027c25 */ /* 0x008fc6000f8e0002 */
[----:B------:R-:W-:Y:S01]  /*c710*/  SHF.R.S32.HI R9, RZ, 0x1f, R9 ;  /* 0x0000001fff097819 */ /* 0x000fe20000011409 */
[----:B------:R-:W-:Y:S01]  /*c720*/  IMAD.WIDE.U32 R6, R6, UR20, RZ ;  /* 0x0000001406067c25 */ /* 0x000fe2000f8e00ff */
[----:B------:R2:W-:Y:S03]  /*c730*/  STL.64 [R1], R2 ;  /* 0x0000000201007387 */ /* 0x0005e60000100a00 */
[----:B------:R-:W-:Y:S01]  /*c740*/  IMAD R0, R9, R12, RZ ;  /* 0x0000000c09007224 */ /* 0x000fe200078e02ff */
[----:B------:R-:W-:-:S03]  /*c750*/  IADD3 R7, R7, R15, RZ ;  /* 0x0000000f07077210 */ /* 0x000fc60007ffe0ff */
[----:B------:R-:W-:Y:S02]  /*c760*/  IMAD R13, R13, UR21, R0 ;  /* 0x000000150d0d7c24 */ /* 0x000fe4000f8e0200 */
[----:B-1----:R-:W-:Y:S02]  /*c770*/  IMAD R0, R9, R10, RZ ;  /* 0x0000000a09007224 */ /* 0x002fe400078e02ff */
[----:B------:R-:W-:-:S04]  /*c780*/  IMAD.WIDE.U32 R6, R10, UR21, R6 ;  /* 0x000000150a067c25 */ /* 0x000fc8000f8e0006 */
[----:B------:R-:W-:Y:S02]  /*c790*/  IMAD R11, R11, UR21, R0 ;  /* 0x000000150b0b7c24 */ /* 0x000fe4000f8e0200 */
[----:B------:R-:W-:Y:S01]  /*c7a0*/  IMAD.MOV.U32 R0, RZ, RZ, RZ ;  /* 0x000000ffff007224 */ /* 0x000fe200078e00ff */
[----:B--2---:R-:W-:Y:S06]  /*c7b0*/  @!P0 BRA `(.L_x_2519) ;  /* 0x0000001400bc8947 */ /* 0x004fec0003800000 */
        /* <DEDUP_REMOVED lines=10> */
.L_x_2548:
[----:B------:R-:W2:Y:S01]  /*c860*/  LDL.64 R14, [R1] ;  /* 0x00000000010e7983 */ /* 0x000ea20000100a00 */
[----:B------:R-:W-:Y:S01]  /*c870*/  IMAD.IADD R21, R7, 0x1, R11 ;  /* 0x0000000107157824 */ /* 0x000fe200078e020b */
[----:B------:R-:W-:Y:S01]  /*c880*/  MOV R8, 0x1 ;  /* 0x0000000100087802 */ /* 0x000fe20000000f00 */
[----:B--2---:R-:W-:-:S05]  /*c890*/  IMAD.IADD R10, R15, 0x1, R13 ;  /* 0x000000010f0a7824 */ /* 0x004fca00078e020d */
[----:B------:R2:W-:Y:S01]  /*c8a0*/  STL [R1+0x8], R10 ;  /* 0x0000080a01007387 */ /* 0x0005e20000100800 */
[----:B------:R-:W-:Y:S05]  /*c8b0*/  @P0 BRA `(.L_x_2521) ;  /* 0x0000000000180947 */ /* 0x000fea0003800000 */
[----:B------:R-:W3:Y:S01]  /*c8c0*/  S2R R2, SR_TID.X ;  /* 0x0000000000027919 */ /* 0x000ee20000002100 */
[----:B-1----:R-:W-:-:S04]  /*c8d0*/  IMAD.MOV.U32 R3, RZ, RZ, 0x3180 ;  /* 0x00003180ff037424 */ /* 0x002fc800078e00ff */
[----:B------:R4:W-:Y:S01]  /*c8e0*/  SYNCS.ARRIVE.TRANS64 RZ, [R0+URZ+0x26810], R3 ;  /* 0x0268100300ff79a7 */ /* 0x0009e2000800003f */
[----:B---3--:R-:W-:-:S13]  /*c8f0*/  LOP3.LUT P1, RZ, R2, 0x1f, RZ, 0xc0, !PT ;  /* 0x0000001f02ff7812 */ /* 0x008fda000782c0ff */
[----:B----4-:R-:W-:Y:S05]  /*c900*/  @!P1 BRA `(.L_x_2521) ;  /* 0x0000000000049947 */ /* 0x010fea0003800000 */
[----:B------:R-:W-:Y:S01]  /*c910*/  BPT.TRAP 0x1 ;  /* 0x000000040000795c */ /* 0x000fe20000300000 */
.L_x_2521:
[----:B------:R-:W-:Y:S01]  /*c920*/  R2UR UR19, R5 ;  /* 0x00000000051372ca */ /* 0x000fe200000e0000 */
[----:B------:R-:W3:Y:S01]  /*c930*/  LDC.64 R12, c[0x0][0x198] ;  /* 0x00006600ff0c7b82 */ /* 0x000ee20000000a00 */
[----:B------:R-:W-:Y:S01]  /*c940*/  ULDC.64 UR4, c[0x0][0x700] ;  /* 0x0001c00000047ab9 */ /* 0x000fe20000000a00 */
[----:B------:R-:W-:Y:S01]  /*c950*/  R2UR UR8, R0 ;  /* 0x00000000000872ca */ /* 0x000fe200000e0000 */
[----:B------:R-:W-:Y:S01]  /*c960*/  UMOV UR24, 0x0 ;  /* 0x0000000000187882 */ /* 0x000fe20000000000 */
[----:B------:R-:W-:Y:S01]  /*c970*/  MOV R9, UR4 ;  /* 0x0000000400097c02 */ /* 0x000fe20008000f00 */
[----:B------:R-:W-:Y:S01]  /*c980*/  UMOV UR25, 0x14f00000 ;  /* 0x14f0000000197882 */ /* 0x000fe20000000000 */
[----:B------:R-:W-:Y:S01]  /*c990*/  UMOV UR18, URZ ;  /* 0x0000003f00127c82 */ /* 0x000fe20008000000 */
[----:B------:R-:W-:Y:S01]  /*c9a0*/  UMOV UR9, 0x18 ;  /* 0x0000001800097882 */ /* 0x000fe20000000000 */
[----:B------:R-:W-:Y:S01]  /*c9b0*/  UMOV UR13, UR21 ;  /* 0x00000015000d7c82 */ /* 0x000fe20008000000 */
[----:B------:R-:W-:Y:S01]  /*c9c0*/  UMOV UR10, UR18 ;  /* 0x00000012000a7c82 */ /* 0x000fe20008000000 */
[----:B------:R-:W-:Y:S01]  /*c9d0*/  UMOV UR28, UR12 ;  /* 0x0000000c001c7c82 */ /* 0x000fe20008000000 */
[----:B------:R-:W-:Y:S01]  /*c9e0*/  UMOV UR29, UR21 ;  /* 0x00000015001d7c82 */ /* 0x000fe20008000000 */
[----:B------:R-:W-:-:S03]  /*c9f0*/  UIMAD UR19, UR19, 0x60, URZ ;  /* 0x00000060131378a4 */ /* 0x000fc6000f8e023f */
[----:B------:R-:W-:Y:S02]  /*ca00*/  UIADD3 UR16, UR8, 0xe000, URZ ;  /* 0x0000e00008107890 */ /* 0x000fe4000fffe03f */
[----:B------:R-:W-:Y:S01]  /*ca10*/  UIADD3 UR17, UR8, 0x26810, URZ ;  /* 0x0002681008117890 */ /* 0x000fe2000fffe03f */
[----:B-1----:R-:W-:Y:S01]  /*ca20*/  IMAD.U32 R3, RZ, RZ, UR19 ;  /* 0x00000013ff037e24 */ /* 0x002fe2000f8e00ff */
[----:B------:R-:W-:Y:S01]  /*ca30*/  IADD3 R2, P1, R14, UR19, RZ ;  /* 0x000000130e027c10 */ /* 0x000fe2000ff3e0ff */
[----:B------:R-:W-:Y:S01]  /*ca40*/  UIADD3 UR26, UR8, 0x1a000, URZ ;  /* 0x0001a000081a7890 */ /* 0x000fe2000fffe03f */
[----:B------:R-:W-:Y:S02]  /*ca50*/  VIADD R14, R4, 0xffffffff ;  /* 0xffffffff040e7836 */ /* 0x000fe40000000000 */
[----:B------:R-:W-:Y:S01]  /*ca60*/  LEA.HI.X.SX32 R3, R3, R10, 0x1, P1 ;  /* 0x0000000a03037211 */ /* 0x000fe200008f0eff */
[----:B--2---:R-:W-:Y:S01]  /*ca70*/  IMAD.U32 R10, RZ, RZ, UR5 ;  /* 0x00000005ff0a7e24 */ /* 0x004fe2000f8e00ff */
[C---:B------:R-:W-:Y:S01]  /*ca80*/  LEA R11, P1, R2.reuse, R9, 0x2 ;  /* 0x00000009020b7211 */ /* 0x040fe200078210ff */
[----:B------:R-:W-:Y:S01]  /*ca90*/  UMOV UR27, UR17 ;  /* 0x00000011001b7c82 */ /* 0x000fe20008000000 */
[----:B------:R1:W-:Y:S02]  /*caa0*/  STL [R1+0x1c], R14 ;  /* 0x00001c0e01007387 */ /* 0x0003e40000100800 */
[----:B------:R-:W-:Y:S01]  /*cab0*/  R2UR UR4, R11 ;  /* 0x000000000b0472ca */ /* 0x000fe200000e0000 */
[----:B---3--:R-:W-:Y:S01]  /*cac0*/  IMAD.MOV.U32 R11, RZ, RZ, R12 ;  /* 0x000000ffff0b7224 */ /* 0x008fe200078e000c */
[----:B------:R-:W-:Y:S01]  /*cad0*/  LEA.HI.X R2, R2, R10, R3, 0x2, P1 ;  /* 0x0000000a02027211 */ /* 0x000fe200008f1403 */
[----:B------:R1:W-:Y:S01]  /*cae0*/  STL [R1+0x10], RZ ;  /* 0x000010ff01007387 */ /* 0x0003e20000100800 */
[----:B------:R-:W-:Y:S01]  /*caf0*/  MOV R12, R13 ;  /* 0x0000000d000c7202 */ /* 0x000fe20000000f00 */
[----:B------:R-:W-:Y:S01]  /*cb00*/  IMAD.MOV.U32 R13, RZ, RZ, 0x8000 ;  /* 0x00008000ff0d7424 */ /* 0x000fe200078e00ff */
[----:B------:R-:W-:-:S02]  /*cb10*/  R2UR UR5, R2 ;  /* 0x00000000020572ca */ /* 0x000fc400000e0000 */
[----:B------:R-:W-:-:S04]  /*cb20*/  IADD3 R2, P1, R11, 0xf0, RZ ;  /* 0x000000f00b027810 */ /* 0x000fc80007f3e0ff */
[----:B------:R-:W-:Y:S01]  /*cb30*/  R2UR UR22, R2 ;  /* 0x00000000021672ca */ /* 0x000fe200000e0000 */
[----:B------:R-:W-:-:S05]  /*cb40*/  IMAD.X R3, RZ, RZ, R12, P1 ;  /* 0x000000ffff037224 */ /* 0x000fca00008e060c */
[----:B------:R-:W-:-:S13]  /*cb50*/  R2UR UR23, R3 ;  /* 0x00000000031772ca */ /* 0x000fda00000e0000 */
[----:B------:R-:W-:Y:S01]  /*cb60*/  UTMALDG.4D [UR16], [UR22], desc[UR24] ;  /* 0x00001810160075b4 */ /* 0x000fe20008019000 */
[----:B------:R2:W-:Y:S01]  /*cb70*/  UBLKCP.S.G [UR26], [UR4], UR9 ;  /* 0x0000001a040073ba */ /* 0x0005e20008000209 */
[----:B------:R3:W-:Y:S02]  /*cb80*/  SYNCS.ARRIVE.TRANS64 RZ, [R0+URZ+0x26800], R13 ;  /* 0x0268000d00ff79a7 */ /* 0x0007e4000800003f */
[----:B---3--:R-:W-:-:S04]  /*cb90*/  IADD3 R13, P1, R11, 0x2f0, RZ ;  /* 0x000002f00b0d7810 */ /* 0x008fc80007f3e0ff */
[----:B------:R-:W-:Y:S01]  /*cba0*/  R2UR UR6, R13 ;  /* 0x000000000d0672ca */ /* 0x000fe200000e0000 */
[----:B--2---:R-:W-:Y:S01]  /*cbb0*/  UIADD3 UR9, UR8, 0x26800, URZ ;  /* 0x0002680008097890 */ /* 0x004fe2000fffe03f */
[----:B------:R-:W-:Y:S01]  /*cbc0*/  IADD3.X R13, RZ, R12, RZ, P1, !PT ;  /* 0x0000000cff0d7210 */ /* 0x000fe20000ffe4ff */
[----:B------:R-:W-:Y:S01]  /*cbd0*/  UIADD3 UR24, UR8, 0x4000, URZ ;  /* 0x0000400008187890 */ /* 0x000fe2000fffe03f */
[----:B------:R-:W-:Y:S02]  /*cbe0*/  UMOV UR16, 0x0 ;  /* 0x0000000000107882 */ /* 0x000fe40000000000 */
[----:B------:R-:W-:Y:S01]  /*cbf0*/  R2UR UR7, R13 ;  /* 0x000000000d0772ca */ /* 0x000fe200000e0000 */
[----:B------:R-:W-:Y:S01]  /*cc00*/  UMOV UR17, 0x10000000 ;  /* 0x1000000000117882 */ /* 0x000fe20000000000 */
[----:B------:R-:W-:Y:S01]  /*cc10*/  IADD3 R13, P1, R11, 0x3f0, RZ ;  /* 0x000003f00b0d7810 */ /* 0x000fe20007f3e0ff */
[----:B------:R-:W-:Y:S01]  /*cc20*/  UMOV UR27, UR11 ;  /* 0x0000000b001b7c82 */ /* 0x000fe20008000000 */
[----:B------:R-:W-:Y:S01]  /*cc30*/  UMOV UR26, UR18 ;  /* 0x00000012001a7c82 */ /* 0x000fe20008000000 */
[----:B------:R-:W-:Y:S01]  /*cc40*/  UMOV UR25, UR9 ;  /* 0x0000000900197c82 */ /* 0x000fe20008000000 */
[----:B------:R-:W-:Y:S01]  /*cc50*/  R2UR UR14, R13 ;  /* 0x000000000d0e72ca */ /* 0x000fe200000e0000 */
[----:B------:R-:W-:Y:S01]  /*cc60*/  IMAD.X R13, RZ, RZ, R12, P1 ;  /* 0x000000ffff0d7224 */ /* 0x000fe200008e060c */
[----:B------:R-:W-:-:S04]  /*cc70*/  ISETP.GE.AND P1, PT, R5, R14, PT ;  /* 0x0000000e0500720c */ /* 0x000fc80003f26270 */
[----:B------:R-:W-:Y:S01]  /*cc80*/  R2UR UR15, R13 ;  /* 0x000000000d0f72ca */ /* 0x000fe200000e0000 */
[----:B------:R1:W-:-:S12]  /*cc90*/  UTMALDG.4D [UR8], [UR6], desc[UR16] ;  /* 0x00001008060075b4 */ /* 0x0003d80008019000 */
[----:B------:R1:W-:Y:S02]  /*cca0*/  UTMALDG.4D [UR24], [UR14], desc[UR16] ;  /* 0x000010180e0075b4 */ /* 0x0003e40008019000 */
[----:B-1----:R-:W-:Y:S05]  /*ccb0*/  @P1 BRA `(.L_x_2522) ;  /* 0x0000000c00b01947 */ /* 0x002fea0003800000 */
[-C--:B------:R-:W-:Y:S01]  /*ccc0*/  LOP3.LUT R16, RZ, R5.reuse, RZ, 0x33, !PT ;  /* 0x00000005ff107212 */ /* 0x080fe200078e33ff */
[----:B------:R-:W-:Y:S01]  /*ccd0*/  IMAD.MOV.U32 R8, RZ, RZ, 0x1 ;  /* 0x00000001ff087424 */ /* 0x000fe200078e00ff */
[----:B------:R-:W-:Y:S02]  /*cce0*/  MOV R13, R5 ;  /* 0x00000005000d7202 */ /* 0x000fe40000000f00 */
[C---:B------:R-:W-:Y:S01]  /*ccf0*/  IADD3 R16, R4.reuse, R16, RZ ;  /* 0x0000001004107210 */ /* 0x040fe20007ffe0ff */
[----:B------:R-:W-:-:S05]  /*cd00*/  VIADD R4, R4, 0xfffffffe ;  /* 0xfffffffe04047836 */ /* 0x000fca0000000000 */
[----:B------:R-:W-:Y:S02]  /*cd10*/  ISETP.NE.AND P1, PT, R4, R5, PT ;  /* 0x000000050400720c */ /* 0x000fe40003f25270 */
[----:B------:R-:W-:-:S05]  /*cd20*/  LOP3.LUT R4, R16, 0x1, RZ, 0xc0, !PT ;  /* 0x0000000110047812 */ /* 0x000fca00078ec0ff */
[----:B------:R1:W-:Y:S06]  /*cd30*/  STL [R1+0x18], R4 ;  /* 0x0000180401007387 */ /* 0x0003ec0000100800 */
[----:B------:R-:W-:Y:S05]  /*cd40*/  @!P1 BRA `(.L_x_2523) ;  /* 0x0000000800589947 */ /* 0x000fea0003800000 */
[----:B------:R-:W-:Y:S01]  /*cd50*/  IMAD.IADD R16, R16, 0x1, -R4 ;  /* 0x0000000110107824 */ /* 0x000fe200078e0a04 */
[----:B------:R-:W-:Y:S01]  /*cd60*/  MOV R8, 0x1 ;  /* 0x0000000100087802 */ /* 0x000fe20000000f00 */
[----:B------:R-:W-:-:S07]  /*cd70*/  IMAD.MOV.U32 R13, RZ, RZ, R5 ;  /* 0x000000ffff0d7224 */ /* 0x000fce00078e0005 */
.L_x_2532:
[----:B--23--:R-:W-:-:S04]  /*cd80*/  SHF.L.U32 R17, R8, 0x1f, RZ ;  /* 0x0000001f08117819 */ /* 0x00cfc800000006ff */
[----:B------:R-:W2:Y:S02]  /*cd90*/  SYNCS.PHASECHK.TRANS64.TRYWAIT P1, [R0+URZ+0x26840], R17 ;  /* 0x02684011000075a7 */ /* 0x000ea4000802017f */
[----:B--2---:R-:W-:Y:S05]  /*cda0*/  @!P1 BRA `(.L_x_2524) ;  /* 0x0000001400749947 */ /* 0x004fea0003800000 */
.L_x_2549:
[----:B------:R-:W-:Y:S05]  /*cdb0*/  @P0 BRA `(.L_x_2525) ;  /* 0x00000000001c0947 */ /* 0x000fea0003800000 */
[----:B------:R-:W3:Y:S01]  /*cdc0*/  S2R R2, SR_TID.X ;  /* 0x0000000000027919 */ /* 0x000ee20000002100 */
[----:B------:R-:W-:-:S04]  /*cdd0*/  IMAD.MOV.U32 R3, RZ, RZ, 0x3180 ;  /* 0x00003180ff037424 */ /* 0x000fc800078e00ff */
[----:B------:R4:W-:Y:S01]  /*cde0*/  SYNCS.ARRIVE.TRANS64 RZ, [R0+URZ+0x26830], R3 ;  /* 0x0268300300ff79a7 */ /* 0x0009e2000800003f */
[----:B---3--:R-:W-:-:S04]  /*cdf0*/  LOP3.LUT R2, R2, 0x1f, RZ, 0xc0, !PT ;  /* 0x0000001f02027812 */ /* 0x008fc800078ec0ff */
[----:B------:R-:W-:-:S13]  /*ce00*/  ISETP.NE.AND P1, PT, R2, RZ, PT ;  /* 0x000000ff0200720c */ /* 0x000fda0003f25270 */
[----:B----4-:R-:W-:Y:S05]  /*ce10*/  @!P1 BRA `(.L_x_2525) ;  /* 0x0000000000049947 */ /* 0x010fea0003800000 */
[----:B------:R-:W-:Y:S01]  /*ce20*/  BPT.TRAP 0x1 ;  /* 0x000000040000795c */ /* 0x000fe20000300000 */
.L_x_2525:
[----:B------:R-:W3:Y:S01]  /*ce30*/  LDC.64 R14, c[0x0][0x728] ;  /* 0x0001ca00ff0e7b82 */ /* 0x000ee20000000a00 */
[----:B------:R-:W-:Y:S01]  /*ce40*/  IMAD R18, R13, 0x60, RZ ;  /* 0x000000600d127824 */ /* 0x000fe200078e02ff */
[----:B------:R-:W-:Y:S01]  /*ce50*/  R2UR UR4, R0 ;  /* 0x00000000000472ca */ /* 0x000fe200000e0000 */
[----:B------:R-:W-:Y:S01]  /*ce60*/  UMOV UR14, 0x0 ;  /* 0x00000000000e7882 */ /* 0x000fe20000000000 */
[----:B------:R-:W-:Y:S01]  /*ce70*/  UMOV UR15, 0x14f00000 ;  /* 0x14f00000000f7882 */ /* 0x000fe20000000000 */
[----:B------:R-:W-:Y:S01]  /*ce80*/  UMOV UR18, URZ ;  /* 0x0000003f00127c82 */ /* 0x000fe20008000000 */
[C---:B------:R-:W-:Y:S01]  /*ce90*/  IADD3 R2, P1, R18.reuse, R6, RZ ;  /* 0x0000000612027210 */ /* 0x040fe20007f3e0ff */
[----:B------:R-:W-:Y:S01]  /*cea0*/  UMOV UR10, 0x18 ;  /* 0x00000018000a7882 */ /* 0x000fe20000000000 */
[----:B-1----:R-:W1:Y:S01]  /*ceb0*/  LDC.64 R4, c[0x0][0x198] ;  /* 0x00006600ff047b82 */ /* 0x002e620000000a00 */
        /* <DEDUP_REMOVED lines=20> */
.L_x_2550:
        /* <DEDUP_REMOVED lines=8> */
.L_x_2527:
[----:B------:R-:W3:Y:S01]  /*d080*/  LDL.64 R2, [R1] ;  /* 0x0000000001027983 */ /* 0x000ee20000100a00 */
[----:B------:R-:W-:Y:S01]  /*d090*/  IADD3 R19, R18, 0x60, RZ ;  /* 0x0000006012137810 */ /* 0x000fe20007ffe0ff */
[----:B------:R-:W-:Y:S02]  /*d0a0*/  ULDC.64 UR4, c[0x0][0x700] ;  /* 0x0001c00000047ab9 */ /* 0x000fe40000000a00 */
[----:B------:R-:W-:Y:S01]  /*d0b0*/  IMAD.U32 R9, RZ, RZ, UR4 ;  /* 0x00000004ff097e24 */ /* 0x000fe2000f8e00ff */
[----:B---3--:R-:W-:-:S04]  /*d0c0*/  IADD3 R2, P1, R19, R2, RZ ;  /* 0x0000000213027210 */ /* 0x008fc80007f3e0ff */
[----:B------:R-:W-:-:S04]  /*d0d0*/  LEA R3, P2, R2, R9, 0x2 ;  /* 0x0000000902037211 */ /* 0x000fc800078410ff */
[----:B------:R-:W-:Y:S02]  /*d0e0*/  R2UR UR14, R3 ;  /* 0x00000000030e72ca */ /* 0x000fe400000e0000 */
[----:B------:R-:W3:Y:S01]  /*d0f0*/  LDL R3, [R1+0x8] ;  /* 0x0000080001037983 */ /* 0x000ee20000100800 */
[----:B------:R-:W-:Y:S01]  /*d100*/  SHF.R.S32.HI R20, RZ, 0x1f, R19 ;  /* 0x0000001fff147819 */ /* 0x000fe20000011413 */
[----:B------:R-:W-:Y:S01]  /*d110*/  UMOV UR6, 0x0 ;  /* 0x0000000000067882 */ /* 0x000fe20000000000 */
[----:B------:R-:W-:Y:S01]  /*d120*/  MOV R10, UR5 ;  /* 0x00000005000a7c02 */ /* 0x000fe20008000f00 */
[----:B------:R-:W-:Y:S01]  /*d130*/  UMOV UR7, 0x14f00000 ;  /* 0x14f0000000077882 */ /* 0x000fe20000000000 */
[----:B------:R-:W-:Y:S01]  /*d140*/  R2UR UR8, R0 ;  /* 0x00000000000872ca */ /* 0x000fe200000e0000 */
[----:B------:R-:W-:Y:S01]  /*d150*/  UMOV UR18, URZ ;  /* 0x0000003f00127c82 */ /* 0x000fe20008000000 */
[----:B------:R-:W-:Y:S01]  /*d160*/  R2UR UR19, R19 ;  /* 0x00000000131372ca */ /* 0x000fe200000e0000 */
[----:B------:R-:W-:-:S10]  /*d170*/  UMOV UR10, 0x18 ;  /* 0x00000018000a7882 */ /* 0x000fd40000000000 */
[----:B------:R-:W-:Y:S02]  /*d180*/  UIADD3 UR16, UR8, 0x11000, URZ ;  /* 0x0001100008107890 */ /* 0x000fe4000fffe03f */
[----:B------:R-:W-:Y:S02]  /*d190*/  UIADD3 UR17, UR8, 0x26818, URZ ;  /* 0x0002681808117890 */ /* 0x000fe4000fffe03f */
[----:B------:R-:W-:-:S05]  /*d1a0*/  UIADD3 UR8, UR8, 0x1a200, URZ ;  /* 0x0001a20008087890 */ /* 0x000fca000fffe03f */
[----:B------:R-:W-:Y:S01]  /*d1b0*/  UMOV UR9, UR17 ;  /* 0x0000001100097c82 */ /* 0x000fe20008000000 */
[----:B---3--:R-:W-:-:S05]  /*d1c0*/  IMAD.X R3, R20, 0x1, R3, P1 ;  /* 0x0000000114037824 */ /* 0x008fca00008e0603 */
[----:B------:R-:W-:-:S04]  /*d1d0*/  LEA.HI.X R2, R2, R10, R3, 0x2, P2 ;  /* 0x0000000a02027211 */ /* 0x000fc800010f1403 */
[----:B------:R-:W-:Y:S02]  /*d1e0*/  R2UR UR15, R2 ;  /* 0x00000000020f72ca */ /* 0x000fe400000e0000 */
[----:B------:R-:W-:-:S04]  /*d1f0*/  IADD3 R2, P1, R11, 0xf0, RZ ;  /* 0x000000f00b027810 */ /* 0x000fc80007f3e0ff */
[----:B------:R-:W-:Y:S02]  /*d200*/  IADD3.X R3, RZ, R12, RZ, P1, !PT ;  /* 0x0000000cff037210 */ /* 0x000fe40000ffe4ff */
[----:B------:R-:W-:Y:S02]  /*d210*/  R2UR UR4, R2 ;  /* 0x00000000020472ca */ /* 0x000fe400000e0000 */
[----:B------:R-:W-:-:S13]  /*d220*/  R2UR UR5, R3 ;  /* 0x00000000030572ca */ /* 0x000fda00000e0000 */
[----:B------:R3:W-:Y:S01]  /*d230*/  UTMALDG.4D [UR16], [UR4], desc[UR6] ;  /* 0x00000610040075b4 */ /* 0x0007e20008019000 */
[----:B------:R3:W-:Y:S01]  /*d240*/  UBLKCP.S.G [UR8], [UR14], UR10 ;  /* 0x000000080e0073ba */ /* 0x0007e2000800020a */
[----:B------:R-:W4:Y:S02]  /*d250*/  SYNCS.PHASECHK.TRANS64.TRYWAIT P1, [R0+URZ+0x26848], R17 ;  /* 0x02684811000075a7 */ /* 0x000f24000802017f */
[----:B---34-:R-:W-:Y:S05]  /*d260*/  @!P1 BRA `(.L_x_2528) ;  /* 0x00000010006c9947 */ /* 0x018fea0003800000 */
.L_x_2551:
        /* <DEDUP_REMOVED lines=8> */
.L_x_2529:
        /* <DEDUP_REMOVED lines=24> */
.L_x_2553:
        /* <DEDUP_REMOVED lines=8> */
.L_x_2531:
[----:B----4-:R-:W4:Y:S04]  /*d4f0*/  LDL.64 R4, [R1] ;  /* 0x0000000001047983 */ /* 0x010f280000100a00 */
[----:B------:R-:W5:Y:S01]  /*d500*/  LDL R14, [R1+0x8] ;  /* 0x00000800010e7983 */ /* 0x000f620000100800 */
        /* <DEDUP_REMOVED lines=8> */
[----:B------:R-:W-:Y:S01]  /*d590*/  UMOV UR10, 0x18 ;  /* 0x00000018000a7882 */ /* 0x000fe20000000000 */
[----:B------:R-:W-:-:S04]  /*d5a0*/  IADD3 R13, R13, 0x2, RZ ;  /* 0x000000020d0d7810 */ /* 0x000fc80007ffe0ff */
[----:B------:R-:W-:Y:S02]  /*d5b0*/  UIADD3 UR19, UR19, 0xc0, URZ ;  /* 0x000000c013137890 */ /* 0x000fe4000fffe03f */
[----:B------:R-:W-:Y:S02]  /*d5c0*/  UIADD3 UR16, UR8, 0xe000, URZ ;  /* 0x0000e00008107890 */ /* 0x000fe4000fffe03f */
[----:B------:R-:W-:Y:S02]  /*d5d0*/  UIADD3 UR17, UR8, 0x26810, URZ ;  /* 0x0002681008117890 */ /* 0x000fe4000fffe03f */
[----:B------:R-:W-:-:S05]  /*d5e0*/  UIADD3 UR8, UR8, 0x1a000, URZ ;  /* 0x0001a00008087890 */ /* 0x000fca000fffe03f */
[----:B------:R-:W-:Y:S02]  /*d5f0*/  UMOV UR9, UR17 ;  /* 0x0000001100097c82 */ /* 0x000fe40008000000 */
[----:B------:R1:W-:Y:S01]  /*d600*/  UTMALDG.4D [UR16], [UR4], desc[UR6] ;  /* 0x00000610040075b4 */ /* 0x0003e20008019000 */
[----:B----4-:R-:W-:-:S04]  /*d610*/  IADD3 R4, P1, R4, UR19, RZ ;  /* 0x0000001304047c10 */ /* 0x010fc8000ff3e0ff */
[----:B------:R-:W-:-:S04]  /*d620*/  LEA R5, P2, R4, R9, 0x2 ;  /* 0x0000000904057211 */ /* 0x000fc800078410ff */
[----:B------:R-:W-:Y:S02]  /*d630*/  R2UR UR14, R5 ;  /* 0x00000000050e72ca */ /* 0x000fe400000e0000 */
[----:B------:R-:W-:-:S04]  /*d640*/  MOV R5, UR19 ;  /* 0x0000001300057c02 */ /* 0x000fc80008000f00 */
[----:B-----5:R-:W-:Y:S02]  /*d650*/  LEA.HI.X.SX32 R5, R5, R14, 0x1, P1 ;  /* 0x0000000e05057211 */ /* 0x020fe400008f0eff */
[----:B------:R-:W-:Y:S02]  /*d660*/  ISETP.NE.AND P1, PT, R16, RZ, PT ;  /* 0x000000ff1000720c */ /* 0x000fe40003f25270 */
[----:B------:R-:W-:-:S04]  /*d670*/  LEA.HI.X R5, R4, R10, R5, 0x2, P2 ;  /* 0x0000000a04057211 */ /* 0x000fc800010f1405 */
[----:B------:R-:W-:-:S13]  /*d680*/  R2UR UR15, R5 ;  /* 0x00000000050f72ca */ /* 0x000fda00000e0000 */
[----:B------:R1:W-:Y:S02]  /*d690*/  UBLKCP.S.G [UR8], [UR14], UR10 ;  /* 0x000000080e0073ba */ /* 0x0003e4000800020a */
[----:B-1----:R-:W-:Y:S05]  /*d6a0*/  @P1 BRA `(.L_x_2532) ;  /* 0xfffffff400b41947 */ /* 0x002fea000383ffff */
.L_x_2523:
[----:B-1----:R-:W4:Y:S04]  /*d6b0*/  LDL.LU R4, [R1+0x18] ;  /* 0x0000180001047983 */ /* 0x002f280000300800 */
[----:B------:R1:W5:Y:S01]  /*d6c0*/  LDL R5, [R1+0x1c] ;  /* 0x00001c0001057983 */ /* 0x0003620000100800 */
[----:B----4-:R-:W-:-:S13]  /*d6d0*/  ISETP.NE.AND P1, PT, R4, RZ, PT ;  /* 0x000000ff0400720c */ /* 0x010fda0003f25270 */
[----:B-1----:R-:W-:Y:S05]  /*d6e0*/  @!P1 BRA `(.L_x_2522) ;  /* 0x0000000400249947 */ /* 0x002fea0003800000 */
[----:B------:R-:W-:-:S04]  /*d6f0*/  SHF.L.U32 R14, R8, 0x1f, RZ ;  /* 0x0000001f080e7819 */ /* 0x000fc800000006ff */
[----:B------:R-:W1:Y:S02]  /*d700*/  SYNCS.PHASECHK.TRANS64.TRYWAIT P1, [R0+URZ+0x26840], R14 ;  /* 0x0268400e000075a7 */ /* 0x000e64000802017f */
[----:B-1----:R-:W-:Y:S05]  /*d710*/  @!P1 BRA `(.L_x_2533) ;  /* 0x0000000c006c9947 */ /* 0x002fea0003800000 */
.L_x_2554:
[----:B------:R-:W-:Y:S05]  /*d720*/  @P0 BRA `(.L_x_2534) ;  /* 0x00000000001c0947 */ /* 0x000fea0003800000 */
[----:B------:R-:W4:Y:S02]  /*d730*/  S2R R4, SR_TID.X ;  /* 0x0000000000047919 */ /* 0x000f240000002100 */
[----:B----45:R-:W-:Y:S01]  /*d740*/  LOP3.LUT R5, R4, 0x1f, RZ, 0xc0, !PT ;  /* 0x0000001f04057812 */ /* 0x030fe200078ec0ff */
[----:B------:R-:W-:-:S03]  /*d750*/  IMAD.MOV.U32 R4, RZ, RZ, 0x3180 ;  /* 0x00003180ff047424 */ /* 0x000fc600078e00ff */
[----:B------:R-:W-:Y:S01]  /*d760*/  ISETP.NE.AND P1, PT, R5, RZ, PT ;  /* 0x000000ff0500720c */ /* 0x000fe20003f25270 */
[----:B------:R4:W-:-:S12]  /*d770*/  SYNCS.ARRIVE.TRANS64 RZ, [R0+URZ+0x26830], R4 ;  /* 0x0268300400ff79a7 */ /* 0x0009d8000800003f */
[----:B----4-:R-:W-:Y:S05]  /*d780*/  @!P1 BRA `(.L_x_2534) ;  /* 0x0000000000049947 */ /* 0x010fea0003800000 */
[----:B------:R-:W-:Y:S01]  /*d790*/  BPT.TRAP 0x1 ;  /* 0x000000040000795c */ /* 0x000fe20000300000 */
.L_x_2534:
[----:B-----5:R-:W4:Y:S01]  /*d7a0*/  LDC.64 R4, c[0x0][0x728] ;  /* 0x0001ca00ff047b82 */ /* 0x020f220000000a00 */
[----:B------:R-:W-:Y:S01]  /*d7b0*/  IMAD R13, R13, 0x60, RZ ;  /* 0x000000600d0d7824 */ /* 0x000fe200078e02ff */
        /* <DEDUP_REMOVED lines=10> */
[----:B----4-:R-:W-:-:S04]  /*d860*/  LEA R4, P2, R15, R4, 0x2 ;  /* 0x000000040f047211 */ /* 0x010fc800078410ff */
[----:B------:R-:W-:Y:S01]  /*d870*/  UMOV UR9, UR17 ;  /* 0x0000001100097c82 */ /* 0x000fe20008000000 */
[----:B------:R-:W-:Y:S02]  /*d880*/  R2UR UR14, R4 ;  /* 0x00000000040e72ca */ /* 0x000fe400000e0000 */
[----:B------:R-:W-:-:S04]  /*d890*/  LEA.HI.X.SX32 R4, R13, R21, 0x1, P1 ;  /* 0x000000150d047211 */ /* 0x000fc800008f0eff */
[----:B------:R-:W-:-:S04]  /*d8a0*/  LEA.HI.X R4, R15, R5, R4, 0x2, P2 ;  /* 0x000000050f047211 */ /* 0x000fc800010f1404 */
[----:B------:R-:W-:Y:S02]  /*d8b0*/  R2UR UR15, R4 ;  /* 0x00000000040f72ca */ /* 0x000fe400000e0000 */
[----:B------:R-:W-:-:S04]  /*d8c0*/  IADD3 R4, P1, R11, 0x1f0, RZ ;  /* 0x000001f00b047810 */ /* 0x000fc80007f3e0ff */
[----:B------:R-:W-:Y:S02]  /*d8d0*/  R2UR UR4, R4 ;  /* 0x00000000040472ca */ /* 0x000fe400000e0000 */
[----:B------:R-:W-:-:S04]  /*d8e0*/  IADD3.X R4, RZ, R12, RZ, P1, !PT ;  /* 0x0000000cff047210 */ /* 0x000fc80000ffe4ff */
[----:B------:R-:W-:-:S13]  /*d8f0*/  R2UR UR5, R4 ;  /* 0x00000000040572ca */ /* 0x000fda00000e0000 */
[----:B------:R4:W-:Y:S01]  /*d900*/  UTMALDG.4D [UR16], [UR4], desc[UR6] ;  /* 0x00000610040075b4 */ /* 0x0009e20008019000 */
[----:B------:R4:W-:Y:S01]  /*d910*/  UBLKCP.S.G [UR8], [UR14], UR10 ;  /* 0x000000080e0073ba */ /* 0x0009e2000800020a */
[----:B------:R-:W1:Y:S02]  /*d920*/  SYNCS.PHASECHK.TRANS64.TRYWAIT P1, [R0+URZ+0x26828], R14 ;  /* 0x0268280e000075a7 */ /* 0x000e64000802017f */
[----:B-1--4-:R-:W-:Y:S05]  /*d930*/  @!P1 BRA `(.L_x_2535) ;  /* 0x0000000800f89947 */ /* 0x012fea0003800000 */
.L_x_2555:
[----:B------:R-:W-:Y:S05]  /*d940*/  @P0 BRA `(.L_x_2536) ;  /* 0x00000000001c0947 */ /* 0x000fea0003800000 */
[----:B------:R-:W4:Y:S01]  /*d950*/  S2R R4, SR_TID.X ;  /* 0x0000000000047919 */ /* 0x000f220000002100 */
[----:B------:R-:W-:-:S04]  /*d960*/  IMAD.MOV.U32 R5, RZ, RZ, 0x3180 ;  /* 0x00003180ff057424 */ /* 0x000fc800078e00ff */
[----:B------:R1:W-:Y:S01]  /*d970*/  SYNCS.ARRIVE.TRANS64 RZ, [R0+URZ+0x26818], R5 ;  /* 0x0268180500ff79a7 */ /* 0x0003e2000800003f */
[----:B----4-:R-:W-:-:S04]  /*d980*/  LOP3.LUT R4, R4, 0x1f, RZ, 0xc0, !PT ;  /* 0x0000001f04047812 */ /* 0x010fc800078ec0ff */
[----:B------:R-:W-:-:S13]  /*d990*/  ISETP.NE.AND P0, PT, R4, RZ, PT ;  /* 0x000000ff0400720c */ /* 0x000fda0003f05270 */
[----:B-1----:R-:W-:Y:S05]  /*d9a0*/  @!P0 BRA `(.L_x_2536) ;  /* 0x0000000000048947 */ /* 0x002fea0003800000 */
[----:B------:R-:W-:Y:S01]  /*d9b0*/  BPT.TRAP 0x1 ;  /* 0x000000040000795c */ /* 0x000fe20000300000 */
.L_x_2536:
[----:B------:R-:W4:Y:S04]  /*d9c0*/  LDL.LU.64 R4, [R1] ;  /* 0x0000000001047983 */ /* 0x000f280000300a00 */
[----:B-1----:R-:W2:Y:S01]  /*d9d0*/  LDL.LU R14, [R1+0x8] ;  /* 0x00000800010e7983 */ /* 0x002ea20000300800 */
[----:B------:R-:W-:Y:S01]  /*d9e0*/  R2UR UR19, R13 ;  /* 0x000000000d1372ca */ /* 0x000fe200000e0000 */
[----:B------:R-:W-:Y:S01]  /*d9f0*/  UMOV UR6, 0x0 ;  /* 0x0000000000067882 */ /* 0x000fe20000000000 */
[----:B------:R-:W-:Y:S01]  /*da00*/  R2UR UR8, R0 ;  /* 0x00000000000872ca */ /* 0x000fe200000e0000 */
[----:B------:R-:W-:Y:S01]  /*da10*/  UMOV UR7, 0x14f00000 ;  /* 0x14f0000000077882 */ /* 0x000fe20000000000 */
[----:B------:R-:W-:Y:S01]  /*da20*/  R2UR UR4, R2 ;  /* 0x00000000020472ca */ /* 0x000fe200000e0000 */
[----:B------:R-:W-:Y:S01]  /*da30*/  UMOV UR18, URZ ;  /* 0x0000003f00127c82 */ /* 0x000fe20008000000 */
[----:B------:R-:W-:Y:S01]  /*da40*/  R2UR UR5, R3 ;  /* 0x00000000030572ca */ /* 0x000fe200000e0000 */
[----:B------:R-:W-:-:S06]  /*da50*/  UMOV UR10, 0x18 ;  /* 0x00000018000a7882 */ /* 0x000fcc0000000000 */
[----:B------:R-:W-:Y:S02]  /*da60*/  UIADD3 UR19, UR19, 0x60, URZ ;  /* 0x0000006013137890 */ /* 0x000fe4000fffe03f */
[----:B------:R-:W-:Y:S02]  /*da70*/  UIADD3 UR16, UR8, 0x11000, URZ ;  /* 0x0001100008107890 */ /* 0x000fe4000fffe03f */
[----:B------:R-:W-:Y:S02]  /*da80*/  UIADD3 UR17, UR8, 0x26818, URZ ;  /* 0x0002681808117890 */ /* 0x000fe4000fffe03f */
[----:B------:R-:W-:Y:S01]  /*da90*/  UIADD3 UR8, UR8, 0x1a200, URZ ;  /* 0x0001a20008087890 */ /* 0x000fe2000fffe03f */
[----:B------:R-:W-:-:S04]  /*daa0*/  IMAD.MOV.U32 R2, RZ, RZ, 0x1 ;  /* 0x00000001ff027424 */ /* 0x000fc800078e00ff */
[----:B------:R-:W-:Y:S02]  /*dab0*/  UMOV UR9, UR17 ;  /* 0x0000001100097c82 */ /* 0x000fe40008000000 */
[----:B------:R1:W-:Y:S01]  /*dac0*/  UTMALDG.4D [UR16], [UR4], desc[UR6] ;  /* 0x00000610040075b4 */ /* 0x0003e20008019000 */
[----:B----4-:R-:W-:Y:S02]  /*dad0*/  IADD3 R4, P0, R4, UR19, RZ ;  /* 0x0000001304047c10 */ /* 0x010fe4000ff1e0ff */
[----:B------:R-:W-:-:S04]  /*dae0*/  MOV R5, UR19 ;  /* 0x0000001300057c02 */ /* 0x000fc80008000f00 */
[----:B--2---:R-:W-:Y:S02]  /*daf0*/  LEA.HI.X.SX32 R5, R5, R14, 0x1, P0 ;  /* 0x0000000e05057211 */ /* 0x004fe400000f0eff */
[----:B------:R-:W-:-:S04]  /*db00*/  LEA R9, P0, R4, R9, 0x2 ;  /* 0x0000000904097211 */ /* 0x000fc800078010ff */
[----:B------:R-:W-:Y:S02]  /*db10*/  LEA.HI.X R10, R4, R10, R5, 0x2, P0 ;  /* 0x0000000a040a7211 */ /* 0x000fe400000f1405 */
[----:B------:R-:W-:Y:S01]  /*db20*/  R2UR UR14, R9 ;  /* 0x00000000090e72ca */ /* 0x000fe200000e0000 */
[----:B------:R1:W5:Y:S01]  /*db30*/  LDL.LU R5, [R1+0x1c] ;  /* 0x00001c0001057983 */ /* 0x0003620000300800 */
[----:B------:R-:W-:-:S03]  /*db40*/  R2UR UR15, R10 ;  /* 0x000000000a0f72ca */ /* 0x000fc600000e0000 */
[----:B------:R1:W-:Y:S10]  /*db50*/  STL [R1+0x10], R2 ;  /* 0x0000100201007387 */ /* 0x0003f40000100800 */
[----:B------:R1:W-:Y:S02]  /*db60*/  UBLKCP.S.G [UR8], [UR14], UR10 ;  /* 0x000000080e0073ba */ /* 0x0003e4000800020a */
[----:B-1----:R-:W-:Y:S01]  /*db70*/  NOP ;  /* 0x0000000000007918 */ /* 0x002fe20000000000 */
.L_x_2522:
[----:B------:R-:W4:Y:S01]  /*db80*/  LDL R3, [R1+0x10] ;  /* 0x0000100001037983 */ /* 0x000f220000100800 */
[----:B------:R-:W1:Y:S02]  /*db90*/  S2R R2, SR_TID.X ;  /* 0x0000000000027919 */ /* 0x000e640000002100 */
[----:B-1----:R-:W-:-:S04]  /*dba0*/  LOP3.LUT R2, R2, 0x7f, RZ, 0xc0, !PT ;  /* 0x0000007f02027812 */ /* 0x002fc800078ec0ff */
[----:B------:R-:W-:Y:S02]  /*dbb0*/  ISETP.NE.AND P1, PT, R2, RZ, PT ;  /* 0x000000ff0200720c */ /* 0x000fe40003f25270 */
[----:B----4-:R-:W-:Y:S02]  /*dbc0*/  LEA R4, R3, R0, 0x3 ;  /* 0x0000000003047211 */ /* 0x010fe400078e18ff */
[----:B------:R-:W-:-:S04]  /*dbd0*/  SHF.L.U32 R3, R8, 0x1f, RZ ;  /* 0x0000001f08037819 */ /* 0x000fc800000006ff */
[----:B------:R-:W1:Y:S02]  /*dbe0*/  SYNCS.PHASECHK.TRANS64.TRYWAIT P0, [R4+URZ+0x26840], R3 ;  /* 0x02684003040075a7 */ /* 0x000e64000800017f */
[----:B-1----:R-:W-:Y:S05]  /*dbf0*/  @!P0 BRA `(.L_x_2537) ;  /* 0x00000008005c8947 */ /* 0x002fea0003800000 */
.L_x_2556:
[----:B------:R-:W-:Y:S05]  /*dc00*/  @P1 BRA `(.L_x_2538) ;  /* 0x0000000000181947 */ /* 0x000fea0003800000 */
[----:B------:R-:W4:Y:S01]  /*dc10*/  S2R R2, SR_TID.X ;  /* 0x0000000000027919 */ /* 0x000f220000002100 */
[----:B-1----:R-:W-:-:S04]  /*dc20*/  IMAD.MOV.U32 R3, RZ, RZ, 0x3180 ;  /* 0x00003180ff037424 */ /* 0x002fc800078e00ff */
[----:B------:R1:W-:Y:S01]  /*dc30*/  SYNCS.ARRIVE.TRANS64 RZ, [R4+URZ+0x26830], R3 ;  /* 0x0268300304ff79a7 */ /* 0x0003e2000800003f */
[----:B----4-:R-:W-:-:S13]  /*dc40*/  LOP3.LUT P0, RZ, R2, 0x1f, RZ, 0xc0, !PT ;  /* 0x0000001f02ff7812 */ /* 0x010fda000780c0ff */
[----:B-1----:R-:W-:Y:S05]  /*dc50*/  @!P0 BRA `(.L_x_2538) ;  /* 0x0000000000048947 */ /* 0x002fea0003800000 */
[----:B------:R-:W-:Y:S01]  /*dc60*/  BPT.TRAP 0x1 ;  /* 0x000000040000795c */ /* 0x000fe20000300000 */
.L_x_2538:
[----:B------:R-:W4:Y:S01]  /*dc70*/  LDL.LU R9, [R1+0x10] ;  /* 0x0000100001097983 */ /* 0x000f220000300800 */
[----:B-----5:R-:W-:Y:S01]  /*dc80*/  R2UR UR19, R5 ;  /* 0x00000000051372ca */ /* 0x020fe200000e0000 */
[----:B-1----:R-:W1:Y:S01]  /*dc90*/  LDC.64 R2, c[0x0][0x728] ;  /* 0x0001ca00ff027b82 */ /* 0x002e620000000a00 */
[----:B------:R-:W-:Y:S01]  /*dca0*/  R2UR UR17, R4 ;  /* 0x00000000041172ca */ /* 0x000fe200000e0000 */
[----:B------:R-:W-:Y:S01]  /*dcb0*/  UMOV UR6, 0x0 ;  /* 0x0000000000067882 */ /* 0x000fe20000000000 */
[----:B------:R-:W-:Y:S01]  /*dcc0*/  UMOV UR7, 0x14f00000 ;  /* 0x14f0000000077882 */ /* 0x000fe20000000000 */
[----:B------:R-:W-:Y:S01]  /*dcd0*/  UMOV UR18, URZ ;  /* 0x0000003f00127c82 */ /* 0x000fe20008000000 */
[----:B------:R-:W-:-:S07]  /*dce0*/  UMOV UR10, 0x18 ;  /* 0x00000018000a7882 */ /* 0x000fce0000000000 */
[----:B------:R-:W-:Y:S02]  /*dcf0*/  UIMAD UR19, UR19, 0x60, URZ ;  /* 0x00000060131378a4 */ /* 0x000fe4000f8e023f */
[----:B------:R-:W-:-:S04]  /*dd00*/  UIADD3 UR17, UR17, 0x26830, URZ ;  /* 0x0002683011117890 */ /* 0x000fc8000fffe03f */
[----:B------:R-:W-:Y:S02]  /*dd10*/  IADD3 R6, P0, R6, UR19, RZ ;  /* 0x0000001306067c10 */ /* 0x000fe4000ff1e0ff */
[----:B------:R-:W-:Y:S01]  /*dd20*/  MOV R10, UR19 ;  /* 0x00000013000a7c02 */ /* 0x000fe20008000f00 */
[----:B------:R-:W-:-:S03]  /*dd30*/  UMOV UR9, UR17 ;  /* 0x0000001100097c82 */ /* 0x000fc60008000000 */
[----:B------:R-:W-:Y:S02]  /*dd40*/  LEA.HI.X.SX32 R21, R10, R21, 0x1, P0 ;  /* 0x000000150a157211 */ /* 0x000fe400000f0eff */
[----:B-1----:R-:W-:-:S04]  /*dd50*/  LEA R2, P0, R6, R2, 0x2 ;  /* 0x0000000206027211 */ /* 0x002fc800078010ff */
[----:B------:R-:W-:Y:S02]  /*dd60*/  LEA.HI.X R3, R6, R3, R21, 0x2, P0 ;  /* 0x0000000306037211 */ /* 0x000fe400000f1415 */
[----:B------:R-:W-:Y:S02]  /*dd70*/  IADD3 R11, P0, R11, 0x1f0, RZ ;  /* 0x000001f00b0b7810 */ /* 0x000fe40007f1e0ff */
[----:B------:R-:W-:Y:S02]  /*dd80*/  R2UR UR14, R2 ;  /* 0x00000000020e72ca */ /* 0x000fe400000e0000 */
[----:B------:R-:W-:Y:S02]  /*dd90*/  IADD3.X R12, RZ, R12, RZ, P0, !PT ;  /* 0x0000000cff0c7210 */ /* 0x000fe400007fe4ff */
[----:B------:R-:W-:Y:S02]  /*dda0*/  R2UR UR4, R11 ;  /* 0x000000000b0472ca */ /* 0x000fe400000e0000 */
[----:B------:R-:W-:-:S02]  /*ddb0*/  R2UR UR5, R12 ;  /* 0x000000000c0572ca */ /* 0x000fc400000e0000 */
[----:B------:R-:W-:Y:S01]  /*ddc0*/  R2UR UR15, R3 ;  /* 0x00000000030f72ca */ /* 0x000fe200000e0000 */
[C-C-:B----4-:R-:W-:Y:S02]  /*ddd0*/  IMAD R4, R9.reuse, 0x3000, R0.reuse ;  /* 0x0000300009047824 */ /* 0x150fe400078e0200 */
[----:B--23--:R-:W-:-:S03]  /*dde0*/  IMAD R0, R9, 0x200, R0 ;  /* 0x0000020009007824 */ /* 0x00cfc600078e0200 */
[----:B------:R-:W-:Y:S02]  /*ddf0*/  R2UR UR16, R4 ;  /* 0x00000000041072ca */ /* 0x000fe400000e0000 */
[----:B------:R-:W-:Y:S01]  /*de00*/  R2UR UR8, R0 ;  /* 0x00000000000872ca */ /* 0x000fe200000e0000 */
[----:B------:R-:W-:-:S05]  /*de10*/  VIADD R0, R9, 0x1 ;  /* 0x0000000109007836 */ /* 0x000fca0000000000 */
[----:B------:R-:W-:-:S04]  /*de20*/  ISETP.NE.AND P0, PT, R0, 0x2, PT ;  /* 0x000000020000780c */ /* 0x000fc80003f05270 */
[----:B------:R-:W-:Y:S01]  /*de30*/  SEL R3, RZ, 0x1, P0 ;  /* 0x00000001ff037807 */ /* 0x000fe20000000000 */
[----:B------:R-:W-:Y:S01]  /*de40*/  UIADD3 UR16, UR16, 0x14000, URZ ;  /* 0x0001400010107890 */ /* 0x000fe2000fffe03f */
[----:B------:R-:W-:Y:S01]  /*de50*/  SEL R0, R0, RZ, P0 ;  /* 0x000000ff00007207 */ /* 0x000fe20000000000 */
[----:B------:R-:W-:Y:S01]  /*de60*/  UIADD3 UR8, UR8, 0x1a380, URZ ;  /* 0x0001a38008087890 */ /* 0x000fe2000fffe03f */
[----:B------:R-:W-:-:S06]  /*de70*/  LOP3.LUT R8, R8, R3, RZ, 0x3c, !PT ;  /* 0x0000000308087212 */ /* 0x000fcc00078e3cff */
[----:B------:R1:W-:Y:S02]  /*de80*/  UTMALDG.4D [UR16], [UR4], desc[UR6] ;  /* 0x00000610040075b4 */ /* 0x0003e40008019000 */
[----:B------:R1:W-:Y:S02]  /*de90*/  UBLKCP.S.G [UR8], [UR14], UR10 ;  /* 0x000000080e0073ba */ /* 0x0003e4000800020a */
[----:B-1----:R-:W-:Y:S01]  /*dea0*/  NOP ;  /* 0x0000000000007918 */ /* 0x002fe20000000000 */
.L_x_2519:
[----:B------:R-:W-:Y:S05]  /*deb0*/  BSYNC B0 ;  /* 0x0000000000007941 */ /* 0x000fea0003800000 */
.L_x_2518:
[----:B------:R-:W-:-:S03]  /*dec0*/  UMOV UR4, 0xffffffff ;  /* 0xffffffff00047882 */ /* 0x000fc60000000000 */
[----:B------:R-:W-:Y:S05]  /*ded0*/  BRA.DIV UR4, `(.L_x_2539) ;  /* 0x0000000604b87947 */ /* 0x000fea000b800000 */
[----:B------:R-:W-:-:S13]  /*dee0*/  ELECT P6, URZ, PT ;  /* 0x00000000003f782f */ /* 0x000fda00038c0000 */
.L_x_2559:
[----:B------:R-:W-:Y:S05]  /*def0*/  @!P6 BRA `(.L_x_2438) ;  /* 0x000000000084e947 */ /* 0x000fea0003800000 */
[----:B------:R-:W2:Y:S02]  /*df00*/  LDL.LU R2, [R1+0xc] ;  /* 0x00000c0001027983 */ /* 0x000ea40000300800 */
[----:B--2---:R-:W-:-:S04]  /*df10*/  LOP3.LUT R2, R2, 0x2, RZ, 0xfc, !PT ;  /* 0x0000000202027812 */ /* 0x004fc800078efcff */
[----:B------:R-:W-:-:S13]  /*df20*/  ISETP.NE.AND P2, PT, R2, 0x3, PT ;  /* 0x000000030200780c */ /* 0x000fda0003f45270 */
[----:B------:R-:W-:Y:S05]  /*df30*/  @!P2 BRA `(.L_x_2540) ;  /* 0x000000000004a947 */ /* 0x000fea0003800000 */
[----:B------:R-:W-:Y:S01]  /*df40*/  BPT.TRAP 0x1 ;  /* 0x000000040000795c */ /* 0x000fe20000300000 */
.L_x_2540:
        /* <DEDUP_REMOVED lines=15> */
.L_x_2560:
[----:B------:R-:W2:Y:S02]  /*e040*/  SYNCS.PHASECHK.TRANS64.TRYWAIT P0, [R3+URZ], R2 ;  /* 0x00000002030075a7 */ /* 0x000ea4000800017f */
[----:B--2---:R-:W-:Y:S05]  /*e050*/  @!P0 BRA `(.L_x_2542) ;  /* 0x00000004008c8947 */ /* 0x004fea0003800000 */
.L_x_2561:
[----:B------:R-:W-:Y:S05]  /*e060*/  @!P2 BRA `(.L_x_2543) ;  /* 0x000000000004a947 */ /* 0x000fea0003800000 */
[----:B------:R-:W-:Y:S01]  /*e070*/  BPT.TRAP 0x1 ;  /* 0x000000040000795c */ /* 0x000fe20000300000 */
.L_x_2543:
[----:B--2---:R-:W-:-:S05]  /*e080*/  IADD3 R3, R9, 0x26840, RZ ;  /* 0x0002684009037810 */ /* 0x004fca0007ffe0ff */
[----:B------:R-:W-:-:S04]  /*e090*/  IMAD R5, R0, 0x8, R3 ;  /* 0x0000000800057824 */ /* 0x000fc800078e0203 */
[----:B------:R-:W2:Y:S02]  /*e0a0*/  SYNCS.PHASECHK.TRANS64.TRYWAIT P0, [R5+URZ], R4 ;  /* 0x00000004050075a7 */ /* 0x000ea4000800017f */
[----:B--2---:R-:W-:Y:S05]  /*e0b0*/  @!P0 BRA `(.L_x_2544) ;  /* 0x0000000400888947 */ /* 0x004fea0003800000 */
.L_x_2562:
[----:B------:R-:W-:-:S07]  /*e0c0*/  LEA R3, R6, R3, 0x3 ;  /* 0x0000000306037211 */ /* 0x000fce00078e18ff */
.L_x_2545:
[----:B---3--:R3:W4:Y:S02]  /*e0d0*/  SYNCS.PHASECHK.TRANS64.TRYWAIT P0, [R3+URZ], R2 ;  /* 0x00000002030075a7 */ /* 0x008724000800017f */
[----:B----4-:R-:W-:Y:S05]  /*e0e0*/  @!P0 NANOSLEEP.SYNCS 0x989680 ;  /* 0x009896800000895d */ /* 0x010fea0003900000 */
[----:B------:R-:W4:Y:S02]  /*e0f0*/  @!P0 SYNCS.PHASECHK.TRANS64 P0, [R3+URZ], R2 ;  /* 0x00000002030085a7 */ /* 0x000f24000800007f */
[----:B----4-:R-:W-:Y:S05]  /*e100*/  @!P0 BRA `(.L_x_2545) ;  /* 0xfffffffc00f08947 */ /* 0x010fea000383ffff */
.L_x_2438:
[----:B------:R-:W-:Y:S05]  /*e110*/  BSYNC B6 ;  /* 0x0000000000067941 */ /* 0x000fea0003800000 */
.L_x_2433:
[----:B------:R-:W-:Y:S05]  /*e120*/  EXIT ;  /* 0x000000000000794d */ /* 0x000fea0003800000 */
.L_x_2444:
[----:B------:R-:W-:Y:S01]  /*e130*/  IMAD.MOV.U32 R12, RZ, RZ, RZ ;  /* 0x000000ffff0c7224 */ /* 0x000fe200078e00ff */
[----:B------:R-:W-:Y:S01]  /*e140*/  MOV R11, 0x1f ;  /* 0x0000001f000b7802 */ /* 0x000fe20000000f00 */
[----:B------:R-:W-:-:S07]  /*e150*/  IMAD.MOV.U32 R15, RZ, RZ, -0x1 ;  /* 0xffffffffff0f7424 */ /* 0x000fce00078e00ff */
[----:B------:R-:W-:Y:S05]  /*e160*/  WARPSYNC.COLLECTIVE R15, `(.L_x_2546) ;  /* 0x000000000f087348 */ /* 0x000fea0003c00000 */
[----:B------:R1:W2:Y:S02]  /*e170*/  SHFL.IDX P6, R14, R13, R12, R11 ;  /* 0x0000000c0d0e7389 */ /* 0x0002a400000c000b */
[----:B-12---:R-:W-:Y:S01]  /*e180*/  ENDCOLLECTIVE ;  /* 0x000000000000791b */ /* 0x006fe20003800000 */
.L_x_2546:
[----:B------:R-:W-:Y:S05]  /*e190*/  BRA `(.L_x_2547) ;  /* 0xffffff2c00e07947 */ /* 0x000fea000383ffff */
.L_x_2446:
[----:B----4-:R4:W1:Y:S02]  /*e1a0*/  SYNCS.PHASECHK.TRANS64.TRYWAIT P0, [R17+URZ+0x26800], R2 ;  /* 0x02680002110075a7 */ /* 0x010864000800017f */
[----:B-1----:R-:W-:Y:S05]  /*e1b0*/  @!P0 NANOSLEEP.SYNCS 0x989680 ;  /* 0x009896800000895d */ /* 0x002fea0003900000 */
[----:B------:R-:W1:Y:S02]  /*e1c0*/  @!P0 SYNCS.PHASECHK.TRANS64 P0, [R17+URZ+0x26800], R2 ;  /* 0x02680002110085a7 */ /* 0x000e64000800007f */
[----:B-1----:R-:W-:Y:S05]  /*e1d0*/  @!P0 BRA `(.L_x_2446) ;  /* 0xfffffffc00f08947 */ /* 0x002fea000383ffff */
[----:B------:R-:W-:Y:S05]  /*e1e0*/  BRA `(.L_x_2445) ;  /* 0xffffff2c00e87947 */ /* 0x000fea000383ffff */
.L_x_2451:
[----:B--2---:R2:W3:Y:S02]  /*e1f0*/  SYNCS.PHASECHK.TRANS64.TRYWAIT P1, [R8+URZ+0x26810], R21 ;  /* 0x02681015080075a7 */ /* 0x0044e4000802017f */
[----:B---3--:R-:W-:Y:S05]  /*e200*/  @!P1 NANOSLEEP.SYNCS 0x989680 ;  /* 0x009896800000995d */ /* 0x008fea0003900000 */
[----:B------:R-:W3:Y:S02]  /*e210*/  @!P1 SYNCS.PHASECHK.TRANS64 P1, [R8+URZ+0x26810], R21 ;  /* 0x02681015080095a7 */ /* 0x000ee4000802007f */
[----:B---3--:R-:W-:Y:S05]  /*e220*/  @!P1 BRA `(.L_x_2451) ;  /* 0xfffffffc00f09947 */ /* 0x008fea000383ffff */
[----:B------:R-:W-:Y:S05]  /*e230*/  BRA `(.L_x_2450) ;  /* 0xffffff3800347947 */ /* 0x000fea000383ffff */
.L_x_2455:
[----:B------:R1:W1:Y:S02]  /*e240*/  SYNCS.PHASECHK.TRANS64.TRYWAIT P1, [R8+URZ+0x26830], R21 ;  /* 0x02683015080075a7 */ /* 0x000264000802017f */
[----:B-1----:R-:W-:Y:S05]  /*e250*/  @!P1 NANOSLEEP.SYNCS 0x989680 ;  /* 0x009896800000995d */ /* 0x002fea0003900000 */
[----:B------:R-:W1:Y:S02]  /*e260*/  @!P1 SYNCS.PHASECHK.TRANS64 P1, [R8+URZ+0x26830], R21 ;  /* 0x02683015080095a7 */ /* 0x000e64000802007f */
[----:B-1----:R-:W-:Y:S05]  /*e270*/  @!P1 BRA `(.L_x_2455) ;  /* 0xfffffffc00f09947 */ /* 0x002fea000383ffff */
[----:B------:R-:W-:Y:S05]  /*e280*/  BRA `(.L_x_2454) ;  /* 0xffffff3c00307947 */ /* 0x000fea000383ffff */
.L_x_2463:
[----:B--2---:R2:W3:Y:S02]  /*e290*/  SYNCS.PHASECHK.TRANS64.TRYWAIT P1, [R6+URZ+0x26810], R15 ;  /* 0x0268100f060075a7 */ /* 0x0044e4000802017f */
[----:B---3--:R-:W-:Y:S05]  /*e2a0*/  @!P1 NANOSLEEP.SYNCS 0x989680 ;  /* 0x009896800000995d */ /* 0x008fea0003900000 */
[----:B------:R-:W3:Y:S02]  /*e2b0*/  @!P1 SYNCS.PHASECHK.TRANS64 P1, [R6+URZ+0x26810], R15 ;  /* 0x0268100f060095a7 */ /* 0x000ee4000802007f */
[----:B---3--:R-:W-:Y:S05]  /*e2c0*/  @!P1 BRA `(.L_x_2463) ;  /* 0xfffffffc00f09947 */ /* 0x008fea000383ffff */
[----:B------:R-:W-:Y:S05]  /*e2d0*/  BRA `(.L_x_2462) ;  /* 0xffffff7c003c7947 */ /* 0x000fea000383ffff */
.L_x_2467:
[----:B------:R1:W1:Y:S02]  /*e2e0*/  SYNCS.PHASECHK.TRANS64.TRYWAIT P1, [R6+URZ+0x26830], R15 ;  /* 0x0268300f060075a7 */ /* 0x000264000802017f */
[----:B-1----:R-:W-:Y:S05]  /*e2f0*/  @!P1 NANOSLEEP.SYNCS 0x989680 ;  /* 0x009896800000995d */ /* 0x002fea0003900000 */
[----:B------:R-:W1:Y:S02]  /*e300*/  @!P1 SYNCS.PHASECHK.TRANS64 P1, [R6+URZ+0x26830], R15 ;  /* 0x0268300f060095a7 */ /* 0x000e64000802007f */
[----:B-1----:R-:W-:Y:S05]  /*e310*/  @!P1 BRA `(.L_x_2467) ;  /* 0xfffffffc00f09947 */ /* 0x002fea000383ffff */
[----:B------:R-:W-:Y:S05]  /*e320*/  BRA `(.L_x_2466) ;  /* 0xffffff80002c7947 */ /* 0x000fea000383ffff */
.L_x_2520:
[----:B-1----:R1:W2:Y:S02]  /*e330*/  SYNCS.PHASECHK.TRANS64.TRYWAIT P1, [R0+URZ+0x26820], R3 ;  /* 0x02682003000075a7 */ /* 0x0022a4000802017f */
[----:B--2---:R-:W-:Y:S05]  /*e340*/  @!P1 NANOSLEEP.SYNCS 0x989680 ;  /* 0x009896800000995d */ /* 0x004fea0003900000 */
[----:B------:R-:W2:Y:S02]  /*e350*/  @!P1 SYNCS.PHASECHK.TRANS64 P1, [R0+URZ+0x26820], R3 ;  /* 0x02682003000095a7 */ /* 0x000ea4000802007f */
[----:B--2---:R-:W-:Y:S05]  /*e360*/  @!P1 BRA `(.L_x_2520) ;  /* 0xfffffffc00f09947 */ /* 0x004fea000383ffff */
[----:B------:R-:W-:Y:S05]  /*e370*/  BRA `(.L_x_2548) ;  /* 0xffffffe400387947 */ /* 0x000fea000383ffff */
.L_x_2524:
[----:B--2---:R2:W3:Y:S02]  /*e380*/  SYNCS.PHASECHK.TRANS64.TRYWAIT P1, [R0+URZ+0x26840], R17 ;  /* 0x02684011000075a7 */ /* 0x0044e4000802017f */
[----:B---3--:R-:W-:Y:S05]  /*e390*/  @!P1 NANOSLEEP.SYNCS 0x989680 ;  /* 0x009896800000995d */ /* 0x008fea0003900000 */
[----:B------:R-:W3:Y:S02]  /*e3a0*/  @!P1 SYNCS.PHASECHK.TRANS64 P1, [R0+URZ+0x26840], R17 ;  /* 0x02684011000095a7 */ /* 0x000ee4000802007f */
[----:B---3--:R-:W-:Y:S05]  /*e3b0*/  @!P1 BRA `(.L_x_2524) ;  /* 0xfffffffc00f09947 */ /* 0x008fea000383ffff */
[----:B------:R-:W-:Y:S05]  /*e3c0*/  BRA `(.L_x_2549) ;  /* 0xffffffe800787947 */ /* 0x000fea000383ffff */
.L_x_2526:
[----:B-1----:R1:W3:Y:S02]  /*e3d0*/  SYNCS.PHASECHK.TRANS64.TRYWAIT P1, [R0+URZ+0x26828], R17 ;  /* 0x02682811000075a7 */ /* 0x0022e4000802017f */
[----:B---3--:R-:W-:Y:S05]  /*e3e0*/  @!P1 NANOSLEEP.SYNCS 0x989680 ;  /* 0x009896800000995d */ /* 0x008fea0003900000 */
[----:B------:R-:W3:Y:S02]  /*e3f0*/  @!P1 SYNCS.PHASECHK.TRANS64 P1, [R0+URZ+0x26828], R17 ;  /* 0x02682811000095a7 */ /* 0x000ee4000802007f */
[----:B---3--:R-:W-:Y:S05]  /*e400*/  @!P1 BRA `(.L_x_2526) ;  /* 0xfffffffc00f09947 */ /* 0x008fea000383ffff */
[----:B------:R-:W-:Y:S05]  /*e410*/  BRA `(.L_x_2550) ;  /* 0xffffffe800f87947 */ /* 0x000fea000383ffff */
.L_x_2528:
[----:B---3--:R3:W4:Y:S02]  /*e420*/  SYNCS.PHASECHK.TRANS64.TRYWAIT P1, [R0+URZ+0x26848], R17 ;  /* 0x02684811000075a7 */ /* 0x008724000802017f */
[----:B----4-:R-:W-:Y:S05]  /*e430*/  @!P1 NANOSLEEP.SYNCS 0x989680 ;  /* 0x009896800000995d */ /* 0x010fea0003900000 */
[----:B------:R-:W4:Y:S02]  /*e440*/  @!P1 SYNCS.PHASECHK.TRANS64 P1, [R0+URZ+0x26848], R17 ;  /* 0x02684811000095a7 */ /* 0x000f24000802007f */
[----:B----4-:R-:W-:Y:S05]  /*e450*/  @!P1 BRA `(.L_x_2528) ;  /* 0xfffffffc00f09947 */ /* 0x010fea000383ffff */
[----:B------:R-:W-:Y:S05]  /*e460*/  BRA `(.L_x_2551) ;  /* 0xffffffec00807947 */ /* 0x000fea000383ffff */
.L_x_2530:
[----:B------:R-:W-:-:S07]  /*e470*/  SHF.L.U32 R4, R8, 0x1f, RZ ;  /* 0x0000001f08047819 */ /* 0x000fce00000006ff */
.L_x_2552:
[----:B----4-:R4:W1:Y:S02]  /*e480*/  SYNCS.PHASECHK.TRANS64.TRYWAIT P1, [R0+URZ+0x26820], R4 ;  /* 0x02682004000075a7 */ /* 0x010864000802017f */
[----:B-1----:R-:W-:Y:S05]  /*e490*/  @!P1 NANOSLEEP.SYNCS 0x989680 ;  /* 0x009896800000995d */ /* 0x002fea0003900000 */
[----:B------:R-:W1:Y:S02]  /*e4a0*/  @!P1 SYNCS.PHASECHK.TRANS64 P1, [R0+URZ+0x26820], R4 ;  /* 0x02682004000095a7 */ /* 0x000e64000802007f */
[----:B-1----:R-:W-:Y:S05]  /*e4b0*/  @!P1 BRA `(.L_x_2552) ;  /* 0xfffffffc00f09947 */ /* 0x002fea000383ffff */
[----:B------:R-:W-:Y:S05]  /*e4c0*/  BRA `(.L_x_2553) ;  /* 0xffffffec00e87947 */ /* 0x000fea000383ffff */
.L_x_2533:
[----:B-1----:R1:W4:Y:S02]  /*e4d0*/  SYNCS.PHASECHK.TRANS64.TRYWAIT P1, [R0+URZ+0x26840], R14 ;  /* 0x0268400e000075a7 */ /* 0x002324000802017f */
[----:B----4-:R-:W-:Y:S05]  /*e4e0*/  @!P1 NANOSLEEP.SYNCS 0x989680 ;  /* 0x009896800000995d */ /* 0x010fea0003900000 */
[----:B------:R-:W4:Y:S02]  /*e4f0*/  @!P1 SYNCS.PHASECHK.TRANS64 P1, [R0+URZ+0x26840], R14 ;  /* 0x0268400e000095a7 */ /* 0x000f24000802007f */
[----:B----4-:R-:W-:Y:S05]  /*e500*/  @!P1 BRA `(.L_x_2533) ;  /* 0xfffffffc00f09947 */ /* 0x010fea000383ffff */
[----:B------:R-:W-:Y:S05]  /*e510*/  BRA `(.L_x_2554) ;  /* 0xfffffff000807947 */ /* 0x000fea000383ffff */
.L_x_2535:
[----:B-1----:R1:W4:Y:S02]  /*e520*/  SYNCS.PHASECHK.TRANS64.TRYWAIT P1, [R0+URZ+0x26828], R14 ;  /* 0x0268280e000075a7 */ /* 0x002324000802017f */
[----:B----4-:R-:W-:Y:S05]  /*e530*/  @!P1 NANOSLEEP.SYNCS 0x989680 ;  /* 0x009896800000995d */ /* 0x010fea0003900000 */
[----:B------:R-:W4:Y:S02]  /*e540*/  @!P1 SYNCS.PHASECHK.TRANS64 P1, [R0+URZ+0x26828], R14 ;  /* 0x0268280e000095a7 */ /* 0x000f24000802007f */
[----:B----4-:R-:W-:Y:S05]  /*e550*/  @!P1 BRA `(.L_x_2535) ;  /* 0xfffffffc00f09947 */ /* 0x010fea000383ffff */
[----:B------:R-:W-:Y:S05]  /*e560*/  BRA `(.L_x_2555) ;  /* 0xfffffff000f47947 */ /* 0x000fea000383ffff */
.L_x_2537:
[----:B-1----:R1:W4:Y:S02]  /*e570*/  SYNCS.PHASECHK.TRANS64.TRYWAIT P0, [R4+URZ+0x26840], R3 ;  /* 0x02684003040075a7 */ /* 0x002324000800017f */
[----:B----4-:R-:W-:Y:S05]  /*e580*/  @!P0 NANOSLEEP.SYNCS 0x989680 ;  /* 0x009896800000895d */ /* 0x010fea0003900000 */
[----:B------:R-:W4:Y:S02]  /*e590*/  @!P0 SYNCS.PHASECHK.TRANS64 P0, [R4+URZ+0x26840], R3 ;  /* 0x02684003040085a7 */ /* 0x000f24000800007f */
[----:B----4-:R-:W-:Y:S05]  /*e5a0*/  @!P0 BRA `(.L_x_2537) ;  /* 0xfffffffc00f08947 */ /* 0x010fea000383ffff */
[----:B------:R-:W-:Y:S05]  /*e5b0*/  BRA `(.L_x_2556) ;  /* 0xfffffff400907947 */ /* 0x000fea000383ffff */
.L_x_2539:
[----:B------:R-:W-:Y:S01]  /*e5c0*/  BSSY B0, `(.L_x_2557) ;  /* 0x0000006000007945 */ /* 0x000fe20003800000 */
[----:B------:R-:W-:-:S07]  /*e5d0*/  MOV R15, 0xffffffff ;  /* 0xffffffff000f7802 */ /* 0x000fce0000000f00 */
[----:B------:R-:W-:Y:S05]  /*e5e0*/  WARPSYNC.COLLECTIVE R15, `(.L_x_2558) ;  /* 0x000000000f0c7348 */ /* 0x000fea0003c00000 */
[----:B------:R-:W-:Y:S02]  /*e5f0*/  ELECT P6, UR62, PT ;  /* 0x00000000003e782f */ /* 0x000fe400038c0000 */
[----:B------:R-:W-:Y:S01]  /*e600*/  MOV R14, UR62 ;  /* 0x0000003e000e7c02 */ /* 0x000fe20008000f00 */
[----:B------:R-:W-:Y:S10]  /*e610*/  ENDCOLLECTIVE ;  /* 0x000000000000791b */ /* 0x000ff40003800000 */
.L_x_2558:
[----:B------:R-:W-:Y:S05]  /*e620*/  BSYNC B0 ;  /* 0x0000000000007941 */ /* 0x000fea0003800000 */
.L_x_2557:
[----:B------:R-:W-:Y:S05]  /*e630*/  BRA `(.L_x_2559) ;  /* 0xfffffff8002c7947 */ /* 0x000fea000383ffff */
.L_x_2541:
[----:B-1----:R1:W2:Y:S02]  /*e640*/  SYNCS.PHASECHK.TRANS64.TRYWAIT P0, [R7+URZ], R4 ;  /* 0x00000004070075a7 */ /* 0x0022a4000800017f */
[----:B--2---:R-:W-:Y:S05]  /*e650*/  @!P0 NANOSLEEP.SYNCS 0x989680 ;  /* 0x009896800000895d */ /* 0x004fea0003900000 */
[----:B------:R-:W2:Y:S02]  /*e660*/  @!P0 SYNCS.PHASECHK.TRANS64 P0, [R7+URZ], R4 ;  /* 0x00000004070085a7 */ /* 0x000ea4000800007f */
[----:B--2---:R-:W-:Y:S05]  /*e670*/  @!P0 BRA `(.L_x_2541) ;  /* 0xfffffffc00f08947 */ /* 0x004fea000383ffff */
[----:B------:R-:W-:Y:S05]  /*e680*/  BRA `(.L_x_2560) ;  /* 0xfffffff8006c7947 */ /* 0x000fea000383ffff */
.L_x_2542:
[----:B--2---:R2:W3:Y:S02]  /*e690*/  SYNCS.PHASECHK.TRANS64.TRYWAIT P0, [R3+URZ], R2 ;  /* 0x00000002030075a7 */ /* 0x0044e4000800017f */
[----:B---3--:R-:W-:Y:S05]  /*e6a0*/  @!P0 NANOSLEEP.SYNCS 0x989680 ;  /* 0x009896800000895d */ /* 0x008fea0003900000 */
[----:B------:R-:W3:Y:S02]  /*e6b0*/  @!P0 SYNCS.PHASECHK.TRANS64 P0, [R3+URZ], R2 ;  /* 0x00000002030085a7 */ /* 0x000ee4000800007f */
[----:B---3--:R-:W-:Y:S05]  /*e6c0*/  @!P0 BRA `(.L_x_2542) ;  /* 0xfffffffc00f08947 */ /* 0x008fea000383ffff */
[----:B------:R-:W-:Y:S05]  /*e6d0*/  BRA `(.L_x_2561) ;  /* 0xfffffff800607947 */ /* 0x000fea000383ffff */
.L_x_2544:
[----:B--2---:R2:W3:Y:S02]  /*e6e0*/  SYNCS.PHASECHK.TRANS64.TRYWAIT P0, [R5+URZ], R4 ;  /* 0x00000004050075a7 */ /* 0x0044e4000800017f */
[----:B---3--:R-:W-:Y:S05]  /*e6f0*/  @!P0 NANOSLEEP.SYNCS 0x989680 ;  /* 0x009896800000895d */ /* 0x008fea0003900000 */
[----:B------:R-:W3:Y:S02]  /*e700*/  @!P0 SYNCS.PHASECHK.TRANS64 P0, [R5+URZ], R4 ;  /* 0x00000004050085a7 */ /* 0x000ee4000800007f */
[----:B---3--:R-:W-:Y:S05]  /*e710*/  @!P0 BRA `(.L_x_2544) ;  /* 0xfffffffc00f08947 */ /* 0x008fea000383ffff */
[----:B------:R-:W-:Y:S05]  /*e720*/  BRA `(.L_x_2562) ;  /* 0xfffffff800647947 */ /* 0x000fea000383ffff */
.L_x_2563:
        /* <DEDUP_REMOVED lines=13> */
.L_x_3737:


//--------------------- .text._ZN7cutlass13device_kernelIN5flash11enable_sm90INS1_16FlashAttnBwdSm90INS1_25CollectiveMainloopBwdSm90ILi2ELi2ELi2EN4cute5tupleIJNS5_1CILi1EEES8_S8_EEENS6_IJNS7_ILi96EEENS7_ILi128EEENS7_ILi64EEEEEENS_6half_tEfNS_4arch4Sm90ELb1ELb0ELb1ELb0ELb1ELb1ELb0ELb1ELi2ELi1ELi2ELi2ELb0EEENS1_21CollectiveEpilogueBwdISD_SE_SG_Li256ELb0ELb0ELi1EEENS1_25SingleTileBwdLPTSchedulerILb0ELi128ELb1EEEEEEEEEvNT_6ParamsE --------------------------
	.section	.text._ZN7cutlass13device_kernelIN5flash11enable_sm90INS1_16FlashAttnBwdSm90INS1_25CollectiveMainloopBwdSm90ILi2ELi2ELi2EN4cute5tupleIJNS5_1CILi1EEES8_S8_EEENS6_IJNS7_ILi96EEENS7_ILi128EEENS7_ILi64EEEEEENS_6half_tEfNS_4arch4Sm90ELb1ELb0ELb1ELb0ELb1ELb1ELb0ELb1ELi2ELi1ELi2ELi2ELb0EEENS1_21CollectiveEpilogueBwdISD_SE_SG_Li256ELb0ELb0ELi1EEENS1_25SingleTileBwdLPTSchedulerILb0ELi128ELb1EEEEEEEEEvNT_6ParamsE,"ax",@progbits
	.align	128
.text._ZN7cutlass13device_kernelIN5flash11enable_sm90INS1_16FlashAttnBwdSm90INS1_25CollectiveMainloopBwdSm90ILi2ELi2ELi2EN4cute5tupleIJNS5_1CILi1EEES8_S8_EEENS6_IJNS7_ILi96EEENS7_ILi128EEENS7_ILi64EEEEEENS_6half_tEfNS_4arch4Sm90ELb1ELb0ELb1ELb0ELb1ELb1ELb0ELb1ELi2ELi1ELi2ELi2ELb0EEENS1_21CollectiveEpilogueBwdISD_SE_SG_Li256ELb0ELb0ELi1EEENS1_25SingleTileBwdLPTSchedulerILb0ELi128ELb1EEEEEEEEEvNT_6ParamsE:
        .type           _ZN7cutlass13device_kernelIN5flash11enable_sm90INS1_16FlashAttnBwdSm90INS1_25CollectiveMainloopBwdSm90ILi2ELi2ELi2EN4cute5tupleIJNS5_1CILi1EEES8_S8_EEENS6_IJNS7_ILi96EEENS7_ILi128EEENS7_ILi64EEEEEENS_6half_tEfNS_4arch4Sm90ELb1ELb0ELb1ELb0ELb1ELb1ELb0ELb1ELi2ELi1ELi2ELi2ELb0EEENS1_21CollectiveEpilogueBwdISD_SE_SG_Li256ELb0ELb0ELi1EEENS1_25SingleTileBwdLPTSchedulerILb0ELi128ELb1EEEEEEEEEvNT_6ParamsE,@function
        .size           _ZN7cutlass13device_kernelIN5flash11enable_sm90INS1_16FlashAttnBwdSm90INS1_25CollectiveMainloopBwdSm90ILi2ELi2ELi2EN4cute5tupleIJNS5_1CILi1EEES8_S8_EEENS6_IJNS7_ILi96EEENS7_ILi128EEENS7_ILi64EEEEEENS_6half_tEfNS_4arch4Sm90ELb1ELb0ELb1ELb0ELb1ELb1ELb0ELb1ELi2ELi1ELi2ELi2ELb0EEENS1_21CollectiveEpilogueBwdISD_SE_SG_Li256ELb0ELb0ELi1EEENS1_25SingleTileBwdLPTSchedulerILb0ELi128ELb1EEEEEEEEEvNT_6ParamsE,(.L_x_3738 - _ZN7cutlass13device_kernelIN5flash11enable_sm90INS1_16FlashAttnBwdSm90INS1_25CollectiveMainloopBwdSm90ILi2ELi2ELi2EN4cute5tupleIJNS5_1CILi1EEES8_S8_EEENS6_IJNS7_ILi96EEENS7_ILi128EEENS7_ILi64EEEEEENS_6half_tEfNS_4arch4Sm90ELb1ELb0ELb1ELb0ELb1ELb1ELb0ELb1ELi2ELi1ELi2ELi2ELb0EEENS1_21CollectiveEpilogueBwdISD_SE_SG_Li256ELb0ELb0ELi1EEENS1_25SingleTileBwdLPTSchedulerILb0ELi128ELb1EEEEEEEEEvNT_6ParamsE)
        .other          _ZN7cutlass13device_kernelIN5flash11enable_sm90INS1_16FlashAttnBwdSm90INS1_25CollectiveMainloopBwdSm90ILi2ELi2ELi2EN4cute5tupleIJNS5_1CILi1EEES8_S8_EEENS6_IJNS7_ILi96EEENS7_ILi128EEENS7_ILi64EEEEEENS_6half_tEfNS_4arch4Sm90ELb1ELb0ELb1ELb0ELb1ELb1ELb0ELb1ELi2ELi1ELi2ELi2ELb0EEENS1_21CollectiveEpilogueBwdISD_SE_SG_Li256ELb0ELb0ELi1EEENS1_25SingleTileBwdLPTSchedulerILb0ELi128ELb1EEEEEEEEEvNT_6ParamsE,@"STO_CUDA_ENTRY STV_DEFAULT"
_ZN7cutlass13device_kernelIN5flash11enable_sm90INS1_16FlashAttnBwdSm90INS1_25CollectiveMainloopBwdSm90ILi2ELi2ELi2EN4cute5tupleIJNS5_1CILi1EEES8_S8_EEENS6_IJNS7_ILi96EEENS7_ILi128EEENS7_ILi64EEEEEENS_6half_tEfNS_4arch4Sm90ELb1ELb0ELb1ELb0ELb1ELb1ELb0ELb1ELi2ELi1ELi2ELi2ELb0EEENS1_21CollectiveEpilogueBwdISD_SE_SG_Li256ELb0ELb0ELi1EEENS1_25SingleTileBwdLPTSchedulerILb0ELi128ELb1EEEEEEEEEvNT_6ParamsE:
        /* <DEDUP_REMOVED lines=29> */
.L_x_2565:
[----:B------:R-:W-:Y:S05]  /*01d0*/  BSYNC B0 ;  /* 0x0000000000007941 */ /* 0x000fea0003800000 */
.L_x_2564:
        /* <DEDUP_REMOVED lines=34> */
.L_x_2566:
        /* <DEDUP_REMOVED lines=22> */
.L_x_2567:
[----:B---3--:R-:W-:Y:S01]  /*0560*/  ISETP.NE.AND P0, PT, R2, RZ, PT ;  /* 0x000000ff0200720c */ /* 0x008fe20003f05270 */
[----:B------:R-:W-:Y:S01]  /*0570*/  IMAD.MOV.U32 R2, RZ, RZ, 0x1 ;  /* 0x00000001ff027424 */ /* 0x000fe200078e00ff */
[----:B------:R-:W-:Y:S01]  /*0580*/  NOP ;  /* 0x0000000000007918 */ /* 0x000fe20000000000 */
[----:B------:R-:W-:Y:S01]  /*0590*/  ULDC.64 UR36, c[0x0][0x208] ;  /* 0x0000820000247ab9 */ /* 0x000fe20000000a00 */
[----:B------:R-:W-:Y:S02]  /*05a0*/  BSSY B6, `(.L_x_2568) ;  /* 0x0000e4e000067945 */ /* 0x000fe40003800000 */
[----:B------:R-:W-:-:S05]  /*05b0*/  SEL R2, R2, 0x2, !P0 ;  /* 0x0000000202027807 */ /* 0x000fca0004000000 */
[----:B------:R3:W-:Y:S01]  /*05c0*/  STL [R1+0xc], R2 ;  /* 0x00000c0201007387 */ /* 0x0007e20000100800 */
[----:B-12-4-:R-:W-:Y:S06]  /*05d0*/  BAR.SYNC.DEFER_BLOCKING 0x0 ;  /* 0x0000000000007b1d */ /* 0x016fec0000010000 */
[----:B------:R-:W-:Y:S05]  /*05e0*/  @!P0 BRA `(.L_x_2569) ;  /* 0x000000ac00388947 */ /* 0x000fea0003800000 */
.L_x_2570:
        /* <DEDUP_REMOVED lines=32> */
.L_x_2571:
[----:B------:R-:W-:Y:S01]  /*07f0*/  ULDC UR7, c[0x0][0xb44] ;  /* 0x0002d10000077ab9 */ /* 0x000fe20000000800 */
[----:B------:R-:W-:Y:S01]  /*0800*/  UMOV UR38, UR10 ;  /* 0x0000000a00267c82 */ /* 0x000fe20008000000 */
[----:B------:R-:W-:-:S11]  /*0810*/  UISETP.NE.AND UP0, UPT, UR7, 0x1, UPT ;  /* 0x000000010700788c */ /* 0x000fd6000bf05270 */
[----:B------:R-:W-:Y:S02]  /*0820*/  @UP0 ULDC.64 UR8, c[0x0][0xb48] ;  /* 0x0002d20000080ab9 */ /* 0x000fe40000000a00 */
[----:B------:R-:W-:-:S04]  /*0830*/  UIMAD.WIDE.U32 UR4, UR10, UR8, URZ ;  /* 0x000000080a0472a5 */ /* 0x000fc8000f8e003f */
[----:B------:R-:W-:-:S04]  /*0840*/  @UP0 USHF.R.U32.HI UR38, URZ, UR9, UR5 ;  /* 0x000000093f260299 */ /* 0x000fc80008011605 */
[----:B------:R-:W-:-:S12]  /*0850*/  UIMAD UR4, UR38, UR7, URZ ;  /* 0x00000007260472a4 */ /* 0x000fd8000f8e023f */
.L_x_2572:
        /* <DEDUP_REMOVED lines=8> */
[----:B------:R-:W-:Y:S01]  /*08e0*/  UMOV UR44, UR7 ;  /* 0x00000007002c7c82 */ /* 0x000fe20008000000 */
[----:B------:R-:W-:Y:S02]  /*08f0*/  ULOP3.LUT UR4, URZ, UR38, URZ, 0x33, !UPT ;  /* 0x000000263f047292 */ /* 0x000fe4000f8e333f */
[----:B------:R-:W-:-:S03]  /*0900*/  @UP0 USHF.R.U32.HI UR44, URZ, UR6, UR5 ;  /* 0x000000063f2c0299 */ /* 0x000fc60008011605 */
[----:B------:R-:W-:Y:S01]  /*0910*/  ULDC UR6, c[0x0][0xb2c] ;  /* 0x0002cb0000067ab9 */ /* 0x000fe20000000800 */
[----:B------:R-:W-:Y:S02]  /*0920*/  UIADD3 UR5, -UR44, URZ, URZ ;  /* 0x0000003f2c057290 */ /* 0x000fe4000fffe13f */
[----:B------:R-:W-:Y:S01]  /*0930*/  ISETP.LE.AND P0, PT, RZ, UR44, PT ;  /* 0x0000002cff007c0c */ /* 0x000fe2000bf03270 */
[----:B------:R-:W-:Y:S02]  /*0940*/  UIADD3 UR4, UR4, UR6, URZ ;  /* 0x0000000604047290 */ /* 0x000fe4000fffe03f */
[----:B------:R-:W-:-:S10]  /*0950*/  UIMAD UR43, UR43, UR5, UR7 ;  /* 0x000000052b2b72a4 */ /* 0x000fd4000f8e0207 */
[----:B------:R-:W-:Y:S05]  /*0960*/  @!P0 BRA `(.L_x_2573) ;  /* 0x000000e000448947 */ /* 0x000fea0003800000 */
[----:B------:R-:W1:Y:S01]  /*0970*/  LDC R0, c[0x0][0x280] ;  /* 0x0000a000ff007b82 */ /* 0x000e620000000800 */
[----:B------:R-:W-:Y:S01]  /*0980*/  USHF.L.U32 UR42, UR4, 0x7, URZ ;  /* 0x00000007042a7899 */ /* 0x000fe2000800063f */
[----:B------:R-:W-:Y:S02]  /*0990*/  PLOP3.LUT P0, PT, PT, PT, PT, 0x80, 0x0 ;  /* 0x000000000000781c */ /* 0x000fe40003f0f070 */
[----:B------:R-:W-:Y:S01]  /*09a0*/  CS2R R150, SRZ ;  /* 0x0000000000967805 */ /* 0x000fe2000001ff00 */
[----:B------:R-:W-:Y:S01]  /*09b0*/  ULDC UR4, c[0x0][0x74c] ;  /* 0x0001d30000047ab9 */ /* 0x000fe20000000800 */
[----:B------:R-:W-:Y:S02]  /*09c0*/  CS2R R148, SRZ ;  /* 0x0000000000947805 */ /* 0x000fe4000001ff00 */
[----:B------:R-:W-:Y:S02]  /*09d0*/  CS2R R146, SRZ ;  /* 0x0000000000927805 */ /* 0x000fe4000001ff00 */
[----:B------:R-:W-:Y:S01]  /*09e0*/  CS2R R144, SRZ ;  /* 0x0000000000907805 */ /* 0x000fe2000001ff00 */
[----:B------:R-:W1:Y:S01]  /*09f0*/  LDC R3, c[0x0][0x290] ;  /* 0x0000a400ff037b82 */ /* 0x000e620000000800 */
        /* <DEDUP_REMOVED lines=23> */
[----:B-1----:R-:W-:Y:S01]  /*0b70*/  IADD3 R2, -R3, UR42, R0 ;  /* 0x0000002a03027c10 */ /* 0x002fe2000fffe100 */
[----:B------:R-:W-:Y:S01]  /*0b80*/  VIADD R0, R0, 0x5f ;  /* 0x0000005f00007836 */ /* 0x000fe20000000000 */
[----:B------:R-:W-:-:S02]  /*0b90*/  CS2R R160, SRZ ;  /* 0x0000000000a07805 */ /* 0x000fc4000001ff00 */
[----:B------:R-:W-:Y:S02]  /*0ba0*/  CS2R R158, SRZ ;  /* 0x00000000009e7805 */ /* 0x000fe4000001ff00 */
[----:B------:R-:W-:Y:S01]  /*0bb0*/  CS2R R156, SRZ ;  /* 0x00000000009c7805 */ /* 0x000fe2000001ff00 */
[----:B------:R-:W-:Y:S01]  /*0bc0*/  VIADD R2, R2, -UR4 ;  /* 0x8000000402027c36 */ /* 0x000fe20008000000 */
[----:B------:R-:W-:Y:S01]  /*0bd0*/  CS2R R154, SRZ ;  /* 0x00000000009a7805 */ /* 0x000fe2000001ff00 */
[----:B------:R-:W-:Y:S01]  /*0be0*/  IMAD.HI R0, R0, 0x2aaaaaab, RZ ;  /* 0x2aaaaaab00007827 */ /* 0x000fe200078e02ff */
[----:B------:R-:W-:-:S03]  /*0bf0*/  CS2R R152, SRZ ;  /* 0x0000000000987805 */ /* 0x000fc6000001ff00 */
[----:B------:R-:W-:Y:S01]  /*0c00*/  IMAD.HI R2, R2, 0x2aaaaaab, RZ ;  /* 0x2aaaaaab02027827 */ /* 0x000fe200078e02ff */
[----:B------:R-:W-:-:S04]  /*0c10*/  SHF.R.U32.HI R3, RZ, 0x1f, R0 ;  /* 0x0000001fff037819 */ /* 0x000fc80000011600 */
[----:B------:R-:W-:Y:S02]  /*0c20*/  SHF.R.U32.HI R5, RZ, 0x1f, R2 ;  /* 0x0000001fff057819 */ /* 0x000fe40000011602 */
[----:B------:R-:W-:Y:S02]  /*0c30*/  LEA.HI.SX32 R4, R0, R3, 0x1c ;  /* 0x0000000300047211 */ /* 0x000fe400078fe2ff */
[----:B------:R-:W-:-:S03]  /*0c40*/  LEA.HI.SX32 R5, R2, R5, 0x1c ;  /* 0x0000000502057211 */ /* 0x000fc600078fe2ff */
[----:B------:R1:W-:Y:S01]  /*0c50*/  STL [R1+0x2c], R4 ;  /* 0x00002c0401007387 */ /* 0x0003e20000100800 */
[----:B------:R-:W-:-:S04]  /*0c60*/  VIMNMX R16, RZ, R5, !PT ;  /* 0x00000005ff107248 */ /* 0x000fc80007fe0100 */
[----:B------:R-:W-:-:S13]  /*0c70*/  ISETP.GT.AND P1, PT, R4, R16, PT ;  /* 0x000000100400720c */ /* 0x000fda0003f24270 */
[----:B-1----:R-:W-:Y:S05]  /*0c80*/  @!P1 BRA `(.L_x_2574) ;  /* 0x0000009000009947 */ /* 0x002fea0003800000 */
[----:B------:R-:W1:Y:S01]  /*0c90*/  S2R R4, SR_TID.X ;  /* 0x0000000000047919 */ /* 0x000e620000002100 */
[----:B------:R-:W-:-:S04]  /*0ca0*/  MOV R0, RZ ;  /* 0x000000ff00007202 */ /* 0x000fc80000000f00 */
[----:B------:R-:W-:Y:S02]  /*0cb0*/  LOP3.LUT P0, RZ, R0, 0x3ff, RZ, 0xc0, !PT ;  /* 0x000003ff00ff7812 */ /* 0x000fe4000780c0ff */
[----:B-1----:R-:W-:-:S11]  /*0cc0*/  IADD3 R18, R4, -0x80, RZ ;  /* 0xffffff8004127810 */ /* 0x002fd60007ffe0ff */
        /* <DEDUP_REMOVED lines=17> */
.L_x_2576:
        /* <DEDUP_REMOVED lines=15> */
.L_x_2575:
        /* <DEDUP_REMOVED lines=22> */
.L_x_2578:
[----:B------:R-:W1:Y:S01]  /*1030*/  LDC.64 R2, c[0x4][R2] ;  /* 0x0100000002027b82 */ /* 0x000e620000000a00 */
[----:B------:R-:W-:Y:S01]  /*1040*/  ULDC.64 UR4, c[0x4][0x90] ;  /* 0x0100240000047ab9 */ /* 0x000fe20000000a00 */
[----:B------:R-:W-:Y:S01]  /*1050*/  ULDC.64 UR6, c[0x4][0x10] ;  /* 0x0100040000067ab9 */ /* 0x000fe20000000a00 */
[----:B------:R-:W-:Y:S01]  /*1060*/  IMAD.U32 R4, RZ, RZ, UR4 ;  /* 0x00000004ff047e24 */ /* 0x000fe2000f8e00ff */
[----:B------:R-:W-:Y:S01]  /*1070*/  MOV R5, UR5 ;  /* 0x0000000500057c02 */ /* 0x000fe20008000f00 */
[----:B------:R-:W-:Y:S01]  /*1080*/  ULDC.64 UR4, c[0x4][0x98] ;  /* 0x0100260000047ab9 */ /* 0x000fe20000000a00 */
[----:B------:R-:W-:Y:S01]  /*1090*/  MOV R10, UR6 ;  /* 0x00000006000a7c02 */ /* 0x000fe20008000f00 */
[----:B------:R-:W-:Y:S01]  /*10a0*/  IMAD.U32 R6, RZ, RZ, UR4 ;  /* 0x00000004ff067e24 */ /* 0x000fe2000f8e00ff */
[----:B------:R-:W-:Y:S01]  /*10b0*/  MOV R12, 0x1 ;  /* 0x00000001000c7802 */ /* 0x000fe20000000f00 */
[----:B------:R-:W-:Y:S02]  /*10c0*/  IMAD.U32 R7, RZ, RZ, UR5 ;  /* 0x00000005ff077e24 */ /* 0x000fe4000f8e00ff */
[----:B------:R-:W-:-:S02]  /*10d0*/  IMAD.U32 R11, RZ, RZ, UR7 ;  /* 0x00000007ff0b7e24 */ /* 0x000fc4000f8e00ff */
[----:B------:R-:W-:Y:S02]  /*10e0*/  IMAD.MOV.U32 R8, RZ, RZ, 0x70 ;  /* 0x00000070ff087424 */ /* 0x000fe400078e00ff */
[----:B------:R-:W-:-:S07]  /*10f0*/  IMAD.MOV.U32 R13, RZ, RZ, RZ ;  /* 0x000000ffff0d7224 */ /* 0x000fce00078e00ff */
[----:B------:R-:W-:-:S07]  /*1100*/  LEPC R20, `(.L_x_2577) ;  /* 0x000000001014794e */ /* 0x000fce0000000000 */
[----:B-1----:R-:W-:Y:S05]  /*1110*/  CALL.ABS.NOINC R2 ;  /* 0x0000000002007343 */ /* 0x002fea0003c00000 */
.L_x_2577:
[----:B------:R-:W-:Y:S01]  /*1120*/  SHF.R.S32.HI R7, RZ, 0x1f, R18 ;  /* 0x0000001fff077819 */ /* 0x000fe20000011412 */
[----:B------:R-:W-:-:S03]  /*1130*/  UMOV UR4, 0xffffffff ;  /* 0xffffffff00047882 */ /* 0x000fc60000000000 */
[----:B------:R-:W-:-:S04]  /*1140*/  LEA.HI R0, R7, R18, RZ, 0x7 ;  /* 0x0000001207007211 */ /* 0x000fc800078f38ff */
[----:B------:R-:W-:Y:S01]  /*1150*/  SHF.R.S32.HI R13, RZ, 0x7, R0 ;  /* 0x00000007ff0d7819 */ /* 0x000fe20000011400 */
[----:B------:R-:W-:Y:S06]  /*1160*/  BRA.DIV UR4, `(.L_x_2579) ;  /* 0x000000da044c7947 */ /* 0x000fec000b800000 */
[----:B------:R1:W2:Y:S02]  /*1170*/  SHFL.IDX PT, R14, R13, RZ, 0x1f ;  /* 0x00001fff0d0e7589 */ /* 0x0002a400000e0000 */
.L_x_2700:
[----:B------:R-:W-:Y:S01]  /*1180*/  SHF.L.U32 R2, RZ, 0x1f, RZ ;  /* 0x0000001fff027819 */ /* 0x000fe200000006ff */
[----:B------:R-:W3:Y:S01]  /*1190*/  LDC R10, c[0x0][0x280] ;  /* 0x0000a000ff0a7b82 */ /* 0x000ee20000000800 */
[----:B------:R-:W-:Y:S01]  /*11a0*/  IMAD.SHL.U32 R3, R18, 0x40, RZ ;  /* 0x0000004012037824 */ /* 0x000fe200078e00ff */
[CC--:B------:R-:W-:Y:S02]  /*11b0*/  LEA.HI R8, R7.reuse, R18.reuse, RZ, 0x5 ;  /* 0x0000001207087211 */ /* 0x0c0fe400078f28ff */
[----:B------:R-:W-:Y:S01]  /*11c0*/  LEA.HI R5, R7, R18, RZ, 0x4 ;  /* 0x0000001207057211 */ /* 0x000fe200078f20ff */
[----:B------:R-:W4:Y:S03]  /*11d0*/  SYNCS.PHASECHK.TRANS64.TRYWAIT P0, [R17+URZ+0x26800], R2 ;  /* 0x02680002110075a7 */ /* 0x000f26000800017f */
[----:B------:R-:W1:Y:S01]  /*11e0*/  LDC R11, c[0x0][0x290] ;  /* 0x0000a400ff0b7b82 */ /* 0x000e620000000800 */
[----:B----4-:R-:W-:Y:S05]  /*11f0*/  @P0 BRA `(.L_x_2580) ;  /* 0x0000000000080947 */ /* 0x010fea0003800000 */
[----:B------:R-:W4:Y:S02]  /*1200*/  SYNCS.PHASECHK.TRANS64.TRYWAIT P0, [R17+URZ+0x26800], R2 ;  /* 0x02680002110075a7 */ /* 0x000f24000800017f */
[----:B----4-:R-:W-:Y:S05]  /*1210*/  @!P0 BRA `(.L_x_2581) ;  /* 0x000000d8003c8947 */ /* 0x010fea0003800000 */
.L_x_2580:
[----:B----4-:R-:W-:Y:S01]  /*1220*/  SHF.R.S32.HI R2, RZ, 0x5, R8 ;  /* 0x00000005ff027819 */ /* 0x010fe20000011408 */
[----:B------:R-:W-:Y:S01]  /*1230*/  ULDC UR4, c[0x0][0x74c] ;  /* 0x0001d30000047ab9 */ /* 0x000fe20000000800 */
[----:B------:R-:W-:Y:S02]  /*1240*/  SHF.R.S32.HI R6, RZ, 0x4, R5 ;  /* 0x00000004ff067819 */ /* 0x000fe40000011405 */
[----:B------:R-:W-:Y:S01]  /*1250*/  LOP3.LUT R3, R3, 0x1c0, RZ, 0xc0, !PT ;  /* 0x000001c003037812 */ /* 0x000fe200078ec0ff */
[----:B------:R-:W-:Y:S01]  /*1260*/  IMAD.SHL.U32 R4, R2, 0x10, RZ ;  /* 0x0000001002047824 */ /* 0x000fe200078e00ff */
[----:B------:R-:W-:Y:S02]  /*1270*/  LEA.HI R9, R5, R6, RZ, 0x1 ;  /* 0x0000000605097211 */ /* 0x000fe400078f08ff */
[----:B------:R-:W-:Y:S02]  /*1280*/  LEA.HI R2, R7, R18, RZ, 0x3 ;  /* 0x0000001207027211 */ /* 0x000fe400078f18ff */
[----:B------:R-:W-:-:S02]  /*1290*/  LOP3.LUT R5, R3, 0x30, R4, 0xf8, !PT ;  /* 0x0000003003057812 */ /* 0x000fc400078ef804 */
[----:B------:R-:W-:Y:S02]  /*12a0*/  LOP3.LUT R9, R9, 0x7ffffe, RZ, 0xc0, !PT ;  /* 0x007ffffe09097812 */ /* 0x000fe400078ec0ff */
[----:B------:R-:W-:Y:S02]  /*12b0*/  LOP3.LUT R4, R5, 0x8, R2, 0xf8, !PT ;  /* 0x0000000805047812 */ /* 0x000fe400078ef802 */
[----:B--2---:R-:W-:Y:S02]  /*12c0*/  LEA.HI R2, R14, R14, RZ, 0x1 ;  /* 0x0000000e0e027211 */ /* 0x004fe400078f08ff */
[----:B------:R-:W-:Y:S02]  /*12d0*/  IADD3 R6, R6, -R9, RZ ;  /* 0x8000000906067210 */ /* 0x000fe40007ffe0ff */
[----:B------:R-:W-:Y:S02]  /*12e0*/  LOP3.LUT R5, R2, 0xfffffffe, RZ, 0xc0, !PT ;  /* 0xfffffffe02057812 */ /* 0x000fe400078ec0ff */
[----:B------:R-:W-:Y:S01]  /*12f0*/  SHF.R.U32.HI R3, RZ, 0x3, R3 ;  /* 0x00000003ff037819 */ /* 0x000fe20000011603 */
[----:B------:R-:W-:Y:S01]  /*1300*/  IMAD R6, R13, 0xc, R6 ;  /* 0x0000000c0d067824 */ /* 0x000fe200078e0206 */
[----:B---3--:R-:W-:Y:S01]  /*1310*/  IADD3 R10, R10, 0x7f, RZ ;  /* 0x0000007f0a0a7810 */ /* 0x008fe20007ffe0ff */
[----:B------:R-:W-:Y:S01]  /*1320*/  IMAD.IADD R5, R14, 0x1, -R5 ;  /* 0x000000010e057824 */ /* 0x000fe200078e0a05 */
[----:B------:R-:W-:Y:S01]  /*1330*/  LOP3.LUT R3, R4, R3, RZ, 0x3c, !PT ;  /* 0x0000000304037212 */ /* 0x000fe200078e3cff */
[----:B------:R-:W2:Y:S01]  /*1340*/  LDL R14, [R1+0x2c] ;  /* 0x00002c00010e7983 */ /* 0x000ea20000100800 */
[----:B-1----:R-:W-:-:S03]  /*1350*/  IADD3 R10, -R11, UR42, R10 ;  /* 0x0000002a0b0a7c10 */ /* 0x002fc6000fffe10a */
[----:B------:R-:W-:Y:S01]  /*1360*/  IMAD.U32 R2, R6, 0x200, R3 ;  /* 0x0000020006027824 */ /* 0x000fe200078e0003 */
[----:B------:R-:W-:Y:S01]  /*1370*/  LOP3.LUT R3, R0, 0xffffff80, RZ, 0xc0, !PT ;  /* 0xffffff8000037812 */ /* 0x000fe200078ec0ff */
[----:B------:R-:W-:-:S04]  /*1380*/  VIADD R10, R10, -UR4 ;  /* 0x800000040a0a7c36 */ /* 0x000fc80008000000 */
[----:B------:R-:W-:-:S04]  /*1390*/  IMAD.HI R10, R10, 0x2aaaaaab, RZ ;  /* 0x2aaaaaab0a0a7827 */ /* 0x000fc800078e02ff */
[----:B------:R-:W-:Y:S01]  /*13a0*/  IMAD.IADD R6, R18, 0x1, -R3 ;  /* 0x0000000112067824 */ /* 0x000fe200078e0a03 */
[----:B------:R-:W-:-:S04]  /*13b0*/  SHF.R.U32.HI R9, RZ, 0x1f, R10 ;  /* 0x0000001fff097819 */ /* 0x000fc8000001160a */
[--C-:B------:R-:W-:Y:S02]  /*13c0*/  SHF.R.S32.HI R12, RZ, 0x1f, R6.reuse ;  /* 0x0000001fff0c7819 */ /* 0x100fe40000011406 */
[----:B------:R-:W-:Y:S02]  /*13d0*/  LEA.HI.SX32 R9, R10, R9, 0x1c ;  /* 0x000000090a097211 */ /* 0x000fe400078fe2ff */
[----:B------:R-:W-:Y:S01]  /*13e0*/  LEA.HI R10, R12, R6, RZ, 0x2 ;  /* 0x000000060c0a7211 */ /* 0x000fe200078f10ff */
[----:B------:R1:W-:Y:S04]  /*13f0*/  STL [R1+0x18], R2 ;  /* 0x0000180201007387 */ /* 0x0003e80000100800 */
[----:B------:R3:W-:Y:S04]  /*1400*/  STL [R1+0x1c], R12 ;  /* 0x00001c0c01007387 */ /* 0x0007e80000100800 */
[----:B------:R3:W-:Y:S01]  /*1410*/  STL [R1+0x10], R10 ;  /* 0x0000100a01007387 */ /* 0x0007e20000100800 */
[----:B-1----:R-:W-:Y:S01]  /*1420*/  IMAD R2, R13, 0x300, R6 ;  /* 0x000003000d027824 */ /* 0x002fe200078e0206 */
[----:B------:R-:W-:-:S04]  /*1430*/  LOP3.LUT R3, R10, 0xfffffffc, RZ, 0xc0, !PT ;  /* 0xfffffffc0a037812 */ /* 0x000fc800078ec0ff */
[----:B------:R-:W-:Y:S01]  /*1440*/  SHF.L.U32 R2, R2, 0x2, RZ ;  /* 0x0000000202027819 */ /* 0x000fe200000006ff */
[----:B------:R-:W-:Y:S01]  /*1450*/  IMAD.MOV.U32 R4, RZ, RZ, RZ ;  /* 0x000000ffff047224 */ /* 0x000fe200078e00ff */
        /* <DEDUP_REMOVED lines=33> */
[----:B------:R-:W-:Y:S02]  /*1670*/  IMAD R2, R2, 0x4, R17 ;  /* 0x0000000402027824 */ /* 0x000fe400078e0211 */
[----:B------:R-:W-:Y:S01]  /*1680*/  IMAD.IADD R3, R6, 0x1, -R3 ;  /* 0x0000000106037824 */ /* 0x000fe200078e0a03 */
[----:B--2---:R-:W-:-:S04]  /*1690*/  VIADDMNMX R237, R9, 0x1, R14, PT ;  /* 0x0000000109ed7846 */ /* 0x004fc8000380010e */
[----:B------:R-:W-:-:S13]  /*16a0*/  ISETP.GE.AND P0, PT, R16, R237, PT ;  /* 0x000000ed1000720c */ /* 0x000fda0003f06270 */
[----:B---3--:R-:W-:Y:S05]  /*16b0*/  @P0 BRA `(.L_x_2582) ;  /* 0x0000004000740947 */ /* 0x008fea0003800000 */
[----:B------:R-:W-:Y:S01]  /*16c0*/  LOP3.LUT R9, R8, 0xffffffe0, RZ, 0xc0, !PT ;  /* 0xffffffe008097812 */ /* 0x000fe200078ec0ff */
[----:B------:R-:W-:Y:S01]  /*16d0*/  VIADD R11, R11, -UR42 ;  /* 0x8000002a0b0b7c36 */ /* 0x000fe20008000000 */
[----:B------:R-:W-:Y:S01]  /*16e0*/  LEA.HI R6, R12, R6, RZ, 0x5 ;  /* 0x000000060c067211 */ /* 0x000fe200078f28ff */
[----:B------:R-:W-:Y:S01]  /*16f0*/  IMAD.MOV.U32 R151, RZ, RZ, RZ ;  /* 0x000000ffff977224 */ /* 0x000fe200078e00ff */
[----:B------:R-:W-:Y:S02]  /*1700*/  IADD3 R9, R18, -R9, RZ ;  /* 0x8000000912097210 */ /* 0x000fe40007ffe0ff */
[----:B------:R-:W-:Y:S02]  /*1710*/  LEA.HI R4, R13, R13, RZ, 0x1 ;  /* 0x0000000d0d047211 */ /* 0x000fe400078f08ff */
        /* <DEDUP_REMOVED lines=12> */
[----:B------:R-:W-:Y:S02]  /*17e0*/  LOP3.LUT R13, R6, 0xfffffffc, RZ, 0xc0, !PT ;  /* 0xfffffffc060d7812 */ /* 0x000fe400078ec0ff */
        /* <DEDUP_REMOVED lines=38> */
.L_x_2593:
[----:B-1-3--:R-:W2:Y:S01]  /*1a50*/  LDL R8, [R1+0xc] ;  /* 0x00000c0001087983 */ /* 0x00aea20000100800 */
[----:B------:R-:W-:Y:S05]  /*1a60*/  YIELD ;  /* 0x0000000000007946 */ /* 0x000fea0003800000 */
[----:B--2---:R-:W-:-:S04]  /*1a70*/  LOP3.LUT R8, R8, 0x1, RZ, 0xfc, !PT ;  /* 0x0000000108087812 */ /* 0x004fc800078efcff */
[----:B------:R-:W-:-:S13]  /*1a80*/  ISETP.NE.AND P0, PT, R8, 0x3, PT ;  /* 0x000000030800780c */ /* 0x000fda0003f05270 */
[----:B------:R-:W-:Y:S05]  /*1a90*/  @!P0 BRA `(.L_x_2583) ;  /* 0x0000000000048947 */ /* 0x000fea0003800000 */
[----:B------:R-:W-:Y:S01]  /*1aa0*/  BPT.TRAP 0x1 ;  /* 0x000000040000795c */ /* 0x000fe20000300000 */
.L_x_2583:
[----:B------:R-:W-:Y:S02]  /*1ab0*/  LEA R8, R0, R17, 0x3 ;  /* 0x0000001100087211 */ /* 0x000fe400078e18ff */
[----:B------:R-:W-:-:S04]  /*1ac0*/  SHF.L.U32 R21, R4, 0x1f, RZ ;  /* 0x0000001f04157819 */ /* 0x000fc800000006ff */
[----:B------:R1:W2:Y:S01]  /*1ad0*/  SYNCS.PHASECHK.TRANS64.TRYWAIT P1, [R8+URZ+0x26810], R21 ;  /* 0x02681015080075a7 */ /* 0x0002a2000802017f */
[----:B------:R-:W-:Y:S05]  /*1ae0*/  @!P0 BRA `(.L_x_2584) ;  /* 0x0000000000048947 */ /* 0x000fea0003800000 */
[----:B------:R-:W-:Y:S01]  /*1af0*/  BPT.TRAP 0x1 ;  /* 0x000000040000795c */ /* 0x000fe20000300000 */
.L_x_2584:
[----:B------:R-:W-:-:S05]  /*1b00*/  VIADD R9, R17, 0xe000 ;  /* 0x0000e00011097836 */ /* 0x000fca0000000000 */
[----:B------:R-:W-:-:S04]  /*1b10*/  SHF.R.U32.HI R9, RZ, 0x4, R9 ;  /* 0x00000004ff097819 */ /* 0x000fc80000011609 */
[----:B------:R-:W-:Y:S01]  /*1b20*/  LOP3.LUT R9, R9, 0x3fff, RZ, 0xc0, !PT ;  /* 0x00003fff09097812 */ /* 0x000fe200078ec0ff */
[----:B--2---:R-:W-:Y:S06]  /*1b30*/  @P1 BRA `(.L_x_2585) ;  /* 0x0000000000081947 */ /* 0x004fec0003800000 */
[----:B------:R-:W2:Y:S02]  /*1b40*/  SYNCS.PHASECHK.TRANS64.TRYWAIT P1, [R8+URZ+0x26810], R21 ;  /* 0x02681015080075a7 */ /* 0x000ea4000802017f */
[----:B--2---:R-:W-:Y:S05]  /*1b50*/  @!P1 BRA `(.L_x_2586) ;  /* 0x000000d000009947 */ /* 0x004fea0003800000 */
.L_x_2585:
        /* <DEDUP_REMOVED lines=58> */
.L_x_2587:
[----:B------:R1:W1:Y:S01]  /*1f00*/  SYNCS.PHASECHK.TRANS64.TRYWAIT P1, [R8+URZ+0x26830], R21 ;  /* 0x02683015080075a7 */ /* 0x000262000802017f */
[----:B------:R-:W-:Y:S05]  /*1f10*/  @!P0 BRA `(.L_x_2588) ;  /* 0x0000000000048947 */ /* 0x000fea0003800000 */
[----:B------:R-:W-:Y:S01]  /*1f20*/  BPT.TRAP 0x1 ;  /* 0x000000040000795c */ /* 0x000fe20000300000 */
.L_x_2588:
[----:B------:R-:W-:-:S05]  /*1f30*/  VIADD R12, R17, 0x14000 ;  /* 0x00014000110c7836 */ /* 0x000fca0000000000 */
[----:B------:R-:W-:-:S04]  /*1f40*/  SHF.R.U32.HI R12, RZ, 0x4, R12 ;  /* 0x00000004ff0c7819 */ /* 0x000fc8000001160c */
[----:B------:R-:W-:-:S04]  /*1f50*/  LOP3.LUT R12, R12, 0x3fff, RZ, 0xc0, !PT ;  /* 0x00003fff0c0c7812 */ /* 0x000fc800078ec0ff */
[----:B------:R-:W-:Y:S01]  /*1f60*/  LOP3.LUT R19, R12, 0x10000, RZ, 0xfc, !PT ;  /* 0x000100000c137812 */ /* 0x000fe200078efcff */
[----:B-1----:R-:W-:Y:S06]  /*1f70*/  @P1 BRA `(.L_x_2589) ;  /* 0x0000000000081947 */ /* 0x002fec0003800000 */
[----:B------:R-:W1:Y:S02]  /*1f80*/  SYNCS.PHASECHK.TRANS64.TRYWAIT P1, [R8+URZ+0x26830], R21 ;  /* 0x02683015080075a7 */ /* 0x000e64000802017f */
[----:B-1----:R-:W-:Y:S05]  /*1f90*/  @!P1 BRA `(.L_x_2590) ;  /* 0x000000cc00049947 */ /* 0x002fea0003800000 */
.L_x_2589:
        /* <DEDUP_REMOVED lines=41> */
[----:B------:R-:W-:Y:S01]  /*2230*/  FMUL.FTZ R191, R113, UR10 ;  /* 0x0000000a71bf7c20 */ /* 0x000fe20008410000 */
[----:B-1----:R-:W-:Y:S01]  /*2240*/  IMAD R92, R16, -0x60, R93 ;  /* 0xffffffa0105c7824 */ /* 0x002fe200078e025d */
[----:B------:R-:W1:Y:S01]  /*2250*/  MUFU.TANH R18, R18 ;  /* 0x0000001200127308 */ /* 0x000e620000002400 */
[----:B------:R-:W-:Y:S01]  /*2260*/  FMUL.FTZ R80, R87, UR10 ;  /* 0x0000000a57507c20 */ /* 0x000fe20008410000 */
[----:B--2---:R-:W-:Y:S01]  /*2270*/  FMUL.FTZ R21, R76, UR10 ;  /* 0x0000000a4c157c20 */ /* 0x004fe20008410000 */
        /* <DEDUP_REMOVED lines=8> */
[----:B---3--:R-:W3:Y:S01]  /*2300*/  SHFL.IDX PT, R104, R15, R6, 0x1f ;  /* 0x00001f060f687589 */ /* 0x008ee200000e0000 */
[C---:B------:R-:W-:Y:S01]  /*2310*/  SEL R103, R92.reuse, 0x60, P2 ;  /* 0x000000605c677807 */ /* 0x040fe20001000000 */
[----:B------:R-:W-:Y:S01]  /*2320*/  FMUL.FTZ R84, R91, UR10 ;  /* 0x0000000a5b547c20 */ /* 0x000fe20008410000 */
[----:B------:R-:W-:Y:S01]  /*2330*/  IADD3 R193, R92, 0x8, RZ ;  /* 0x000000085cc17810 */ /* 0x000fe20007ffe0ff */
[----:B------:R-:W-:Y:S01]  /*2340*/  FMUL.FTZ R91, R98, UR10 ;  /* 0x0000000a625b7c20 */ /* 0x000fe20008410000 */
[----:B------:R-:W4:Y:S01]  /*2350*/  MUFU.TANH R74, R74 ;  /* 0x0000004a004a7308 */ /* 0x000f220000002400 */
[C---:B------:R-:W-:Y:S01]  /*2360*/  ISETP.GT.AND P6, PT, R103.reuse, RZ, PT ;  /* 0x000000ff6700720c */ /* 0x040fe20003fc4270 */
        /* <DEDUP_REMOVED lines=181> */
[----:B------:R-:W-:Y:S01]  /*2ec0*/  SHFL.IDX PT, R232, R190, R118, 0x1f ;  /* 0x00001f76bee87589 */ /* 0x000fe200000e0000 */
[----:B------:R-:W-:Y:S01]  /*2ed0*/  ISETP.GT.AND P4, PT, R193, 0x59, PT ;  /* 0x00000059c100780c */ /* 0x000fe20003f84270 */
[----:B------:R-:W-:-:S04]  /*2ee0*/  FMUL.FTZ R193, R116, UR10 ;  /* 0x0000000a74c17c20 */ /* 0x000fc80008410000 */
[----:B------:R-:W-:Y:S08]  /*2ef0*/  MUFU.TANH R196, R196 ;  /* 0x000000c400c47308 */ /* 0x000ff00000002400 */
[----:B------:R-:W-:Y:S08]  /*2f00*/  MUFU.TANH R193, R193 ;  /* 0x000000c100c17308 */ /* 0x000ff00000002400 */
[----:B------:R-:W-:Y:S08]  /*2f10*/  MUFU.TANH R194, R194 ;  /* 0x000000c200c27308 */ /* 0x000ff00000002400 */
[----:B------:R-:W-:Y:S08]  /*2f20*/  MUFU.TANH R201, R201 ;  /* 0x000000c900c97308 */ /* 0x000ff00000002400 */
[----:B------:R-:W1:Y:S01]  /*2f30*/  MUFU.EX2 R104, R104 ;  /* 0x0000006800687308 */ /* 0x000e620000000800 */
        /* <DEDUP_REMOVED lines=12> */
[----:B-1----:R-:W-:Y:S01]  /*3000*/  FMUL.FTZ R195, R104, R195 ;  /* 0x000000c368c37220 */ /* 0x002fe20000410000 */
[----:B------:R-:W-:Y:S02]  /*3010*/  MUFU.EX2 R26, R26 ;  /* 0x0000001a001a7308 */ /* 0x000fe40000000800 */
[----:B------:R-:W1:Y:S04]  /*3020*/  SHFL.IDX PT, R24, R15, R192, 0x1f ;  /* 0x00001fc00f187589 */ /* 0x000e6800000e0000 */
[----:B------:R-:W3:Y:S04]  /*3030*/  SHFL.IDX PT, R227, R15, R199, 0x1f ;  /* 0x00001fc70fe37589 */ /* 0x000ee800000e0000 */
[----:B------:R-:W4:Y:S04]  /*3040*/  SHFL.IDX PT, R234, R190, R192, 0x1f ;  /* 0x00001fc0beea7589 */ /* 0x000f2800000e0000 */
[----:B------:R-:W5:Y:S01]  /*3050*/  SHFL.IDX PT, R233, R190, R199, 0x1f ;  /* 0x00001fc7bee97589 */ /* 0x000f6200000e0000 */
[--C-:B--2---:R-:W-:Y:S01]  /*3060*/  FFMA.FTZ R92, R92, UR4, -R229.reuse ;  /* 0x000000045c5c7c23 */ /* 0x104fe200080108e5 */
[----:B------:R-:W-:Y:S01]  /*3070*/  FFMA.FTZ R207, R207, UR4, -R229 ;  /* 0x00000004cfcf7c23 */ /* 0x000fe200080108e5 */
[--C-:B------:R-:W-:Y:S01]  /*3080*/  FFMA.FTZ R229, R206, UR4, -R225.reuse ;  /* 0x00000004cee57c23 */ /* 0x100fe200080108e1 */
[----:B------:R-:W-:Y:S01]  /*3090*/  FFMA.FTZ R206, R223, UR4, -R225 ;  /* 0x00000004dfce7c23 */ /* 0x000fe200080108e1 */
[----:B------:R-:W-:Y:S01]  /*30a0*/  FMUL.FTZ R195, R19, R195 ;  /* 0x000000c313c37220 */ /* 0x000fe20000410000 */
[----:B------:R-:W-:Y:S01]  /*30b0*/  FADD.FTZ R29, R29, -R232 ;  /* 0x800000e81d1d7221 */ /* 0x000fe20000010000 */
        /* <DEDUP_REMOVED lines=9> */
[----:B------:R-:W-:Y:S02]  /*3150*/  MUFU.EX2 R19, R224 ;  /* 0x000000e000137308 */ /* 0x000fe40000000800 */
[----:B------:R-:W1:Y:S04]  /*3160*/  SHFL.IDX PT, R225, R14, R197, 0x1f ;  /* 0x00001fc50ee17589 */ /* 0x000e6800000e0000 */
[----:B------:R-:W1:Y:S02]  /*3170*/  SHFL.IDX PT, R226, R15, R198, 0x1f ;  /* 0x00001fc60fe27589 */ /* 0x000e6400000e0000 */
[----:B------:R-:W1:Y:S02]  /*3180*/  MUFU.EX2 R94, R94 ;  /* 0x0000005e005e7308 */ /* 0x000e640000000800 */
[----:B------:R-:W1:Y:S01]  /*3190*/  SHFL.IDX PT, R15, R14, R192, 0x1f ;  /* 0x00001fc00e0f7589 */ /* 0x000e6200000e0000 */
[----:B------:R-:W-:Y:S01]  /*31a0*/  FADD.FTZ R232, R31, -R232 ;  /* 0x800000e81fe87221 */ /* 0x000fe20000010000 */
[----:B----4-:R-:W-:Y:S01]  /*31b0*/  FADD.FTZ R27, R27, -R234 ;  /* 0x800000ea1b1b7221 */ /* 0x010fe20000010000 */
[--C-:B-----5:R-:W-:Y:S01]  /*31c0*/  FADD.FTZ R32, R32, -R233.reuse ;  /* 0x800000e920207221 */ /* 0x120fe20000010000 */
[----:B------:R-:W-:Y:S01]  /*31d0*/  FADD.FTZ R34, R34, -R233 ;  /* 0x800000e922227221 */ /* 0x000fe20000010000 */
[----:B------:R-:W-:Y:S01]  /*31e0*/  FFMA.FTZ R76, -R76, R76, 1 ;  /* 0x3f8000004c4c7423 */ /* 0x000fe2000001014c */
[----:B------:R-:W-:Y:S01]  /*31f0*/  FFMA.FTZ R77, -R77, R77, 1 ;  /* 0x3f8000004d4d7423 */ /* 0x000fe2000001014d */
[----:B------:R-:W-:Y:S01]  /*3200*/  MUFU.EX2 R207, R207 ;  /* 0x000000cf00cf7308 */ /* 0x000fe20000000800 */
[--C-:B--2---:R-:W-:Y:S01]  /*3210*/  FFMA.FTZ R93, R93, UR4, -R231.reuse ;  /* 0x000000045d5d7c23 */ /* 0x104fe200080108e7 */
[----:B------:R-:W-:Y:S01]  /*3220*/  FFMA.FTZ R208, R208, UR4, -R231 ;  /* 0x00000004d0d07c23 */ /* 0x000fe200080108e7 */
[----:B------:R-:W-:Y:S01]  /*3230*/  FFMA.FTZ R231, R96, UR4, -R228 ;  /* 0x0000000460e77c23 */ /* 0x000fe200080108e4 */
[--C-:B---3--:R-:W-:Y:S01]  /*3240*/  FFMA.FTZ R97, R97, UR4, -R227.reuse ;  /* 0x0000000461617c23 */ /* 0x108fe200080108e3 */
[----:B------:R-:W-:Y:S01]  /*3250*/  FFMA.FTZ R203, R203, UR4, -R227 ;  /* 0x00000004cbcb7c23 */ /* 0x000fe200080108e3 */
[----:B------:R-:W2:Y:S01]  /*3260*/  SHFL.IDX PT, R228, R13, R192, 0x1f ;  /* 0x00001fc00de47589 */ /* 0x000ea200000e0000 */
[----:B------:R-:W-:Y:S01]  /*3270*/  FFMA.FTZ R80, -R80, R80, 1 ;  /* 0x3f80000050507423 */ /* 0x000fe20000010150 */
[--C-:B-1----:R-:W-:Y:S01]  /*3280*/  FFMA.FTZ R99, R99, UR4, -R225.reuse ;  /* 0x0000000463637c23 */ /* 0x102fe200080108e1 */
[----:B------:R-:W-:Y:S01]  /*3290*/  FFMA.FTZ R217, R217, UR4, -R225 ;  /* 0x00000004d9d97c23 */ /* 0x000fe200080108e1 */
[----:B------:R-:W1:Y:S01]  /*32a0*/  SHFL.IDX PT, R227, R13, R117, 0x1f ;  /* 0x00001f750de37589 */ /* 0x000e6200000e0000 */
[----:B------:R-:W-:Y:S01]  /*32b0*/  FFMA.FTZ R81, -R81, R81, 1 ;  /* 0x3f80000051517423 */ /* 0x000fe20000010151 */
[--C-:B------:R-:W-:Y:S01]  /*32c0*/  FFMA.FTZ R95, R95, UR4, -R226.reuse ;  /* 0x000000045f5f7c23 */ /* 0x100fe200080108e2 */
[----:B------:R-:W-:Y:S01]  /*32d0*/  FFMA.FTZ R205, R205, UR4, -R226 ;  /* 0x00000004cdcd7c23 */ /* 0x000fe200080108e2 */
[----:B------:R-:W3:Y:S01]  /*32e0*/  SHFL.IDX PT, R225, R13, R199, 0x1f ;  /* 0x00001fc70de17589 */ /* 0x000ee200000e0000 */
[----:B------:R-:W-:Y:S01]  /*32f0*/  FFMA.FTZ R82, -R82, R82, 1 ;  /* 0x3f80000052527423 */ /* 0x000fe20000010152 */
[--C-:B------:R-:W-:Y:S01]  /*3300*/  FFMA.FTZ R223, R98, UR4, -R15.reuse ;  /* 0x0000000462df7c23 */ /* 0x100fe2000801080f */
[----:B------:R-:W-:Y:S01]  /*3310*/  FFMA.FTZ R202, R202, UR4, -R15 ;  /* 0x00000004caca7c23 */ /* 0x000fe2000801080f */
[----:B------:R-:W4:Y:S01]  /*3320*/  SHFL.IDX PT, R226, R14, R199, 0x1f ;  /* 0x00001fc70ee27589 */ /* 0x000f2200000e0000 */
[----:B------:R5:W-:Y:S03]  /*3330*/  MUFU.EX2 R15, R229 ;  /* 0x000000e5000f7308 */ /* 0x000be60000000800 */
[----:B------:R-:W4:Y:S05]  /*3340*/  SHFL.IDX PT, R98, R14, R198, 0x1f ;  /* 0x00001fc60e627589 */ /* 0x000f2a00000e0000 */
[----:B------:R1:W-:Y:S01]  /*3350*/  MUFU.EX2 R96, R223 ;  /* 0x000000df00607308 */ /* 0x0003e20000000800 */
[----:B-----5:R5:W5:Y:S01]  /*3360*/  SHFL.IDX PT, R229, R14, R200, 0x1f ;  /* 0x00001fc80ee57589 */ /* 0x020b6200000e0000 */
[--C-:B--2---:R-:W-:Y:S01]  /*3370*/  FFMA.FTZ R102, R102, UR4, -R228.reuse ;  /* 0x0000000466667c23 */ /* 0x104fe200080108e4 */
[----:B------:R-:W-:Y:S01]  /*3380*/  FFMA.FTZ R216, R216, UR4, -R228 ;  /* 0x00000004d8d87c23 */ /* 0x000fe200080108e4 */
[----:B------:R-:W-:Y:S01]  /*3390*/  FSEL R228, R193, -INF , !P1 ;  /* 0xff800000c1e47808 */ /* 0x000fe20004800000 */
[--C-:B-1----:R-:W-:Y:S01]  /*33a0*/  FFMA.FTZ R103, R103, UR4, -R227.reuse ;  /* 0x0000000467677c23 */ /* 0x102fe200080108e3 */
[----:B------:R-:W-:Y:S01]  /*33b0*/  FFMA.FTZ R215, R215, UR4, -R227 ;  /* 0x00000004d7d77c23 */ /* 0x000fe200080108e3 */
[----:B------:R-:W1:Y:S01]  /*33c0*/  SHFL.IDX PT, R223, R13, R6, 0x1f ;  /* 0x00001f060ddf7589 */ /* 0x000e6200000e0000 */
[----:B------:R-:W2:Y:S01]  /*33d0*/  MUFU.EX2 R31, R219 ;  /* 0x000000db001f7308 */ /* 0x000ea20000000800 */
[--C-:B---3--:R-:W-:Y:S01]  /*33e0*/  FFMA.FTZ R220, R220, UR4, -R225.reuse ;  /* 0x00000004dcdc7c23 */ /* 0x108fe200080108e1 */
[----:B------:R-:W-:Y:S01]  /*33f0*/  FFMA.FTZ R212, R212, UR4, -R225 ;  /* 0x00000004d4d47c23 */ /* 0x000fe200080108e1 */
[----:B------:R-:W3:Y:S01]  /*3400*/  SHFL.IDX PT, R227, R13, R198, 0x1f ;  /* 0x00001fc60de37589 */ /* 0x000ee200000e0000 */
[----:B------:R-:W-:Y:S01]  /*3410*/  FSEL R225, R115, -INF , !P6 ;  /* 0xff80000073e17808 */ /* 0x000fe20007000000 */
[--C-:B----4-:R-:W-:Y:S01]  /*3420*/  FFMA.FTZ R230, R230, UR4, -R226.reuse ;  /* 0x00000004e6e67c23 */ /* 0x110fe200080108e2 */
[----:B------:R-:W-:-:S02]  /*3430*/  FFMA.FTZ R218, R218, UR4, -R226 ;  /* 0x00000004dada7c23 */ /* 0x000fc400080108e2 */
[----:B------:R-:W4:Y:S01]  /*3440*/  SHFL.IDX PT, R226, R13, R118, 0x1f ;  /* 0x00001f760de27589 */ /* 0x000f2200000e0000 */
[--C-:B------:R-:W-:Y:S01]  /*3450*/  FFMA.FTZ R100, R100, UR4, -R98.reuse ;  /* 0x0000000464647c23 */ /* 0x100fe20008010862 */
[----:B------:R-:W-:Y:S01]  /*3460*/  FFMA.FTZ R213, R213, UR4, -R98 ;  /* 0x00000004d5d57c23 */ /* 0x000fe20008010862 */
[----:B-----5:R5:W-:Y:S01]  /*3470*/  MUFU.EX2 R14, R231 ;  /* 0x000000e7000e7308 */ /* 0x020be20000000800 */
[--C-:B------:R-:W-:Y:S01]  /*3480*/  FFMA.FTZ R222, R222, UR4, -R229.reuse ;  /* 0x00000004dede7c23 */ /* 0x100fe200080108e5 */
[----:B------:R-:W-:Y:S01]  /*3490*/  FFMA.FTZ R210, R210, UR4, -R229 ;  /* 0x00000004d2d27c23 */ /* 0x000fe200080108e5 */
[----:B------:R-:W-:-:S05]  /*34a0*/  FSEL R229, R201, -INF , !P4 ;  /* 0xff800000c9e57808 */ /* 0x000fca0006000000 */
[----:B------:R2:W-:Y:S01]  /*34b0*/  MUFU.EX2 R98, R230 ;  /* 0x000000e600627308 */ /* 0x0005e20000000800 */
[----:B-----5:R-:W5:Y:S01]  /*34c0*/  SHFL.IDX PT, R231, R190, R117, 0x1f ;  /* 0x00001f75bee77589 */ /* 0x020f6200000e0000 */
[--C-:B-1----:R-:W-:Y:S01]  /*34d0*/  FFMA.FTZ R101, R101, UR4, -R223.reuse ;  /* 0x0000000465657c23 */ /* 0x102fe200080108df */
[----:B------:R-:W-:Y:S02]  /*34e0*/  FFMA.FTZ R214, R214, UR4, -R223 ;  /* 0x00000004d6d67c23 */ /* 0x000fe400080108df */
[----:B------:R-:W1:Y:S01]  /*34f0*/  SHFL.IDX PT, R223, R13, R197, 0x1f ;  /* 0x00001fc50ddf7589 */ /* 0x000e6200000e0000 */
[----:B---3--:R-:W-:Y:S02]  /*3500*/  FFMA.FTZ R228, R228, UR4, -R227 ;  /* 0x00000004e4e47c23 */ /* 0x008fe400080108e3 */
[----:B------:R-:W3:Y:S01]  /*3510*/  MUFU.EX2 R209, R209 ;  /* 0x000000d100d17308 */ /* 0x000ee20000000800 */
[----:B--2---:R-:W-:Y:S01]  /*3520*/  SHFL.IDX PT, R230, R190, R197, 0x1f ;  /* 0x00001fc5bee67589 */ /* 0x004fe200000e0000 */
[--C-:B----4-:R-:W-:Y:S01]  /*3530*/  FFMA.FTZ R235, R235, UR4, -R226.reuse ;  /* 0x00000004ebeb7c23 */ /* 0x110fe200080108e2 */
[----:B------:R-:W-:-:S02]  /*3540*/  FFMA.FTZ R211, R211, UR4, -R226 ;  /* 0x00000004d3d37c23 */ /* 0x000fc400080108e2 */
[----:B------:R2:W4:Y:S03]  /*3550*/  SHFL.IDX PT, R226, R13, R200, 0x1f ;  /* 0x00001fc80de27589 */ /* 0x00052600000e0000 */
[----:B------:R2:W-:Y:S01]  /*3560*/  MUFU.EX2 R12, R235 ;  /* 0x000000eb000c7308 */ /* 0x0005e20000000800 */
[----:B------:R-:W-:Y:S01]  /*3570*/  FFMA.FTZ R219, -R18, R18, 1 ;  /* 0x3f80000012db7423 */ /* 0x000fe20000010112 */
[--C-:B-----5:R-:W-:Y:S01]  /*3580*/  FADD.FTZ R28, R28, -R231.reuse ;  /* 0x800000e71c1c7221 */ /* 0x120fe20000010000 */
[----:B--2---:R-:W2:Y:S05]  /*3590*/  LDL R235, [R1+0x18] ;  /* 0x0000180001eb7983 */ /* 0x004eaa0000100800 */
[----:B------:R5:W-:Y:S01]  /*35a0*/  MUFU.EX2 R13, R222 ;  /* 0x000000de000d7308 */ /* 0x000be20000000800 */
[----:B------:R-:W-:Y:S01]  /*35b0*/  FADD.FTZ R30, R30, -R231 ;  /* 0x800000e71e1e7221 */ /* 0x000fe20000010000 */
[----:B------:R-:W-:-:S06]  /*35c0*/  FMUL.FTZ R32, R94, R32 ;  /* 0x000000205e207220 */ /* 0x000fcc0000410000 */
[----:B------:R-:W-:Y:S01]  /*35d0*/  MUFU.EX2 R93, R93 ;  /* 0x0000005d005d7308 */ /* 0x000fe20000000800 */
[----:B-----5:R-:W-:-:S05]  /*35e0*/  FSEL R222, R191, -INF , !P5 ;  /* 0xff800000bfde7808 */ /* 0x020fca0006800000 */
[--C-:B-1----:R-:W-:Y:S01]  /*35f0*/  FFMA.FTZ R222, R222, UR4, -R223.reuse ;  /* 0x00000004dede7c23 */ /* 0x102fe200080108df */
        /* <DEDUP_REMOVED lines=10> */
[----:B------:R-:W1:Y:S07]  /*36a0*/  SHFL.IDX PT, R190, R190, R200, 0x1f ;  /* 0x00001fc8bebe7589 */ /* 0x000e6e00000e0000 */
[----:B------:R-:W4:Y:S08]  /*36b0*/  MUFU.EX2 R18, R221 ;  /* 0x000000dd00127308 */ /* 0x000f300000000800 */
[----:B------:R-:W-:Y:S08]  /*36c0*/  MUFU.EX2 R202, R202 ;  /* 0x000000ca00ca7308 */ /* 0x000ff00000000800 */
[----:B------:R-:W-:Y:S01]  /*36d0*/  MUFU.EX2 R206, R206 ;  /* 0x000000ce00ce7308 */ /* 0x000fe20000000800 */
[--C-:B-1----:R-:W-:Y:S01]  /*36e0*/  FADD.FTZ R37, R37, -R190.reuse ;  /* 0x800000be25257221 */ /* 0x102fe20000010000 */
[----:B------:R-:W-:Y:S01]  /*36f0*/  FADD.FTZ R39, R39, -R190 ;  /* 0x800000be27277221 */ /* 0x000fe20000010000 */
        /* <DEDUP_REMOVED lines=12> */
[----:B---3--:R-:W-:Y:S01]  /*37c0*/  FMUL.FTZ R73, R209, R34 ;  /* 0x00000022d1497220 */ /* 0x008fe20000410000 */
[----:B------:R-:W-:Y:S01]  /*37d0*/  FFMA.FTZ R32, -R75, R75, 1 ;  /* 0x3f8000004b207423 */ /* 0x000fe2000001014b */
[----:B------:R-:W-:Y:S01]  /*37e0*/  FMUL.FTZ R22, R22, R23 ;  /* 0x0000001716167220 */ /* 0x000fe20000410000 */
[----:B------:R-:W-:Y:S01]  /*37f0*/  FMUL.FTZ R23, R27, R28 ;  /* 0x0000001c1b177220 */ /* 0x000fe20000410000 */
[----:B----4-:R-:W-:Y:S01]  /*3800*/  FMUL.FTZ R27, R18, R232 ;  /* 0x000000e8121b7220 */ /* 0x010fe20000410000 */
[----:B------:R-:W-:Y:S01]  /*3810*/  FMUL.FTZ R32, R32, R73 ;  /* 0x0000004920207220 */ /* 0x000fe20000410000 */
[----:B------:R-:W-:Y:S01]  /*3820*/  FFMA.FTZ R30, -R72, R72, 1 ;  /* 0x3f800000481e7423 */ /* 0x000fe20000010148 */
[----:B------:R-:W1:Y:S01]  /*3830*/  SHFL.IDX PT, R73, R11, R117, 0x1f ;  /* 0x00001f750b497589 */ /* 0x000e6200000e0000 */
[----:B------:R-:W-:Y:S03]  /*3840*/  MUFU.EX2 R203, R203 ;  /* 0x000000cb00cb7308 */ /* 0x000fe60000000800 */
[----:B------:R-:W3:Y:S01]  /*3850*/  SHFL.IDX PT, R75, R11, R197, 0x1f ;  /* 0x00001fc50b4b7589 */ /* 0x000ee200000e0000 */
[----:B------:R-:W-:-:S04]  /*3860*/  FMUL.FTZ R30, R30, R27 ;  /* 0x0000001b1e1e7220 */ /* 0x000fc80000410000 */
[----:B------:R-:W4:Y:S01]  /*3870*/  MUFU.EX2 R27, R205 ;  /* 0x000000cd001b7308 */ /* 0x000f220000000800 */
[--C-:B------:R-:W-:Y:S01]  /*3880*/  FADD.FTZ R33, R33, -R230.reuse ;  /* 0x800000e621217221 */ /* 0x100fe20000010000 */
[----:B------:R-:W-:Y:S01]  /*3890*/  FADD.FTZ R35, R35, -R230 ;  /* 0x800000e623237221 */ /* 0x000fe20000010000 */
[----:B------:R-:W-:Y:S01]  /*38a0*/  FFMA.FTZ R34, -R74, R74, 1 ;  /* 0x3f8000004a227423 */ /* 0x000fe2000001014a */
[--C-:B------:R-:W-:Y:S01]  /*38b0*/  FADD.FTZ R36, R36, -R229.reuse ;  /* 0x800000e524247221 */ /* 0x100fe20000010000 */
[----:B------:R-:W-:Y:S01]  /*38c0*/  FMUL.FTZ R33, R93, R33 ;  /* 0x000000215d217220 */ /* 0x000fe20000410000 */
[----:B------:R-:W-:Y:S01]  /*38d0*/  FMUL.FTZ R35, R208, R35 ;  /* 0x00000023d0237220 */ /* 0x000fe20000410000 */
[----:B------:R-:W-:Y:S01]  /*38e0*/  FADD.FTZ R38, R38, -R229 ;  /* 0x800000e526267221 */ /* 0x000fe20000010000 */
[----:B------:R-:W-:Y:S01]  /*38f0*/  FMUL.FTZ R36, R95, R36 ;  /* 0x000000245f247220 */ /* 0x000fe20000410000 */
[----:B------:R-:W-:Y:S01]  /*3900*/  FMUL.FTZ R34, R34, R33 ;  /* 0x0000002122227220 */ /* 0x000fe20000410000 */
[----:B------:R-:W-:Y:S01]  /*3910*/  FMUL.FTZ R33, R76, R35 ;  /* 0x000000234c217220 */ /* 0x000fe20000410000 */
[----:B------:R-:W5:Y:S01]  /*3920*/  SHFL.IDX PT, R28, R11, R6, 0x1f ;  /* 0x00001f060b1c7589 */ /* 0x000f6200000e0000 */
[----:B------:R-:W-:Y:S01]  /*3930*/  FFMA.FTZ R35, -R79, R79, 1 ;  /* 0x3f8000004f237423 */ /* 0x000fe2000001014f */
[----:B------:R-:W-:Y:S01]  /*3940*/  FMUL.FTZ R36, R77, R36 ;  /* 0x000000244d247220 */ /* 0x000fe20000410000 */
[----:B------:R-:W5:Y:S01]  /*3950*/  MUFU.EX2 R204, R204 ;  /* 0x000000cc00cc7308 */ /* 0x000f620000000800 */
[----:B------:R-:W5:Y:S01]  /*3960*/  SHFL.IDX PT, R72, R11, R192, 0x1f ;  /* 0x00001fc00b487589 */ /* 0x000f6200000e0000 */
[----:B-1----:R-:W-:Y:S01]  /*3970*/  FADD.FTZ R79, R44, -R73 ;  /* 0x800000492c4f7221 */ /* 0x002fe20000010000 */
[----:B----4-:R-:W-:Y:S01]  /*3980*/  FMUL.FTZ R38, R27, R38 ;  /* 0x000000261b267220 */ /* 0x010fe20000410000 */
[----:B---3--:R-:W-:Y:S01]  /*3990*/  FADD.FTZ R44, R51, -R75 ;  /* 0x8000004b332c7221 */ /* 0x008fe20000010000 */
[----:B------:R-:W1:Y:S02]  /*39a0*/  SHFL.IDX PT, R77, R11, R200, 0x1f ;  /* 0x00001fc80b4d7589 */ /* 0x000e6400000e0000 */
[----:B------:R-:W-:Y:S01]  /*39b0*/  FMUL.FTZ R35, R35, R38 ;  /* 0x0000002623237220 */ /* 0x000fe20000410000 */
[----:B------:R-:W3:Y:S01]  /*39c0*/  MUFU.EX2 R218, R218 ;  /* 0x000000da00da7308 */ /* 0x000ee20000000800 */
[----:B------:R-:W-:Y:S04]  /*39d0*/  LDS R51, [R10+0x380] ;  /* 0x000380000a337984 */ /* 0x000fe80000000800 */
[----:B------:R-:W4:Y:S01]  /*39e0*/  SHFL.IDX PT, R38, R11, R118, 0x1f ;  /* 0x00001f760b267589 */ /* 0x000f2200000e0000 */
[----:B------:R-:W-:-:S02]  /*39f0*/  FFMA.FTZ R89, -R89, R89, 1 ;  /* 0x3f80000059597423 */ /* 0x000fc40000010159 */
[----:B------:R-:W3:Y:S01]  /*3a00*/  MUFU.EX2 R99, R99 ;  /* 0x0000006300637308 */ /* 0x000ee20000000800 */
[----:B------:R-:W3:Y:S01]  /*3a10*/  SHFL.IDX PT, R74, R11, R199, 0x1f ;  /* 0x00001fc70b4a7589 */ /* 0x000ee200000e0000 */
[----:B------:R-:W-:Y:S01]  /*3a20*/  FMUL.FTZ R39, R207, R39 ;  /* 0x00000027cf277220 */ /* 0x000fe20000410000 */
[----:B-----5:R-:W-:Y:S02]  /*3a30*/  FADD.FTZ R40, R40, -R28 ;  /* 0x8000001c28287221 */ /* 0x020fe40000010000 */
[----:B------:R5:W3:Y:S01]  /*3a40*/  SHFL.IDX PT, R76, R11, R198, 0x1f ;  /* 0x00001fc60b4c7589 */ /* 0x000ae200000e0000 */
[----:B------:R-:W-:Y:S02]  /*3a50*/  FADD.FTZ R73, R46, -R73 ;  /* 0x800000492e497221 */ /* 0x000fe40000010000 */
[----:B------:R-:W3:Y:S01]  /*3a60*/  MUFU.EX2 R217, R217 ;  /* 0x000000d900d97308 */ /* 0x000ee20000000800 */
[----:B------:R-:W-:Y:S01]  /*3a70*/  FADD.FTZ R41, R41, -R72 ;  /* 0x8000004829297221 */ /* 0x000fe20000010000 */
[----:B------:R-:W-:Y:S01]  /*3a80*/  FMUL.FTZ R40, R15, R40 ;  /* 0x000000280f287220 */ /* 0x000fe20000410000 */
[----:B-1----:R-:W-:-:S02]  /*3a90*/  FADD.FTZ R46, R53, -R77 ;  /* 0x8000004d352e7221 */ /* 0x002fc40000010000 */
[----:B------:R-:W-:Y:S01]  /*3aa0*/  FMUL.FTZ R53, R96, R41 ;  /* 0x0000002960357220 */ /* 0x000fe20000410000 */
[----:B-----5:R-:W-:Y:S01]  /*3ab0*/  FMUL.FTZ R11, R80, R39 ;  /* 0x00000027500b7220 */ /* 0x020fe20000410000 */
[----:B------:R-:W-:Y:S01]  /*3ac0*/  FADD.FTZ R39, R42, -R28 ;  /* 0x8000001c2a277221 */ /* 0x000fe20000010000 */
[----:B------:R-:W-:Y:S01]  /*3ad0*/  FMUL.FTZ R41, R81, R40 ;  /* 0x0000002851297220 */ /* 0x000fe20000410000 */
[----:B------:R-:W-:Y:S01]  /*3ae0*/  FMUL.FTZ R40, R82, R53 ;  /* 0x0000003552287220 */ /* 0x000fe20000410000 */
[----:B------:R-:W-:Y:S01]  /*3af0*/  FFMA.FTZ R84, -R84, R84, 1 ;  /* 0x3f80000054547423 */ /* 0x000fe20000010154 */
[----:B------:R-:W-:Y:S01]  /*3b00*/  FFMA.FTZ R83, -R83, R83, 1 ;  /* 0x3f80000053537423 */ /* 0x000fe20000010153 */
[----:B----4-:R-:W-:Y:S01]  /*3b10*/  FADD.FTZ R28, R45, -R38 ;  /* 0x800000262d1c7221 */ /* 0x010fe20000010000 */
[----:B------:R-:W-:Y:S01]  /*3b20*/  FFMA.FTZ R53, -R86, R86, 1 ;  /* 0x3f80000056357423 */ /* 0x000fe20000010156 */
[----:B------:R-:W1:Y:S02]  /*3b30*/  MUFU.EX2 R210, R210 ;  /* 0x000000d200d27308 */ /* 0x000e640000000800 */
[----:B------:R-:W-:Y:S01]  /*3b40*/  FMUL.FTZ R28, R97, R28 ;  /* 0x0000001c611c7220 */ /* 0x000fe20000410000 */
[----:B---3--:R-:W-:Y:S01]  /*3b50*/  FADD.FTZ R45, R48, -R74 ;  /* 0x8000004a302d7221 */ /* 0x008fe20000010000 */
[----:B------:R-:W-:Y:S01]  /*3b60*/  FADD.FTZ R38, R47, -R38 ;  /* 0x800000262f267221 */ /* 0x000fe20000010000 */
[----:B------:R-:W-:Y:S01]  /*3b70*/  FADD.FTZ R47, R50, -R74 ;  /* 0x8000004a322f7221 */ /* 0x000fe20000010000 */
[----:B------:R-:W-:Y:S01]  /*3b80*/  FMUL.FTZ R53, R53, R28 ;  /* 0x0000001c35357220 */ /* 0x000fe20000410000 */
[----:B------:R-:W-:Y:S01]  /*3b90*/  FMUL.FTZ R79, R14, R79 ;  /* 0x0000004f0e4f7220 */ /* 0x000fe20000410000 */
[----:B------:R-:W-:Y:S01]  /*3ba0*/  FMUL.FTZ R28, R98, R45 ;  /* 0x0000002d621c7220 */ /* 0x000fe20000410000 */
[----:B------:R-:W-:Y:S01]  /*3bb0*/  FFMA.FTZ R50, -R85, R85, 1 ;  /* 0x3f80000055327423 */ /* 0x000fe20000010155 */
[----:B------:R-:W-:Y:S01]  /*3bc0*/  FADD.FTZ R43, R43, -R72 ;  /* 0x800000482b2b7221 */ /* 0x000fe20000010000 */
[----:B------:R-:W3:Y:S01]  /*3bd0*/  SHFL.IDX PT, R192, R51, R192, 0x1f ;  /* 0x00001fc033c07589 */ /* 0x000ee200000e0000 */
[----:B------:R-:W-:Y:S01]  /*3be0*/  FMUL.FTZ R45, R89, R28 ;  /* 0x0000001c592d7220 */ /* 0x000fe20000410000 */
[----:B------:R-:W-:Y:S01]  /*3bf0*/  FMUL.FTZ R50, R50, R79 ;  /* 0x0000004f32327220 */ /* 0x000fe20000410000 */
[----:B------:R-:W-:Y:S01]  /*3c00*/  FADD.FTZ R42, R49, -R75 ;  /* 0x8000004b312a7221 */ /* 0x000fe20000010000 */
[----:B------:R-:W4:Y:S01]  /*3c10*/  SHFL.IDX PT, R79, R51, R6, 0x1f ;  /* 0x00001f06334f7589 */ /* 0x000f2200000e0000 */
[----:B------:R-:W-:Y:S01]  /*3c20*/  FMUL.FTZ R43, R202, R43 ;  /* 0x0000002bca2b7220 */ /* 0x000fe20000410000 */
[----:B------:R-:W5:Y:S02]  /*3c30*/  MUFU.EX2 R100, R100 ;  /* 0x0000006400647308 */ /* 0x000f640000000800 */
[----:B------:R-:W4:Y:S01]  /*3c40*/  SHFL.IDX PT, R28, R51, R197, 0x1f ;  /* 0x00001fc5331c7589 */ /* 0x000f2200000e0000 */
[----:B------:R-:W-:-:S03]  /*3c50*/  FMUL.FTZ R48, R206, R39 ;  /* 0x00000027ce307220 */ /* 0x000fc60000410000 */
[----:B------:R-:W4:Y:S01]  /*3c60*/  SHFL.IDX PT, R75, R51, R198, 0x1f ;  /* 0x00001fc6334b7589 */ /* 0x000f2200000e0000 */
[----:B------:R-:W-:Y:S01]  /*3c70*/  FFMA.FTZ R88, -R88, R88, 1 ;  /* 0x3f80000058587423 */ /* 0x000fe20000010158 */
[----:B------:R-:W4:Y:S02]  /*3c80*/  MUFU.EX2 R213, R213 ;  /* 0x000000d500d57308 */ /* 0x000f240000000800 */
[----:B------:R-:W4:Y:S01]  /*3c90*/  SHFL.IDX PT, R117, R51, R117, 0x1f ;  /* 0x00001f7533757589 */ /* 0x000f2200000e0000 */
[----:B------:R-:W-:-:S03]  /*3ca0*/  FMUL.FTZ R10, R84, R43 ;  /* 0x0000002b540a7220 */ /* 0x000fc60000410000 */
[----:B------:R-:W4:Y:S02]  /*3cb0*/  SHFL.IDX PT, R118, R51, R118, 0x1f ;  /* 0x00001f7633767589 */ /* 0x000f2400000e0000 */
[----:B------:R-:W4:Y:S02]  /*3cc0*/  MUFU.EX2 R102, R102 ;  /* 0x0000006600667308 */ /* 0x000f240000000800 */
[----:B------:R-:W4:Y:S01]  /*3cd0*/  SHFL.IDX PT, R199, R51, R199, 0x1f ;  /* 0x00001fc733c77589 */ /* 0x000f2200000e0000 */
[----:B------:R-:W-:Y:S01]  /*3ce0*/  FMUL.FTZ R39, R83, R48 ;  /* 0x0000003053277220 */ /* 0x000fe20000410000 */
[----:B------:R-:W-:Y:S01]  /*3cf0*/  FMUL.FTZ R43, R203, R38 ;  /* 0x00000026cb2b7220 */ /* 0x000fe20000410000 */
[----:B------:R-:W-:Y:S01]  /*3d00*/  FFMA.FTZ R48, -R87, R87, 1 ;  /* 0x3f80000057307423 */ /* 0x000fe20000010157 */
[----:B------:R-:W4:Y:S01]  /*3d10*/  SHFL.IDX PT, R200, R51, R200, 0x1f ;  /* 0x00001fc833c87589 */ /* 0x000f2200000e0000 */
[----:B------:R-:W-:Y:S01]  /*3d20*/  FMUL.FTZ R73, R204, R73 ;  /* 0x00000049cc497220 */ /* 0x000fe20000410000 */
[----:B------:R-:W-:Y:S01]  /*3d30*/  FMUL.FTZ R38, R218, R47 ;  /* 0x0000002fda267220 */ /* 0x000fe20000410000 */
[----:B------:R-:W-:Y:S01]  /*3d40*/  FMUL.FTZ R47, R88, R43 ;  /* 0x0000002b582f7220 */ /* 0x000fe20000410000 */
[----:B------:R-:W4:Y:S01]  /*3d50*/  MUFU.EX2 R101, R101 ;  /* 0x0000006500657308 */ /* 0x000f220000000800 */
[----:B------:R-:W-:Y:S01]  /*3d60*/  FMUL.FTZ R48, R48, R73 ;  /* 0x0000004930307220 */ /* 0x000fe20000410000 */
[----:B------:R-:W-:Y:S01]  /*3d70*/  FMUL.FTZ R43, R99, R42 ;  /* 0x0000002a632b7220 */ /* 0x000fe20000410000 */
[----:B------:R-:W-:Y:S01]  /*3d80*/  FMUL.FTZ R44, R217, R44 ;  /* 0x0000002cd92c7220 */ /* 0x000fe20000410000 */
[----:B------:R-:W-:Y:S01]  /*3d90*/  FFMA.FTZ R90, -R90, R90, 1 ;  /* 0x3f8000005a5a7423 */ /* 0x000fe2000001015a */
[----:B------:R-:W-:-:S03]  /*3da0*/  FFMA.FTZ R73, -R184, R184, 1 ;  /* 0x3f800000b8497423 */ /* 0x000fc600000101b8 */
[----:B------:R-:W4:Y:S01]  /*3db0*/  MUFU.EX2 R223, R223 ;  /* 0x000000df00df7308 */ /* 0x000f220000000800 */
[----:B------:R-:W-:Y:S01]  /*3dc0*/  FMUL.FTZ R42, R90, R43 ;  /* 0x0000002b5a2a7220 */ /* 0x000fe20000410000 */
[----:B------:R-:W-:Y:S01]  /*3dd0*/  FMUL.FTZ R73, R73, R44 ;  /* 0x0000002c49497220 */ /* 0x000fe20000410000 */
[----:B------:R-:W-:-:S05]  /*3de0*/  FADD.FTZ R55, R55, -R77 ;  /* 0x8000004d37377221 */ /* 0x000fca0000010000 */
[----:B------:R-:W2:Y:S01]  /*3df0*/  MUFU.EX2 R215, R215 ;  /* 0x000000d700d77308 */ /* 0x000ea20000000800 */
[--C-:B------:R-:W-:Y:S01]  /*3e00*/  FADD.FTZ R49, R52, -R76.reuse ;  /* 0x8000004c34317221 */ /* 0x100fe20000010000 */
[----:B------:R-:W-:-:S06]  /*3e10*/  FADD.FTZ R54, R54, -R76 ;  /* 0x8000004c36367221 */ /* 0x000fcc0000010000 */
[----:B------:R-:W2:Y:S08]  /*3e20*/  MUFU.EX2 R119, R119 ;  /* 0x0000007700777308 */ /* 0x000eb00000000800 */
[----:B------:R-:W2:Y:S01]  /*3e30*/  MUFU.EX2 R220, R220 ;  /* 0x000000dc00dc7308 */ /* 0x000ea20000000800 */
[----:B------:R-:W-:-:S07]  /*3e40*/  FFMA.FTZ R188, -R188, R188, 1 ;  /* 0x3f800000bcbc7423 */ /* 0x000fce00000101bc */
[----:B------:R-:W2:Y:S01]  /*3e50*/  MUFU.EX2 R92, R92 ;  /* 0x0000005c005c7308 */ /* 0x000ea20000000800 */
[----:B-1----:R-:W-:Y:S01]  /*3e60*/  FMUL.FTZ R55, R210, R55 ;  /* 0x00000037d2377220 */ /* 0x002fe20000410000 */
[----:B---3--:R-:W-:-:S06]  /*3e70*/  FADD.FTZ R81, R57, -R192 ;  /* 0x800000c039517221 */ /* 0x008fcc0000010000 */
[----:B------:R-:W1:Y:S01]  /*3e80*/  MUFU.EX2 R103, R103 ;  /* 0x0000006700677308 */ /* 0x000e620000000800 */
[----:B------:R-:W-:Y:S01]  /*3e90*/  FFMA.FTZ R52, -R185, R185, 1 ;  /* 0x3f800000b9347423 */ /* 0x000fe200000101b9 */
[----:B-----5:R-:W-:-:S06]  /*3ea0*/  FMUL.FTZ R49, R100, R49 ;  /* 0x0000003164317220 */ /* 0x020fcc0000410000 */
[----:B------:R-:W3:Y:S01]  /*3eb0*/  MUFU.EX2 R228, R228 ;  /* 0x000000e400e47308 */ /* 0x000ee20000000800 */
[----:B------:R-:W-:Y:S01]  /*3ec0*/  FFMA.FTZ R187, -R187, R187, 1 ;  /* 0x3f800000bbbb7423 */ /* 0x000fe200000101bb */
[----:B----4-:R-:W-:-:S06]  /*3ed0*/  FMUL.FTZ R54, R213, R54 ;  /* 0x00000036d5367220 */ /* 0x010fcc0000410000 */
[----:B------:R-:W-:Y:S01]  /*3ee0*/  MUFU.EX2 R225, R225 ;  /* 0x000000e100e17308 */ /* 0x000fe20000000800 */
[----:B------:R-:W-:Y:S01]  /*3ef0*/  FADD.FTZ R56, R56, -R79 ;  /* 0x8000004f38387221 */ /* 0x000fe20000010000 */
[----:B------:R-:W-:-:S06]  /*3f00*/  FADD.FTZ R65, R65, -R28 ;  /* 0x8000001c41417221 */ /* 0x000fcc0000010000 */
[----:B------:R-:W4:Y:S01]  /*3f10*/  MUFU.EX2 R214, R214 ;  /* 0x000000d600d67308 */ /* 0x000f220000000800 */
[----:B------:R-:W-:-:S07]  /*3f20*/  FMUL.FTZ R77, R13, R46 ;  /* 0x0000002e0d4d7220 */ /* 0x000fce0000410000 */
[----:B------:R-:W5:Y:S01]  /*3f30*/  MUFU.EX2 R43, R216 ;  /* 0x000000d8002b7308 */ /* 0x000f620000000800 */
[----:B------:R-:W-:-:S07]  /*3f40*/  FADD.FTZ R79, R58, -R79 ;  /* 0x8000004f3a4f7221 */ /* 0x000fce0000010000 */
[----:B------:R-:W5:Y:S01]  /*3f50*/  MUFU.EX2 R44, R211 ;  /* 0x000000d3002c7308 */ /* 0x000f620000000800 */
[----:B------:R-:W-:Y:S01]  /*3f60*/  FADD.FTZ R28, R67, -R28 ;  /* 0x8000001c431c7221 */ /* 0x000fe20000010000 */
[----:B------:R-:W-:-:S06]  /*3f70*/  FADD.FTZ R57, R68, -R75 ;  /* 0x8000004b44397221 */ /* 0x000fcc0000010000 */
[----:B------:R-:W-:Y:S01]  /*3f80*/  MUFU.EX2 R222, R222 ;  /* 0x000000de00de7308 */ /* 0x000fe20000000800 */
[----:B------:R-:W-:-:S07]  /*3f90*/  FADD.FTZ R70, R70, -R75 ;  /* 0x8000004b46467221 */ /* 0x000fce0000010000 */
[----:B------:R-:W5:Y:S01]  /*3fa0*/  MUFU.EX2 R212, R212 ;  /* 0x000000d400d47308 */ /* 0x000f620000000800 */
[----:B------:R-:W-:-:S07]  /*3fb0*/  FMUL.FTZ R46, R188, R55 ;  /* 0x00000037bc2e7220 */ /* 0x000fce0000410000 */
[----:B------:R-:W5:Y:S01]  /*3fc0*/  MUFU.EX2 R227, R227 ;  /* 0x000000e300e37308 */ /* 0x000f620000000800 */
[----:B------:R-:W-:-:S07]  /*3fd0*/  FADD.FTZ R62, R62, -R117 ;  /* 0x800000753e3e7221 */ /* 0x000fce0000010000 */
[----:B------:R-:W5:Y:S01]  /*3fe0*/  MUFU.EX2 R226, R226 ;  /* 0x000000e200e27308 */ /* 0x000f620000000800 */
[----:B------:R-:W-:Y:S01]  /*3ff0*/  FFMA.FTZ R75, -R105, R105, 1 ;  /* 0x3f800000694b7423 */ /* 0x000fe20000010169 */
[----:B------:R-:W-:Y:S01]  /*4000*/  FMUL.FTZ R58, R102, R81 ;  /* 0x00000051663a7220 */ /* 0x000fe20000410000 */
[----:B------:R-:W-:Y:S01]  /*4010*/  FADD.FTZ R25, R25, -R234 ;  /* 0x800000ea19197221 */ /* 0x000fe20000010000 */
[----:B------:R-:W-:Y:S01]  /*4020*/  FMUL.FTZ R52, R52, R49 ;  /* 0x0000003134347220 */ /* 0x000fe20000410000 */
[----:B------:R-:W-:Y:S01]  /*4030*/  FADD.FTZ R83, R61, -R118 ;  /* 0x800000763d537221 */ /* 0x000fe20000010000 */
[----:B------:R-:W-:Y:S01]  /*4040*/  FADD.FTZ R55, R64, -R199 ;  /* 0x800000c740377221 */ /* 0x000fe20000010000 */
[----:B------:R-:W-:Y:S01]  /*4050*/  FMUL.FTZ R49, R187, R54 ;  /* 0x00000036bb317220 */ /* 0x000fe20000410000 */
[----:B------:R-:W-:Y:S01]  /*4060*/  FADD.FTZ R192, R59, -R192 ;  /* 0x800000c03bc07221 */ /* 0x000fe20000010000 */
[----:B------:R-:W-:Y:S01]  /*4070*/  FFMA.FTZ R54, -R189, R189, 1 ;  /* 0x3f800000bd367423 */ /* 0x000fe200000101bd */
[----:B------:R-:W-:Y:S01]  /*4080*/  FMUL.FTZ R59, R101, R56 ;  /* 0x00000038653b7220 */ /* 0x000fe20000410000 */
[----:B------:R-:W-:Y:S01]  /*4090*/  FFMA.FTZ R115, -R115, R115, 1 ;  /* 0x3f80000073737423 */ /* 0x000fe20000010173 */
[----:B------:R-:W-:Y:S01]  /*40a0*/  FMUL.FTZ R28, R223, R28 ;  /* 0x0000001cdf1c7220 */ /* 0x000fe20000410000 */
[----:B------:R-:W-:Y:S01]  /*40b0*/  FFMA.FTZ R186, -R186, R186, 1 ;  /* 0x3f800000baba7423 */ /* 0x000fe200000101ba */
[----:B------:R-:W-:Y:S01]  /*40c0*/  FADD.FTZ R60, R60, -R117 ;  /* 0x800000753c3c7221 */ /* 0x000fe20000010000 */
[----:B------:R-:W-:Y:S01]  /*40d0*/  FMUL.FTZ R75, R75, R58 ;  /* 0x0000003a4b4b7220 */ /* 0x000fe20000410000 */
[----:B------:R-:W-:Y:S01]  /*40e0*/  FFMA.FTZ R76, -R110, R110, 1 ;  /* 0x3f8000006e4c7423 */ /* 0x000fe2000001016e */
[----:B--2---:R-:W-:Y:S01]  /*40f0*/  FMUL.FTZ R61, R215, R62 ;  /* 0x0000003ed73d7220 */ /* 0x004fe20000410000 */
[----:B------:R-:W-:Y:S01]  /*4100*/  FMUL.FTZ R25, R119, R25 ;  /* 0x0000001977197220 */ /* 0x000fe20000410000 */
[----:B------:R-:W-:Y:S01]  /*4110*/  FADD.FTZ R63, R63, -R118 ;  /* 0x800000763f3f7221 */ /* 0x000fe20000010000 */
[--C-:B------:R-:W-:Y:S01]  /*4120*/  FADD.FTZ R56, R69, -R200.reuse ;  /* 0x800000c845387221 */ /* 0x100fe20000010000 */
[----:B------:R-:W-:Y:S01]  /*4130*/  FFMA.FTZ R109, -R109, R109, 1 ;  /* 0x3f8000006d6d7423 */ /* 0x000fe2000001016d */
        /* <DEDUP_REMOVED lines=10> */
[----:B------:R-:W-:Y:S01]  /*41e0*/  FMUL.FTZ R51, R186, R77 ;  /* 0x0000004dba337220 */ /* 0x000fe20000410000 */
[----:B-1----:R-:W-:Y:S01]  /*41f0*/  FMUL.FTZ R59, R103, R60 ;  /* 0x0000003c673b7220 */ /* 0x002fe20000410000 */
[----:B------:R-:W-:Y:S01]  /*4200*/  FMUL.FTZ R76, R76, R61 ;  /* 0x0000003d4c4c7220 */ /* 0x000fe20000410000 */
[----:B---3--:R-:W-:Y:S01]  /*4210*/  FMUL.FTZ R28, R228, R57 ;  /* 0x00000039e41c7220 */ /* 0x008fe20000410000 */
[----:B------:R-:W-:Y:S01]  /*4220*/  FMUL.FTZ R25, R219, R25 ;  /* 0x00000019db197220 */ /* 0x000fe20000410000 */
[----:B------:R-:W-:Y:S01]  /*4230*/  FFMA.FTZ R72, -R106, R106, 1 ;  /* 0x3f8000006a487423 */ /* 0x000fe2000001016a */
[----:B------:R-:W-:Y:S01]  /*4240*/  FFMA.FTZ R77, -R107, R107, 1 ;  /* 0x3f8000006b4d7423 */ /* 0x000fe2000001016b */
[----:B----4-:R-:W-:Y:S01]  /*4250*/  FMUL.FTZ R79, R214, R79 ;  /* 0x0000004fd64f7220 */ /* 0x010fe20000410000 */
[----:B-----5:R-:W-:Y:S01]  /*4260*/  FMUL.FTZ R192, R43, R192 ;  /* 0x000000c02bc07220 */ /* 0x020fe20000410000 */
[----:B------:R-:W-:Y:S01]  /*4270*/  FFMA.FTZ R74, -R108, R108, 1 ;  /* 0x3f8000006c4a7423 */ /* 0x000fe2000001016c */
[----:B------:R-:W-:Y:S01]  /*4280*/  FFMA.FTZ R111, -R111, R111, 1 ;  /* 0x3f8000006f6f7423 */ /* 0x000fe2000001016f */
[----:B------:R-:W-:Y:S01]  /*4290*/  FMUL.FTZ R60, R44, R63 ;  /* 0x0000003f2c3c7220 */ /* 0x000fe20000410000 */
[----:B------:R-:W-:Y:S01]  /*42a0*/  FMUL.FTZ R109, R109, R58 ;  /* 0x0000003a6d6d7220 */ /* 0x000fe20000410000 */
        /* <DEDUP_REMOVED lines=8> */
[----:B------:R-:W-:Y:S01]  /*4330*/  FFMA.FTZ R193, -R193, R193, 1 ;  /* 0x3f800000c1c17423 */ /* 0x000fe200000101c1 */
[----:B------:R-:W-:Y:S01]  /*4340*/  FFMA.FTZ R194, -R194, R194, 1 ;  /* 0x3f800000c2c27423 */ /* 0x000fe200000101c2 */
[----:B------:R-:W-:Y:S01]  /*4350*/  FFMA.FTZ R196, -R196, R196, 1 ;  /* 0x3f800000c4c47423 */ /* 0x000fe200000101c4 */
[----:B------:R-:W-:Y:S01]  /*4360*/  FFMA.FTZ R201, -R201, R201, 1 ;  /* 0x3f800000c9c97423 */ /* 0x000fe200000101c9 */
[----:B------:R-:W-:Y:S01]  /*4370*/  FMUL.FTZ R55, R227, R70 ;  /* 0x00000046e3377220 */ /* 0x000fe20000410000 */
        /* <DEDUP_REMOVED lines=270> */
.L_x_2591:
        /* <DEDUP_REMOVED lines=56> */
.L_x_2592:
        /* <DEDUP_REMOVED lines=11> */
.L_x_2582:
[----:B-1----:R-:W2:Y:S02]  /*5890*/  LDL R8, [R1+0x2c] ;  /* 0x00002c0001087983 */ /* 0x002ea40000100800 */
[----:B--2---:R-:W-:-:S13]  /*58a0*/  ISETP.GE.AND P0, PT, R16, R8, PT ;  /* 0x000000081000720c */ /* 0x004fda0003f06270 */
[----:B------:R-:W-:Y:S05]  /*58b0*/  @P0 BRA `(.L_x_2594) ;  /* 0x00000040006c0947 */ /* 0x000fea0003800000 */
[----:B------:R-:W2:Y:S01]  /*58c0*/  LDL.LU R14, [R1+0x1c] ;  /* 0x00001c00010e7983 */ /* 0x000ea20000300800 */
[----:B------:R-:W1:Y:S03]  /*58d0*/  LDC R24, c[0x0][0x290] ;  /* 0x0000a400ff187b82 */ /* 0x000e660000000800 */
[----:B------:R-:W3:Y:S04]  /*58e0*/  LDL.LU R21, [R1+0x10] ;  /* 0x0000100001157983 */ /* 0x000ee80000300800 */
[----:B------:R-:W4:Y:S01]  /*58f0*/  LDL.LU R25, [R1+0xc] ;  /* 0x00000c0001197983 */ /* 0x000f220000300800 */
[----:B------:R-:W5:Y:S02]  /*5900*/  S2R R6, SR_TID.X ;  /* 0x0000000000067919 */ /* 0x000f640000002100 */
[----:B-----5:R-:W-:-:S05]  /*5910*/  VIADD R6, R6, 0xffffff80 ;  /* 0xffffff8006067836 */ /* 0x020fca0000000000 */
[----:B------:R-:W-:-:S04]  /*5920*/  SHF.R.S32.HI R7, RZ, 0x1f, R6 ;  /* 0x0000001fff077819 */ /* 0x000fc80000011406 */
[CC--:B------:R-:W-:Y:S02]  /*5930*/  LEA.HI R8, R7.reuse, R6.reuse, RZ, 0x5 ;  /* 0x0000000607087211 */ /* 0x0c0fe400078f28ff */
[CC--:B------:R-:W-:Y:S02]  /*5940*/  LEA.HI R12, R7.reuse, R6.reuse, RZ, 0x2 ;  /* 0x00000006070c7211 */ /* 0x0c0fe400078f10ff */
[----:B------:R-:W-:Y:S02]  /*5950*/  LOP3.LUT R9, R8, 0xffffffe0, RZ, 0xc0, !PT ;  /* 0xffffffe008097812 */ /* 0x000fe400078ec0ff */
[----:B------:R-:W-:Y:S02]  /*5960*/  LEA.HI R8, R7, R6, RZ, 0x7 ;  /* 0x0000000607087211 */ /* 0x000fe400078f38ff */
[----:B------:R-:W-:Y:S02]  /*5970*/  IADD3 R9, R6, -R9, RZ ;  /* 0x8000000906097210 */ /* 0x000fe40007ffe0ff */
[----:B------:R-:W-:-:S02]  /*5980*/  LOP3.LUT R7, R8, 0xffffff80, RZ, 0xc0, !PT ;  /* 0xffffff8008077812 */ /* 0x000fc400078ec0ff */
[----:B------:R-:W-:Y:S02]  /*5990*/  SHF.R.S32.HI R10, RZ, 0x1f, R9 ;  /* 0x0000001fff0a7819 */ /* 0x000fe40000011409 */
[----:B------:R-:W-:Y:S01]  /*59a0*/  SHF.R.S32.HI R8, RZ, 0x7, R8 ;  /* 0x00000007ff087819 */ /* 0x000fe20000011408 */
[----:B------:R-:W-:Y:S01]  /*59b0*/  IMAD.IADD R7, R6, 0x1, -R7 ;  /* 0x0000000106077824 */ /* 0x000fe200078e0a07 */
[CC--:B------:R-:W-:Y:S02]  /*59c0*/  LEA.HI R11, R10.reuse, R9.reuse, RZ, 0x3 ;  /* 0x000000090a0b7211 */ /* 0x0c0fe400078f18ff */
[----:B------:R-:W-:Y:S02]  /*59d0*/  LEA.HI R10, R10, R9, RZ, 0x2 ;  /* 0x000000090a0a7211 */ /* 0x000fe400078f10ff */
[----:B------:R-:W-:Y:S02]  /*59e0*/  LOP3.LUT R9, R12, 0xfffffffc, RZ, 0xc0, !PT ;  /* 0xfffffffc0c097812 */ /* 0x000fe400078ec0ff */
[----:B------:R-:W-:-:S02]  /*59f0*/  SHF.R.S32.HI R11, RZ, 0x3, R11 ;  /* 0x00000003ff0b7819 */ /* 0x000fc4000001140b */
[----:B------:R-:W-:Y:S01]  /*5a00*/  SHF.R.S32.HI R13, RZ, 0x2, R10 ;  /* 0x00000002ff0d7819 */ /* 0x000fe2000001140a */
[----:B------:R-:W-:Y:S01]  /*5a10*/  IMAD.IADD R9, R6, 0x1, -R9 ;  /* 0x0000000106097824 */ /* 0x000fe200078e0a09 */
[----:B------:R-:W-:Y:S02]  /*5a20*/  LEA.HI R6, R8, R8, RZ, 0x1 ;  /* 0x0000000808067211 */ /* 0x000fe400078f08ff */
[C---:B------:R-:W-:Y:S01]  /*5a30*/  IADD3 R12, R13.reuse, 0x8, RZ ;  /* 0x000000080d0c7810 */ /* 0x040fe20007ffe0ff */
[----:B------:R-:W-:Y:S01]  /*5a40*/  VIADD R18, R13, 0x10 ;  /* 0x000000100d127836 */ /* 0x000fe20000000000 */
[----:B------:R-:W-:Y:S01]  /*5a50*/  LEA.HI R10, R10, R13, RZ, 0x1 ;  /* 0x0000000d0a0a7211 */ /* 0x000fe200078f08ff */
[----:B-1----:R-:W-:-:S03]  /*5a60*/  VIADD R24, R24, -UR42 ;  /* 0x8000002a18187c36 */ /* 0x002fc60008000000 */
[----:B------:R-:W-:Y:S02]  /*5a70*/  LEA.HI R19, R18, R18, RZ, 0x1 ;  /* 0x0000001212137211 */ /* 0x000fe400078f08ff */
[----:B------:R-:W-:Y:S02]  /*5a80*/  LOP3.LUT R10, R10, 0xfffffffe, RZ, 0xc0, !PT ;  /* 0xfffffffe0a0a7812 */ /* 0x000fe400078ec0ff */
[----:B------:R-:W-:Y:S02]  /*5a90*/  SHF.R.S32.HI R20, RZ, 0x1, R19 ;  /* 0x00000001ff147819 */ /* 0x000fe40000011413 */
[----:B------:R-:W-:Y:S02]  /*5aa0*/  IADD3 R10, R13, -R10, RZ ;  /* 0x8000000a0d0a7210 */ /* 0x000fe40007ffe0ff */
[----:B------:R-:W-:-:S04]  /*5ab0*/  LOP3.LUT R19, R19, 0xfffffffe, RZ, 0xc0, !PT ;  /* 0xfffffffe13137812 */ /* 0x000fc800078ec0ff */
[----:B------:R-:W-:Y:S01]  /*5ac0*/  IADD3 R19, R18, -R19, RZ ;  /* 0x8000001312137210 */ /* 0x000fe20007ffe0ff */
[----:B------:R-:W-:Y:S01]  /*5ad0*/  IMAD.MOV.U32 R185, RZ, RZ, 0x40000040 ;  /* 0x40000040ffb97424 */ /* 0x000fe200078e00ff */
[----:B------:R-:W-:Y:S01]  /*5ae0*/  MOV R189, 0x40000040 ;  /* 0x4000004000bd7802 */ /* 0x000fe20000000f00 */
[----:B------:R-:W-:Y:S02]  /*5af0*/  IMAD.MOV.U32 R187, RZ, RZ, 0x40000040 ;  /* 0x40000040ffbb7424 */ /* 0x000fe400078e00ff */
[----:B------:R-:W-:Y:S02]  /*5b00*/  IMAD.MOV.U32 R191, RZ, RZ, 0x40000040 ;  /* 0x40000040ffbf7424 */ /* 0x000fe400078e00ff */
[----:B------:R-:W-:Y:S01]  /*5b10*/  IMAD.MOV.U32 R193, RZ, RZ, 0x40000040 ;  /* 0x40000040ffc17424 */ /* 0x000fe200078e00ff */
[----:B--2---:R-:W-:Y:S02]  /*5b20*/  LEA.HI R23, R14, R7, RZ, 0x5 ;  /* 0x000000070e177211 */ /* 0x004fe400078f28ff */
[----:B------:R-:W-:Y:S01]  /*5b30*/  LOP3.LUT R7, R6, 0xfffffffe, RZ, 0xc0, !PT ;  /* 0xfffffffe06077812 */ /* 0x000fe200078ec0ff */
[----:B------:R-:W-:-:S04]  /*5b40*/  IMAD.HI R6, R11, 0x2aaaaaab, RZ ;  /* 0x2aaaaaab0b067827 */ /* 0x000fc800078e02ff */
[----:B------:R-:W-:Y:S01]  /*5b50*/  IMAD.IADD R22, R8, 0x1, -R7 ;  /* 0x0000000108167824 */ /* 0x000fe200078e0a07 */
[----:B------:R-:W-:Y:S02]  /*5b60*/  SHF.R.U32.HI R7, RZ, 0x1, R6 ;  /* 0x00000001ff077819 */ /* 0x000fe40000011606 */
[----:B------:R-:W-:Y:S02]  /*5b70*/  LEA.HI R14, R12, R12, RZ, 0x1 ;  /* 0x0000000c0c0e7211 */ /* 0x000fe400078f08ff */
[----:B------:R-:W-:Y:S02]  /*5b80*/  LEA.HI R6, R6, R7, RZ, 0x1 ;  /* 0x0000000706067211 */ /* 0x000fe400078f08ff */
[----:B------:R-:W-:-:S03]  /*5b90*/  SHF.R.S32.HI R15, RZ, 0x1, R14 ;  /* 0x00000001ff0f7819 */ /* 0x000fc6000001140e */
[----:B------:R-:W-:Y:S01]  /*5ba0*/  IMAD R11, R6, -0xc, R11 ;  /* 0xfffffff4060b7824 */ /* 0x000fe200078e020b */
[--C-:B---3--:R-:W-:Y:S02]  /*5bb0*/  SHF.R.S32.HI R6, RZ, 0x2, R21.reuse ;  /* 0x00000002ff067819 */ /* 0x108fe40000011415 */
[----:B------:R-:W-:Y:S02]  /*5bc0*/  SHF.R.S32.HI R21, RZ, 0x1f, R21 ;  /* 0x0000001fff157819 */ /* 0x000fe40000011415 */
[----:B------:R-:W-:Y:S01]  /*5bd0*/  SHF.R.S32.HI R23, RZ, 0x5, R23 ;  /* 0x00000005ff177819 */ /* 0x000fe20000011417 */
[----:B------:R-:W-:Y:S01]  /*5be0*/  IMAD.HI R8, R15, 0x2aaaaaab, RZ ;  /* 0x2aaaaaab0f087827 */ /* 0x000fe200078e02ff */
[----:B------:R-:W-:-:S03]  /*5bf0*/  LEA.HI R21, R21, R6, RZ, 0x3 ;  /* 0x0000000615157211 */ /* 0x000fc600078f18ff */
[----:B------:R-:W-:Y:S01]  /*5c00*/  IMAD R23, R23, -0x10, R24 ;  /* 0xfffffff017177824 */ /* 0x000fe200078e0218 */
[----:B------:R-:W-:Y:S02]  /*5c10*/  LOP3.LUT R21, R21, 0xfffffff8, RZ, 0xc0, !PT ;  /* 0xfffffff815157812 */ /* 0x000fe400078ec0ff */
[----:B------:R-:W-:Y:S01]  /*5c20*/  LOP3.LUT R7, R14, 0xfffffffe, RZ, 0xc0, !PT ;  /* 0xfffffffe0e077812 */ /* 0x000fe200078ec0ff */
[----:B------:R-:W-:Y:S01]  /*5c30*/  IMAD.HI R14, R20, 0x2aaaaaab, RZ ;  /* 0x2aaaaaab140e7827 */ /* 0x000fe200078e02ff */
[----:B------:R-:W-:Y:S02]  /*5c40*/  SHF.R.U32.HI R13, RZ, 0x1, R8 ;  /* 0x00000001ff0d7819 */ /* 0x000fe40000011608 */
[----:B------:R-:W-:Y:S01]  /*5c50*/  IADD3 R21, R23, R21, -R6 ;  /* 0x0000001517157210 */ /* 0x000fe20007ffe806 */
[----:B------:R-:W-:Y:S01]  /*5c60*/  IMAD R10, R11, 0x8, R10 ;  /* 0x000000080b0a7824 */ /* 0x000fe200078e020a */
[----:B------:R-:W-:Y:S02]  /*5c70*/  LEA.HI R8, R8, R13, RZ, 0x1 ;  /* 0x0000000d08087211 */ /* 0x000fe400078f08ff */
[C---:B------:R-:W-:Y:S01]  /*5c80*/  LEA R6, R5.reuse, R17, 0xb ;  /* 0x0000001105067211 */ /* 0x040fe200078e58ff */
[----:B------:R-:W-:Y:S01]  /*5c90*/  IMAD R5, R5, 0x2000, R17 ;  /* 0x0000200005057824 */ /* 0x000fe200078e0211 */
[----:B------:R-:W-:Y:S01]  /*5ca0*/  SHF.R.U32.HI R13, RZ, 0x1, R14 ;  /* 0x00000001ff0d7819 */ /* 0x000fe2000001160e */
[----:B------:R1:W-:Y:S01]  /*5cb0*/  STL [R1+0x28], R10 ;  /* 0x0000280a01007387 */ /* 0x0003e20000100800 */
[----:B------:R-:W-:Y:S01]  /*5cc0*/  IMAD.IADD R7, R12, 0x1, -R7 ;  /* 0x000000010c077824 */ /* 0x000fe200078e0a07 */
[----:B------:R-:W-:Y:S01]  /*5cd0*/  IADD3 R6, R6, 0x1a800, RZ ;  /* 0x0001a80006067810 */ /* 0x000fe20007ffe0ff */
[----:B------:R-:W-:Y:S01]  /*5ce0*/  IMAD R8, R8, -0xc, R15 ;  /* 0xfffffff408087824 */ /* 0x000fe200078e020f */
[----:B------:R-:W-:-:S02]  /*5cf0*/  LEA.HI R13, R14, R13, RZ, 0x1 ;  /* 0x0000000d0e0d7211 */ /* 0x000fc400078f08ff */
[----:B------:R-:W-:Y:S01]  /*5d00*/  SHF.R.U32.HI R6, RZ, 0x4, R6 ;  /* 0x00000004ff067819 */ /* 0x000fe20000011606 */
[----:B-1----:R-:W-:Y:S01]  /*5d10*/  VIADD R10, R5, 0x4000 ;  /* 0x00004000050a7836 */ /* 0x002fe20000000000 */
[----:B------:R-:W-:Y:S01]  /*5d20*/  SHF.R.U32.HI R5, RZ, 0x4, R5 ;  /* 0x00000004ff057819 */ /* 0x000fe20000011605 */
[----:B------:R-:W-:Y:S02]  /*5d30*/  IMAD R7, R8, 0x8, R7 ;  /* 0x0000000808077824 */ /* 0x000fe400078e0207 */
[----:B------:R-:W-:Y:S01]  /*5d40*/  IMAD R20, R13, -0xc, R20 ;  /* 0xfffffff40d147824 */ /* 0x000fe200078e0214 */
[----:B------:R-:W-:Y:S02]  /*5d50*/  SHF.R.U32.HI R10, RZ, 0x4, R10 ;  /* 0x00000004ff0a7819 */ /* 0x000fe4000001160a */
[----:B------:R-:W-:Y:S01]  /*5d60*/  LOP3.LUT R5, R5, 0x3fff, RZ, 0xc0, !PT ;  /* 0x00003fff05057812 */ /* 0x000fe200078ec0ff */
[----:B------:R1:W-:Y:S01]  /*5d70*/  STL [R1+0x24], R7 ;  /* 0x0000240701007387 */ /* 0x0003e20000100800 */
[----:B------:R-:W-:-:S02]  /*5d80*/  LOP3.LUT R6, R6, 0x3fff, RZ, 0xc0, !PT ;  /* 0x00003fff06067812 */ /* 0x000fc400078ec0ff */
[----:B------:R-:W-:Y:S02]  /*5d90*/  LOP3.LUT R10, R10, 0x3fff, RZ, 0xc0, !PT ;  /* 0x00003fff0a0a7812 */ /* 0x000fe400078ec0ff */
[----:B------:R-:W-:Y:S02]  /*5da0*/  LOP3.LUT R11, R5, 0x10000, RZ, 0xfc, !PT ;  /* 0x00010000050b7812 */ /* 0x000fe400078efcff */
[----:B------:R-:W-:Y:S01]  /*5db0*/  LOP3.LUT R6, R6, 0x10000, RZ, 0xfc, !PT ;  /* 0x0001000006067812 */ /* 0x000fe200078efcff */
[----:B-1----:R-:W-:Y:S01]  /*5dc0*/  IMAD R7, R20, 0x8, R19 ;  /* 0x0000000814077824 */ /* 0x002fe200078e0213 */
[----:B------:R-:W-:-:S04]  /*5dd0*/  LOP3.LUT R5, R10, 0x10000, RZ, 0xfc, !PT ;  /* 0x000100000a057812 */ /* 0x000fc800078efcff */
[----:B------:R4:W-:Y:S01]  /*5de0*/  STL [R1+0x1c], R7 ;  /* 0x00001c0701007387 */ /* 0x0009e20000100800 */
[C---:B------:R-:W-:Y:S01]  /*5df0*/  VIADD R188, R5.reuse, 0x2 ;  /* 0x0000000205bc7836 */ /* 0x040fe20000000000 */
[C---:B------:R-:W-:Y:S02]  /*5e00*/  IADD3 R190, R5.reuse, 0x4, RZ ;  /* 0x0000000405be7810 */ /* 0x040fe40007ffe0ff */
[----:B------:R-:W-:Y:S01]  /*5e10*/  STL [R1+0x14], R11 ;  /* 0x0000140b01007387 */ /* 0x000fe20000100800 */
[----:B------:R-:W-:-:S03]  /*5e20*/  VIADD R192, R5, 0x6 ;  /* 0x0000000605c07836 */ /* 0x000fc60000000000 */
[----:B------:R1:W-:Y:S01]  /*5e30*/  STL [R1+0x20], R6 ;  /* 0x0000200601007387 */ /* 0x0003e20000100800 */
[----:B------:R-:W-:Y:S01]  /*5e40*/  IMAD R8, R22, -0x40, R21 ;  /* 0xffffffc016087824 */ /* 0x000fe200078e0215 */
[----:B------:R-:W-:Y:S02]  /*5e50*/  IADD3 R10, R9, 0x8, RZ ;  /* 0x00000008090a7810 */ /* 0x000fe40007ffe0ff */
[----:B------:R2:W-:Y:S01]  /*5e60*/  STL [R1+0x10], R5 ;  /* 0x0000100501007387 */ /* 0x0005e20000100800 */
[----:B----4-:R-:W-:Y:S01]  /*5e70*/  LOP3.LUT R7, R25, 0x1, RZ, 0xfc, !PT ;  /* 0x0000000119077812 */ /* 0x010fe200078efcff */
[C---:B------:R-:W-:Y:S01]  /*5e80*/  VIADD R22, R11.reuse, 0x2 ;  /* 0x000000020b167836 */ /* 0x040fe20000000000 */
[C---:B------:R-:W-:Y:S01]  /*5e90*/  IADD3 R184, R11.reuse, 0x4, RZ ;  /* 0x000000040bb87810 */ /* 0x040fe20007ffe0ff */
[----:B------:R-:W-:Y:S01]  /*5ea0*/  VIADD R186, R11, 0x6 ;  /* 0x000000060bba7836 */ /* 0x000fe20000000000 */
[C---:B------:R-:W-:Y:S01]  /*5eb0*/  IADD3 R10, R9.reuse, 0x14, RZ ;  /* 0x00000014090a7810 */ /* 0x040fe20007ffe0ff */
[C---:B-1----:R-:W-:Y:S01]  /*5ec0*/  VIADD R6, R9.reuse, 0xc ;  /* 0x0000000c09067836 */ /* 0x042fe20000000000 */
[----:B------:R-:W-:Y:S01]  /*5ed0*/  MOV R23, 0x40000040 ;  /* 0x4000004000177802 */ /* 0x000fe20000000f00 */
[----:B------:R-:W-:-:S02]  /*5ee0*/  VIADD R6, R9, 0x18 ;  /* 0x0000001809067836 */ /* 0x000fc40000000000 */
[C---:B--2---:R-:W-:Y:S02]  /*5ef0*/  VIADD R5, R9.reuse, 0x4 ;  /* 0x0000000409057836 */ /* 0x044fe40000000000 */
[C---:B------:R-:W-:Y:S02]  /*5f00*/  VIADD R5, R9.reuse, 0x10 ;  /* 0x0000001009057836 */ /* 0x040fe40000000000 */
[----:B------:R-:W-:-:S07]  /*5f10*/  VIADD R5, R9, 0x1c ;  /* 0x0000001c09057836 */ /* 0x000fce0000000000 */
.L_x_2605:
[----:B------:R-:W-:Y:S01]  /*5f20*/  ISETP.NE.AND P0, PT, R7, 0x3, PT ;  /* 0x000000030700780c */ /* 0x000fe20003f05270 */
[----:B------:R-:W-:-:S12]  /*5f30*/  YIELD ;  /* 0x0000000000007946 */ /* 0x000fd80003800000 */
[----:B------:R-:W-:Y:S05]  /*5f40*/  @!P0 BRA `(.L_x_2595) ;  /* 0x0000000000048947 */ /* 0x000fea0003800000 */
[----:B------:R-:W-:Y:S01]  /*5f50*/  BPT.TRAP 0x1 ;  /* 0x000000040000795c */ /* 0x000fe20000300000 */
.L_x_2595:
[----:B------:R-:W-:Y:S02]  /*5f60*/  LEA R6, R0, R17, 0x3 ;  /* 0x0000001100067211 */ /* 0x000fe400078e18ff */
[----:B------:R-:W-:-:S04]  /*5f70*/  SHF.L.U32 R15, R4, 0x1f, RZ ;  /* 0x0000001f040f7819 */ /* 0x000fc800000006ff */
[----:B------:R1:W2:Y:S01]  /*5f80*/  SYNCS.PHASECHK.TRANS64.TRYWAIT P1, [R6+URZ+0x26810], R15 ;  /* 0x0268100f060075a7 */ /* 0x0002a2000802017f */
[----:B------:R-:W-:Y:S05]  /*5f90*/  @!P0 BRA `(.L_x_2596) ;  /* 0x0000000000048947 */ /* 0x000fea0003800000 */
[----:B------:R-:W-:Y:S01]  /*5fa0*/  BPT.TRAP 0x1 ;  /* 0x000000040000795c */ /* 0x000fe20000300000 */
.L_x_2596:
[----:B------:R-:W-:-:S05]  /*5fb0*/  VIADD R5, R17, 0xe000 ;  /* 0x0000e00011057836 */ /* 0x000fca0000000000 */
[----:B------:R-:W-:-:S04]  /*5fc0*/  SHF.R.U32.HI R5, RZ, 0x4, R5 ;  /* 0x00000004ff057819 */ /* 0x000fc80000011605 */
[----:B------:R-:W-:-:S04]  /*5fd0*/  LOP3.LUT R5, R5, 0x3fff, RZ, 0xc0, !PT ;  /* 0x00003fff05057812 */ /* 0x000fc800078ec0ff */
[----:B------:R-:W-:Y:S01]  /*5fe0*/  LOP3.LUT R11, R5, 0x10000, RZ, 0xfc, !PT ;  /* 0x00010000050b7812 */ /* 0x000fe200078efcff */
[----:B--2---:R-:W-:Y:S06]  /*5ff0*/  @P1 BRA `(.L_x_2597) ;  /* 0x0000000000081947 */ /* 0x004fec0003800000 */
[----:B------:R-:W2:Y:S02]  /*6000*/  SYNCS.PHASECHK.TRANS64.TRYWAIT P1, [R6+URZ+0x26810], R15 ;  /* 0x0268100f060075a7 */ /* 0x000ea4000802017f */
[----:B--2---:R-:W-:Y:S05]  /*6010*/  @!P1 BRA `(.L_x_2598) ;  /* 0x0000008800f89947 */ /* 0x004fea0003800000 */
.L_x_2597:
        /* <DEDUP_REMOVED lines=54> */
.L_x_2599:
[----:B------:R1:W1:Y:S01]  /*6380*/  SYNCS.PHASECHK.TRANS64.TRYWAIT P1, [R6+URZ+0x26830], R15 ;  /* 0x0268300f060075a7 */ /* 0x000262000802017f */
[----:B------:R-:W-:Y:S05]  /*6390*/  @!P0 BRA `(.L_x_2600) ;  /* 0x0000000000048947 */ /* 0x000fea0003800000 */
[----:B------:R-:W-:Y:S01]  /*63a0*/  BPT.TRAP 0x1 ;  /* 0x000000040000795c */ /* 0x000fe20000300000 */
.L_x_2600:
        /* <DEDUP_REMOVED lines=8> */
.L_x_2601:
        /* <DEDUP_REMOVED lines=290> */
[----:B------:R-:W-:-:S02]  /*7650*/  FADD.FTZ R30, R30, -R233 ;  /* 0x800000e91e1e7221 */ /* 0x000fc40000010000 */
        /* <DEDUP_REMOVED lines=27> */
[C---:B------:R-:W-:Y:S01]  /*7810*/  VIADD R229, R9.reuse, 0x14 ;  /* 0x0000001409e57836 */ /* 0x040fe20000000000 */
[----:B------:R-:W-:Y:S01]  /*7820*/  IADD3 R233, R9, 0x18, RZ ;  /* 0x0000001809e97810 */ /* 0x000fe20007ffe0ff */
[----:B------:R-:W4:Y:S01]  /*7830*/  SHFL.IDX PT, R227, R227, R12, 0x1f ;  /* 0x00001f0ce3e37589 */ /* 0x000f2200000e0000 */
[----:B------:R-:W-:Y:S01]  /*7840*/  FFMA.FTZ R77, -R77, R77, 1 ;  /* 0x3f8000004d4d7423 */ /* 0x000fe2000001014d */
[----:B------:R-:W-:Y:S01]  /*7850*/  FFMA.FTZ R80, -R80, R80, 1 ;  /* 0x3f80000050507423 */ /* 0x000fe20000010150 */
[----:B------:R-:W-:Y:S01]  /*7860*/  FFMA.FTZ R76, -R76, R76, 1 ;  /* 0x3f8000004c4c7423 */ /* 0x000fe2000001014c */
[----:B------:R-:W-:Y:S01]  /*7870*/  FFMA.FTZ R79, -R79, R79, 1 ;  /* 0x3f8000004f4f7423 */ /* 0x000fe2000001014f */
[----:B-1----:R-:W-:Y:S01]  /*7880*/  FMUL.FTZ R35, R92, R35 ;  /* 0x000000235c237220 */ /* 0x002fe20000410000 */
[----:B------:R-:W-:Y:S01]  /*7890*/  FFMA.FTZ R72, -R72, R72, 1 ;  /* 0x3f80000048487423 */ /* 0x000fe20000010148 */
[----:B------:R-:W-:Y:S01]  /*78a0*/  FFMA.FTZ R99, -R99, R99, 1 ;  /* 0x3f80000063637423 */ /* 0x000fe20000010163 */
[----:B------:R-:W-:Y:S01]  /*78b0*/  MUFU.EX2 R201, R201 ;  /* 0x000000c900c97308 */ /* 0x000fe20000000800 */
[----:B------:R-:W-:Y:S01]  /*78c0*/  FFMA.FTZ R81, -R81, R81, 1 ;  /* 0x3f80000051517423 */ /* 0x000fe20000010151 */
[----:B------:R-:W-:Y:S01]  /*78d0*/  FFMA.FTZ R100, -R100, R100, 1 ;  /* 0x3f80000064647423 */ /* 0x000fe20000010164 */
[----:B------:R-:W-:-:S05]  /*78e0*/  FFMA.FTZ R82, -R82, R82, 1 ;  /* 0x3f80000052527423 */ /* 0x000fca0000010152 */
[----:B------:R-:W-:Y:S08]  /*78f0*/  MUFU.EX2 R199, R199 ;  /* 0x000000c700c77308 */ /* 0x000ff00000000800 */
[----:B------:R-:W-:Y:S01]  /*7900*/  MUFU.EX2 R200, R200 ;  /* 0x000000c800c87308 */ /* 0x000fe20000000800 */
[----:B--2---:R-:W-:Y:S01]  /*7910*/  FADD.FTZ R34, R34, -R228 ;  /* 0x800000e422227221 */ /* 0x004fe20000010000 */
[--C-:B----4-:R-:W-:Y:S01]  /*7920*/  FADD.FTZ R37, R37, -R227.reuse ;  /* 0x800000e325257221 */ /* 0x110fe20000010000 */
[----:B------:R-:W-:-:S05]  /*7930*/  FADD.FTZ R39, R39, -R227 ;  /* 0x800000e327277221 */ /* 0x000fca0000010000 */
[----:B------:R-:W-:Y:S08]  /*7940*/  MUFU.EX2 R202, R202 ;  /* 0x000000ca00ca7308 */ /* 0x000ff00000000800 */
[----:B------:R-:W-:Y:S08]  /*7950*/  MUFU.EX2 R203, R203 ;  /* 0x000000cb00cb7308 */ /* 0x000ff00000000800 */
[----:B------:R-:W-:Y:S08]  /*7960*/  MUFU.EX2 R204, R204 ;  /* 0x000000cc00cc7308 */ /* 0x000ff00000000800 */
[----:B------:R-:W-:Y:S08]  /*7970*/  MUFU.EX2 R205, R205 ;  /* 0x000000cd00cd7308 */ /* 0x000ff00000000800 */
[----:B------:R-:W-:Y:S08]  /*7980*/  MUFU.EX2 R209, R209 ;  /* 0x000000d100d17308 */ /* 0x000ff00000000800 */
[----:B------:R-:W-:Y:S08]  /*7990*/  MUFU.EX2 R207, R207 ;  /* 0x000000cf00cf7308 */ /* 0x000ff00000000800 */
[----:B------:R-:W-:Y:S01]  /*79a0*/  MUFU.EX2 R210, R210 ;  /* 0x000000d200d27308 */ /* 0x000fe20000000800 */
[----:B------:R-:W-:-:S07]  /*79b0*/  FFMA.FTZ R101, -R101, R101, 1 ;  /* 0x3f80000065657423 */ /* 0x000fce0000010165 */
[----:B------:R-:W-:Y:S01]  /*79c0*/  MUFU.EX2 R208, R208 ;  /* 0x000000d000d07308 */ /* 0x000fe20000000800 */
[----:B------:R-:W-:-:S07]  /*79d0*/  FFMA.FTZ R103, -R103, R103, 1 ;  /* 0x3f80000067677423 */ /* 0x000fce0000010167 */
[----:B------:R-:W-:Y:S01]  /*79e0*/  MUFU.EX2 R211, R211 ;  /* 0x000000d300d37308 */ /* 0x000fe20000000800 */
[----:B------:R-:W-:-:S07]  /*79f0*/  FFMA.FTZ R237, -R237, R237, 1 ;  /* 0x3f800000eded7423 */ /* 0x000fce00000101ed */
[----:B------:R-:W-:Y:S01]  /*7a00*/  MUFU.EX2 R212, R212 ;  /* 0x000000d400d47308 */ /* 0x000fe20000000800 */
[----:B---3--:R-:W-:Y:S01]  /*7a10*/  FMUL.FTZ R30, R85, R30 ;  /* 0x0000001e551e7220 */ /* 0x008fe20000410000 */
        /* <DEDUP_REMOVED lines=68> */
[----:B------:R-:W-:Y:S01]  /*7e60*/  FMUL.FTZ R36, R97, R39 ;  /* 0x0000002761247220 */ /* 0x000fe20000410000 */
[----:B------:R-:W-:Y:S01]  /*7e70*/  FFMA.FTZ R21, -R20, R20, 1 ;  /* 0x3f80000014157423 */ /* 0x000fe20000010114 */
[----:B------:R-:W-:Y:S01]  /*7e80*/  FMUL.FTZ R39, R74, R37 ;  /* 0x000000254a277220 */ /* 0x000fe20000410000 */
[----:B------:R1:W3:Y:S01]  /*7e90*/  MUFU.EX2 R20, R221 ;  /* 0x000000dd00147308 */ /* 0x0002e20000000800 */
[----:B------:R-:W-:Y:S01]  /*7ea0*/  LDS R74, [R11+0x380] ;  /* 0x000380000b4a7984 */ /* 0x000fe20000000800 */
[----:B------:R-:W-:Y:S02]  /*7eb0*/  VIADD R232, R9, 0x8 ;  /* 0x0000000809e87836 */ /* 0x000fe40000000000 */
[----:B-1----:R-:W-:-:S04]  /*7ec0*/  FMUL.FTZ R221, R93, R228 ;  /* 0x000000e45ddd7220 */ /* 0x002fc80000410000 */
[----:B------:R-:W-:Y:S02]  /*7ed0*/  FMUL.FTZ R221, R21, R221 ;  /* 0x000000dd15dd7220 */ /* 0x000fe40000410000 */
[----:B------:R1:W-:Y:S01]  /*7ee0*/  MUFU.EX2 R21, R218 ;  /* 0x000000da00157308 */ /* 0x0003e20000000800 */
[----:B------:R-:W4:Y:S04]  /*7ef0*/  SHFL.IDX PT, R227, R226, R229, 0x1f ;  /* 0x00001fe5e2e37589 */ /* 0x000f2800000e0000 */
[----:B-1----:R-:W1:Y:S01]  /*7f00*/  SHFL.IDX PT, R218, R226, R232, 0x1f ;  /* 0x00001fe8e2da7589 */ /* 0x002e6200000e0000 */
[----:B------:R-:W-:Y:S02]  /*7f10*/  VIADD R234, R9, 0x1c ;  /* 0x0000001c09ea7836 */ /* 0x000fe40000000000 */
[----:B------:R-:W-:Y:S01]  /*7f20*/  FMUL.FTZ R40, R95, R40 ;  /* 0x000000285f287220 */ /* 0x000fe20000410000 */
[----:B------:R-:W-:Y:S01]  /*7f30*/  FMUL.FTZ R43, R94, R43 ;  /* 0x0000002b5e2b7220 */ /* 0x000fe20000410000 */
[----:B------:R-:W3:Y:S02]  /*7f40*/  SHFL.IDX PT, R228, R226, R233, 0x1f ;  /* 0x00001fe9e2e47589 */ /* 0x000ee400000e0000 */
[----:B------:R-:W-:Y:S01]  /*7f50*/  FMUL.FTZ R41, R77, R40 ;  /* 0x000000284d297220 */ /* 0x000fe20000410000 */
[----:B------:R-:W-:Y:S01]  /*7f60*/  FMUL.FTZ R40, R80, R43 ;  /* 0x0000002b50287220 */ /* 0x000fe20000410000 */
[----:B------:R-:W3:Y:S01]  /*7f70*/  SHFL.IDX PT, R226, R226, R234, 0x1f ;  /* 0x00001feae2e27589 */ /* 0x000ee200000e0000 */
[----:B------:R-:W-:Y:S01]  /*7f80*/  FADD.FTZ R50, R50, -R225 ;  /* 0x800000e132327221 */ /* 0x000fe20000010000 */
[----:B------:R-:W-:Y:S01]  /*7f90*/  FFMA.FTZ R43, -R83, R83, 1 ;  /* 0x3f800000532b7423 */ /* 0x000fe20000010153 */
[----:B------:R-:W-:-:S02]  /*7fa0*/  FMUL.FTZ R28, R13, R28 ;  /* 0x0000001c0d1c7220 */ /* 0x000fc40000410000 */
[----:B------:R-:W-:Y:S01]  /*7fb0*/  FMUL.FTZ R77, R10, R50 ;  /* 0x000000320a4d7220 */ /* 0x000fe20000410000 */
[----:B----4-:R-:W-:Y:S01]  /*7fc0*/  FADD.FTZ R49, R49, -R227 ;  /* 0x800000e331317221 */ /* 0x010fe20000010000 */
[----:B-1----:R-:W-:-:S04]  /*7fd0*/  FADD.FTZ R46, R46, -R218 ;  /* 0x800000da2e2e7221 */ /* 0x002fc80000010000 */
[----:B------:R-:W-:Y:S01]  /*7fe0*/  FMUL.FTZ R46, R18, R46 ;  /* 0x0000002e122e7220 */ /* 0x000fe20000410000 */
[----:B------:R-:W-:Y:S01]  /*7ff0*/  FADD.FTZ R51, R51, -R227 ;  /* 0x800000e333337221 */ /* 0x000fe20000010000 */
[----:B------:R-:W1:Y:S02]  /*8000*/  SHFL.IDX PT, R83, R74, R9, 0x1f ;  /* 0x00001f094a537589 */ /* 0x000e6400000e0000 */
[----:B------:R-:W-:Y:S01]  /*8010*/  FMUL.FTZ R43, R43, R46 ;  /* 0x0000002e2b2b7220 */ /* 0x000fe20000410000 */
[----:B------:R-:W-:Y:S01]  /*8020*/  FFMA.FTZ R46, -R98, R98, 1 ;  /* 0x3f800000622e7423 */ /* 0x000fe20000010162 */
        /* <DEDUP_REMOVED lines=8> */
[----:B------:R-:W4:Y:S01]  /*80b0*/  SHFL.IDX PT, R76, R74, R231, 0x1f ;  /* 0x00001fe74a4c7589 */ /* 0x000f2200000e0000 */
[----:B------:R-:W-:Y:S01]  /*80c0*/  FMUL.FTZ R72, R72, R35 ;  /* 0x0000002348487220 */ /* 0x000fe20000410000 */
[----:B------:R-:W-:-:S02]  /*80d0*/  FMUL.FTZ R50, R50, R49 ;  /* 0x0000003132327220 */ /* 0x000fc40000410000 */
[----:B------:R-:W4:Y:S01]  /*80e0*/  SHFL.IDX PT, R77, R74, R233, 0x1f ;  /* 0x00001fe94a4d7589 */ /* 0x000f2200000e0000 */
[----:B------:R-:W1:Y:S01]  /*80f0*/  MUFU.EX2 R35, R216 ;  /* 0x000000d800237308 */ /* 0x000e620000000800 */
[----:B------:R-:W-:Y:S01]  /*8100*/  FMUL.FTZ R49, R99, R28 ;  /* 0x0000001c63317220 */ /* 0x000fe20000410000 */
[----:B------:R-:W-:Y:S01]  /*8110*/  FADD.FTZ R44, R44, -R218 ;  /* 0x800000da2c2c7221 */ /* 0x000fe20000010000 */
[----:B------:R-:W4:Y:S04]  /*8120*/  SHFL.IDX PT, R28, R74, R229, 0x1f ;  /* 0x00001fe54a1c7589 */ /* 0x000f2800000e0000 */
[----:B------:R-:W4:Y:S01]  /*8130*/  SHFL.IDX PT, R78, R74, R234, 0x1f ;  /* 0x00001fea4a4e7589 */ /* 0x000f2200000e0000 */
[----:B------:R-:W4:Y:S01]  /*8140*/  MUFU.EX2 R36, R206 ;  /* 0x000000ce00247308 */ /* 0x000f220000000800 */
[----:B------:R-:W-:-:S02]  /*8150*/  FMUL.FTZ R44, R12, R44 ;  /* 0x0000002c0c2c7220 */ /* 0x000fc40000410000 */
[----:B------:R4:W4:Y:S01]  /*8160*/  SHFL.IDX PT, R79, R74, R230, 0x1f ;  /* 0x00001fe64a4f7589 */ /* 0x00092200000e0000 */
[----:B---3--:R-:W-:Y:S01]  /*8170*/  FADD.FTZ R52, R52, -R228 ;  /* 0x800000e434347221 */ /* 0x008fe20000010000 */
[----:B------:R-:W-:Y:S01]  /*8180*/  FADD.FTZ R45, R45, -R219 ;  /* 0x800000db2d2d7221 */ /* 0x000fe20000010000 */
[--C-:B------:R-:W-:Y:S01]  /*8190*/  FADD.FTZ R53, R53, -R226.reuse ;  /* 0x800000e235357221 */ /* 0x100fe20000010000 */
[----:B------:R-:W-:Y:S01]  /*81a0*/  FMUL.FTZ R44, R81, R44 ;  /* 0x0000002c512c7220 */ /* 0x000fe20000410000 */
[----:B------:R-:W-:Y:S01]  /*81b0*/  FMUL.FTZ R81, R20, R52 ;  /* 0x0000003414517220 */ /* 0x000fe20000410000 */
[----:B------:R-:W-:Y:S01]  /*81c0*/  FMUL.FTZ R45, R25, R45 ;  /* 0x0000002d192d7220 */ /* 0x000fe20000410000 */
[----:B------:R-:W-:Y:S01]  /*81d0*/  FADD.FTZ R55, R55, -R226 ;  /* 0x800000e237377221 */ /* 0x000fe20000010000 */
[----:B------:R-:W-:Y:S01]  /*81e0*/  FMUL.FTZ R52, R34, R53 ;  /* 0x0000003522347220 */ /* 0x000fe20000410000 */
[----:B------:R-:W-:Y:S01]  /*81f0*/  FMUL.FTZ R53, R100, R81 ;  /* 0x0000005164357220 */ /* 0x000fe20000410000 */
[----:B------:R-:W-:Y:S01]  /*8200*/  FMUL.FTZ R45, R82, R45 ;  /* 0x0000002d522d7220 */ /* 0x000fe20000410000 */
[----:B-1----:R-:W-:Y:S01]  /*8210*/  FADD.FTZ R81, R56, -R83 ;  /* 0x8000005338517221 */ /* 0x002fe20000010000 */
[----:B------:R-:W-:Y:S01]  /*8220*/  FMUL.FTZ R82, R35, R55 ;  /* 0x0000003723527220 */ /* 0x000fe20000410000 */
[--C-:B----4-:R-:W-:Y:S01]  /*8230*/  FADD.FTZ R57, R57, -R80.reuse ;  /* 0x8000005039397221 */ /* 0x110fe20000010000 */
[----:B------:R-:W-:Y:S01]  /*8240*/  FADD.FTZ R80, R59, -R80 ;  /* 0x800000503b507221 */ /* 0x000fe20000010000 */
[----:B------:R-:W-:Y:S01]  /*8250*/  FADD.FTZ R55, R60, -R75 ;  /* 0x8000004b3c377221 */ /* 0x000fe20000010000 */
[--C-:B------:R-:W-:Y:S01]  /*8260*/  FADD.FTZ R61, R61, -R76.reuse ;  /* 0x8000004c3d3d7221 */ /* 0x100fe20000010000 */
[----:B------:R-:W-:Y:S01]  /*8270*/  FADD.FTZ R60, R63, -R76 ;  /* 0x8000004c3f3c7221 */ /* 0x000fe20000010000 */
[----:B------:R-:W-:Y:S01]  /*8280*/  FADD.FTZ R54, R54, -R228 ;  /* 0x800000e436367221 */ /* 0x000fe20000010000 */
[----:B------:R-:W-:Y:S01]  /*8290*/  FADD.FTZ R58, R58, -R83 ;  /* 0x800000533a3a7221 */ /* 0x000fe20000010000 */
[----:B------:R-:W-:Y:S01]  /*82a0*/  FADD.FTZ R62, R62, -R75 ;  /* 0x8000004b3e3e7221 */ /* 0x000fe20000010000 */
[----:B------:R-:W-:Y:S01]  /*82b0*/  FFMA.FTZ R76, -R104, R104, 1 ;  /* 0x3f800000684c7423 */ /* 0x000fe20000010168 */
[----:B------:R-:W-:Y:S01]  /*82c0*/  FMUL.FTZ R81, R36, R81 ;  /* 0x0000005124517220 */ /* 0x000fe20000410000 */
[----:B------:R-:W1:Y:S01]  /*82d0*/  MUFU.EX2 R74, R213 ;  /* 0x000000d5004a7308 */ /* 0x000e620000000800 */
[--C-:B------:R-:W-:Y:S01]  /*82e0*/  FADD.FTZ R68, R68, -R77.reuse ;  /* 0x8000004d44447221 */ /* 0x100fe20000010000 */
[----:B------:R-:W-:Y:S01]  /*82f0*/  FADD.FTZ R59, R70, -R77 ;  /* 0x8000004d463b7221 */ /* 0x000fe20000010000 */
[----:B------:R-:W-:Y:S01]  /*8300*/  FFMA.FTZ R77, -R107, R107, 1 ;  /* 0x3f8000006b4d7423 */ /* 0x000fe2000001016b */
[----:B------:R-:W-:Y:S01]  /*8310*/  FMUL.FTZ R80, R201, R80 ;  /* 0x00000050c9507220 */ /* 0x000fe20000410000 */
[----:B------:R-:W-:-:S03]  /*8320*/  FFMA.FTZ R51, -R102, R102, 1 ;  /* 0x3f80000066337423 */ /* 0x000fc60000010166 */
[----:B------:R-:W3:Y:S01]  /*8330*/  MUFU.EX2 R75, R214 ;  /* 0x000000d6004b7308 */ /* 0x000ee20000000800 */
[----:B------:R-:W-:Y:S01]  /*8340*/  FMUL.FTZ R54, R21, R54 ;  /* 0x0000003615367220 */ /* 0x000fe20000410000 */
[----:B------:R-:W-:Y:S01]  /*8350*/  FMUL.FTZ R76, R76, R81 ;  /* 0x000000514c4c7220 */ /* 0x000fe20000410000 */
[----:B------:R-:W-:Y:S01]  /*8360*/  FMUL.FTZ R63, R199, R58 ;  /* 0x0000003ac73f7220 */ /* 0x000fe20000410000 */
[--C-:B------:R-:W-:Y:S01]  /*8370*/  FADD.FTZ R56, R65, -R28.reuse ;  /* 0x8000001c41387221 */ /* 0x100fe20000010000 */
[----:B------:R-:W-:Y:S01]  /*8380*/  FADD.FTZ R67, R67, -R28 ;  /* 0x8000001c43437221 */ /* 0x000fe20000010000 */
[----:B------:R-:W-:Y:S01]  /*8390*/  FFMA.FTZ R81, -R105, R105, 1 ;  /* 0x3f80000069517423 */ /* 0x000fe20000010169 */
[----:B------:R-:W-:Y:S01]  /*83a0*/  FMUL.FTZ R58, R200, R57 ;  /* 0x00000039c83a7220 */ /* 0x000fe20000410000 */
[--C-:B------:R-:W-:Y:S01]  /*83b0*/  FADD.FTZ R69, R69, -R78.reuse ;  /* 0x8000004e45457221 */ /* 0x100fe20000010000 */
[----:B------:R-:W-:Y:S01]  /*83c0*/  FADD.FTZ R28, R71, -R78 ;  /* 0x8000004e471c7221 */ /* 0x000fe20000010000 */
[----:B------:R-:W-:Y:S01]  /*83d0*/  FMUL.FTZ R77, R77, R80 ;  /* 0x000000504d4d7220 */ /* 0x000fe20000410000 */
[----:B------:R-:W-:Y:S01]  /*83e0*/  FFMA.FTZ R78, -R106, R106, 1 ;  /* 0x3f8000006a4e7423 */ /* 0x000fe2000001016a */
[----:B------:R-:W-:Y:S01]  /*83f0*/  FFMA.FTZ R80, -R108, R108, 1 ;  /* 0x3f8000006c507423 */ /* 0x000fe2000001016c */
[----:B------:R-:W-:Y:S01]  /*8400*/  FMUL.FTZ R55, R202, R55 ;  /* 0x00000037ca377220 */ /* 0x000fe20000410000 */
[----:B------:R-:W-:Y:S01]  /*8410*/  FMUL.FTZ R51, R51, R54 ;  /* 0x0000003633337220 */ /* 0x000fe20000410000 */
[----:B------:R-:W-:Y:S01]  /*8420*/  FMUL.FTZ R57, R203, R62 ;  /* 0x0000003ecb397220 */ /* 0x000fe20000410000 */
[----:B------:R-:W-:Y:S01]  /*8430*/  FMUL.FTZ R54, R101, R52 ;  /* 0x0000003465367220 */ /* 0x000fe20000410000 */
[--C-:B------:R-:W-:Y:S01]  /*8440*/  FADD.FTZ R64, R64, -R79.reuse ;  /* 0x8000004f40407221 */ /* 0x100fe20000010000 */
        /* <DEDUP_REMOVED lines=14> */
[----:B------:R-:W-:Y:S01]  /*8530*/  FMUL.FTZ R82, R82, R61 ;  /* 0x0000003d52527220 */ /* 0x000fe20000410000 */
[----:B------:R-:W-:Y:S01]  /*8540*/  FFMA.FTZ R84, -R114, R114, 1 ;  /* 0x3f80000072547423 */ /* 0x000fe20000010172 */
[----:B------:R-:W-:Y:S01]  /*8550*/  FMUL.FTZ R61, R208, R79 ;  /* 0x0000004fd03d7220 */ /* 0x000fe20000410000 */
[----:B------:R-:W-:Y:S01]  /*8560*/  FFMA.FTZ R83, -R109, R109, 1 ;  /* 0x3f8000006d537423 */ /* 0x000fe2000001016d */
[----:B------:R-:W-:Y:S01]  /*8570*/  FMUL.FTZ R79, R112, R57 ;  /* 0x00000039704f7220 */ /* 0x000fe20000410000 */
[----:B------:R-:W-:Y:S01]  /*8580*/  FMUL.FTZ R99, R99, R56 ;  /* 0x0000003863637220 */ /* 0x000fe20000410000 */
[----:B-1----:R-:W-:Y:S01]  /*8590*/  FMUL.FTZ R69, R74, R69 ;  /* 0x000000454a457220 */ /* 0x002fe20000410000 */
[----:B------:R-:W-:Y:S01]  /*85a0*/  F2FP.F16.F32.PACK_AB R71, R29, R30 ;  /* 0x0000001e1d47723e */ /* 0x000fe200000000ff */
[----:B------:R-:W-:Y:S01]  /*85b0*/  FFMA.FTZ R98, -R113, R113, 1 ;  /* 0x3f80000071627423 */ /* 0x000fe20000010171 */
[----:B------:R-:W-:Y:S01]  /*85c0*/  FMUL.FTZ R57, R211, R68 ;  /* 0x00000044d3397220 */ /* 0x000fe20000410000 */
[----:B------:R-:W-:Y:S01]  /*85d0*/  FMUL.FTZ R56, R212, R59 ;  /* 0x0000003bd4387220 */ /* 0x000fe20000410000 */
[----:B---3--:R-:W-:Y:S01]  /*85e0*/  FMUL.FTZ R28, R75, R28 ;  /* 0x0000001c4b1c7220 */ /* 0x008fe20000410000 */
        /* <DEDUP_REMOVED lines=258> */
.L_x_2603:
        /* <DEDUP_REMOVED lines=58> */
.L_x_2604:
[----:B--2---:R-:W2:Y:S01]  /*99b0*/  LDL R5, [R1+0x2c] ;  /* 0x00002c0001057983 */ /* 0x004ea20000100800 */
        /* <DEDUP_REMOVED lines=10> */
[----:B-1----:R-:W-:Y:S05]  /*9a60*/  @!P1 BRA `(.L_x_2605) ;  /* 0xffffffc4002c9947 */ /* 0x002fea000383ffff */
.L_x_2594:
        /* <DEDUP_REMOVED lines=34> */
.L_x_2574:
[----:B------:R-:W-:Y:S05]  /*9c90*/  @P0 BRA `(.L_x_2606) ;  /* 0x0000000800c40947 */ /* 0x000fea0003800000 */
[----:B------:R-:W1:Y:S01]  /*9ca0*/  S2R R3, SR_CgaCtaId ;  /* 0x0000000000037919 */ /* 0x000e620000008800 */
[----:B------:R-:W-:-:S04]  /*9cb0*/  MOV R0, 0x400 ;  /* 0x0000040000007802 */ /* 0x000fc80000000f00 */
[----:B-1----:R-:W-:-:S04]  /*9cc0*/  LEA R17, R3, R0, 0x18 ;  /* 0x0000000003117211 */ /* 0x002fc800078ec0ff */
        /* <DEDUP_REMOVED lines=18> */
.L_x_2607:
        /* <DEDUP_REMOVED lines=19> */
.L_x_2608:
        /* <DEDUP_REMOVED lines=9> */
[----:B------:R-:W-:Y:S01]  /*9fb0*/  MOV R6, UR6 ;  /* 0x0000000600067c02 */ /* 0x000fe20008000f00 */
[----:B------:R-:W-:Y:S01]  /*9fc0*/  IMAD.U32 R7, RZ, RZ, UR7 ;  /* 0x00000007ff077e24 */ /* 0x000fe2000f8e00ff */
[----:B------:R-:W-:Y:S01]  /*9fd0*/  MOV R11, UR5 ;  /* 0x00000005000b7c02 */ /* 0x000fe20008000f00 */
[----:B------:R-:W-:Y:S01]  /*9fe0*/  IMAD.U32 R10, RZ, RZ, UR4 ;  /* 0x00000004ff0a7e24 */ /* 0x000fe2000f8e00ff */
[----:B------:R-:W-:Y:S01]  /*9ff0*/  MOV R13, RZ ;  /* 0x000000ff000d7202 */ /* 0x000fe20000000f00 */
[----:B------:R-:W-:-:S02]  /*a000*/  IMAD.MOV.U32 R8, RZ, RZ, 0x70 ;  /* 0x00000070ff087424 */ /* 0x000fc400078e00ff */
[----:B-1----:R-:W-:-:S07]  /*a010*/  IMAD.MOV.U32 R12, RZ, RZ, 0x1 ;  /* 0x00000001ff0c7424 */ /* 0x002fce00078e00ff */
[----:B------:R-:W-:-:S07]  /*a020*/  LEPC R20, `(.L_x_2609) ;  /* 0x000000001014794e */ /* 0x000fce0000000000 */
[----:B--2---:R-:W-:Y:S05]  /*a030*/  CALL.ABS.NOINC R2 ;  /* 0x0000000002007343 */ /* 0x004fea0003c00000 */
.L_x_2609:
        /* <DEDUP_REMOVED lines=18> */
.L_x_2610:
[----:B------:R-:W1:Y:S01]  /*a160*/  S2R R0, SR_TID.X ;  /* 0x0000000000007919 */ /* 0x000e620000002100 */
        /* <DEDUP_REMOVED lines=17> */
[----:B-1----:R-:W-:Y:S01]  /*a280*/  VIADD R7, R0, 0xffffff80 ;  /* 0xffffff8000077836 */ /* 0x002fe20000000000 */
        /* <DEDUP_REMOVED lines=45> */
[----:B------:R-:W1:Y:S01]  /*a560*/  SHFL.IDX PT, R5, R6, RZ, 0x1f ;  /* 0x00001fff06057589 */ /* 0x000e6200000e0000 */
        /* <DEDUP_REMOVED lines=8> */
[----:B-1----:R-:W-:-:S03]  /*a5f0*/  ISETP.NE.AND P0, PT, R5, 0x7, PT ;  /* 0x000000070500780c */ /* 0x002fc60003f05270 */
        /* <DEDUP_REMOVED lines=12> */
[----:B------:R-:W-:Y:S01]  /*a6c0*/  R2UR UR6, R17 ;  /* 0x00000000110672ca */ /* 0x000fe200000e0000 */
[----:B------:R-:W-:Y:S01]  /*a6d0*/  ULDC.64 UR8, c[0x0][0x198] ;  /* 0x0000660000087ab9 */ /* 0x000fe20000000a00 */
[----:B------:R-:W-:Y:S01]  /*a6e0*/  UMOV UR41, URZ ;  /* 0x0000003f00297c82 */ /* 0x000fe20008000000 */
[----:B------:R-:W-:Y:S02]  /*a6f0*/  UIADD3 UR4, UP0, UR8, 0x770, URZ ;  /* 0x0000077008047890 */ /* 0x000fe4000ff1e03f */
[----:B------:R-:W-:Y:S02]  /*a700*/  UIADD3 UR8, UP1, UR8, 0x670, URZ ;  /* 0x0000067008087890 */ /* 0x000fe4000ff3e03f */
[----:B------:R-:W-:Y:S02]  /*a710*/  UIADD3.X UR5, URZ, UR9, URZ, UP0, !UPT ;  /* 0x000000093f057290 */ /* 0x000fe400087fe43f */
[----:B------:R-:W-:-:S04]  /*a720*/  UIADD3.X UR9, URZ, UR9, URZ, UP1, !UPT ;  /* 0x000000093f097290 */ /* 0x000fc80008ffe43f */
[----:B------:R-:W-:-:S09]  /*a730*/  UIADD3 UR40, UR6, 0x4000, URZ ;  /* 0x0000400006287890 */ /* 0x000fd2000fffe03f */
[----:B------:R1:W-:Y:S02]  /*a740*/  UTMASTG.4D [UR40], [UR4] ;  /* 0x00000028040073b5 */ /* 0x0003e40008018000 */
[----:B-1----:R-:W-:Y:S02]  /*a750*/  UMOV UR40, UR6 ;  /* 0x0000000600287c82 */ /* 0x002fe40008000000 */
[----:B------:R1:W-:Y:S02]  /*a760*/  UTMASTG.4D [UR40], [UR8] ;  /* 0x00000028080073b5 */ /* 0x0003e40008018000 */
[----:B-1----:R0:W-:Y:S02]  /*a770*/  UTMACMDFLUSH ;  /* 0x00000000000079b7 */ /* 0x0021e40000000000 */
.L_x_2612:
[----:B------:R-:W-:Y:S05]  /*a780*/  BSYNC B0 ;  /* 0x0000000000007941 */ /* 0x000fea0003800000 */
.L_x_2611:
[----:B------:R-:W-:-:S04]  /*a790*/  DEPBAR.LE SB0, 0x0 ;  /* 0x000080000000791a */ /* 0x000fc80000000000 */
[----:B------:R-:W-:Y:S05]  /*a7a0*/  BRA `(.L_x_2573) ;  /* 0x0000004000b47947 */ /* 0x000fea0003800000 */
.L_x_2606:
[----:B------:R-:W1:Y:S01]  /*a7b0*/  S2R R0, SR_TID.X ;  /* 0x0000000000007919 */ /* 0x000e620000002100 */
[----:B------:R-:W2:Y:S01]  /*a7c0*/  LDC.64 R6, c[0x0][0x820] ;  /* 0x00020800ff067b82 */ /* 0x000ea20000000a00 */
[----:B------:R-:W-:Y:S01]  /*a7d0*/  IMAD.U32 R9, RZ, RZ, UR43 ;  /* 0x0000002bff097e24 */ /* 0x000fe2000f8e00ff */
[----:B------:R-:W-:Y:S01]  /*a7e0*/  ULOP3.LUT UR4, URZ, UR38, URZ, 0x33, !UPT ;  /* 0x000000263f047292 */ /* 0x000fe2000f8e333f */
[----:B------:R-:W-:Y:S01]  /*a7f0*/  IMAD.U32 R25, RZ, RZ, UR44 ;  /* 0x0000002cff197e24 */ /* 0x000fe2000f8e00ff */
[----:B------:R-:W-:Y:S02]  /*a800*/  BSSY B0, `(.L_x_2613) ;  /* 0x0000036000007945 */ /* 0x000fe40003800000 */
[----:B------:R-:W-:Y:S02]  /*a810*/  SHF.R.S32.HI R9, RZ, 0x1f, R9 ;  /* 0x0000001fff097819 */ /* 0x000fe40000011409 */
[----:B------:R-:W3:Y:S01]  /*a820*/  LDC.64 R18, c[0x0][0x808] ;  /* 0x00020200ff127b82 */ /* 0x000ee20000000a00 */
[----:B------:R-:W-:-:S07]  /*a830*/  SHF.R.S32.HI R25, RZ, 0x1f, R25 ;  /* 0x0000001fff197819 */ /* 0x000fce0000011419 */
[----:B------:R-:W4:Y:S08]  /*a840*/  LDC.64 R14, c[0x0][0x828] ;  /* 0x00020a00ff0e7b82 */ /* 0x000f300000000a00 */
[----:B------:R-:W5:Y:S01]  /*a850*/  LDC R10, c[0x0][0xb2c] ;  /* 0x0002cb00ff0a7b82 */ /* 0x000f620000000800 */
[----:B-1----:R-:W-:-:S07]  /*a860*/  VIADD R3, R0, 0xffffff80 ;  /* 0xffffff8000037836 */ /* 0x002fce0000000000 */
[----:B------:R-:W1:Y:S01]  /*a870*/  LDC.64 R16, c[0x0][0x850] ;  /* 0x00021400ff107b82 */ /* 0x000e620000000a00 */
[----:B---3--:R-:W-:Y:S01]  /*a880*/  VIADD R11, R18, -UR42 ;  /* 0x8000002a120b7c36 */ /* 0x008fe20008000000 */
[----:B------:R-:W-:-:S04]  /*a890*/  SHF.R.S32.HI R0, RZ, 0x1f, R3 ;  /* 0x0000001fff007819 */ /* 0x000fc80000011403 */
[----:B------:R-:W-:Y:S02]  /*a8a0*/  LEA.HI R8, R0, R3, RZ, 0x3 ;  /* 0x0000000300087211 */ /* 0x000fe400078f18ff */
[----:B------:R-:W3:Y:S02]  /*a8b0*/  LDC R23, c[0x0][0x83c] ;  /* 0x00020f00ff177b82 */ /* 0x000ee40000000800 */
[----:B------:R-:W-:-:S04]  /*a8c0*/  LOP3.LUT R0, R8, 0x1ffffff8, RZ, 0xc0, !PT ;  /* 0x1ffffff808007812 */ /* 0x000fc800078ec0ff */
[----:B------:R-:W-:Y:S02]  /*a8d0*/  IADD3 R0, R3, -R0, RZ ;  /* 0x8000000003007210 */ /* 0x000fe40007ffe0ff */
[----:B------:R-:W3:Y:S03]  /*a8e0*/  LDC.64 R20, c[0x0][0x858] ;  /* 0x00021600ff147b82 */ /* 0x000ee60000000a00 */
[----:B------:R-:W-:Y:S02]  /*a8f0*/  IMAD.SHL.U32 R4, R0, 0x8, RZ ;  /* 0x0000000800047824 */ /* 0x000fe400078e00ff */
[----:B--2---:R-:W-:-:S03]  /*a900*/  IMAD R0, R9, R6, RZ ;  /* 0x0000000609007224 */ /* 0x004fc600078e02ff */
[----:B------:R-:W-:Y:S01]  /*a910*/  SHF.R.S32.HI R5, RZ, 0x1f, R4 ;  /* 0x0000001fff057819 */ /* 0x000fe20000011404 */
[----:B------:R-:W-:Y:S02]  /*a920*/  IMAD R7, R7, UR43, R0 ;  /* 0x0000002b07077c24 */ /* 0x000fe4000f8e0200 */
[----:B----4-:R-:W-:Y:S02]  /*a930*/  IMAD R0, R25, R14, RZ ;  /* 0x0000000e19007224 */ /* 0x010fe400078e02ff */
[----:B------:R-:W-:-:S04]  /*a940*/  IMAD.WIDE.U32 R2, R6, UR43, R4 ;  /* 0x0000002b06027c25 */ /* 0x000fc8000f8e0004 */
[----:B------:R-:W-:Y:S01]  /*a950*/  IMAD.MOV.U32 R6, RZ, RZ, R2 ;  /* 0x000000ffff067224 */ /* 0x000fe200078e0002 */
[----:B------:R-:W-:Y:S01]  /*a960*/  SHF.R.S32.HI R2, RZ, 0x3, R8 ;  /* 0x00000003ff027819 */ /* 0x000fe20000011408 */
[----:B------:R-:W-:Y:S01]  /*a970*/  IMAD R15, R15, UR44, R0 ;  /* 0x0000002c0f0f7c24 */ /* 0x000fe2000f8e0200 */
[----:B------:R-:W-:Y:S02]  /*a980*/  IADD3 R7, R3, R7, RZ ;  /* 0x0000000703077210 */ /* 0x000fe40007ffe0ff */
[C---:B------:R-:W-:Y:S01]  /*a990*/  ISETP.GE.AND P2, PT, R2.reuse, R11, PT ;  /* 0x0000000b0200720c */ /* 0x040fe20003f46270 */
[C---:B------:R-:W-:Y:S01]  /*a9a0*/  VIADD R3, R2.reuse, 0x40 ;  /* 0x0000004002037836 */ /* 0x040fe20000000000 */
[C---:B------:R-:W-:Y:S01]  /*a9b0*/  IADD3 R0, R2.reuse, 0x20, RZ ;  /* 0x0000002002007810 */ /* 0x040fe20007ffe0ff */
[----:B------:R-:W-:Y:S01]  /*a9c0*/  VIADD R8, R2, 0x60 ;  /* 0x0000006002087836 */ /* 0x000fe20000000000 */
[----:B------:R-:W-:Y:S01]  /*a9d0*/  ISETP.GE.OR P6, PT, R4, R19, P2 ;  /* 0x000000130400720c */ /* 0x000fe200017c6670 */
[----:B------:R-:W-:Y:S01]  /*a9e0*/  IMAD.WIDE.U32 R12, R14, UR44, R6 ;  /* 0x0000002c0e0c7c25 */ /* 0x000fe2000f8e0006 */
[----:B------:R-:W-:-:S02]  /*a9f0*/  ISETP.GE.AND P3, PT, R0, R11, PT ;  /* 0x0000000b0000720c */ /* 0x000fc40003f66270 */
[-C--:B------:R-:W-:Y:S01]  /*aa00*/  ISETP.GE.AND P0, PT, R3, R11.reuse, PT ;  /* 0x0000000b0300720c */ /* 0x080fe20003f06270 */
[----:B-1----:R-:W-:Y:S01]  /*aa10*/  IMAD R0, R9, R16, RZ ;  /* 0x0000001009007224 */ /* 0x002fe200078e02ff */
[----:B------:R-:W-:Y:S01]  /*aa20*/  ISETP.GE.AND P1, PT, R8, R11, PT ;  /* 0x0000000b0800720c */ /* 0x000fe20003f26270 */
[----:B------:R-:W-:Y:S01]  /*aa30*/  IMAD.WIDE.U32 R8, R16, UR43, R4 ;  /* 0x0000002b10087c25 */ /* 0x000fe2000f8e0004 */
[----:B-----5:R-:W-:Y:S02]  /*aa40*/  IADD3 R11, R10, UR4, RZ ;  /* 0x000000040a0b7c10 */ /* 0x020fe4000fffe0ff */
[----:B------:R-:W-:Y:S01]  /*aa50*/  SHF.R.S32.HI R3, RZ, 0x1f, R2 ;  /* 0x0000001fff037819 */ /* 0x000fe20000011402 */
[----:B------:R-:W-:Y:S01]  /*aa60*/  IMAD R17, R17, UR43, R0 ;  /* 0x0000002b11117c24 */ /* 0x000fe2000f8e0200 */
[CC--:B------:R-:W-:Y:S01]  /*aa70*/  ISETP.GE.OR P4, PT, R4.reuse, R19.reuse, P3 ;  /* 0x000000130400720c */ /* 0x0c0fe20001f86670 */
[----:B------:R-:W-:Y:S01]  /*aa80*/  IMAD.IADD R7, R13, 0x1, R15 ;  /* 0x000000010d077824 */ /* 0x000fe200078e020f */
[----:B------:R-:W-:Y:S01]  /*aa90*/  ISETP.GE.OR P5, PT, R4, R19, P0 ;  /* 0x000000130400720c */ /* 0x000fe200007a6670 */
[----:B------:R-:W-:Y:S01]  /*aaa0*/  IMAD.WIDE R10, R11, 0x80, R2 ;  /* 0x000000800b0a7825 */ /* 0x000fe200078e0202 */
[----:B------:R-:W-:Y:S11]  /*aab0*/  @P6 BRA `(.L_x_2614) ;  /* 0x0000000000286947 */ /* 0x000ff60003800000 */
        /* <DEDUP_REMOVED lines=10> */
.L_x_2614:
[----:B------:R-:W-:Y:S05]  /*ab60*/  BSYNC B0 ;  /* 0x0000000000007941 */ /* 0x000fea0003800000 */
.L_x_2613:
[----:B------:R-:W-:Y:S01]  /*ab70*/  IMAD.IADD R9, R9, 0x1, R17 ;  /* 0x0000000109097824 */ /* 0x000fe200078e0211 */
[----:B------:R-:W-:Y:S01]  /*ab80*/  BSSY B0, `(.L_x_2615) ;  /* 0x0000017000007945 */ /* 0x000fe20003800000 */
[----:B---3--:R-:W-:Y:S01]  /*ab90*/  IMAD R0, R25, R20, RZ ;  /* 0x0000001419007224 */ /* 0x008fe200078e02ff */
        /* <DEDUP_REMOVED lines=21> */
.L_x_2616:
[----:B------:R-:W-:Y:S05]  /*acf0*/  BSYNC B0 ;  /* 0x0000000000007941 */ /* 0x000fea0003800000 */
.L_x_2615:
        /* <DEDUP_REMOVED lines=15> */
.L_x_2618:
[----:B------:R-:W-:Y:S05]  /*adf0*/  BSYNC B0 ;  /* 0x0000000000007941 */ /* 0x000fea0003800000 */
.L_x_2617:
        /* <DEDUP_REMOVED lines=15> */
.L_x_2620:
[----:B------:R-:W-:Y:S05]  /*aef0*/  BSYNC B0 ;  /* 0x0000000000007941 */ /* 0x000fea0003800000 */
.L_x_2619:
[----:B------:R-:W-:Y:S01]  /*af00*/  BSSY B0, `(.L_x_2621) ;  /* 0x000000d000007945 */ /* 0x000fe20003800000 */
[----:B-123--:R-:W-:-:S03]  /*af10*/  IMAD.IADD R5, R9, 0x1, R15 ;  /* 0x0000000109057824 */ /* 0x00efc600078e020f */
[----:B------:R-:W-:Y:S05]  /*af20*/  @P2 BRA `(.L_x_2622) ;  /* 0x0000000000282947 */ /* 0x000fea0003800000 */
        /* <DEDUP_REMOVED lines=10> */
.L_x_2622:
[----:B------:R-:W-:Y:S05]  /*afd0*/  BSYNC B0 ;  /* 0x0000000000007941 */ /* 0x000fea0003800000 */
.L_x_2621:
        /* <DEDUP_REMOVED lines=15> */
.L_x_2624:
[----:B------:R-:W-:Y:S05]  /*b0d0*/  BSYNC B0 ;  /* 0x0000000000007941 */ /* 0x000fea0003800000 */
.L_x_2623:
[----:B------:R-:W-:Y:S04]  /*b0e0*/  BSSY B0, `(.L_x_2625) ;  /* 0x000000f000007945 */ /* 0x000fe80003800000 */
[----:B------:R-:W-:Y:S05]  /*b0f0*/  @P0 BRA `(.L_x_2626) ;  /* 0x0000000000340947 */ /* 0x000fea0003800000 */
[----:B-12---:R-:W-:Y:S01]  /*b100*/  IADD3 R7, P0, R10, 0x40, RZ ;  /* 0x000000400a077810 */ /* 0x006fe20007f1e0ff */
        /* <DEDUP_REMOVED lines=12> */
.L_x_2626:
[----:B------:R-:W-:Y:S05]  /*b1d0*/  BSYNC B0 ;  /* 0x0000000000007941 */ /* 0x000fea0003800000 */
.L_x_2625:
[----:B------:R-:W-:Y:S05]  /*b1e0*/  @P1 BRA `(.L_x_2573) ;  /* 0x0000003800241947 */ /* 0x000fea0003800000 */
[----:B-123--:R-:W-:Y:S01]  /*b1f0*/  IADD3 R7, P0, R10, 0x60, RZ ;  /* 0x000000600a077810 */ /* 0x00efe20007f1e0ff */
        /* <DEDUP_REMOVED lines=13> */
.L_x_2569:
        /* <DEDUP_REMOVED lines=29> */
.L_x_2628:
[----:B------:R-:W-:Y:S01]  /*b4a0*/  ULDC UR9, c[0x0][0xb44] ;  /* 0x0002d10000097ab9 */ /* 0x000fe20000000800 */
[----:B------:R-:W-:Y:S01]  /*b4b0*/  UMOV UR7, UR8 ;  /* 0x0000000800077c82 */ /* 0x000fe20008000000 */
[----:B------:R-:W-:-:S11]  /*b4c0*/  UISETP.NE.AND UP0, UPT, UR9, 0x1, UPT ;  /* 0x000000010900788c */ /* 0x000fd6000bf05270 */
[----:B------:R-:W-:Y:S02]  /*b4d0*/  @UP0 ULDC.64 UR10, c[0x0][0xb48] ;  /* 0x0002d200000a0ab9 */ /* 0x000fe40000000a00 */
[----:B------:R-:W-:-:S04]  /*b4e0*/  UIMAD.WIDE.U32 UR4, UR8, UR10, URZ ;  /* 0x0000000a080472a5 */ /* 0x000fc8000f8e003f */
[----:B------:R-:W-:-:S04]  /*b4f0*/  @UP0 USHF.R.U32.HI UR7, URZ, UR11, UR5 ;  /* 0x0000000b3f070299 */ /* 0x000fc80008011605 */
[----:B------:R-:W-:-:S12]  /*b500*/  UIMAD UR4, UR7, UR9, URZ ;  /* 0x00000009070472a4 */ /* 0x000fd8000f8e023f */
.L_x_2629:
[----:B------:R-:W-:Y:S01]  /*b510*/  ULDC UR17, c[0x0][0xb38] ;  /* 0x0002ce0000117ab9 */ /* 0x000fe20000000800 */
[----:B------:R-:W-:Y:S02]  /*b520*/  UIADD3 UR4, UR8, -UR4, URZ ;  /* 0x8000000408047290 */ /* 0x000fe4000fffe03f */
[----:B------:R-:W-:Y:S01]  /*b530*/  UISETP.NE.AND UP0, UPT, UR17, 0x1, UPT ;  /* 0x000000011100788c */ /* 0x000fe2000bf05270 */
[----:B------:R-:W-:Y:S01]  /*b540*/  ULDC UR5, c[0x0][0xb44] ;  /* 0x0002d10000057ab9 */ /* 0x000fe20000000800 */
[----:B------:R-:W-:Y:S02]  /*b550*/  ULOP3.LUT UR7, URZ, UR7, URZ, 0x33, !UPT ;  /* 0x000000073f077292 */ /* 0x000fe4000f8e333f */
[----:B------:R-:W-:Y:S01]  /*b560*/  UIMAD UR6, UR6, UR5, UR4 ;  /* 0x00000005060672a4 */ /* 0x000fe2000f8e0204 */
[----:B------:R-:W-:Y:S02]  /*b570*/  ULDC UR18, c[0x0][0xb2c] ;  /* 0x0002cb0000127ab9 */ /* 0x000fe40000000800 */
[----:B------:R-:W-:-:S04]  /*b580*/  UIADD3 UR18, UR7, UR18, URZ ;  /* 0x0000001207127290 */ /* 0x000fc8000fffe03f */
        /* <DEDUP_REMOVED lines=12> */
[----:B------:R-:W-:-:S03]  /*b650*/  ULDC UR5, c[0x0][0x74c] ;  /* 0x0001d30000057ab9 */ /* 0x000fc60000000800 */
[----:B------:R-:W-:-:S04]  /*b660*/  UIADD3 UR4, -UR5, UR4, -UR16 ;  /* 0x0000000405047290 */ /* 0x000fc8000fffe910 */
[----:B------:R-:W-:Y:S02]  /*b670*/  UIMAD.WIDE UR6, UR4, 0x2aaaaaab, URZ ;  /* 0x2aaaaaab040678a5 */ /* 0x000fe4000f8e023f */
[----:B------:R-:W-:Y:S02]  /*b680*/  UIADD3 UR4, UR14, 0x5f, URZ ;  /* 0x0000005f0e047890 */ /* 0x000fe4000fffe03f */
[----:B------:R-:W-:Y:S02]  /*b690*/  USHF.R.U32.HI UR6, URZ, 0x1f, UR7 ;  /* 0x0000001f3f067899 */ /* 0x000fe40008011607 */
[----:B------:R-:W-:Y:S02]  /*b6a0*/  UIMAD.WIDE UR4, UR4, 0x2aaaaaab, URZ ;  /* 0x2aaaaaab040478a5 */ /* 0x000fe4000f8e023f */
[----:B------:R-:W-:Y:S02]  /*b6b0*/  ULEA.HI.SX32 UR6, UR7, UR6, 0x1c ;  /* 0x0000000607067291 */ /* 0x000fe4000f8fe23f */
[----:B------:R-:W-:-:S02]  /*b6c0*/  USHF.R.U32.HI UR4, URZ, 0x1f, UR5 ;  /* 0x0000001f3f047899 */ /* 0x000fc40008011605 */
[----:B------:R-:W-:Y:S02]  /*b6d0*/  UISETP.LT.AND UP0, UPT, URZ, UR6, UPT ;  /* 0x000000063f00728c */ /* 0x000fe4000bf01270 */
[----:B------:R-:W-:Y:S02]  /*b6e0*/  ULEA.HI.SX32 UR5, UR5, UR4, 0x1c ;  /* 0x0000000405057291 */ /* 0x000fe4000f8fe23f */
[----:B------:R-:W-:-:S04]  /*b6f0*/  USEL UR8, URZ, UR6, !UP0 ;  /* 0x000000063f087287 */ /* 0x000fc8000c000000 */
[----:B------:R-:W-:-:S06]  /*b700*/  UISETP.GT.AND UP0, UPT, UR5, UR8, UPT ;  /* 0x000000080500728c */ /* 0x000fcc000bf04270 */
[----:B------:R-:W-:-:S13]  /*b710*/  PLOP3.LUT P0, PT, PT, PT, UP0, 0x80, 0x0 ;  /* 0x000000000000781c */ /* 0x000fda0003f0f008 */
[----:B------:R-:W-:Y:S05]  /*b720*/  @!P0 BRA `(.L_x_2573) ;  /* 0x0000003000d48947 */ /* 0x000fea0003800000 */
[----:B------:R-:W-:Y:S01]  /*b730*/  USHF.R.S32.HI UR19, URZ, 0x1f, UR17 ;  /* 0x0000001f3f137899 */ /* 0x000fe20008011411 */
[----:B------:R-:W1:Y:S01]  /*b740*/  S2R R0, SR_TID.X ;  /* 0x0000000000007919 */ /* 0x000e620000002100 */
[----:B------:R-:W-:Y:S01]  /*b750*/  ULDC.64 UR12, c[0x0][0x2d8] ;  /* 0x0000b600000c7ab9 */ /* 0x000fe20000000a00 */
[----:B------:R-:W-:Y:S01]  /*b760*/  USHF.R.S32.HI UR9, URZ, 0x1f, UR10 ;  /* 0x0000001f3f097899 */ /* 0x000fe2000801140a */
[----:B------:R-:W-:Y:S01]  /*b770*/  LOP3.LUT R8, RZ, UR18, RZ, 0x33, !PT ;  /* 0x00000012ff087c12 */ /* 0x000fe2000f8e33ff */
[----:B------:R-:W-:Y:S02]  /*b780*/  UIMAD UR4, UR19, UR12, URZ ;  /* 0x0000000c130472a4 */ /* 0x000fe4000f8e023f */
[----:B------:R-:W-:Y:S02]  /*b790*/  UIMAD.WIDE.U32 UR6, UR17, UR12, URZ ;  /* 0x0000000c110672a5 */ /* 0x000fe4000f8e003f */
[----:B------:R-:W-:Y:S02]  /*b7a0*/  UIMAD UR4, UR17, UR13, UR4 ;  /* 0x0000000d110472a4 */ /* 0x000fe4000f8e0204 */
[----:B------:R-:W-:-:S02]  /*b7b0*/  UIADD3 UR11, UR5, -UR8, URZ ;  /* 0x80000008050b7290 */ /* 0x000fc4000fffe03f */
[----:B------:R-:W-:Y:S01]  /*b7c0*/  UIADD3 UR7, UR7, UR4, URZ ;  /* 0x0000000407077290 */ /* 0x000fe2000fffe03f */
[----:B------:R-:W-:Y:S01]  /*b7d0*/  ULDC.64 UR12, c[0x0][0x2e0] ;  /* 0x0000b800000c7ab9 */ /* 0x000fe20000000a00 */
[----:B------:R-:W-:Y:S02]  /*b7e0*/  UIADD3 UR4, UR16, 0x7f, URZ ;  /* 0x0000007f10047890 */ /* 0x000fe4000fffe03f */
[----:B------:R-:W-:Y:S02]  /*b7f0*/  UIMAD UR9, UR9, UR12, URZ ;  /* 0x0000000c090972a4 */ /* 0x000fe4000f8e023f */
[----:B------:R-:W-:Y:S02]  /*b800*/  UIMAD.WIDE.U32 UR6, UR10, UR12, UR6 ;  /* 0x0000000c0a0672a5 */ /* 0x000fe4000f8e0006 */
[----:B------:R-:W-:Y:S02]  /*b810*/  UIADD3 UR12, UR16, 0xdf, -UR14 ;  /* 0x000000df100c7890 */ /* 0x000fe4000fffe80e */
[----:B------:R-:W-:Y:S01]  /*b820*/  ULOP3.LUT UR14, UR11, 0x1, URZ, 0xc0, !UPT ;  /* 0x000000010b0e7892 */ /* 0x000fe2000f8ec03f */
[----:B------:R-:W-:Y:S01]  /*b830*/  ULDC UR15, c[0x0][0x288] ;  /* 0x0000a200000f7ab9 */ /* 0x000fe20000000800 */
[----:B------:R-:W-:-:S02]  /*b840*/  UIMAD UR9, UR10, UR13, UR9 ;  /* 0x0000000d0a0972a4 */ /* 0x000fc4000f8e0209 */
[----:B------:R-:W-:Y:S02]  /*b850*/  UISETP.NE.U32.AND UP0, UPT, UR14, 0x1, UPT ;  /* 0x000000010e00788c */ /* 0x000fe4000bf05070 */
[----:B------:R-:W-:Y:S02]  /*b860*/  UIMAD UR10, UR10, UR15, URZ ;  /* 0x0000000f0a0a72a4 */ /* 0x000fe4000f8e023f */
[----:B------:R-:W-:Y:S01]  /*b870*/  USHF.R.S32.HI UR11, URZ, 0x1f, UR4 ;  /* 0x0000001f3f0b7899 */ /* 0x000fe20008011404 */
[----:B-1----:R-:W-:Y:S01]  /*b880*/  LOP3.LUT R0, R0, 0x1f, RZ, 0xc0, !PT ;  /* 0x0000001f00007812 */ /* 0x002fe200078ec0ff */
[----:B------:R-:W-:Y:S01]  /*b890*/  UIADD3 UR13, UP1, UR17, UR10, URZ ;  /* 0x0000000a110d7290 */ /* 0x000fe2000ff3e03f */
[----:B------:R-:W-:Y:S01]  /*b8a0*/  PLOP3.LUT P1, PT, PT, PT, UP0, 0x80, 0x0 ;  /* 0x000000000000781c */ /* 0x000fe20003f2f008 */
[----:B------:R-:W-:Y:S01]  /*b8b0*/  ULEA.HI UR11, UR11, UR4, URZ, 0x7 ;  /* 0x000000040b0b7291 */ /* 0x000fe2000f8f383f */
[----:B------:R-:W-:Y:S01]  /*b8c0*/  ULDC UR16, c[0x0][0x760] ;  /* 0x0001d80000107ab9 */ /* 0x000fe20000000800 */
[----:B------:R-:W-:Y:S01]  /*b8d0*/  ELECT P0, URZ, PT ;  /* 0x00000000003f782f */ /* 0x000fe20003800000 */
[----:B------:R-:W-:-:S02]  /*b8e0*/  UIMAD UR14, UR15, UR16, URZ ;  /* 0x000000100f0e72a4 */ /* 0x000fc4000f8e023f */
[----:B------:R-:W-:Y:S02]  /*b8f0*/  ULEA.HI.X.SX32 UR15, UR10, UR19, 0x1, UP1 ;  /* 0x000000130a0f7291 */ /* 0x000fe400088f0e3f */
[----:B------:R-:W-:Y:S02]  /*b900*/  USHF.R.S32.HI UR16, URZ, 0x7, UR11 ;  /* 0x000000073f107899 */ /* 0x000fe4000801140b */
[----:B------:R-:W-:-:S03]  /*b910*/  UIADD3 UR25, UR7, UR9, URZ ;  /* 0x0000000907197290 */ /* 0x000fc6000fffe03f */
[----:B------:R-:W-:Y:S09]  /*b920*/  @P1 BRA `(.L_x_2630) ;  /* 0x0000000400881947 */ /* 0x000ff20003800000 */
        /* <DEDUP_REMOVED lines=8> */
[----:B------:R-:W-:-:S04]  /*b9b0*/  IMAD.U32 R2, RZ, RZ, UR11 ;  /* 0x0000000bff027e24 */ /* 0x000fc8000f8e00ff */
[----:B------:R-:W-:Y:S01]  /*b9c0*/  MOV R3, UR4 ;  /* 0x0000000400037c02 */ /* 0x000fe20008000f00 */
[----:B------:R-:W-:Y:S06]  /*b9d0*/  @P2 BRA `(.L_x_2632) ;  /* 0x0000000000302947 */ /* 0x000fec0003800000 */
[----:B------:R-:W-:-:S04]  /*b9e0*/  UIMAD UR4, UR8, 0x60, UR12 ;  /* 0x00000060080478a4 */ /* 0x000fc8000f8e020c */
[----:B------:R-:W-:-:S04]  /*b9f0*/  USHF.R.S32.HI UR10, URZ, 0x1f, UR4 ;  /* 0x0000001f3f0a7899 */ /* 0x000fc80008011404 */
[----:B------:R-:W-:-:S04]  /*ba00*/  ULEA.HI UR10, UR10, UR4, URZ, 0x7 ;  /* 0x000000040a0a7291 */ /* 0x000fc8000f8f383f */
[----:B------:R-:W-:-:S04]  /*ba10*/  USHF.R.S32.HI UR10, URZ, 0x7, UR10 ;  /* 0x000000073f0a7899 */ /* 0x000fc8000801140a */
[----:B------:R-:W-:-:S04]  /*ba20*/  UISETP.LT.AND UP0, UPT, UR16, UR10, UPT ;  /* 0x0000000a1000728c */ /* 0x000fc8000bf01270 */
[----:B------:R-:W-:-:S06]  /*ba30*/  USEL UR10, UR16, UR10, UP0 ;  /* 0x0000000a100a7287 */ /* 0x000fcc0008000000 */
[----:B------:R-:W-:-:S07]  /*ba40*/  VIADD R5, R8, UR10 ;  /* 0x0000000a08057c36 */ /* 0x000fce0008000000 */
.L_x_2633:
[----:B------:R-:W2:Y:S04]  /*ba50*/  LDG.E.STRONG.GPU R4, desc[UR36][R2.64] ;  /* 0x0000002402047981 */ /* 0x000ea8000c1ef900 */
[----:B--2---:R-:W-:Y:S01]  /*ba60*/  CCTL.IVALL ;  /* 0x00000000ff00798f */ /* 0x004fe20002000000 */
[----:B------:R-:W-:Y:S05]  /*ba70*/  YIELD ;  /* 0x0000000000007946 */ /* 0x000fea0003800000 */
[----:B------:R-:W-:-:S13]  /*ba80*/  ISETP.NE.AND P1, PT, R4, R5, PT ;  /* 0x000000050400720c */ /* 0x000fda0003f25270 */
[----:B------:R-:W-:Y:S05]  /*ba90*/  @P1 BRA `(.L_x_2633) ;  /* 0xfffffffc00ec1947 */ /* 0x000fea000383ffff */
.L_x_2632:
[----:B------:R-:W-:Y:S05]  /*baa0*/  BSYNC B0 ;  /* 0x0000000000007941 */ /* 0x000fea0003800000 */
.L_x_2631:
[----:B------:R-:W-:-:S03]  /*bab0*/  UMOV UR4, 0xffffffff ;  /* 0xffffffff00047882 */ /* 0x000fc60000000000 */
[----:B------:R-:W-:Y:S05]  /*bac0*/  BRA.DIV UR4, `(.L_x_2634) ;  /* 0x0000003204747947 */ /* 0x000fea000b800000 */
[----:B------:R-:W-:Y:S01]  /*bad0*/  NOP ;  /* 0x0000000000007918 */ /* 0x000fe20000000000 */
.L_x_2703:
[----:B------:R-:W-:Y:S01]  /*bae0*/  IMAD.U32 R9, RZ, RZ, UR8 ;  /* 0x00000008ff097e24 */ /* 0x000fe2000f8e00ff */
[----:B------:R-:W-:Y:S05]  /*baf0*/  WARPSYNC.ALL ;  /* 0x0000000000007948 */ /* 0x000fea0003800000 */
[----:B------:R-:W-:Y:S01]  /*bb00*/  BAR.SYNC.DEFER_BLOCKING 0xd, 0xa0 ;  /* 0x0342800000007b1d */ /* 0x000fe20000010000 */
[----:B------:R-:W-:-:S05]  /*bb10*/  IMAD R9, R9, 0x1800, RZ ;  /* 0x0000180009097824 */ /* 0x000fca00078e02ff */
[----:B------:R-:W-:Y:S04]  /*bb20*/  BSSY B0, `(.L_x_2635) ;  /* 0x0000012000007945 */ /* 0x000fe80003800000 */
[----:B------:R-:W-:Y:S05]  /*bb30*/  @!P0 BRA `(.L_x_2636) ;  /* 0x0000000000408947 */ /* 0x000fea0003800000 */
[----:B------:R-:W1:Y:S01]  /*bb40*/  LDC.64 R6, c[0x0][0x2c0] ;  /* 0x0000b000ff067b82 */ /* 0x000e620000000a00 */
[----:B------:R-:W-:Y:S01]  /*bb50*/  IADD3 R5, P1, R9, UR6, RZ ;  /* 0x0000000609057c10 */ /* 0x000fe2000ff3e0ff */
[----:B------:R-:W-:Y:S01]  /*bb60*/  UMOV UR4, 0x400 ;  /* 0x0000040000047882 */ /* 0x000fe20000000000 */
[----:B------:R-:W-:Y:S01]  /*bb70*/  UMOV UR20, 0x0 ;  /* 0x0000000000147882 */ /* 0x000fe20000000000 */
[----:B------:R-:W-:-:S04]  /*bb80*/  UMOV UR21, 0x14f00000 ;  /* 0x14f0000000157882 */ /* 0x000fc80000000000 */
[----:B------:R-:W2:Y:S01]  /*bb90*/  S2UR UR10, SR_CgaCtaId ;  /* 0x00000000000a79c3 */ /* 0x000ea20000008800 */
[----:B-1----:R-:W-:Y:S02]  /*bba0*/  LEA R4, P3, R5, R6, 0x2 ;  /* 0x0000000605047211 */ /* 0x002fe400078610ff */
[----:B------:R-:W-:Y:S02]  /*bbb0*/  LEA.HI.X.SX32 R6, R9, UR25, 0x1, P1 ;  /* 0x0000001909067c11 */ /* 0x000fe400088f0eff */
[----:B------:R-:W-:Y:S02]  /*bbc0*/  R2UR UR18, R4 ;  /* 0x00000000041272ca */ /* 0x000fe400000e0000 */
[----:B------:R-:W-:Y:S01]  /*bbd0*/  LEA.HI.X R5, R5, R7, R6, 0x2, P3 ;  /* 0x0000000705057211 */ /* 0x000fe200018f1406 */
[----:B--2---:R-:W-:-:S03]  /*bbe0*/  ULEA UR4, UR10, UR4, 0x18 ;  /* 0x000000040a047291 */ /* 0x004fc6000f8ec03f */
[----:B------:R-:W-:Y:S01]  /*bbf0*/  R2UR UR19, R5 ;  /* 0x00000000051372ca */ /* 0x000fe200000e0000 */
[----:B------:R-:W-:Y:S01]  /*bc00*/  UMOV UR10, 0x300 ;  /* 0x00000300000a7882 */ /* 0x000fe20000000000 */
[----:B------:R-:W-:-:S11]  /*bc10*/  UIADD3 UR4, UR4, 0x8000, URZ ;  /* 0x0000800004047890 */ /* 0x000fd6000fffe03f */
[----:B------:R1:W-:Y:S02]  /*bc20*/  UBLKRED.G.S.ADD.F32.RN [UR18], [UR4], UR10, desc[UR20] ;  /* 0x00001412040073bb */ /* 0x0003e400080a140a */
[----:B-1----:R0:W-:Y:S02]  /*bc30*/  UTMACMDFLUSH ;  /* 0x00000000000079b7 */ /* 0x0021e40000000000 */
.L_x_2636:
[----:B------:R-:W-:Y:S05]  /*bc40*/  BSYNC B0 ;  /* 0x0000000000007941 */ /* 0x000fea0003800000 */
.L_x_2635:
        /* <DEDUP_REMOVED lines=20> */
.L_x_2638:
[----:B------:R-:W-:Y:S05]  /*bd90*/  BSYNC B0 ;  /* 0x0000000000007941 */ /* 0x000fea0003800000 */
.L_x_2637:
[----:B------:R-:W-:Y:S06]  /*bda0*/  BAR.ARV 0xa, 0xa0 ;  /* 0x0282800000007b1d */ /* 0x000fec0000002000 */
[----:B------:R-:W-:Y:S04]  /*bdb0*/  BSSY B0, `(.L_x_2639) ;  /* 0x0000003000007945 */ /* 0x000fe80003800000 */
[----:B------:R-:W-:Y:S05]  /*bdc0*/  @!P0 BRA `(.L_x_2640) ;  /* 0x0000000000048947 */ /* 0x000fea0003800000 */
[----:B------:R-:W-:-:S04]  /*bdd0*/  DEPBAR.LE SB0, 0x0 ;  /* 0x000080000000791a */ /* 0x000fc80000000000 */
.L_x_2640:
[----:B------:R-:W-:Y:S05]  /*bde0*/  BSYNC B0 ;  /* 0x0000000000007941 */ /* 0x000fea0003800000 */
.L_x_2639:
        /* <DEDUP_REMOVED lines=19> */
.L_x_2642:
[----:B------:R-:W-:Y:S05]  /*bf20*/  BSYNC B0 ;  /* 0x0000000000007941 */ /* 0x000fea0003800000 */
.L_x_2641:
[----:B------:R-:W-:Y:S01]  /*bf30*/  UIADD3 UR17, UR8, 0x1, URZ ;  /* 0x0000000108117890 */ /* 0x000fe2000fffe03f */
[----:B------:R-:W-:Y:S11]  /*bf40*/  BRA `(.L_x_2643) ;  /* 0x0000000000047947 */ /* 0x000ff60003800000 */
.L_x_2630:
[----:B------:R-:W-:-:S05]  /*bf50*/  UMOV UR17, UR8 ;  /* 0x0000000800117c82 */ /* 0x000fca0008000000 */
.L_x_2643:
[----:B------:R-:W-:-:S04]  /*bf60*/  UIADD3 UR4, UR8, 0x1, URZ ;  /* 0x0000000108047890 */ /* 0x000fc8000fffe03f */
[----:B------:R-:W-:-:S06]  /*bf70*/  UISETP.NE.AND UP0, UPT, UR5, UR4, UPT ;  /* 0x000000040500728c */ /* 0x000fcc000bf05270 */
[----:B------:R-:W-:-:S13]  /*bf80*/  PLOP3.LUT P1, PT, PT, PT, UP0, 0x80, 0x0 ;  /* 0x000000000000781c */ /* 0x000fda0003f2f008 */
[----:B------:R-:W-:Y:S05]  /*bf90*/  @!P1 BRA `(.L_x_2573) ;  /* 0x0000002800b89947 */ /* 0x000fea0003800000 */
[----:B------:R-:W-:Y:S01]  /*bfa0*/  ULDC.64 UR10, c[0x0][0x2c0] ;  /* 0x0000b000000a7ab9 */ /* 0x000fe20000000a00 */
[----:B------:R-:W-:Y:S02]  /*bfb0*/  UIADD3 UR21, UR9, UR7, URZ ;  /* 0x0000000709157290 */ /* 0x000fe4000fffe03f */
[----:B------:R-:W-:Y:S01]  /*bfc0*/  ULEA UR20, UP0, UR6, UR10, 0x2 ;  /* 0x0000000a06147291 */ /* 0x000fe2000f80103f */
[----:B------:R-:W-:Y:S01]  /*bfd0*/  UMOV UR22, UR17 ;  /* 0x0000001100167c82 */ /* 0x000fe20008000000 */
[----:B------:R-:W-:Y:S02]  /*bfe0*/  UMOV UR4, URZ ;  /* 0x0000003f00047c82 */ /* 0x000fe40008000000 */
[----:B------:R-:W-:Y:S02]  /*bff0*/  ULEA.HI.X UR21, UR6, UR11, UR21, 0x2, UP0 ;  /* 0x0000000b06157291 */ /* 0x000fe400080f1415 */
[----:B------:R-:W-:-:S04]  /*c000*/  UIADD3 UR20, UP0, UR20, 0x3000, URZ ;  /* 0x0000300014147890 */ /* 0x000fc8000ff1e03f */
[----:B------:R-:W-:-:S12]  /*c010*/  UIADD3.X UR21, URZ, UR21, URZ, UP0, !UPT ;  /* 0x000000153f157290 */ /* 0x000fd800087fe43f */
.L_x_2668:
[----:B------:R-:W-:Y:S01]  /*c020*/  UIMAD UR23, UR14, UR17, URZ ;  /* 0x000000110e1772a4 */ /* 0x000fe2000f8e023f */
[----:B------:R-:W-:Y:S01]  /*c030*/  ISETP.NE.AND P2, PT, R0, RZ, PT ;  /* 0x000000ff0000720c */ /* 0x000fe20003f45270 */
[----:B------:R-:W-:Y:S01]  /*c040*/  ULDC.64 UR10, c[0x0][0x768] ;  /* 0x0001da00000a7ab9 */ /* 0x000fe20000000a00 */
[----:B------:R-:W-:Y:S01]  /*c050*/  UIMAD UR28, UR17, 0x60, UR12 ;  /* 0x00000060111c78a4 */ /* 0x000fe2000f8e020c */
        /* <DEDUP_REMOVED lines=8> */
[----:B------:R-:W-:-:S04]  /*c0e0*/  USHF.R.S32.HI UR18, URZ, 0x1f, UR28 ;  /* 0x0000001f3f127899 */ /* 0x000fc8000801141c */
[----:B------:R-:W-:-:S04]  /*c0f0*/  ULEA.HI UR18, UR18, UR28, URZ, 0x7 ;  /* 0x0000001c12127291 */ /* 0x000fc8000f8f383f */
[----:B------:R-:W-:-:S04]  /*c100*/  USHF.R.S32.HI UR18, URZ, 0x7, UR18 ;  /* 0x000000073f127899 */ /* 0x000fc80008011412 */
[----:B------:R-:W-:-:S04]  /*c110*/  UISETP.LT.AND UP0, UPT, UR16, UR18, UPT ;  /* 0x000000121000728c */ /* 0x000fc8000bf01270 */
[----:B------:R-:W-:-:S06]  /*c120*/  USEL UR18, UR16, UR18, UP0 ;  /* 0x0000001210127287 */ /* 0x000fcc0008000000 */
[----:B------:R-:W-:-:S07]  /*c130*/  VIADD R5, R8, UR18 ;  /* 0x0000001208057c36 */ /* 0x000fce0008000000 */
.L_x_2646:
[----:B------:R-:W2:Y:S04]  /*c140*/  LDG.E.STRONG.GPU R4, desc[UR36][R2.64] ;  /* 0x0000002402047981 */ /* 0x000ea8000c1ef900 */
[----:B--2---:R-:W-:Y:S01]  /*c150*/  CCTL.IVALL ;  /* 0x00000000ff00798f */ /* 0x004fe20002000000 */
[----:B------:R-:W-:Y:S05]  /*c160*/  YIELD ;  /* 0x0000000000007946 */ /* 0x000fea0003800000 */
[----:B------:R-:W-:-:S13]  /*c170*/  ISETP.NE.AND P1, PT, R4, R5, PT ;  /* 0x000000050400720c */ /* 0x000fda0003f25270 */
[----:B------:R-:W-:Y:S05]  /*c180*/  @P1 BRA `(.L_x_2646) ;  /* 0xfffffffc00ec1947 */ /* 0x000fea000383ffff */
.L_x_2645:
[----:B------:R-:W-:Y:S05]  /*c190*/  BSYNC B0 ;  /* 0x0000000000007941 */ /* 0x000fea0003800000 */
.L_x_2644:
[----:B------:R-:W-:-:S03]  /*c1a0*/  UMOV UR18, 0xffffffff ;  /* 0xffffffff00127882 */ /* 0x000fc60000000000 */
[----:B------:R-:W-:Y:S05]  /*c1b0*/  BRA.DIV UR18, `(.L_x_2647) ;  /* 0x0000002a12d47947 */ /* 0x000fea000b800000 */
[----:B------:R-:W-:Y:S01]  /*c1c0*/  NOP ;  /* 0x0000000000007918 */ /* 0x000fe20000000000 */
.L_x_2706:
[----:B------:R-:W-:Y:S05]  /*c1d0*/  WARPSYNC.ALL ;  /* 0x0000000000007948 */ /* 0x000fea0003800000 */
[----:B------:R-:W-:Y:S06]  /*c1e0*/  BAR.SYNC.DEFER_BLOCKING 0xd, 0xa0 ;  /* 0x0342800000007b1d */ /* 0x000fec0000010000 */
[----:B------:R-:W-:Y:S04]  /*c1f0*/  BSSY B0, `(.L_x_2648) ;  /* 0x0000011000007945 */ /* 0x000fe80003800000 */
[----:B------:R-:W-:Y:S05]  /*c200*/  @!P0 BRA `(.L_x_2649) ;  /* 0x00000000003c8947 */ /* 0x000fea0003800000 */
[----:B------:R-:W1:Y:S01]  /*c210*/  S2UR UR24, SR_CgaCtaId ;  /* 0x00000000001879c3 */ /* 0x000e620000008800 */
[----:B------:R-:W-:Y:S01]  /*c220*/  UIMAD UR18, UR17, 0x1800, URZ ;  /* 0x00001800111278a4 */ /* 0x000fe2000f8e023f */
        /* <DEDUP_REMOVED lines=13> */
.L_x_2649:
[----:B------:R-:W-:Y:S05]  /*c300*/  BSYNC B0 ;  /* 0x0000000000007941 */ /* 0x000fea0003800000 */
.L_x_2648:
[----:B------:R-:W-:Y:S01]  /*c310*/  UIMAD UR18, UR22, 0x1800, UR4 ;  /* 0x00001800161278a4 */ /* 0x000fe2000f8e0204 */
        /* <DEDUP_REMOVED lines=14> */
.L_x_2651:
[----:B------:R-:W-:Y:S05]  /*c400*/  BSYNC B0 ;  /* 0x0000000000007941 */ /* 0x000fea0003800000 */
.L_x_2650:
[----:B------:R-:W-:Y:S06]  /*c410*/  BAR.ARV 0xa, 0xa0 ;  /* 0x0282800000007b1d */ /* 0x000fec0000002000 */
[----:B------:R-:W-:Y:S04]  /*c420*/  BSSY B0, `(.L_x_2652) ;  /* 0x0000003000007945 */ /* 0x000fe80003800000 */
[----:B------:R-:W-:Y:S05]  /*c430*/  @!P0 BRA `(.L_x_2653) ;  /* 0x0000000000048947 */ /* 0x000fea0003800000 */
[----:B------:R-:W-:-:S04]  /*c440*/  DEPBAR.LE SB0, 0x0 ;  /* 0x000080000000791a */ /* 0x000fc80000000000 */
.L_x_2653:
[----:B------:R-:W-:Y:S05]  /*c450*/  BSYNC B0 ;  /* 0x0000000000007941 */ /* 0x000fea0003800000 */
.L_x_2652:
        /* <DEDUP_REMOVED lines=19> */
.L_x_2655:
[----:B------:R-:W-:Y:S05]  /*c590*/  BSYNC B0 ;  /* 0x0000000000007941 */ /* 0x000fea0003800000 */
.L_x_2654:
        /* <DEDUP_REMOVED lines=9> */
[----:B------:R-:W-:-:S04]  /*c630*/  UIADD3 UR10, UR28, 0x60, URZ ;  /* 0x000000601c0a7890 */ /* 0x000fc8000fffe03f */
[----:B------:R-:W-:-:S04]  /*c640*/  USHF.R.S32.HI UR11, URZ, 0x1f, UR10 ;  /* 0x0000001f3f0b7899 */ /* 0x000fc8000801140a */
[----:B------:R-:W-:-:S04]  /*c650*/  ULEA.HI UR11, UR11, UR10, URZ, 0x7 ;  /* 0x0000000a0b0b7291 */ /* 0x000fc8000f8f383f */
[----:B------:R-:W-:-:S04]  /*c660*/  USHF.R.S32.HI UR11, URZ, 0x7, UR11 ;  /* 0x000000073f0b7899 */ /* 0x000fc8000801140b */
[----:B------:R-:W-:-:S04]  /*c670*/  UISETP.LT.AND UP0, UPT, UR16, UR11, UPT ;  /* 0x0000000b1000728c */ /* 0x000fc8000bf01270 */
[----:B------:R-:W-:-:S06]  /*c680*/  USEL UR11, UR16, UR11, UP0 ;  /* 0x0000000b100b7287 */ /* 0x000fcc0008000000 */
[----:B------:R-:W-:-:S07]  /*c690*/  VIADD R5, R8, UR11 ;  /* 0x0000000b08057c36 */ /* 0x000fce0008000000 */
.L_x_2658:
[----:B------:R-:W2:Y:S04]  /*c6a0*/  LDG.E.STRONG.GPU R4, desc[UR36][R2.64] ;  /* 0x0000002402047981 */ /* 0x000ea8000c1ef900 */
[----:B--2---:R-:W-:Y:S01]  /*c6b0*/  CCTL.IVALL ;  /* 0x00000000ff00798f */ /* 0x004fe20002000000 */
[----:B------:R-:W-:Y:S05]  /*c6c0*/  YIELD ;  /* 0x0000000000007946 */ /* 0x000fea0003800000 */
[----:B------:R-:W-:-:S13]  /*c6d0*/  ISETP.NE.AND P1, PT, R4, R5, PT ;  /* 0x000000050400720c */ /* 0x000fda0003f25270 */
[----:B------:R-:W-:Y:S05]  /*c6e0*/  @P1 BRA `(.L_x_2658) ;  /* 0xfffffffc00ec1947 */ /* 0x000fea000383ffff */
.L_x_2657:
[----:B------:R-:W-:Y:S05]  /*c6f0*/  BSYNC B0 ;  /* 0x0000000000007941 */ /* 0x000fea0003800000 */
.L_x_2656:
[----:B------:R-:W-:-:S03]  /*c700*/  UMOV UR10, 0xffffffff ;  /* 0xffffffff000a7882 */ /* 0x000fc60000000000 */
[----:B------:R-:W-:Y:S05]  /*c710*/  BRA.DIV UR10, `(.L_x_2659) ;  /* 0x000000260a987947 */ /* 0x000fea000b800000 */
[----:B------:R-:W-:Y:S01]  /*c720*/  NOP ;  /* 0x0000000000007918 */ /* 0x000fe20000000000 */
.L_x_2709:
        /* <DEDUP_REMOVED lines=15> */
.L_x_2661:
[----:B------:R-:W-:Y:S05]  /*c820*/  BSYNC B0 ;  /* 0x0000000000007941 */ /* 0x000fea0003800000 */
.L_x_2660:
        /* <DEDUP_REMOVED lines=15> */
.L_x_2663:
[----:B------:R-:W-:Y:S05]  /*c920*/  BSYNC B0 ;  /* 0x0000000000007941 */ /* 0x000fea0003800000 */
.L_x_2662:
[----:B------:R-:W-:Y:S06]  /*c930*/  BAR.ARV 0xa, 0xa0 ;  /* 0x0282800000007b1d */ /* 0x000fec0000002000 */
[----:B------:R-:W-:Y:S04]  /*c940*/  BSSY B0, `(.L_x_2664) ;  /* 0x0000003000007945 */ /* 0x000fe80003800000 */
[----:B------:R-:W-:Y:S05]  /*c950*/  @!P0 BRA `(.L_x_2665) ;  /* 0x0000000000048947 */ /* 0x000fea0003800000 */
[----:B------:R-:W-:-:S04]  /*c960*/  DEPBAR.LE SB0, 0x0 ;  /* 0x000080000000791a */ /* 0x000fc80000000000 */
.L_x_2665:
[----:B------:R-:W-:Y:S05]  /*c970*/  BSYNC B0 ;  /* 0x0000000000007941 */ /* 0x000fea0003800000 */
.L_x_2664:
        /* <DEDUP_REMOVED lines=19> */
.L_x_2667:
[----:B------:R-:W-:Y:S05]  /*cab0*/  BSYNC B0 ;  /* 0x0000000000007941 */ /* 0x000fea0003800000 */
.L_x_2666:
[----:B------:R-:W-:Y:S02]  /*cac0*/  UIADD3 UR17, UR17, 0x2, URZ ;  /* 0x0000000211117890 */ /* 0x000fe4000fffe03f */
[----:B------:R-:W-:Y:S02]  /*cad0*/  UIADD3 UR4, UR4, 0x3000, URZ ;  /* 0x0000300004047890 */ /* 0x000fe4000fffe03f */
[----:B------:R-:W-:-:S06]  /*cae0*/  UISETP.GE.AND UP0, UPT, UR17, UR5, UPT ;  /* 0x000000051100728c */ /* 0x000fcc000bf06270 */
[----:B------:R-:W-:-:S13]  /*caf0*/  PLOP3.LUT P1, PT, PT, PT, UP0, 0x80, 0x0 ;  /* 0x000000000000781c */ /* 0x000fda0003f2f008 */
[----:B------:R-:W-:Y:S05]  /*cb00*/  @!P1 BRA `(.L_x_2668) ;  /* 0xfffffff400449947 */ /* 0x000fea000383ffff */
[----:B------:R-:W-:Y:S05]  /*cb10*/  BRA `(.L_x_2573) ;  /* 0x0000001c00d87947 */ /* 0x000fea0003800000 */
.L_x_2627:
        /* <DEDUP_REMOVED lines=21> */
.L_x_2669:
[----:B------:R-:W-:Y:S01]  /*cc70*/  ULDC UR9, c[0x0][0xb44] ;  /* 0x0002d10000097ab9 */ /* 0x000fe20000000800 */
[----:B------:R-:W-:Y:S01]  /*cc80*/  UMOV UR7, UR8 ;  /* 0x0000000800077c82 */ /* 0x000fe20008000000 */
[----:B------:R-:W-:-:S11]  /*cc90*/  UISETP.NE.AND UP0, UPT, UR9, 0x1, UPT ;  /* 0x000000010900788c */ /* 0x000fd6000bf05270 */
[----:B------:R-:W-:Y:S02]  /*cca0*/  @UP0 ULDC.64 UR10, c[0x0][0xb48] ;  /* 0x0002d200000a0ab9 */ /* 0x000fe40000000a00 */
[----:B------:R-:W-:-:S04]  /*ccb0*/  UIMAD.WIDE.U32 UR4, UR8, UR10, URZ ;  /* 0x0000000a080472a5 */ /* 0x000fc8000f8e003f */
[----:B------:R-:W-:-:S04]  /*ccc0*/  @UP0 USHF.R.U32.HI UR7, URZ, UR11, UR5 ;  /* 0x0000000b3f070299 */ /* 0x000fc80008011605 */
[----:B------:R-:W-:-:S12]  /*ccd0*/  UIMAD UR4, UR7, UR9, URZ ;  /* 0x00000009070472a4 */ /* 0x000fd8000f8e023f */
.L_x_2670:
        /* <DEDUP_REMOVED lines=17> */
[----:B------:R-:W-:Y:S01]  /*cdf0*/  ULOP3.LUT UR7, URZ, UR7, URZ, 0x33, !UPT ;  /* 0x000000073f077292 */ /* 0x000fe2000f8e333f */
[----:B------:R-:W-:-:S03]  /*ce00*/  ULDC UR4, c[0x0][0xb2c] ;  /* 0x0002cb0000047ab9 */ /* 0x000fc60000000800 */
[----:B------:R-:W-:-:S03]  /*ce10*/  UIADD3 UR7, UR7, UR4, URZ ;  /* 0x0000000407077290 */ /* 0x000fc6000fffe03f */
[----:B------:R-:W1:Y:S01]  /*ce20*/  LDC R2, c[0x0][0x290] ;  /* 0x0000a400ff027b82 */ /* 0x000e620000000800 */
[----:B------:R-:W-:Y:S01]  /*ce30*/  USHF.L.U32 UR11, UR7, 0x7, URZ ;  /* 0x00000007070b7899 */ /* 0x000fe2000800063f */
[----:B------:R-:W-:-:S05]  /*ce40*/  ULDC UR4, c[0x0][0x74c] ;  /* 0x0001d30000047ab9 */ /* 0x000fca0000000800 */
        /* <DEDUP_REMOVED lines=56> */
.L_x_2710:
        /* <DEDUP_REMOVED lines=12> */
.L_x_2674:
        /* <DEDUP_REMOVED lines=68> */
[----:B------:R-:W-:Y:S01]  /*d6d0*/  MOV R13, R5 ;  /* 0x00000005000d7202 */ /* 0x000fe20000000f00 */
[----:B------:R-:W-:-:S07]  /*d6e0*/  IMAD.MOV.U32 R8, RZ, RZ, 0x1 ;  /* 0x00000001ff087424 */ /* 0x000fce00078e00ff */
.L_x_2685:
[----:B--23--:R-:W-:-:S04]  /*d6f0*/  SHF.L.U32 R17, R8, 0x1f, RZ ;  /* 0x0000001f08117819 */ /* 0x00cfc800000006ff */
[----:B------:R-:W2:Y:S02]  /*d700*/  SYNCS.PHASECHK.TRANS64.TRYWAIT P1, [R0+URZ+0x26840], R17 ;  /* 0x02684011000075a7 */ /* 0x000ea4000802017f */
[----:B--2---:R-:W-:Y:S05]  /*d710*/  @!P1 BRA `(.L_x_2677) ;  /* 0x0000001400c89947 */ /* 0x004fea0003800000 */
.L_x_2711:
[----:B------:R-:W-:Y:S05]  /*d720*/  @P0 BRA `(.L_x_2678) ;  /* 0x00000000001c0947 */ /* 0x000fea0003800000 */
[----:B------:R-:W3:Y:S01]  /*d730*/  S2R R2, SR_TID.X ;  /* 0x0000000000027919 */ /* 0x000ee20000002100 */
[----:B------:R-:W-:-:S04]  /*d740*/  MOV R3, 0x3180 ;  /* 0x0000318000037802 */ /* 0x000fc80000000f00 */
[----:B------:R4:W-:Y:S01]  /*d750*/  SYNCS.ARRIVE.TRANS64 RZ, [R0+URZ+0x26830], R3 ;  /* 0x0268300300ff79a7 */ /* 0x0009e2000800003f */
[----:B---3--:R-:W-:-:S04]  /*d760*/  LOP3.LUT R2, R2, 0x1f, RZ, 0xc0, !PT ;  /* 0x0000001f02027812 */ /* 0x008fc800078ec0ff */
[----:B------:R-:W-:-:S13]  /*d770*/  ISETP.NE.AND P1, PT, R2, RZ, PT ;  /* 0x000000ff0200720c */ /* 0x000fda0003f25270 */
[----:B----4-:R-:W-:Y:S05]  /*d780*/  @!P1 BRA `(.L_x_2678) ;  /* 0x0000000000049947 */ /* 0x010fea0003800000 */
[----:B------:R-:W-:Y:S01]  /*d790*/  BPT.TRAP 0x1 ;  /* 0x000000040000795c */ /* 0x000fe20000300000 */
.L_x_2678:
        /* <DEDUP_REMOVED lines=29> */
.L_x_2712:
        /* <DEDUP_REMOVED lines=8> */
.L_x_2680:
[----:B------:R-:W3:Y:S01]  /*d9f0*/  LDL.64 R2, [R1] ;  /* 0x0000000001027983 */ /* 0x000ee20000100a00 */
[----:B------:R-:W-:Y:S01]  /*da00*/  VIADD R19, R18, 0x60 ;  /* 0x0000006012137836 */ /* 0x000fe20000000000 */
[----:B------:R-:W-:Y:S02]  /*da10*/  ULDC.64 UR4, c[0x0][0x700] ;  /* 0x0001c00000047ab9 */ /* 0x000fe40000000a00 */
[----:B------:R-:W-:Y:S02]  /*da20*/  MOV R9, UR4 ;  /* 0x0000000400097c02 */ /* 0x000fe40008000f00 */
[----:B---3--:R-:W-:-:S04]  /*da30*/  IADD3 R2, P1, R19, R2, RZ ;  /* 0x0000000213027210 */ /* 0x008fc80007f3e0ff */
[----:B------:R-:W-:-:S04]  /*da40*/  LEA R3, P2, R2, R9, 0x2 ;  /* 0x0000000902037211 */ /* 0x000fc800078410ff */
[----:B------:R-:W-:Y:S02]  /*da50*/  R2UR UR14, R3 ;  /* 0x00000000030e72ca */ /* 0x000fe400000e0000 */
[----:B------:R-:W3:Y:S01]  /*da60*/  LDL R3, [R1+0x8] ;  /* 0x0000080001037983 */ /* 0x000ee20000100800 */
[----:B------:R-:W-:Y:S01]  /*da70*/  SHF.R.S32.HI R20, RZ, 0x1f, R19 ;  /* 0x0000001fff147819 */ /* 0x000fe20000011413 */
[----:B------:R-:W-:Y:S01]  /*da80*/  IMAD.U32 R10, RZ, RZ, UR5 ;  /* 0x00000005ff0a7e24 */ /* 0x000fe2000f8e00ff */
[----:B------:R-:W-:Y:S01]  /*da90*/  R2UR UR8, R0 ;  /* 0x00000000000872ca */ /* 0x000fe200000e0000 */
[----:B------:R-:W-:Y:S01]  /*daa0*/  UMOV UR6, 0x0 ;  /* 0x0000000000067882 */ /* 0x000fe20000000000 */
[----:B------:R-:W-:Y:S01]  /*dab0*/  R2UR UR19, R19 ;  /* 0x00000000131372ca */ /* 0x000fe200000e0000 */
[----:B------:R-:W-:Y:S01]  /*dac0*/  UMOV UR7, 0x14f00000 ;  /* 0x14f0000000077882 */ /* 0x000fe20000000000 */
[----:B------:R-:W-:Y:S01]  /*dad0*/  UMOV UR18, URZ ;  /* 0x0000003f00127c82 */ /* 0x000fe20008000000 */
[----:B------:R-:W-:-:S08]  /*dae0*/  UMOV UR10, 0x18 ;  /* 0x00000018000a7882 */ /* 0x000fd00000000000 */
[----:B------:R-:W-:Y:S02]  /*daf0*/  UIADD3 UR16, UR8, 0x11000, URZ ;  /* 0x0001100008107890 */ /* 0x000fe4000fffe03f */
[----:B------:R-:W-:Y:S02]  /*db00*/  UIADD3 UR17, UR8, 0x26818, URZ ;  /* 0x0002681808117890 */ /* 0x000fe4000fffe03f */
[----:B------:R-:W-:-:S05]  /*db10*/  UIADD3 UR8, UR8, 0x1a200, URZ ;  /* 0x0001a20008087890 */ /* 0x000fca000fffe03f */
[----:B------:R-:W-:Y:S01]  /*db20*/  UMOV UR9, UR17 ;  /* 0x0000001100097c82 */ /* 0x000fe20008000000 */
[----:B---3--:R-:W-:-:S04]  /*db30*/  IADD3.X R3, R20, R3, RZ, P1, !PT ;  /* 0x0000000314037210 */ /* 0x008fc80000ffe4ff */
[----:B------:R-:W-:-:S04]  /*db40*/  LEA.HI.X R2, R2, R10, R3, 0x2, P2 ;  /* 0x0000000a02027211 */ /* 0x000fc800010f1403 */
[----:B------:R-:W-:Y:S02]  /*db50*/  R2UR UR15, R2 ;  /* 0x00000000020f72ca */ /* 0x000fe400000e0000 */
[----:B------:R-:W-:-:S04]  /*db60*/  IADD3 R2, P1, R11, 0xf0, RZ ;  /* 0x000000f00b027810 */ /* 0x000fc80007f3e0ff */
[----:B------:R-:W-:Y:S01]  /*db70*/  R2UR UR4, R2 ;  /* 0x00000000020472ca */ /* 0x000fe200000e0000 */
[----:B------:R-:W-:-:S05]  /*db80*/  IMAD.X R3, RZ, RZ, R12, P1 ;  /* 0x000000ffff037224 */ /* 0x000fca00008e060c */
[----:B------:R-:W-:-:S13]  /*db90*/  R2UR UR5, R3 ;  /* 0x00000000030572ca */ /* 0x000fda00000e0000 */
[----:B------:R3:W-:Y:S01]  /*dba0*/  UTMALDG.4D [UR16], [UR4], desc[UR6] ;  /* 0x00000610040075b4 */ /* 0x0007e20008019000 */
[----:B------:R3:W-:Y:S01]  /*dbb0*/  UBLKCP.S.G [UR8], [UR14], UR10 ;  /* 0x000000080e0073ba */ /* 0x0007e2000800020a */
[----:B------:R-:W4:Y:S02]  /*dbc0*/  SYNCS.PHASECHK.TRANS64.TRYWAIT P1, [R0+URZ+0x26848], R17 ;  /* 0x02684811000075a7 */ /* 0x000f24000802017f */
[----:B---34-:R-:W-:Y:S05]  /*dbd0*/  @!P1 BRA `(.L_x_2681) ;  /* 0x0000001000c09947 */ /* 0x018fea0003800000 */
.L_x_2713:
        /* <DEDUP_REMOVED lines=8> */
.L_x_2682:
        /* <DEDUP_REMOVED lines=23> */
[----:B----45:R-:W-:Y:S05]  /*ddd0*/  @!P1 BRA `(.L_x_2683) ;  /* 0x0000001000549947 */ /* 0x030fea0003800000 */
.L_x_2715:
        /* <DEDUP_REMOVED lines=8> */
.L_x_2684:
[----:B----4-:R-:W4:Y:S04]  /*de60*/  LDL.64 R4, [R1] ;  /* 0x0000000001047983 */ /* 0x010f280000100a00 */
[----:B------:R-:W5:Y:S01]  /*de70*/  LDL R14, [R1+0x8] ;  /* 0x00000800010e7983 */ /* 0x000f620000100800 */
        /* <DEDUP_REMOVED lines=8> */
[----:B------:R-:W-:Y:S01]  /*df00*/  R2UR UR5, R3 ;  /* 0x00000000030572ca */ /* 0x000fe200000e0000 */
[----:B------:R-:W-:-:S04]  /*df10*/  VIADD R13, R13, 0x2 ;  /* 0x000000020d0d7836 */ /* 0x000fc80000000000 */
        /* <DEDUP_REMOVED lines=8> */
[----:B------:R-:W-:Y:S01]  /*dfa0*/  R2UR UR14, R5 ;  /* 0x00000000050e72ca */ /* 0x000fe200000e0000 */
[----:B------:R-:W-:-:S05]  /*dfb0*/  IMAD.U32 R5, RZ, RZ, UR19 ;  /* 0x00000013ff057e24 */ /* 0x000fca000f8e00ff */
[----:B-----5:R-:W-:Y:S02]  /*dfc0*/  LEA.HI.X.SX32 R5, R5, R14, 0x1, P1 ;  /* 0x0000000e05057211 */ /* 0x020fe400008f0eff */
[----:B------:R-:W-:Y:S02]  /*dfd0*/  ISETP.NE.AND P1, PT, R16, RZ, PT ;  /* 0x000000ff1000720c */ /* 0x000fe40003f25270 */
[----:B------:R-:W-:-:S04]  /*dfe0*/  LEA.HI.X R5, R4, R10, R5, 0x2, P2 ;  /* 0x0000000a04057211 */ /* 0x000fc800010f1405 */
[----:B------:R-:W-:-:S13]  /*dff0*/  R2UR UR15, R5 ;  /* 0x00000000050f72ca */ /* 0x000fda00000e0000 */
[----:B------:R1:W-:Y:S02]  /*e000*/  UBLKCP.S.G [UR8], [UR14], UR10 ;  /* 0x000000080e0073ba */ /* 0x0003e4000800020a */
[----:B-1----:R-:W-:Y:S05]  /*e010*/  @P1 BRA `(.L_x_2685) ;  /* 0xfffffff400b41947 */ /* 0x002fea000383ffff */
.L_x_2676:
[----:B-1----:R-:W4:Y:S04]  /*e020*/  LDL.LU R4, [R1+0x18] ;  /* 0x0000180001047983 */ /* 0x002f280000300800 */
[----:B------:R1:W5:Y:S01]  /*e030*/  LDL R5, [R1+0x1c] ;  /* 0x00001c0001057983 */ /* 0x0003620000100800 */
[----:B----4-:R-:W-:-:S13]  /*e040*/  ISETP.NE.AND P1, PT, R4, RZ, PT ;  /* 0x000000ff0400720c */ /* 0x010fda0003f25270 */
[----:B-1----:R-:W-:Y:S05]  /*e050*/  @!P1 BRA `(.L_x_2675) ;  /* 0x0000000400249947 */ /* 0x002fea0003800000 */
[----:B------:R-:W-:-:S04]  /*e060*/  SHF.L.U32 R14, R8, 0x1f, RZ ;  /* 0x0000001f080e7819 */ /* 0x000fc800000006ff */
[----:B------:R-:W1:Y:S02]  /*e070*/  SYNCS.PHASECHK.TRANS64.TRYWAIT P1, [R0+URZ+0x26840], R14 ;  /* 0x0268400e000075a7 */ /* 0x000e64000802017f */
[----:B-1----:R-:W-:Y:S05]  /*e080*/  @!P1 BRA `(.L_x_2686) ;  /* 0x0000000c00c09947 */ /* 0x002fea0003800000 */
.L_x_2716:
[----:B------:R-:W-:Y:S05]  /*e090*/  @P0 BRA `(.L_x_2687) ;  /* 0x00000000001c0947 */ /* 0x000fea0003800000 */
[----:B------:R-:W4:Y:S02]  /*e0a0*/  S2R R4, SR_TID.X ;  /* 0x0000000000047919 */ /* 0x000f240000002100 */
[----:B----45:R-:W-:Y:S02]  /*e0b0*/  LOP3.LUT R5, R4, 0x1f, RZ, 0xc0, !PT ;  /* 0x0000001f04057812 */ /* 0x030fe400078ec0ff */
[----:B------:R-:W-:Y:S02]  /*e0c0*/  MOV R4, 0x3180 ;  /* 0x0000318000047802 */ /* 0x000fe40000000f00 */
[----:B------:R-:W-:Y:S02]  /*e0d0*/  ISETP.NE.AND P1, PT, R5, RZ, PT ;  /* 0x000000ff0500720c */ /* 0x000fe40003f25270 */
[----:B------:R4:W-:Y:S11]  /*e0e0*/  SYNCS.ARRIVE.TRANS64 RZ, [R0+URZ+0x26830], R4 ;  /* 0x0268300400ff79a7 */ /* 0x0009f6000800003f */
[----:B----4-:R-:W-:Y:S05]  /*e0f0*/  @!P1 BRA `(.L_x_2687) ;  /* 0x0000000000049947 */ /* 0x010fea0003800000 */
[----:B------:R-:W-:Y:S01]  /*e100*/  BPT.TRAP 0x1 ;  /* 0x000000040000795c */ /* 0x000fe20000300000 */
.L_x_2687:
        /* <DEDUP_REMOVED lines=24> */
[----:B------:R-:W1:Y:S02]  /*e290*/  SYNCS.PHASECHK.TRANS64.TRYWAIT P1, [R0+URZ+0x26828], R14 ;  /* 0x0268280e000075a7 */ /* 0x000e64000802017f */
[----:B-1--4-:R-:W-:Y:S05]  /*e2a0*/  @!P1 BRA `(.L_x_2688) ;  /* 0x0000000c004c9947 */ /* 0x012fea0003800000 */
.L_x_2717:
[----:B------:R-:W-:Y:S05]  /*e2b0*/  @P0 BRA `(.L_x_2689) ;  /* 0x00000000001c0947 */ /* 0x000fea0003800000 */
[----:B------:R-:W4:Y:S01]  /*e2c0*/  S2R R4, SR_TID.X ;  /* 0x0000000000047919 */ /* 0x000f220000002100 */
[----:B------:R-:W-:-:S04]  /*e2d0*/  MOV R5, 0x3180 ;  /* 0x0000318000057802 */ /* 0x000fc80000000f00 */
[----:B------:R1:W-:Y:S01]  /*e2e0*/  SYNCS.ARRIVE.TRANS64 RZ, [R0+URZ+0x26818], R5 ;  /* 0x0268180500ff79a7 */ /* 0x0003e2000800003f */
[----:B----4-:R-:W-:-:S04]  /*e2f0*/  LOP3.LUT R4, R4, 0x1f, RZ, 0xc0, !PT ;  /* 0x0000001f04047812 */ /* 0x010fc800078ec0ff */
[----:B------:R-:W-:-:S13]  /*e300*/  ISETP.NE.AND P0, PT, R4, RZ, PT ;  /* 0x000000ff0400720c */ /* 0x000fda0003f05270 */
[----:B-1----:R-:W-:Y:S05]  /*e310*/  @!P0 BRA `(.L_x_2689) ;  /* 0x0000000000048947 */ /* 0x002fea0003800000 */
[----:B------:R-:W-:Y:S01]  /*e320*/  BPT.TRAP 0x1 ;  /* 0x000000040000795c */ /* 0x000fe20000300000 */
.L_x_2689:
        /* <DEDUP_REMOVED lines=14> */
[----:B------:R-:W-:-:S04]  /*e410*/  MOV R2, 0x1 ;  /* 0x0000000100027802 */ /* 0x000fc80000000f00 */
[----:B------:R-:W-:Y:S02]  /*e420*/  UMOV UR9, UR17 ;  /* 0x0000001100097c82 */ /* 0x000fe40008000000 */
[----:B------:R1:W-:Y:S01]  /*e430*/  UTMALDG.4D [UR16], [UR4], desc[UR6] ;  /* 0x00000610040075b4 */ /* 0x0003e20008019000 */
[----:B----4-:R-:W-:Y:S01]  /*e440*/  IMAD.U32 R5, RZ, RZ, UR19 ;  /* 0x00000013ff057e24 */ /* 0x010fe2000f8e00ff */
[----:B------:R-:W-:-:S04]  /*e450*/  IADD3 R4, P0, R4, UR19, RZ ;  /* 0x0000001304047c10 */ /* 0x000fc8000ff1e0ff */
        /* <DEDUP_REMOVED lines=9> */
.L_x_2675:
[----:B------:R-:W4:Y:S01]  /*e4f0*/  LDL R3, [R1+0x10] ;  /* 0x0000100001037983 */ /* 0x000f220000100800 */
[----:B------:R-:W1:Y:S02]  /*e500*/  S2R R2, SR_TID.X ;  /* 0x0000000000027919 */ /* 0x000e640000002100 */
[----:B-1----:R-:W-:-:S04]  /*e510*/  LOP3.LUT R2, R2, 0x7f, RZ, 0xc0, !PT ;  /* 0x0000007f02027812 */ /* 0x002fc800078ec0ff */
[----:B------:R-:W-:Y:S01]  /*e520*/  ISETP.NE.AND P1, PT, R2, RZ, PT ;  /* 0x000000ff0200720c */ /* 0x000fe20003f25270 */
[----:B----4-:R-:W-:Y:S01]  /*e530*/  IMAD R4, R3, 0x8, R0 ;  /* 0x0000000803047824 */ /* 0x010fe200078e0200 */
[----:B------:R-:W-:-:S04]  /*e540*/  SHF.L.U32 R3, R8, 0x1f, RZ ;  /* 0x0000001f08037819 */ /* 0x000fc800000006ff */
[----:B------:R-:W1:Y:S02]  /*e550*/  SYNCS.PHASECHK.TRANS64.TRYWAIT P0, [R4+URZ+0x26840], R3 ;  /* 0x02684003040075a7 */ /* 0x000e64000800017f */
[----:B-1----:R-:W-:Y:S05]  /*e560*/  @!P0 BRA `(.L_x_2690) ;  /* 0x0000000800b08947 */ /* 0x002fea0003800000 */
.L_x_2718:
[----:B------:R-:W-:Y:S05]  /*e570*/  @P1 BRA `(.L_x_2691) ;  /* 0x0000000000181947 */ /* 0x000fea0003800000 */
[----:B------:R-:W4:Y:S01]  /*e580*/  S2R R2, SR_TID.X ;  /* 0x0000000000027919 */ /* 0x000f220000002100 */
[----:B-1----:R-:W-:-:S04]  /*e590*/  MOV R3, 0x3180 ;  /* 0x0000318000037802 */ /* 0x002fc80000000f00 */
[----:B------:R1:W-:Y:S01]  /*e5a0*/  SYNCS.ARRIVE.TRANS64 RZ, [R4+URZ+0x26830], R3 ;  /* 0x0268300304ff79a7 */ /* 0x0003e2000800003f */
[----:B----4-:R-:W-:-:S13]  /*e5b0*/  LOP3.LUT P0, RZ, R2, 0x1f, RZ, 0xc0, !PT ;  /* 0x0000001f02ff7812 */ /* 0x010fda000780c0ff */
[----:B-1----:R-:W-:Y:S05]  /*e5c0*/  @!P0 BRA `(.L_x_2691) ;  /* 0x0000000000048947 */ /* 0x002fea0003800000 */
[----:B------:R-:W-:Y:S01]  /*e5d0*/  BPT.TRAP 0x1 ;  /* 0x000000040000795c */ /* 0x000fe20000300000 */
.L_x_2691:
        /* <DEDUP_REMOVED lines=10> */
[----:B------:R-:W-:Y:S01]  /*e680*/  IMAD.U32 R10, RZ, RZ, UR19 ;  /* 0x00000013ff0a7e24 */ /* 0x000fe2000f8e00ff */
[----:B------:R-:W-:Y:S02]  /*e690*/  IADD3 R6, P0, R6, UR19, RZ ;  /* 0x0000001306067c10 */ /* 0x000fe4000ff1e0ff */
[----:B------:R-:W-:Y:S02]  /*e6a0*/  UMOV UR9, UR17 ;  /* 0x0000001100097c82 */ /* 0x000fe40008000000 */
[----:B------:R-:W-:Y:S02]  /*e6b0*/  LEA.HI.X.SX32 R21, R10, R21, 0x1, P0 ;  /* 0x000000150a157211 */ /* 0x000fe400000f0eff */
[----:B-1----:R-:W-:-:S04]  /*e6c0*/  LEA R2, P0, R6, R2, 0x2 ;  /* 0x0000000206027211 */ /* 0x002fc800078010ff */
[----:B------:R-:W-:Y:S02]  /*e6d0*/  LEA.HI.X R3, R6, R3, R21, 0x2, P0 ;  /* 0x0000000306037211 */ /* 0x000fe400000f1415 */
[----:B------:R-:W-:Y:S02]  /*e6e0*/  IADD3 R11, P0, R11, 0x1f0, RZ ;  /* 0x000001f00b0b7810 */ /* 0x000fe40007f1e0ff */
[----:B------:R-:W-:Y:S02]  /*e6f0*/  R2UR UR14, R2 ;  /* 0x00000000020e72ca */ /* 0x000fe400000e0000 */
[----:B------:R-:W-:Y:S01]  /*e700*/  R2UR UR4, R11 ;  /* 0x000000000b0472ca */ /* 0x000fe200000e0000 */
[----:B------:R-:W-:Y:S01]  /*e710*/  IMAD.X R12, RZ, RZ, R12, P0 ;  /* 0x000000ffff0c7224 */ /* 0x000fe200000e060c */
[----:B------:R-:W-:-:S04]  /*e720*/  R2UR UR15, R3 ;  /* 0x00000000030f72ca */ /* 0x000fc800000e0000 */
[----:B------:R-:W-:Y:S01]  /*e730*/  R2UR UR5, R12 ;  /* 0x000000000c0572ca */ /* 0x000fe200000e0000 */
[C---:B----4-:R-:W-:Y:S01]  /*e740*/  IMAD R4, R9.reuse, 0x3000, R0 ;  /* 0x0000300009047824 */ /* 0x050fe200078e0200 */
[----:B--23--:R-:W-:-:S04]  /*e750*/  LEA R0, R9, R0, 0x9 ;  /* 0x0000000009007211 */ /* 0x00cfc800078e48ff */
[----:B------:R-:W-:Y:S02]  /*e760*/  R2UR UR16, R4 ;  /* 0x00000000041072ca */ /* 0x000fe400000e0000 */
[----:B------:R-:W-:Y:S02]  /*e770*/  R2UR UR8, R0 ;  /* 0x00000000000872ca */ /* 0x000fe400000e0000 */
[----:B------:R-:W-:-:S04]  /*e780*/  IADD3 R0, R9, 0x1, RZ ;  /* 0x0000000109007810 */ /* 0x000fc80007ffe0ff */
        /* <DEDUP_REMOVED lines=9> */
.L_x_2672:
[----:B------:R-:W-:Y:S05]  /*e820*/  BSYNC B0 ;  /* 0x0000000000007941 */ /* 0x000fea0003800000 */
.L_x_2671:
[----:B------:R-:W-:-:S03]  /*e830*/  UMOV UR4, 0xffffffff ;  /* 0xffffffff00047882 */ /* 0x000fc60000000000 */
[----:B------:R-:W-:Y:S05]  /*e840*/  BRA.DIV UR4, `(.L_x_2692) ;  /* 0x0000000a040c7947 */ /* 0x000fea000b800000 */
[----:B------:R-:W-:-:S13]  /*e850*/  ELECT P6, URZ, PT ;  /* 0x00000000003f782f */ /* 0x000fda00038c0000 */
.L_x_2721:
[----:B------:R-:W-:Y:S05]  /*e860*/  @!P6 BRA `(.L_x_2573) ;  /* 0x000000000084e947 */ /* 0x000fea0003800000 */
[----:B------:R-:W2:Y:S02]  /*e870*/  LDL.LU R2, [R1+0xc] ;  /* 0x00000c0001027983 */ /* 0x000ea40000300800 */
[----:B--2---:R-:W-:-:S04]  /*e880*/  LOP3.LUT R2, R2, 0x2, RZ, 0xfc, !PT ;  /* 0x0000000202027812 */ /* 0x004fc800078efcff */
[----:B------:R-:W-:-:S13]  /*e890*/  ISETP.NE.AND P2, PT, R2, 0x3, PT ;  /* 0x000000030200780c */ /* 0x000fda0003f45270 */
[----:B------:R-:W-:Y:S05]  /*e8a0*/  @!P2 BRA `(.L_x_2693) ;  /* 0x000000000004a947 */ /* 0x000fea0003800000 */
[----:B------:R-:W-:Y:S01]  /*e8b0*/  BPT.TRAP 0x1 ;  /* 0x000000040000795c */ /* 0x000fe20000300000 */
.L_x_2693:
        /* <DEDUP_REMOVED lines=15> */
.L_x_2722:
[----:B------:R-:W2:Y:S02]  /*e9b0*/  SYNCS.PHASECHK.TRANS64.TRYWAIT P0, [R3+URZ], R2 ;  /* 0x00000002030075a7 */ /* 0x000ea4000800017f */
[----:B--2---:R-:W-:Y:S05]  /*e9c0*/  @!P0 BRA `(.L_x_2695) ;  /* 0x0000000400e08947 */ /* 0x004fea0003800000 */
.L_x_2723:
[----:B------:R-:W-:Y:S05]  /*e9d0*/  @!P2 BRA `(.L_x_2696) ;  /* 0x000000000004a947 */ /* 0x000fea0003800000 */
[----:B------:R-:W-:Y:S01]  /*e9e0*/  BPT.TRAP 0x1 ;  /* 0x000000040000795c */ /* 0x000fe20000300000 */
.L_x_2696:
[----:B--2---:R-:W-:-:S05]  /*e9f0*/  VIADD R3, R9, 0x26840 ;  /* 0x0002684009037836 */ /* 0x004fca0000000000 */
[----:B------:R-:W-:-:S04]  /*ea00*/  LEA R5, R0, R3, 0x3 ;  /* 0x0000000300057211 */ /* 0x000fc800078e18ff */
[----:B------:R-:W2:Y:S02]  /*ea10*/  SYNCS.PHASECHK.TRANS64.TRYWAIT P0, [R5+URZ], R4 ;  /* 0x00000004050075a7 */ /* 0x000ea4000800017f */
[----:B--2---:R-:W-:Y:S05]  /*ea20*/  @!P0 BRA `(.L_x_2697) ;  /* 0x0000000400dc8947 */ /* 0x004fea0003800000 */
.L_x_2724:
[----:B------:R-:W-:-:S07]  /*ea30*/  IMAD R3, R6, 0x8, R3 ;  /* 0x0000000806037824 */ /* 0x000fce00078e0203 */
.L_x_2698:
[----:B---3--:R3:W4:Y:S02]  /*ea40*/  SYNCS.PHASECHK.TRANS64.TRYWAIT P0, [R3+URZ], R2 ;  /* 0x00000002030075a7 */ /* 0x008724000800017f */
[----:B----4-:R-:W-:Y:S05]  /*ea50*/  @!P0 NANOSLEEP.SYNCS 0x989680 ;  /* 0x009896800000895d */ /* 0x010fea0003900000 */
[----:B------:R-:W4:Y:S02]  /*ea60*/  @!P0 SYNCS.PHASECHK.TRANS64 P0, [R3+URZ], R2 ;  /* 0x00000002030085a7 */ /* 0x000f24000800007f */
[----:B----4-:R-:W-:Y:S05]  /*ea70*/  @!P0 BRA `(.L_x_2698) ;  /* 0xfffffffc00f08947 */ /* 0x010fea000383ffff */
.L_x_2573:
[----:B------:R-:W-:Y:S05]  /*ea80*/  BSYNC B6 ;  /* 0x0000000000067941 */ /* 0x000fea0003800000 */
.L_x_2568:
[----:B------:R-:W-:Y:S05]  /*ea90*/  EXIT ;  /* 0x000000000000794d */ /* 0x000fea0003800000 */
.L_x_2579:
[----:B------:R-:W-:Y:S01]  /*eaa0*/  MOV R12, RZ ;  /* 0x000000ff000c7202 */ /* 0x000fe20000000f00 */
[----:B------:R-:W-:Y:S01]  /*eab0*/  IMAD.MOV.U32 R11, RZ, RZ, 0x1f ;  /* 0x0000001fff0b7424 */ /* 0x000fe200078e00ff */
[----:B------:R-:W-:-:S07]  /*eac0*/  MOV R15, 0xffffffff ;  /* 0xffffffff000f7802 */ /* 0x000fce0000000f00 */
[----:B------:R-:W-:Y:S05]  /*ead0*/  WARPSYNC.COLLECTIVE R15, `(.L_x_2699) ;  /* 0x000000000f087348 */ /* 0x000fea0003c00000 */
[----:B------:R1:W2:Y:S02]  /*eae0*/  SHFL.IDX P6, R14, R13, R12, R11 ;  /* 0x0000000c0d0e7389 */ /* 0x0002a400000c000b */
[----:B-12---:R-:W-:Y:S01]  /*eaf0*/  ENDCOLLECTIVE ;  /* 0x000000000000791b */ /* 0x006fe20003800000 */
.L_x_2699:
[----:B------:R-:W-:Y:S05]  /*eb00*/  BRA `(.L_x_2700) ;  /* 0xffffff24009c7947 */ /* 0x000fea000383ffff */
.L_x_2581:
[----:B----4-:R4:W1:Y:S02]  /*eb10*/  SYNCS.PHASECHK.TRANS64.TRYWAIT P0, [R17+URZ+0x26800], R2 ;  /* 0x02680002110075a7 */ /* 0x010864000800017f */
[----:B-1----:R-:W-:Y:S05]  /*eb20*/  @!P0 NANOSLEEP.SYNCS 0x989680 ;  /* 0x009896800000895d */ /* 0x002fea0003900000 */
[----:B------:R-:W1:Y:S02]  /*eb30*/  @!P0 SYNCS.PHASECHK.TRANS64 P0, [R17+URZ+0x26800], R2 ;  /* 0x02680002110085a7 */ /* 0x000e64000800007f */
[----:B-1----:R-:W-:Y:S05]  /*eb40*/  @!P0 BRA `(.L_x_2581) ;  /* 0xfffffffc00f08947 */ /* 0x002fea000383ffff */
[----:B------:R-:W-:Y:S05]  /*eb50*/  BRA `(.L_x_2580) ;  /* 0xffffff2400b07947 */ /* 0x000fea000383ffff */
.L_x_2586:
[----:B--2---:R2:W3:Y:S02]  /*eb60*/  SYNCS.PHASECHK.TRANS64.TRYWAIT P1, [R8+URZ+0x26810], R21 ;  /* 0x02681015080075a7 */ /* 0x0044e4000802017f */
[----:B---3--:R-:W-:Y:S05]  /*eb70*/  @!P1 NANOSLEEP.SYNCS 0x989680 ;  /* 0x009896800000995d */ /* 0x008fea0003900000 */
[----:B------:R-:W3:Y:S02]  /*eb80*/  @!P1 SYNCS.PHASECHK.TRANS64 P1, [R8+URZ+0x26810], R21 ;  /* 0x02681015080095a7 */ /* 0x000ee4000802007f */
[----:B---3--:R-:W-:Y:S05]  /*eb90*/  @!P1 BRA `(.L_x_2586) ;  /* 0xfffffffc00f09947 */ /* 0x008fea000383ffff */
[----:B------:R-:W-:Y:S05]  /*eba0*/  BRA `(.L_x_2585) ;  /* 0xffffff2c00ec7947 */ /* 0x000fea000383ffff */
.L_x_2590:
[----:B------:R1:W1:Y:S02]  /*ebb0*/  SYNCS.PHASECHK.TRANS64.TRYWAIT P1, [R8+URZ+0x26830], R21 ;  /* 0x02683015080075a7 */ /* 0x000264000802017f */
[----:B-1----:R-:W-:Y:S05]  /*ebc0*/  @!P1 NANOSLEEP.SYNCS 0x989680 ;  /* 0x009896800000995d */ /* 0x002fea0003900000 */
[----:B------:R-:W1:Y:S02]  /*ebd0*/  @!P1 SYNCS.PHASECHK.TRANS64 P1, [R8+URZ+0x26830], R21 ;  /* 0x02683015080095a7 */ /* 0x000e64000802007f */
[----:B-1----:R-:W-:Y:S05]  /*ebe0*/  @!P1 BRA `(.L_x_2590) ;  /* 0xfffffffc00f09947 */ /* 0x002fea000383ffff */
[----:B------:R-:W-:Y:S05]  /*ebf0*/  BRA `(.L_x_2589) ;  /* 0xffffff3000e87947 */ /* 0x000fea000383ffff */
.L_x_2598:
[----:B--2---:R2:W3:Y:S02]  /*ec00*/  SYNCS.PHASECHK.TRANS64.TRYWAIT P1, [R6+URZ+0x26810], R15 ;  /* 0x0268100f060075a7 */ /* 0x0044e4000802017f */
[----:B---3--:R-:W-:Y:S05]  /*ec10*/  @!P1 NANOSLEEP.SYNCS 0x989680 ;  /* 0x009896800000995d */ /* 0x008fea0003900000 */
[----:B------:R-:W3:Y:S02]  /*ec20*/  @!P1 SYNCS.PHASECHK.TRANS64 P1, [R6+URZ+0x26810], R15 ;  /* 0x0268100f060095a7 */ /* 0x000ee4000802007f */
[----:B---3--:R-:W-:Y:S05]  /*ec30*/  @!P1 BRA `(.L_x_2598) ;  /* 0xfffffffc00f09947 */ /* 0x008fea000383ffff */
[----:B------:R-:W-:Y:S05]  /*ec40*/  BRA `(.L_x_2597) ;  /* 0xffffff7000f47947 */ /* 0x000fea000383ffff */
.L_x_2602:
[----:B------:R1:W1:Y:S02]  /*ec50*/  SYNCS.PHASECHK.TRANS64.TRYWAIT P1, [R6+URZ+0x26830], R15 ;  /* 0x0268300f060075a7 */ /* 0x000264000802017f */
[----:B-1----:R-:W-:Y:S05]  /*ec60*/  @!P1 NANOSLEEP.SYNCS 0x989680 ;  /* 0x009896800000995d */ /* 0x002fea0003900000 */
[----:B------:R-:W1:Y:S02]  /*ec70*/  @!P1 SYNCS.PHASECHK.TRANS64 P1, [R6+URZ+0x26830], R15 ;  /* 0x0268300f060095a7 */ /* 0x000e64000802007f */
[----:B-1----:R-:W-:Y:S05]  /*ec80*/  @!P1 BRA `(.L_x_2602) ;  /* 0xfffffffc00f09947 */ /* 0x002fea000383ffff */
[----:B------:R-:W-:Y:S05]  /*ec90*/  BRA `(.L_x_2601) ;  /* 0xffffff7400e47947 */ /* 0x000fea000383ffff */
.L_x_2634:
[----:B------:R-:W-:Y:S01]  /*eca0*/  BSSY B0, `(.L_x_2701) ;  /* 0x0000005000007945 */ /* 0x000fe20003800000 */
[----:B------:R-:W-:-:S07]  /*ecb0*/  IMAD.MOV.U32 R15, RZ, RZ, -0x1 ;  /* 0xffffffffff0f7424 */ /* 0x000fce00078e00ff */
[----:B------:R-:W-:Y:S05]  /*ecc0*/  WARPSYNC.COLLECTIVE R15, `(.L_x_2702) ;  /* 0x000000000f087348 */ /* 0x000fea0003c00000 */
[----:B------:R-:W-:Y:S01]  /*ecd0*/  NOP ;  /* 0x0000000000007918 */ /* 0x000fe20000000000 */
[----:B------:R-:W-:Y:S01]  /*ece0*/  ENDCOLLECTIVE ;  /* 0x000000000000791b */ /* 0x000fe20003800000 */
.L_x_2702:
[----:B------:R-:W-:Y:S05]  /*ecf0*/  BSYNC B0 ;  /* 0x0000000000007941 */ /* 0x000fea0003800000 */
.L_x_2701:
[----:B------:R-:W-:Y:S05]  /*ed00*/  BRA `(.L_x_2703) ;  /* 0xffffffcc00747947 */ /* 0x000fea000383ffff */
.L_x_2647:
[----:B------:R-:W-:Y:S01]  /*ed10*/  BSSY B0, `(.L_x_2704) ;  /* 0x0000005000007945 */ /* 0x000fe20003800000 */
[----:B------:R-:W-:-:S07]  /*ed20*/  MOV R15, 0xffffffff ;  /* 0xffffffff000f7802 */ /* 0x000fce0000000f00 */
[----:B------:R-:W-:Y:S05]  /*ed30*/  WARPSYNC.COLLECTIVE R15, `(.L_x_2705) ;  /* 0x000000000f087348 */ /* 0x000fea0003c00000 */
[----:B------:R-:W-:Y:S01]  /*ed40*/  NOP ;  /* 0x0000000000007918 */ /* 0x000fe20000000000 */
[----:B------:R-:W-:Y:S01]  /*ed50*/  ENDCOLLECTIVE ;  /* 0x000000000000791b */ /* 0x000fe20003800000 */
.L_x_2705:
[----:B------:R-:W-:Y:S05]  /*ed60*/  BSYNC B0 ;  /* 0x0000000000007941 */ /* 0x000fea0003800000 */
.L_x_2704:
[----:B------:R-:W-:Y:S05]  /*ed70*/  BRA `(.L_x_2706) ;  /* 0xffffffd400147947 */ /* 0x000fea000383ffff */
.L_x_2659:
[----:B------:R-:W-:Y:S01]  /*ed80*/  BSSY B0, `(.L_x_2707) ;  /* 0x0000005000007945 */ /* 0x000fe20003800000 */
[----:B------:R-:W-:-:S07]  /*ed90*/  IMAD.MOV.U32 R15, RZ, RZ, -0x1 ;  /* 0xffffffffff0f7424 */ /* 0x000fce00078e00ff */
[----:B------:R-:W-:Y:S05]  /*eda0*/  WARPSYNC.COLLECTIVE R15, `(.L_x_2708) ;  /* 0x000000000f087348 */ /* 0x000fea0003c00000 */
[----:B------:R-:W-:Y:S01]  /*edb0*/  NOP ;  /* 0x0000000000007918 */ /* 0x000fe20000000000 */
[----:B------:R-:W-:Y:S01]  /*edc0*/  ENDCOLLECTIVE ;  /* 0x000000000000791b */ /* 0x000fe20003800000 */
.L_x_2708:
[----:B------:R-:W-:Y:S05]  /*edd0*/  BSYNC B0 ;  /* 0x0000000000007941 */ /* 0x000fea0003800000 */
.L_x_2707:
[----:B------:R-:W-:Y:S05]  /*ede0*/  BRA `(.L_x_2709) ;  /* 0xffffffd800507947 */ /* 0x000fea000383ffff */
.L_x_2673:
[----:B-1----:R1:W2:Y:S02]  /*edf0*/  SYNCS.PHASECHK.TRANS64.TRYWAIT P1, [R0+URZ+0x26820], R3 ;  /* 0x02682003000075a7 */ /* 0x0022a4000802017f */
[----:B--2---:R-:W-:Y:S05]  /*ee00*/  @!P1 NANOSLEEP.SYNCS 0x989680 ;  /* 0x009896800000995d */ /* 0x004fea0003900000 */
[----:B------:R-:W2:Y:S02]  /*ee10*/  @!P1 SYNCS.PHASECHK.TRANS64 P1, [R0+URZ+0x26820], R3 ;  /* 0x02682003000095a7 */ /* 0x000ea4000802007f */
[----:B--2---:R-:W-:Y:S05]  /*ee20*/  @!P1 BRA `(.L_x_2673) ;  /* 0xfffffffc00f09947 */ /* 0x004fea000383ffff */
[----:B------:R-:W-:Y:S05]  /*ee30*/  BRA `(.L_x_2710) ;  /* 0xffffffe000e47947 */ /* 0x000fea000383ffff */
.L_x_2677:
[----:B--2---:R2:W3:Y:S02]  /*ee40*/  SYNCS.PHASECHK.TRANS64.TRYWAIT P1, [R0+URZ+0x26840], R17 ;  /* 0x02684011000075a7 */ /* 0x0044e4000802017f */
[----:B---3--:R-:W-:Y:S05]  /*ee50*/  @!P1 NANOSLEEP.SYNCS 0x989680 ;  /* 0x009896800000995d */ /* 0x008fea0003900000 */
[----:B------:R-:W3:Y:S02]  /*ee60*/  @!P1 SYNCS.PHASECHK.TRANS64 P1, [R0+URZ+0x26840], R17 ;  /* 0x02684011000095a7 */ /* 0x000ee4000802007f */
[----:B---3--:R-:W-:Y:S05]  /*ee70*/  @!P1 BRA `(.L_x_2677) ;  /* 0xfffffffc00f09947 */ /* 0x008fea000383ffff */
[----:B------:R-:W-:Y:S05]  /*ee80*/  BRA `(.L_x_2711) ;  /* 0xffffffe800247947 */ /* 0x000fea000383ffff */
.L_x_2679:
[----:B-1----:R1:W3:Y:S02]  /*ee90*/  SYNCS.PHASECHK.TRANS64.TRYWAIT P1, [R0+URZ+0x26828], R17 ;  /* 0x02682811000075a7 */ /* 0x0022e4000802017f */
[----:B---3--:R-:W-:Y:S05]  /*eea0*/  @!P1 NANOSLEEP.SYNCS 0x989680 ;  /* 0x009896800000995d */ /* 0x008fea0003900000 */
[----:B------:R-:W3:Y:S02]  /*eeb0*/  @!P1 SYNCS.PHASECHK.TRANS64 P1, [R0+URZ+0x26828], R17 ;  /* 0x02682811000095a7 */ /* 0x000ee4000802007f */
[----:B---3--:R-:W-:Y:S05]  /*eec0*/  @!P1 BRA `(.L_x_2679) ;  /* 0xfffffffc00f09947 */ /* 0x008fea000383ffff */
[----:B------:R-:W-:Y:S05]  /*eed0*/  BRA `(.L_x_2712) ;  /* 0xffffffe800a47947 */ /* 0x000fea000383ffff */
.L_x_2681:
[----:B---3--:R3:W4:Y:S02]  /*eee0*/  SYNCS.PHASECHK.TRANS64.TRYWAIT P1, [R0+URZ+0x26848], R17 ;  /* 0x02684811000075a7 */ /* 0x008724000802017f */
[----:B----4-:R-:W-:Y:S05]  /*eef0*/  @!P1 NANOSLEEP.SYNCS 0x989680 ;  /* 0x009896800000995d */ /* 0x010fea0003900000 */
[----:B------:R-:W4:Y:S02]  /*ef00*/  @!P1 SYNCS.PHASECHK.TRANS64 P1, [R0+URZ+0x26848], R17 ;  /* 0x02684811000095a7 */ /* 0x000f24000802007f */
[----:B----4-:R-:W-:Y:S05]  /*ef10*/  @!P1 BRA `(.L_x_2681) ;  /* 0xfffffffc00f09947 */ /* 0x010fea000383ffff */
[----:B------:R-:W-:Y:S05]  /*ef20*/  BRA `(.L_x_2713) ;  /* 0xffffffec002c7947 */ /* 0x000fea000383ffff */
.L_x_2683:
[----:B------:R-:W-:-:S07]  /*ef30*/  SHF.L.U32 R4, R8, 0x1f, RZ ;  /* 0x0000001f08047819 */ /* 0x000fce00000006ff */
.L_x_2714:
[----:B----4-:R4:W1:Y:S02]  /*ef40*/  SYNCS.PHASECHK.TRANS64.TRYWAIT P1, [R0+URZ+0x26820], R4 ;  /* 0x02682004000075a7 */ /* 0x010864000802017f */
[----:B-1----:R-:W-:Y:S05]  /*ef50*/  @!P1 NANOSLEEP.SYNCS 0x989680 ;  /* 0x009896800000995d */ /* 0x002fea0003900000 */
[----:B------:R-:W1:Y:S02]  /*ef60*/  @!P1 SYNCS.PHASECHK.TRANS64 P1, [R0+URZ+0x26820], R4 ;  /* 0x02682004000095a7 */ /* 0x000e64000802007f */
[----:B-1----:R-:W-:Y:S05]  /*ef70*/  @!P1 BRA `(.L_x_2714) ;  /* 0xfffffffc00f09947 */ /* 0x002fea000383ffff */
[----:B------:R-:W-:Y:S05]  /*ef80*/  BRA `(.L_x_2715) ;  /* 0xffffffec00947947 */ /* 0x000fea000383ffff */
.L_x_2686:
[----:B-1----:R1:W4:Y:S02]  /*ef90*/  SYNCS.PHASECHK.TRANS64.TRYWAIT P1, [R0+URZ+0x26840], R14 ;  /* 0x0268400e000075a7 */ /* 0x002324000802017f */
[----:B----4-:R-:W-:Y:S05]  /*efa0*/  @!P1 NANOSLEEP.SYNCS 0x989680 ;  /* 0x009896800000995d */ /* 0x010fea0003900000 */
[----:B------:R-:W4:Y:S02]  /*efb0*/  @!P1 SYNCS.PHASECHK.TRANS64 P1, [R0+URZ+0x26840], R14 ;  /* 0x0268400e000095a7 */ /* 0x000f24000802007f */
[----:B----4-:R-:W-:Y:S05]  /*efc0*/  @!P1 BRA `(.L_x_2686) ;  /* 0xfffffffc00f09947 */ /* 0x010fea000383ffff */
[----:B------:R-:W-:Y:S05]  /*efd0*/  BRA `(.L_x_2716) ;  /* 0xfffffff0002c7947 */ /* 0x000fea000383ffff */
.L_x_2688:
[----:B-1----:R1:W4:Y:S02]  /*efe0*/  SYNCS.PHASECHK.TRANS64.TRYWAIT P1, [R0+URZ+0x26828], R14 ;  /* 0x0268280e000075a7 */ /* 0x002324000802017f */
[----:B----4-:R-:W-:Y:S05]  /*eff0*/  @!P1 NANOSLEEP.SYNCS 0x989680 ;  /* 0x009896800000995d */ /* 0x010fea0003900000 */
[----:B------:R-:W4:Y:S02]  /*f000*/  @!P1 SYNCS.PHASECHK.TRANS64 P1, [R0+URZ+0x26828], R14 ;  /* 0x0268280e000095a7 */ /* 0x000f24000802007f */
[----:B----4-:R-:W-:Y:S05]  /*f010*/  @!P1 BRA `(.L_x_2688) ;  /* 0xfffffffc00f09947 */ /* 0x010fea000383ffff */
[----:B------:R-:W-:Y:S05]  /*f020*/  BRA `(.L_x_2717) ;  /* 0xfffffff000a07947 */ /* 0x000fea000383ffff */
.L_x_2690:
[----:B-1----:R1:W4:Y:S02]  /*f030*/  SYNCS.PHASECHK.TRANS64.TRYWAIT P0, [R4+URZ+0x26840], R3 ;  /* 0x02684003040075a7 */ /* 0x002324000800017f */
[----:B----4-:R-:W-:Y:S05]  /*f040*/  @!P0 NANOSLEEP.SYNCS 0x989680 ;  /* 0x009896800000895d */ /* 0x010fea0003900000 */
[----:B------:R-:W4:Y:S02]  /*f050*/  @!P0 SYNCS.PHASECHK.TRANS64 P0, [R4+URZ+0x26840], R3 ;  /* 0x02684003040085a7 */ /* 0x000f24000800007f */
[----:B----4-:R-:W-:Y:S05]  /*f060*/  @!P0 BRA `(.L_x_2690) ;  /* 0xfffffffc00f08947 */ /* 0x010fea000383ffff */
[----:B------:R-:W-:Y:S05]  /*f070*/  BRA `(.L_x_2718) ;  /* 0xfffffff4003c7947 */ /* 0x000fea000383ffff */
.L_x_2692:
[----:B------:R-:W-:Y:S01]  /*f080*/  BSSY B0, `(.L_x_2719) ;  /* 0x0000006000007945 */ /* 0x000fe20003800000 */
[----:B------:R-:W-:-:S07]  /*f090*/  MOV R15, 0xffffffff ;  /* 0xffffffff000f7802 */ /* 0x000fce0000000f00 */
[----:B------:R-:W-:Y:S05]  /*f0a0*/  WARPSYNC.COLLECTIVE R15, `(.L_x_2720) ;  /* 0x000000000f0c7348 */ /* 0x000fea0003c00000 */
[----:B------:R-:W-:Y:S02]  /*f0b0*/  ELECT P6, UR62, PT ;  /* 0x00000000003e782f */ /* 0x000fe400038c0000 */
[----:B------:R-:W-:Y:S01]  /*f0c0*/  MOV R14, UR62 ;  /* 0x0000003e000e7c02 */ /* 0x000fe20008000f00 */
[----:B------:R-:W-:Y:S10]  /*f0d0*/  ENDCOLLECTIVE ;  /* 0x000000000000791b */ /* 0x000ff40003800000 */
.L_x_2720:
[----:B------:R-:W-:Y:S05]  /*f0e0*/  BSYNC B0 ;  /* 0x0000000000007941 */ /* 0x000fea0003800000 */
.L_x_2719:
[----:B------:R-:W-:Y:S05]  /*f0f0*/  BRA `(.L_x_2721) ;  /* 0xfffffff400d87947 */ /* 0x000fea000383ffff */
.L_x_2694:
[----:B-1----:R1:W2:Y:S02]  /*f100*/  SYNCS.PHASECHK.TRANS64.TRYWAIT P0, [R7+URZ], R4 ;  /* 0x00000004070075a7 */ /* 0x0022a4000800017f */
[----:B--2---:R-:W-:Y:S05]  /*f110*/  @!P0 NANOSLEEP.SYNCS 0x989680 ;  /* 0x009896800000895d */ /* 0x004fea0003900000 */
[----:B------:R-:W2:Y:S02]  /*f120*/  @!P0 SYNCS.PHASECHK.TRANS64 P0, [R7+URZ], R4 ;  /* 0x00000004070085a7 */ /* 0x000ea4000800007f */
[----:B--2---:R-:W-:Y:S05]  /*f130*/  @!P0 BRA `(.L_x_2694) ;  /* 0xfffffffc00f08947 */ /* 0x004fea000383ffff */
[----:B------:R-:W-:Y:S05]  /*f140*/  BRA `(.L_x_2722) ;  /* 0xfffffff800187947 */ /* 0x000fea000383ffff */
.L_x_2695:
[----:B--2---:R2:W3:Y:S02]  /*f150*/  SYNCS.PHASECHK.TRANS64.TRYWAIT P0, [R3+URZ], R2 ;  /* 0x00000002030075a7 */ /* 0x0044e4000800017f */
[----:B---3--:R-:W-:Y:S05]  /*f160*/  @!P0 NANOSLEEP.SYNCS 0x989680 ;  /* 0x009896800000895d */ /* 0x008fea0003900000 */
[----:B------:R-:W3:Y:S02]  /*f170*/  @!P0 SYNCS.PHASECHK.TRANS64 P0, [R3+URZ], R2 ;  /* 0x00000002030085a7 */ /* 0x000ee4000800007f */
[----:B---3--:R-:W-:Y:S05]  /*f180*/  @!P0 BRA `(.L_x_2695) ;  /* 0xfffffffc00f08947 */ /* 0x008fea000383ffff */
[----:B------:R-:W-:Y:S05]  /*f190*/  BRA `(.L_x_2723) ;  /* 0xfffffff8000c7947 */ /* 0x000fea000383ffff */
.L_x_2697:
[----:B--2---:R2:W3:Y:S02]  /*f1a0*/  SYNCS.PHASECHK.TRANS64.TRYWAIT P0, [R5+URZ], R4 ;  /* 0x00000004050075a7 */ /* 0x0044e4000800017f */
[----:B---3--:R-:W-:Y:S05]  /*f1b0*/  @!P0 NANOSLEEP.SYNCS 0x989680 ;  /* 0x009896800000895d */ /* 0x008fea0003900000 */
[----:B------:R-:W3:Y:S02]  /*f1c0*/  @!P0 SYNCS.PHASECHK.TRANS64 P0, [R5+URZ], R4 ;  /* 0x00000004050085a7 */ /* 0x000ee4000800007f */
[----:B---3--:R-:W-:Y:S05]  /*f1d0*/  @!P0 BRA `(.L_x_2697) ;  /* 0xfffffffc00f08947 */ /* 0x008fea000383ffff */
[----:B------:R-:W-:Y:S05]  /*f1e0*/  BRA `(.L_x_2724) ;  /* 0xfffffff800107947 */ /* 0x000fea000383ffff */
.L_x_2725:
        /* <DEDUP_REMOVED lines=9> */
.L_x_3738:


//--------------------- .text._ZN7cutlass13device_kernelIN5flash11enable_sm90INS1_16FlashAttnBwdSm90INS1_25CollectiveMainloopBwdSm90ILi2ELi2ELi2EN4cute5tupleIJNS5_1CILi1EEES8_S8_EEENS6_IJNS7_ILi96EEENS7_ILi128EEENS7_ILi64EEEEEENS_6half_tEfNS_4arch4Sm90ELb1ELb0ELb1ELb0ELb0ELb1ELb0ELb1ELi2ELi1ELi2ELi2ELb0EEENS1_24CollectiveEpilogueBwdGQAISD_fSG_Li256ELb0ELb0EEENS1_25SingleTileBwdLPTSchedulerILb0ELi128ELb0EEEEEEEEEvNT_6ParamsE --------------------------
	.section	.text._ZN7cutlass13device_kernelIN5flash11enable_sm90INS1_16FlashAttnBwdSm90INS1_25CollectiveMainloopBwdSm90ILi2ELi2ELi2EN4cute5tupleIJNS5_1CILi1EEES8_S8_EEENS6_IJNS7_ILi96EEENS7_ILi128EEENS7_ILi64EEEEEENS_6half_tEfNS_4arch4Sm90ELb1ELb0ELb1ELb0ELb0ELb1ELb0ELb1ELi2ELi1ELi2ELi2ELb0EEENS1_24CollectiveEpilogueBwdGQAISD_fSG_Li256ELb0ELb0EEENS1_25SingleTileBwdLPTSchedulerILb0ELi128ELb0EEEEEEEEEvNT_6ParamsE,"ax",@progbits
	.align	128
.text._ZN7cutlass13device_kernelIN5flash11enable_sm90INS1_16FlashAttnBwdSm90INS1_25CollectiveMainloopBwdSm90ILi2ELi2ELi2EN4cute5tupleIJNS5_1CILi1EEES8_S8_EEENS6_IJNS7_ILi96EEENS7_ILi128EEENS7_ILi64EEEEEENS_6half_tEfNS_4arch4Sm90ELb1ELb0ELb1ELb0ELb0ELb1ELb0ELb1ELi2ELi1ELi2ELi2ELb0EEENS1_24CollectiveEpilogueBwdGQAISD_fSG_Li256ELb0ELb0EEENS1_25SingleTileBwdLPTSchedulerILb0ELi128ELb0EEEEEEEEEvNT_6ParamsE:
        .type           _ZN7cutlass13device_kernelIN5flash11enable_sm90INS1_16FlashAttnBwdSm90INS1_25CollectiveMainloopBwdSm90ILi2ELi2ELi2EN4cute5tupleIJNS5_1CILi1EEES8_S8_EEENS6_IJNS7_ILi96EEENS7_ILi128EEENS7_ILi64EEEEEENS_6half_tEfNS_4arch4Sm90ELb1ELb0ELb1ELb0ELb0ELb1ELb0ELb1ELi2ELi1ELi2ELi2ELb0EEENS1_24CollectiveEpilogueBwdGQAISD_fSG_Li256ELb0ELb0EEENS1_25SingleTileBwdLPTSchedulerILb0ELi128ELb0EEEEEEEEEvNT_6ParamsE,@function
        .size           _ZN7cutlass13device_kernelIN5flash11enable_sm90INS1_16FlashAttnBwdSm90INS1_25CollectiveMainloopBwdSm90ILi2ELi2ELi2EN4cute5tupleIJNS5_1CILi1EEES8_S8_EEENS6_IJNS7_ILi96EEENS7_ILi128EEENS7_ILi64EEEEEENS_6half_tEfNS_4arch4Sm90ELb1ELb0ELb1ELb0ELb0ELb1ELb0ELb1ELi2ELi1ELi2ELi2ELb0EEENS1_24CollectiveEpilogueBwdGQAISD_fSG_Li256ELb0ELb0EEENS1_25SingleTileBwdLPTSchedulerILb0ELi128ELb0EEEEEEEEEvNT_6ParamsE,(.L_x_3739 - _ZN7cutlass13device_kernelIN5flash11enable_sm90INS1_16FlashAttnBwdSm90INS1_25CollectiveMainloopBwdSm90ILi2ELi2ELi2EN4cute5tupleIJNS5_1CILi1EEES8_S8_EEENS6_IJNS7_ILi96EEENS7_ILi128EEENS7_ILi64EEEEEENS_6half_tEfNS_4arch4Sm90ELb1ELb0ELb1ELb0ELb0ELb1ELb0ELb1ELi2ELi1ELi2ELi2ELb0EEENS1_24CollectiveEpilogueBwdGQAISD_fSG_Li256ELb0ELb0EEENS1_25SingleTileBwdLPTSchedulerILb0ELi128ELb0EEEEEEEEEvNT_6ParamsE)
        .other          _ZN7cutlass13device_kernelIN5flash11enable_sm90INS1_16FlashAttnBwdSm90INS1_25CollectiveMainloopBwdSm90ILi2ELi2ELi2EN4cute5tupleIJNS5_1CILi1EEES8_S8_EEENS6_IJNS7_ILi96EEENS7_ILi128EEENS7_ILi64EEEEEENS_6half_tEfNS_4arch4Sm90ELb1ELb0ELb1ELb0ELb0ELb1ELb0ELb1ELi2ELi1ELi2ELi2ELb0EEENS1_24CollectiveEpilogueBwdGQAISD_fSG_Li256ELb0ELb0EEENS1_25SingleTileBwdLPTSchedulerILb0ELi128ELb0EEEEEEEEEvNT_6ParamsE,@"STO_CUDA_ENTRY STV_DEFAULT"
_ZN7cutlass13device_kernelIN5flash11enable_sm90INS1_16FlashAttnBwdSm90INS1_25CollectiveMainloopBwdSm90ILi2ELi2ELi2EN4cute5tupleIJNS5_1CILi1EEES8_S8_EEENS6_IJNS7_ILi96EEENS7_ILi128EEENS7_ILi64EEEEEENS_6half_tEfNS_4arch4Sm90ELb1ELb0ELb1ELb0ELb0ELb1ELb0ELb1ELi2ELi1ELi2ELi2ELb0EEENS1_24CollectiveEpilogueBwdGQAISD_fSG_Li256ELb0ELb0EEENS1_25SingleTileBwdLPTSchedulerILb0ELi128ELb0EEEEEEEEEvNT_6ParamsE:
        /* <DEDUP_REMOVED lines=23> */
.L_x_2727:
[----:B------:R-:W-:Y:S05]  /*0170*/  BSYNC B0 ;  /* 0x0000000000007941 */ /* 0x000fea0003800000 */
.L_x_2726:
        /* <DEDUP_REMOVED lines=34> */
.L_x_2728:
        /* <DEDUP_REMOVED lines=22> */
.L_x_2729:
        /* <DEDUP_REMOVED lines=8> */
.L_x_2732:
        /* <DEDUP_REMOVED lines=24> */
[----:B------:R-:W1:Y:S01]  /*0700*/  LDC R2, c[0x0][0x8e4] ;  /* 0x00023900ff027b82 */ /* 0x000e620000000800 */
[----:B------:R-:W-:Y:S01]  /*0710*/  IMAD.U32 R3, RZ, RZ, UR4 ;  /* 0x00000004ff037e24 */ /* 0x000fe2000f8e00ff */
[----:B-1----:R-:W-:-:S13]  /*0720*/  ISETP.NE.AND P0, PT, R2, 0x1, PT ;  /* 0x000000010200780c */ /* 0x002fda0003f05270 */
[----:B------:R-:W1:Y:S02]  /*0730*/  @P0 LDC.64 R4, c[0x0][0x8e8] ;  /* 0x00023a00ff040b82 */ /* 0x000e640000000a00 */
[----:B-1----:R-:W-:-:S05]  /*0740*/  @P0 IMAD.HI.U32 R0, R4, UR4, RZ ;  /* 0x0000000404000c27 */ /* 0x002fca000f8e00ff */
[----:B------:R-:W-:-:S05]  /*0750*/  @P0 SHF.R.U32.HI R3, RZ, R5, R0 ;  /* 0x00000005ff030219 */ /* 0x000fca0000011600 */
[----:B------:R1:W-:Y:S01]  /*0760*/  STL [R1+0x30], R3 ;  /* 0x0000300301007387 */ /* 0x0003e20000100800 */
[----:B------:R-:W-:Y:S01]  /*0770*/  IMAD R0, R3, R2, RZ ;  /* 0x0000000203007224 */ /* 0x000fe200078e02ff */
[----:B------:R-:W-:Y:S06]  /*0780*/  BRA `(.L_x_2734) ;  /* 0x0000000000207947 */ /* 0x000fec0003800000 */
.L_x_2733:
[----:B------:R-:W1:Y:S01]  /*0790*/  LDC R2, c[0x0][0x8cc] ;  /* 0x00023300ff027b82 */ /* 0x000e620000000800 */
[----:B------:R-:W-:Y:S01]  /*07a0*/  IMAD.U32 R3, RZ, RZ, UR4 ;  /* 0x00000004ff037e24 */ /* 0x000fe2000f8e00ff */
[----:B-1----:R-:W-:-:S13]  /*07b0*/  ISETP.NE.AND P0, PT, R2, 0x1, PT ;  /* 0x000000010200780c */ /* 0x002fda0003f05270 */
[----:B------:R-:W1:Y:S02]  /*07c0*/  @P0 LDC.64 R4, c[0x0][0x8d0] ;  /* 0x00023400ff040b82 */ /* 0x000e640000000a00 */
[----:B-1----:R-:W-:-:S05]  /*07d0*/  @P0 IMAD.HI.U32 R0, R4, UR4, RZ ;  /* 0x0000000404000c27 */ /* 0x002fca000f8e00ff */
[----:B------:R-:W-:-:S05]  /*07e0*/  @P0 SHF.R.U32.HI R3, RZ, R5, R0 ;  /* 0x00000005ff030219 */ /* 0x000fca0000011600 */
[----:B------:R2:W-:Y:S01]  /*07f0*/  STL [R1+0x30], R3 ;  /* 0x0000300301007387 */ /* 0x0005e20000100800 */
[----:B------:R-:W-:-:S07]  /*0800*/  IMAD R0, R3, R2, RZ ;  /* 0x0000000203007224 */ /* 0x000fce00078e02ff */
.L_x_2734:
[----:B------:R-:W3:Y:S01]  /*0810*/  LDC R2, c[0x0][0x8c0] ;  /* 0x00023000ff027b82 */ /* 0x000ee20000000800 */
[----:B------:R-:W-:-:S07]  /*0820*/  IADD3 R0, -R0, UR4, RZ ;  /* 0x0000000400007c10 */ /* 0x000fce000fffe1ff */
[----:B------:R-:W4:Y:S01]  /*0830*/  LDC R7, c[0x0][0x8cc] ;  /* 0x00023300ff077b82 */ /* 0x000f220000000800 */
[----:B---3--:R-:W-:Y:S01]  /*0840*/  ISETP.NE.AND P0, PT, R2, 0x1, PT ;  /* 0x000000010200780c */ /* 0x008fe20003f05270 */
[----:B----4-:R-:W-:-:S12]  /*0850*/  IMAD R4, R7, UR6, R0 ;  /* 0x0000000607047c24 */ /* 0x010fd8000f8e0200 */
[----:B-12---:R-:W1:Y:S01]  /*0860*/  @P0 LDC R3, c[0x0][0x8c4] ;  /* 0x00023100ff030b82 */ /* 0x006e620000000800 */
[----:B------:R-:W-:-:S07]  /*0870*/  MOV R6, R4 ;  /* 0x0000000400067202 */ /* 0x000fce0000000f00 */
[----:B------:R-:W2:Y:S01]  /*0880*/  @P0 LDC R5, c[0x0][0x8c8] ;  /* 0x00023200ff050b82 */ /* 0x000ea20000000800 */
[----:B-1----:R-:W-:-:S05]  /*0890*/  @P0 IMAD.HI.U32 R0, R4, R3, RZ ;  /* 0x0000000304000227 */ /* 0x002fca00078e00ff */
[----:B--2---:R-:W-:-:S04]  /*08a0*/  @P0 SHF.R.U32.HI R6, RZ, R5, R0 ;  /* 0x00000005ff060219 */ /* 0x004fc80000011600 */
[----:B------:R-:W-:Y:S01]  /*08b0*/  ISETP.GE.AND P0, PT, R6, RZ, PT ;  /* 0x000000ff0600720c */ /* 0x000fe20003f06270 */
[----:B------:R1:W-:Y:S01]  /*08c0*/  STL [R1+0x34], R6 ;  /* 0x0000340601007387 */ /* 0x0003e20000100800 */
[----:B------:R-:W-:-:S04]  /*08d0*/  IMAD.MOV R3, RZ, RZ, -R6 ;  /* 0x000000ffff037224 */ /* 0x000fc800078e0a06 */
[----:B------:R-:W-:-:S07]  /*08e0*/  IMAD R0, R2, R3, R4 ;  /* 0x0000000302007224 */ /* 0x000fce00078e0204 */
[----:B-1----:R-:W-:Y:S05]  /*08f0*/  @!P0 BRA `(.L_x_2735) ;  /* 0x000000c8009c8947 */ /* 0x002fea0003800000 */
[----:B------:R-:W2:Y:S01]  /*0900*/  LDL R6, [R1+0x30] ;  /* 0x0000300001067983 */ /* 0x000ea20000100800 */
[----:B------:R-:W2:Y:S01]  /*0910*/  LDC R2, c[0x0][0x280] ;  /* 0x0000a000ff027b82 */ /* 0x000ea20000000800 */
[----:B------:R-:W-:Y:S01]  /*0920*/  ULDC UR4, c[0x0][0x290] ;  /* 0x0000a40000047ab9 */ /* 0x000fe20000000800 */
[----:B------:R-:W-:Y:S01]  /*0930*/  PLOP3.LUT P0, PT, PT, PT, PT, 0x80, 0x0 ;  /* 0x000000000000781c */ /* 0x000fe20003f0f070 */
[----:B------:R1:W-:Y:S01]  /*0940*/  STL [R1+0x38], R0 ;  /* 0x0000380001007387 */ /* 0x0003e20000100800 */
[----:B------:R-:W-:Y:S02]  /*0950*/  CS2R R120, SRZ ;  /* 0x0000000000787805 */ /* 0x000fe4000001ff00 */
[----:B------:R-:W-:Y:S02]  /*0960*/  CS2R R152, SRZ ;  /* 0x0000000000987805 */ /* 0x000fe4000001ff00 */
[----:B------:R-:W-:Y:S02]  /*0970*/  CS2R R122, SRZ ;  /* 0x00000000007a7805 */ /* 0x000fe4000001ff00 */
[----:B------:R-:W-:Y:S01]  /*0980*/  CS2R R124, SRZ ;  /* 0x00000000007c7805 */ /* 0x000fe2000001ff00 */
[----:B------:R-:W3:Y:S01]  /*0990*/  LDC R4, c[0x0][0x74c] ;  /* 0x0001d300ff047b82 */ /* 0x000ee20000000800 */
        /* <DEDUP_REMOVED lines=28> */
[----:B--2---:R-:W-:Y:S01]  /*0b60*/  IMAD R3, R6, 0x80, R2 ;  /* 0x0000008006037824 */ /* 0x004fe200078e0202 */
[----:B------:R-:W-:-:S04]  /*0b70*/  IADD3 R2, R2, 0x5f, RZ ;  /* 0x0000005f02027810 */ /* 0x000fc80007ffe0ff */
[----:B---3--:R-:W-:Y:S01]  /*0b80*/  IADD3 R3, R3, -UR4, -R4 ;  /* 0x8000000403037c10 */ /* 0x008fe2000fffe804 */
[----:B------:R-:W-:-:S04]  /*0b90*/  IMAD.HI R2, R2, 0x2aaaaaab, RZ ;  /* 0x2aaaaaab02027827 */ /* 0x000fc800078e02ff */
        /* <DEDUP_REMOVED lines=30> */
.L_x_2738:
        /* <DEDUP_REMOVED lines=15> */
.L_x_2737:
        /* <DEDUP_REMOVED lines=22> */
.L_x_2740:
        /* <DEDUP_REMOVED lines=15> */
.L_x_2739:
[----:B------:R-:W-:Y:S01]  /*10c0*/  SHF.R.S32.HI R7, RZ, 0x1f, R18 ;  /* 0x0000001fff077819 */ /* 0x000fe20000011412 */
[----:B------:R-:W-:-:S03]  /*10d0*/  UMOV UR4, 0xffffffff ;  /* 0xffffffff00047882 */ /* 0x000fc60000000000 */
[----:B------:R-:W-:-:S04]  /*10e0*/  LEA.HI R0, R7, R18, RZ, 0x7 ;  /* 0x0000001207007211 */ /* 0x000fc800078f38ff */
[----:B------:R-:W-:Y:S01]  /*10f0*/  SHF.R.S32.HI R13, RZ, 0x7, R0 ;  /* 0x00000007ff0d7819 */ /* 0x000fe20000011400 */
[----:B------:R-:W-:Y:S06]  /*1100*/  BRA.DIV UR4, `(.L_x_2741) ;  /* 0x000000c204a07947 */ /* 0x000fec000b800000 */
[----:B------:R1:W2:Y:S02]  /*1110*/  SHFL.IDX PT, R14, R13, RZ, 0x1f ;  /* 0x00001fff0d0e7589 */ /* 0x0002a400000e0000 */
.L_x_2827:
[----:B------:R-:W-:Y:S01]  /*1120*/  SHF.L.U32 R2, RZ, 0x1f, RZ ;  /* 0x0000001fff027819 */ /* 0x000fe200000006ff */
[----:B------:R-:W3:Y:S01]  /*1130*/  LDC R10, c[0x0][0x280] ;  /* 0x0000a000ff0a7b82 */ /* 0x000ee20000000800 */
[----:B------:R-:W-:Y:S02]  /*1140*/  SHF.L.U32 R3, R18, 0x6, RZ ;  /* 0x0000000612037819 */ /* 0x000fe400000006ff */
[CC--:B------:R-:W-:Y:S02]  /*1150*/  LEA.HI R8, R7.reuse, R18.reuse, RZ, 0x5 ;  /* 0x0000001207087211 */ /* 0x0c0fe400078f28ff */
[----:B------:R-:W-:Y:S01]  /*1160*/  LEA.HI R5, R7, R18, RZ, 0x4 ;  /* 0x0000001207057211 */ /* 0x000fe200078f20ff */
[----:B------:R-:W4:Y:S02]  /*1170*/  SYNCS.PHASECHK.TRANS64.TRYWAIT P0, [R17+URZ+0x26800], R2 ;  /* 0x02680002110075a7 */ /* 0x000f24000800017f */
[----:B------:R-:W1:Y:S01]  /*1180*/  LDC R11, c[0x0][0x290] ;  /* 0x0000a400ff0b7b82 */ /* 0x000e620000000800 */
[----:B----4-:R-:W-:Y:S05]  /*1190*/  @P0 BRA `(.L_x_2742) ;  /* 0x0000000000080947 */ /* 0x010fea0003800000 */
[----:B------:R-:W4:Y:S02]  /*11a0*/  SYNCS.PHASECHK.TRANS64.TRYWAIT P0, [R17+URZ+0x26800], R2 ;  /* 0x02680002110075a7 */ /* 0x000f24000800017f */
[----:B----4-:R-:W-:Y:S05]  /*11b0*/  @!P0 BRA `(.L_x_2743) ;  /* 0x000000c000908947 */ /* 0x010fea0003800000 */
.L_x_2742:
[----:B------:R-:W5:Y:S01]  /*11c0*/  LDL R12, [R1+0x30] ;  /* 0x00003000010c7983 */ /* 0x000f620000100800 */
[----:B----4-:R-:W-:Y:S01]  /*11d0*/  SHF.R.S32.HI R2, RZ, 0x5, R8 ;  /* 0x00000005ff027819 */ /* 0x010fe20000011408 */
[----:B------:R-:W-:Y:S01]  /*11e0*/  ULDC UR4, c[0x0][0x74c] ;  /* 0x0001d30000047ab9 */ /* 0x000fe20000000800 */
[----:B------:R-:W-:Y:S01]  /*11f0*/  SHF.R.S32.HI R6, RZ, 0x4, R5 ;  /* 0x00000004ff067819 */ /* 0x000fe20000011405 */
[----:B------:R-:W4:Y:S01]  /*1200*/  LDL R15, [R1+0x2c] ;  /* 0x00002c00010f7983 */ /* 0x000f220000100800 */
[----:B------:R-:W-:Y:S01]  /*1210*/  LOP3.LUT R3, R3, 0x1c0, RZ, 0xc0, !PT ;  /* 0x000001c003037812 */ /* 0x000fe200078ec0ff */
[----:B------:R-:W-:Y:S01]  /*1220*/  IMAD.SHL.U32 R4, R2, 0x10, RZ ;  /* 0x0000001002047824 */ /* 0x000fe200078e00ff */
[----:B------:R-:W-:Y:S02]  /*1230*/  LEA.HI R9, R5, R6, RZ, 0x1 ;  /* 0x0000000605097211 */ /* 0x000fe400078f08ff */
[----:B-1-3--:R-:W-:Y:S02]  /*1240*/  IADD3 R10, -R11, 0x7f, R10 ;  /* 0x0000007f0b0a7810 */ /* 0x00afe40007ffe10a */
[----:B------:R-:W-:-:S02]  /*1250*/  LOP3.LUT R9, R9, 0x7ffffe, RZ, 0xc0, !PT ;  /* 0x007ffffe09097812 */ /* 0x000fc400078ec0ff */
[----:B------:R-:W-:Y:S02]  /*1260*/  LEA.HI R2, R7, R18, RZ, 0x3 ;  /* 0x0000001207027211 */ /* 0x000fe400078f18ff */
[----:B------:R-:W-:Y:S01]  /*1270*/  LOP3.LUT R5, R3, 0x30, R4, 0xf8, !PT ;  /* 0x0000003003057812 */ /* 0x000fe200078ef804 */
[----:B------:R-:W-:Y:S01]  /*1280*/  IMAD.IADD R6, R6, 0x1, -R9 ;  /* 0x0000000106067824 */ /* 0x000fe200078e0a09 */
[----:B------:R-:W-:Y:S02]  /*1290*/  SHF.R.U32.HI R3, RZ, 0x3, R3 ;  /* 0x00000003ff037819 */ /* 0x000fe40000011603 */
[----:B------:R-:W-:Y:S01]  /*12a0*/  LOP3.LUT R4, R5, 0x8, R2, 0xf8, !PT ;  /* 0x0000000805047812 */ /* 0x000fe200078ef802 */
[----:B------:R-:W-:Y:S01]  /*12b0*/  IMAD R6, R13, 0xc, R6 ;  /* 0x0000000c0d067824 */ /* 0x000fe200078e0206 */
[----:B--2---:R-:W-:Y:S02]  /*12c0*/  LEA.HI R2, R14, R14, RZ, 0x1 ;  /* 0x0000000e0e027211 */ /* 0x004fe400078f08ff */
[----:B------:R-:W-:-:S02]  /*12d0*/  LOP3.LUT R3, R4, R3, RZ, 0x3c, !PT ;  /* 0x0000000304037212 */ /* 0x000fc400078e3cff */
[----:B------:R-:W-:Y:S02]  /*12e0*/  LOP3.LUT R5, R2, 0xfffffffe, RZ, 0xc0, !PT ;  /* 0xfffffffe02057812 */ /* 0x000fe400078ec0ff */
[----:B------:R-:W-:Y:S02]  /*12f0*/  LEA R2, R6, R3, 0x9 ;  /* 0x0000000306027211 */ /* 0x000fe400078e48ff */
[----:B------:R-:W-:Y:S01]  /*1300*/  LOP3.LUT R3, R0, 0xffffff80, RZ, 0xc0, !PT ;  /* 0xffffff8000037812 */ /* 0x000fe200078ec0ff */
[----:B------:R-:W-:-:S03]  /*1310*/  IMAD.IADD R5, R14, 0x1, -R5 ;  /* 0x000000010e057824 */ /* 0x000fc600078e0a05 */
[----:B------:R-:W-:-:S04]  /*1320*/  IADD3 R6, R18, -R3, RZ ;  /* 0x8000000312067210 */ /* 0x000fc80007ffe0ff */
[--C-:B------:R-:W-:Y:S01]  /*1330*/  SHF.R.S32.HI R14, RZ, 0x1f, R6.reuse ;  /* 0x0000001fff0e7819 */ /* 0x100fe20000011406 */
[----:B------:R1:W-:Y:S04]  /*1340*/  STL [R1+0x18], R2 ;  /* 0x0000180201007387 */ /* 0x0003e80000100800 */
[----:B------:R2:W-:Y:S01]  /*1350*/  STL [R1+0x1c], R14 ;  /* 0x00001c0e01007387 */ /* 0x0005e20000100800 */
[----:B-1----:R-:W-:-:S04]  /*1360*/  IMAD R2, R13, 0x300, R6 ;  /* 0x000003000d027824 */ /* 0x002fc800078e0206 */
[----:B------:R-:W-:Y:S01]  /*1370*/  IMAD.SHL.U32 R2, R2, 0x4, RZ ;  /* 0x0000000402027824 */ /* 0x000fe200078e00ff */
[----:B------:R-:W-:Y:S01]  /*1380*/  CS2R R120, SRZ ;  /* 0x0000000000787805 */ /* 0x000fe2000001ff00 */
[----:B------:R-:W-:Y:S01]  /*1390*/  IMAD.MOV.U32 R0, RZ, RZ, RZ ;  /* 0x000000ffff007224 */ /* 0x000fe200078e00ff */
[----:B------:R-:W-:Y:S01]  /*13a0*/  CS2R R122, SRZ ;  /* 0x00000000007a7805 */ /* 0x000fe2000001ff00 */
[----:B------:R-:W-:Y:S01]  /*13b0*/  IMAD.MOV.U32 R4, RZ, RZ, RZ ;  /* 0x000000ffff047224 */ /* 0x000fe200078e00ff */
        /* <DEDUP_REMOVED lines=29> */
[----:B------:R-:W-:Y:S01]  /*1590*/  CS2R R182, SRZ ;  /* 0x0000000000b67805 */ /* 0x000fe2000001ff00 */
[----:B------:R-:W-:Y:S02]  /*15a0*/  IMAD R2, R2, 0x4, R17 ;  /* 0x0000000402027824 */ /* 0x000fe400078e0211 */
[----:B-----5:R-:W-:-:S05]  /*15b0*/  IMAD R10, R12, 0x80, R10 ;  /* 0x000000800c0a7824 */ /* 0x020fca00078e020a */
[----:B------:R-:W-:-:S05]  /*15c0*/  IADD3 R10, R10, -UR4, RZ ;  /* 0x800000040a0a7c10 */ /* 0x000fca000fffe0ff */
[----:B------:R-:W-:-:S05]  /*15d0*/  IMAD.HI R10, R10, 0x2aaaaaab, RZ ;  /* 0x2aaaaaab0a0a7827 */ /* 0x000fca00078e02ff */
[----:B------:R-:W-:-:S04]  /*15e0*/  SHF.R.U32.HI R9, RZ, 0x1f, R10 ;  /* 0x0000001fff097819 */ /* 0x000fc8000001160a */
[----:B------:R-:W-:Y:S02]  /*15f0*/  LEA.HI.SX32 R9, R10, R9, 0x1c ;  /* 0x000000090a097211 */ /* 0x000fe400078fe2ff */
[----:B------:R-:W-:Y:S02]  /*1600*/  LEA.HI R10, R14, R6, RZ, 0x2 ;  /* 0x000000060e0a7211 */ /* 0x000fe400078f10ff */
[----:B----4-:R-:W-:-:S03]  /*1610*/  VIADDMNMX R237, R9, 0x1, R15, PT ;  /* 0x0000000109ed7846 */ /* 0x010fc6000380010f */
[----:B------:R2:W-:Y:S01]  /*1620*/  STL [R1+0x10], R10 ;  /* 0x0000100a01007387 */ /* 0x0005e20000100800 */
[----:B------:R-:W-:Y:S02]  /*1630*/  ISETP.GE.AND P0, PT, R16, R237, PT ;  /* 0x000000ed1000720c */ /* 0x000fe40003f06270 */
[----:B------:R-:W-:-:S04]  /*1640*/  LOP3.LUT R3, R10, 0xfffffffc, RZ, 0xc0, !PT ;  /* 0xfffffffc0a037812 */ /* 0x000fc800078ec0ff */
[----:B------:R-:W-:-:S07]  /*1650*/  IADD3 R3, R6, -R3, RZ ;  /* 0x8000000306037210 */ /* 0x000fce0007ffe0ff */
[----:B--2---:R-:W-:Y:S05]  /*1660*/  @P0 BRA `(.L_x_2744) ;  /* 0x0000004000ec0947 */ /* 0x004fea0003800000 */
[----:B------:R-:W-:Y:S01]  /*1670*/  LOP3.LUT R9, R8, 0xffffffe0, RZ, 0xc0, !PT ;  /* 0xffffffe008097812 */ /* 0x000fe200078ec0ff */
[----:B------:R-:W-:Y:S01]  /*1680*/  IMAD R11, R12, -0x80, R11 ;  /* 0xffffff800c0b7824 */ /* 0x000fe200078e020b */
[----:B------:R-:W-:Y:S02]  /*1690*/  LEA.HI R6, R14, R6, RZ, 0x5 ;  /* 0x000000060e067211 */ /* 0x000fe400078f28ff */
[----:B------:R-:W-:Y:S02]  /*16a0*/  CS2R R150, SRZ ;  /* 0x0000000000967805 */ /* 0x000fe4000001ff00 */
[----:B------:R-:W-:Y:S01]  /*16b0*/  LEA.HI R4, R13, R13, RZ, 0x1 ;  /* 0x0000000d0d047211 */ /* 0x000fe200078f08ff */
[----:B------:R-:W-:Y:S01]  /*16c0*/  IMAD.IADD R9, R18, 0x1, -R9 ;  /* 0x0000000112097824 */ /* 0x000fe200078e0a09 */
[----:B------:R-:W-:Y:S02]  /*16d0*/  SHF.R.S32.HI R8, RZ, 0x5, R6 ;  /* 0x00000005ff087819 */ /* 0x000fe40000011406 */
[----:B------:R-:W-:-:S02]  /*16e0*/  CS2R R148, SRZ ;  /* 0x0000000000947805 */ /* 0x000fc4000001ff00 */
[----:B------:R-:W-:Y:S02]  /*16f0*/  LOP3.LUT R6, R4, 0xfffffffe, RZ, 0xc0, !PT ;  /* 0xfffffffe04067812 */ /* 0x000fe400078ec0ff */
[----:B------:R-:W-:Y:S02]  /*1700*/  CS2R R146, SRZ ;  /* 0x0000000000927805 */ /* 0x000fe4000001ff00 */
[----:B------:R-:W-:Y:S01]  /*1710*/  SHF.R.S32.HI R0, RZ, 0x1f, R9 ;  /* 0x0000001fff007819 */ /* 0x000fe20000011409 */
[----:B------:R-:W-:Y:S01]  /*1720*/  IMAD R23, R8, -0x10, R11 ;  /* 0xfffffff008177824 */ /* 0x000fe200078e020b */
[----:B------:R-:W-:Y:S01]  /*1730*/  SHF.R.S32.HI R14, RZ, 0x2, R10 ;  /* 0x00000002ff0e7819 */ /* 0x000fe2000001140a */
[----:B------:R-:W-:Y:S01]  /*1740*/  IMAD.IADD R22, R13, 0x1, -R6 ;  /* 0x000000010d167824 */ /* 0x000fe200078e0a06 */
[----:B------:R-:W-:Y:S02]  /*1750*/  LEA.HI R4, R0, R9, RZ, 0x2 ;  /* 0x0000000900047211 */ /* 0x000fe400078f10ff */
[----:B------:R-:W-:-:S02]  /*1760*/  CS2R R144, SRZ ;  /* 0x0000000000907805 */ /* 0x000fc4000001ff00 */
[----:B------:R-:W-:Y:S02]  /*1770*/  LEA.HI R6, R7, R18, RZ, 0x2 ;  /* 0x0000001207067211 */ /* 0x000fe400078f10ff */
[----:B------:R-:W-:Y:S02]  /*1780*/  CS2R R142, SRZ ;  /* 0x00000000008e7805 */ /* 0x000fe4000001ff00 */
[----:B------:R-:W-:Y:S02]  /*1790*/  SHF.R.S32.HI R11, RZ, 0x2, R4 ;  /* 0x00000002ff0b7819 */ /* 0x000fe40000011404 */
[----:B------:R-:W-:Y:S02]  /*17a0*/  CS2R R140, SRZ ;  /* 0x00000000008c7805 */ /* 0x000fe4000001ff00 */
[----:B------:R-:W-:Y:S02]  /*17b0*/  LEA.HI R0, R0, R9, RZ, 0x3 ;  /* 0x0000000900007211 */ /* 0x000fe400078f18ff */
[----:B------:R-:W-:-:S02]  /*17c0*/  CS2R R138, SRZ ;  /* 0x00000000008a7805 */ /* 0x000fc4000001ff00 */
[----:B------:R-:W-:Y:S01]  /*17d0*/  LOP3.LUT R9, R6, 0xfffffffc, RZ, 0xc0, !PT ;  /* 0xfffffffc06097812 */ /* 0x000fe200078ec0ff */
[C---:B------:R-:W-:Y:S01]  /*17e0*/  VIADD R15, R11.reuse, 0x10 ;  /* 0x000000100b0f7836 */ /* 0x040fe20000000000 */
[----:B------:R-:W-:Y:S02]  /*17f0*/  IADD3 R8, R11, 0x8, RZ ;  /* 0x000000080b087810 */ /* 0x000fe40007ffe0ff */
[----:B------:R-:W-:Y:S02]  /*1800*/  CS2R R136, SRZ ;  /* 0x0000000000887805 */ /* 0x000fe4000001ff00 */
        /* <DEDUP_REMOVED lines=8> */
[----:B------:R-:W-:Y:S02]  /*1890*/  SHF.R.S32.HI R12, RZ, 0x1, R10 ;  /* 0x00000001ff0c7819 */ /* 0x000fe4000001140a */
[----:B------:R-:W-:-:S02]  /*18a0*/  CS2R R128, SRZ ;  /* 0x0000000000807805 */ /* 0x000fc4000001ff00 */
[----:B------:R-:W-:Y:S01]  /*18b0*/  LEA.HI R7, R7, R14, RZ, 0x3 ;  /* 0x0000000e07077211 */ /* 0x000fe200078f18ff */
[----:B------:R-:W-:Y:S01]  /*18c0*/  IMAD.HI R6, R0, 0x2aaaaaab, RZ ;  /* 0x2aaaaaab00067827 */ /* 0x000fe200078e02ff */
[----:B------:R-:W-:Y:S02]  /*18d0*/  SHF.R.S32.HI R19, RZ, 0x1, R18 ;  /* 0x00000001ff137819 */ /* 0x000fe40000011412 */
[----:B------:R-:W-:Y:S02]  /*18e0*/  CS2R R126, SRZ ;  /* 0x00000000007e7805 */ /* 0x000fe4000001ff00 */
[----:B------:R-:W-:Y:S01]  /*18f0*/  LOP3.LUT R21, R7, 0xfffffff8, RZ, 0xc0, !PT ;  /* 0xfffffff807157812 */ /* 0x000fe200078ec0ff */
[----:B------:R-:W-:Y:S01]  /*1900*/  IMAD.HI R13, R12, 0x2aaaaaab, RZ ;  /* 0x2aaaaaab0c0d7827 */ /* 0x000fe200078e02ff */
[----:B------:R-:W-:Y:S02]  /*1910*/  LEA.HI R4, R4, R11, RZ, 0x1 ;  /* 0x0000000b04047211 */ /* 0x000fe400078f08ff */
[----:B------:R-:W-:-:S02]  /*1920*/  CS2R R124, SRZ ;  /* 0x00000000007c7805 */ /* 0x000fc4000001ff00 */
[----:B------:R-:W-:Y:S01]  /*1930*/  SHF.R.U32.HI R7, RZ, 0x1, R6 ;  /* 0x00000001ff077819 */ /* 0x000fe20000011606 */
[----:B------:R-:W-:Y:S01]  /*1940*/  IMAD.HI R20, R19, 0x2aaaaaab, RZ ;  /* 0x2aaaaaab13147827 */ /* 0x000fe200078e02ff */
[----:B------:R-:W-:Y:S02]  /*1950*/  IADD3 R23, R23, R21, -R14 ;  /* 0x0000001517177210 */ /* 0x000fe40007ffe80e */
[----:B------:R-:W-:Y:S02]  /*1960*/  CS2R R122, SRZ ;  /* 0x00000000007a7805 */ /* 0x000fe4000001ff00 */
[----:B------:R-:W-:Y:S02]  /*1970*/  LOP3.LUT R4, R4, 0xfffffffe, RZ, 0xc0, !PT ;  /* 0xfffffffe04047812 */ /* 0x000fe400078ec0ff */
[----:B------:R-:W-:Y:S02]  /*1980*/  CS2R R120, SRZ ;  /* 0x0000000000787805 */ /* 0x000fe4000001ff00 */
[----:B------:R-:W-:-:S02]  /*1990*/  SHF.R.U32.HI R14, RZ, 0x1, R13 ;  /* 0x00000001ff0e7819 */ /* 0x000fc4000001160d */
[----:B------:R-:W-:Y:S02]  /*19a0*/  CS2R R182, SRZ ;  /* 0x0000000000b67805 */ /* 0x000fe4000001ff00 */
[----:B------:R-:W-:Y:S02]  /*19b0*/  SHF.R.U32.HI R21, RZ, 0x1, R20 ;  /* 0x00000001ff157819 */ /* 0x000fe40000011614 */
[----:B------:R-:W-:Y:S02]  /*19c0*/  CS2R R180, SRZ ;  /* 0x0000000000b47805 */ /* 0x000fe4000001ff00 */
[----:B------:R-:W-:Y:S02]  /*19d0*/  LEA.HI R7, R6, R7, RZ, 0x1 ;  /* 0x0000000706077211 */ /* 0x000fe400078f08ff */
[----:B------:R-:W-:Y:S02]  /*19e0*/  CS2R R178, SRZ ;  /* 0x0000000000b27805 */ /* 0x000fe4000001ff00 */
[----:B------:R-:W-:-:S02]  /*19f0*/  IADD3 R4, R11, -R4, RZ ;  /* 0x800000040b047210 */ /* 0x000fc40007ffe0ff */
[----:B------:R-:W-:Y:S02]  /*1a00*/  CS2R R176, SRZ ;  /* 0x0000000000b07805 */ /* 0x000fe4000001ff00 */
[----:B------:R-:W-:Y:S01]  /*1a10*/  LEA.HI R13, R13, R14, RZ, 0x1 ;  /* 0x0000000e0d0d7211 */ /* 0x000fe200078f08ff */
[----:B------:R-:W-:Y:S01]  /*1a20*/  IMAD R7, R7, -0xc, R0 ;  /* 0xfffffff407077824 */ /* 0x000fe200078e0200 */
[----:B------:R-:W-:Y:S02]  /*1a30*/  LOP3.LUT R11, R10, 0xfffffffe, RZ, 0xc0, !PT ;  /* 0xfffffffe0a0b7812 */ /* 0x000fe400078ec0ff */
[----:B------:R-:W-:Y:S02]  /*1a40*/  CS2R R174, SRZ ;  /* 0x0000000000ae7805 */ /* 0x000fe4000001ff00 */
[----:B------:R-:W-:Y:S01]  /*1a50*/  LEA.HI R20, R20, R21, RZ, 0x1 ;  /* 0x0000001514147211 */ /* 0x000fe200078f08ff */
[----:B------:R-:W-:Y:S01]  /*1a60*/  IMAD R12, R13, -0xc, R12 ;  /* 0xfffffff40d0c7824 */ /* 0x000fe200078e020c */
[----:B------:R-:W-:Y:S01]  /*1a70*/  LOP3.LUT R18, R18, 0xfffffffe, RZ, 0xc0, !PT ;  /* 0xfffffffe12127812 */ /* 0x000fe200078ec0ff */
[----:B------:R-:W-:Y:S01]  /*1a80*/  IMAD.IADD R11, R8, 0x1, -R11 ;  /* 0x00000001080b7824 */ /* 0x000fe200078e0a0b */
[----:B------:R-:W-:Y:S01]  /*1a90*/  LEA R4, R7, R4, 0x3 ;  /* 0x0000000407047211 */ /* 0x000fe200078e18ff */
[----:B------:R-:W-:Y:S01]  /*1aa0*/  IMAD R19, R20, -0xc, R19 ;  /* 0xfffffff414137824 */ /* 0x000fe200078e0213 */
[----:B------:R-:W-:Y:S01]  /*1ab0*/  CS2R R172, SRZ ;  /* 0x0000000000ac7805 */ /* 0x000fe2000001ff00 */
[----:B------:R-:W-:Y:S01]  /*1ac0*/  IMAD.IADD R18, R15, 0x1, -R18 ;  /* 0x000000010f127824 */ /* 0x000fe200078e0a12 */
[----:B------:R-:W-:Y:S01]  /*1ad0*/  CS2R R170, SRZ ;  /* 0x0000000000aa7805 */ /* 0x000fe2000001ff00 */
[----:B------:R-:W-:Y:S01]  /*1ae0*/  IMAD R0, R12, 0x8, R11 ;  /* 0x000000080c007824 */ /* 0x000fe200078e020b */
[----:B------:R1:W-:Y:S01]  /*1af0*/  STL [R1+0x8], R4 ;  /* 0x0000080401007387 */ /* 0x0003e20000100800 */
[----:B------:R-:W-:Y:S01]  /*1b00*/  IMAD R6, R19, 0x8, R18 ;  /* 0x0000000813067824 */ /* 0x000fe200078e0212 */
[----:B------:R-:W-:Y:S01]  /*1b10*/  CS2R R168, SRZ ;  /* 0x0000000000a87805 */ /* 0x000fe2000001ff00 */
[----:B------:R-:W-:Y:S01]  /*1b20*/  IMAD R8, R22, -0x40, R23 ;  /* 0xffffffc016087824 */ /* 0x000fe200078e0217 */
[----:B------:R2:W-:Y:S01]  /*1b30*/  STL [R1+0x4], R0 ;  /* 0x0000040001007387 */ /* 0x0005e20000100800 */
[----:B------:R-:W-:-:S02]  /*1b40*/  CS2R R166, SRZ ;  /* 0x0000000000a67805 */ /* 0x000fc4000001ff00 */
[----:B------:R-:W-:Y:S02]  /*1b50*/  CS2R R164, SRZ ;  /* 0x0000000000a47805 */ /* 0x000fe4000001ff00 */
[----:B------:R-:W-:Y:S01]  /*1b60*/  CS2R R162, SRZ ;  /* 0x0000000000a27805 */ /* 0x000fe2000001ff00 */
[----:B------:R3:W-:Y:S01]  /*1b70*/  STL [R1], R6 ;  /* 0x0000000601007387 */ /* 0x0007e20000100800 */
[----:B------:R-:W-:Y:S02]  /*1b80*/  CS2R R160, SRZ ;  /* 0x0000000000a07805 */ /* 0x000fe4000001ff00 */
[----:B-1----:R-:W-:Y:S02]  /*1b90*/  MOV R4, RZ ;  /* 0x000000ff00047202 */ /* 0x002fe40000000f00 */
[----:B------:R-:W-:Y:S02]  /*1ba0*/  CS2R R158, SRZ ;  /* 0x00000000009e7805 */ /* 0x000fe4000001ff00 */
[----:B------:R-:W-:-:S02]  /*1bb0*/  CS2R R156, SRZ ;  /* 0x00000000009c7805 */ /* 0x000fc4000001ff00 */
[----:B------:R-:W-:Y:S01]  /*1bc0*/  CS2R R154, SRZ ;  /* 0x00000000009a7805 */ /* 0x000fe2000001ff00 */
[----:B--2---:R-:W-:Y:S01]  /*1bd0*/  IMAD.MOV.U32 R0, RZ, RZ, RZ ;  /* 0x000000ffff007224 */ /* 0x004fe200078e00ff */
[----:B---3--:R-:W-:-:S07]  /*1be0*/  CS2R R152, SRZ ;  /* 0x0000000000987805 */ /* 0x008fce000001ff00 */
.L_x_2755:
[----:B-1----:R-:W2:Y:S02]  /*1bf0*/  LDL R6, [R1+0xc] ;  /* 0x00000c0001067983 */ /* 0x002ea40000100800 */
[----:B--2---:R-:W-:-:S04]  /*1c00*/  LOP3.LUT R6, R6, 0x1, RZ, 0xfc, !PT ;  /* 0x0000000106067812 */ /* 0x004fc800078efcff */
[----:B------:R-:W-:-:S13]  /*1c10*/  ISETP.NE.AND P0, PT, R6, 0x3, PT ;  /* 0x000000030600780c */ /* 0x000fda0003f05270 */
[----:B------:R-:W-:Y:S05]  /*1c20*/  @!P0 BRA `(.L_x_2745) ;  /* 0x0000000000048947 */ /* 0x000fea0003800000 */
[----:B------:R-:W-:Y:S01]  /*1c30*/  BPT.TRAP 0x1 ;  /* 0x000000040000795c */ /* 0x000fe20000300000 */
.L_x_2745:
[----:B------:R-:W-:Y:S01]  /*1c40*/  IMAD R6, R0, 0x8, R17 ;  /* 0x0000000800067824 */ /* 0x000fe200078e0211 */
[----:B------:R-:W-:-:S04]  /*1c50*/  SHF.L.U32 R21, R4, 0x1f, RZ ;  /* 0x0000001f04157819 */ /* 0x000fc800000006ff */
[----:B------:R1:W2:Y:S01]  /*1c60*/  SYNCS.PHASECHK.TRANS64.TRYWAIT P1, [R6+URZ+0x26810], R21 ;  /* 0x02681015060075a7 */ /* 0x0002a2000802017f */
[----:B------:R-:W-:Y:S05]  /*1c70*/  @!P0 BRA `(.L_x_2746) ;  /* 0x0000000000048947 */ /* 0x000fea0003800000 */
[----:B------:R-:W-:Y:S01]  /*1c80*/  BPT.TRAP 0x1 ;  /* 0x000000040000795c */ /* 0x000fe20000300000 */
.L_x_2746:
[----:B------:R-:W-:-:S04]  /*1c90*/  IADD3 R7, R17, 0xe000, RZ ;  /* 0x0000e00011077810 */ /* 0x000fc80007ffe0ff */
[----:B------:R-:W-:-:S04]  /*1ca0*/  SHF.R.U32.HI R7, RZ, 0x4, R7 ;  /* 0x00000004ff077819 */ /* 0x000fc80000011607 */
[----:B------:R-:W-:Y:S01]  /*1cb0*/  LOP3.LUT R7, R7, 0x3fff, RZ, 0xc0, !PT ;  /* 0x00003fff07077812 */ /* 0x000fe200078ec0ff */
[----:B--2---:R-:W-:Y:S06]  /*1cc0*/  @P1 BRA `(.L_x_2747) ;  /* 0x0000000000081947 */ /* 0x004fec0003800000 */
[----:B------:R-:W2:Y:S02]  /*1cd0*/  SYNCS.PHASECHK.TRANS64.TRYWAIT P1, [R6+URZ+0x26810], R21 ;  /* 0x02681015060075a7 */ /* 0x000ea4000802017f */
[----:B--2---:R-:W-:Y:S05]  /*1ce0*/  @!P1 BRA `(.L_x_2748) ;  /* 0x000000b400d89947 */ /* 0x004fea0003800000 */
.L_x_2747:
        /* <DEDUP_REMOVED lines=12> */
[----:B------:R-:W-:-:S02]  /*1db0*/  VIADD R19, R17, 0x1a000 ;  /* 0x0001a00011137836 */ /* 0x000fc40000000000 */
        /* <DEDUP_REMOVED lines=24> */
[----:B---3--:R-:W-:-:S04]  /*1f40*/  IMAD R10, R0, 0x80, R14 ;  /* 0x00000080000a7824 */ /* 0x008fc800078e020e */
[----:B------:R-:W-:Y:S01]  /*1f50*/  IMAD R10, R3, 0x2, R10 ;  /* 0x00000002030a7824 */ /* 0x000fe200078e020a */
[----:B----4-:R-:W-:-:S03]  /*1f60*/  LEA R12, R0, R12, 0x7 ;  /* 0x0000000c000c7211 */ /* 0x010fc600078e38ff */
[C---:B------:R-:W-:Y:S01]  /*1f70*/  IMAD R15, R10.reuse, 0x4, R17 ;  /* 0x000000040a0f7824 */ /* 0x040fe200078e0211 */
[----:B------:R-:W-:Y:S01]  /*1f80*/  LEA R190, R10, R19, 0x2 ;  /* 0x000000130abe7211 */ /* 0x000fe200078e10ff */
[----:B-----5:R-:W-:Y:S01]  /*1f90*/  IMAD R14, R0, 0x80, R13 ;  /* 0x00000080000e7824 */ /* 0x020fe200078e020d */
[----:B------:R-:W-:-:S03]  /*1fa0*/  LEA R12, R3, R12, 0x1 ;  /* 0x0000000c030c7211 */ /* 0x000fc600078e08ff */
[----:B------:R-:W-:Y:S01]  /*1fb0*/  IMAD R18, R3, 0x2, R14 ;  /* 0x0000000203127824 */ /* 0x000fe200078e020e */
[C---:B------:R-:W-:Y:S01]  /*1fc0*/  LEA R14, R12.reuse, R17, 0x2 ;  /* 0x000000110c0e7211 */ /* 0x040fe200078e10ff */
[----:B------:R-:W-:Y:S02]  /*1fd0*/  IMAD R11, R12, 0x4, R19 ;  /* 0x000000040c0b7824 */ /* 0x000fe400078e0213 */
[C---:B------:R-:W-:Y:S02]  /*1fe0*/  IMAD R13, R18.reuse, 0x4, R17 ;  /* 0x00000004120d7824 */ /* 0x040fe400078e0211 */
[----:B------:R-:W-:Y:S01]  /*1ff0*/  IMAD R10, R18, 0x4, R19 ;  /* 0x00000004120a7824 */ /* 0x000fe200078e0213 */
[----:B------:R-:W-:Y:S02]  /*2000*/  WARPGROUP.DEPBAR.LE gsb0, 0x0 ;  /* 0x00008000000079c5 */ /* 0x000fe40000010000 */
        /* <DEDUP_REMOVED lines=8> */
.L_x_2749:
[----:B------:R1:W1:Y:S01]  /*2090*/  SYNCS.PHASECHK.TRANS64.TRYWAIT P1, [R6+URZ+0x26830], R21 ;  /* 0x02683015060075a7 */ /* 0x000262000802017f */
[----:B------:R-:W-:Y:S05]  /*20a0*/  @!P0 BRA `(.L_x_2750) ;  /* 0x0000000000048947 */ /* 0x000fea0003800000 */
[----:B------:R-:W-:Y:S01]  /*20b0*/  BPT.TRAP 0x1 ;  /* 0x000000040000795c */ /* 0x000fe20000300000 */
.L_x_2750:
[----:B------:R-:W-:-:S04]  /*20c0*/  IADD3 R12, R17, 0x14000, RZ ;  /* 0x00014000110c7810 */ /* 0x000fc80007ffe0ff */
[----:B------:R-:W-:-:S04]  /*20d0*/  SHF.R.U32.HI R12, RZ, 0x4, R12 ;  /* 0x00000004ff0c7819 */ /* 0x000fc8000001160c */
[----:B------:R-:W-:-:S04]  /*20e0*/  LOP3.LUT R12, R12, 0x3fff, RZ, 0xc0, !PT ;  /* 0x00003fff0c0c7812 */ /* 0x000fc800078ec0ff */
[----:B------:R-:W-:Y:S01]  /*20f0*/  LOP3.LUT R19, R12, 0x10000, RZ, 0xfc, !PT ;  /* 0x000100000c137812 */ /* 0x000fe200078efcff */
[----:B-1----:R-:W-:Y:S06]  /*2100*/  @P1 BRA `(.L_x_2751) ;  /* 0x0000000000081947 */ /* 0x002fec0003800000 */
[----:B------:R-:W1:Y:S02]  /*2110*/  SYNCS.PHASECHK.TRANS64.TRYWAIT P1, [R6+URZ+0x26830], R21 ;  /* 0x02683015060075a7 */ /* 0x000e64000802017f */
[----:B-1----:R-:W-:Y:S05]  /*2120*/  @!P1 BRA `(.L_x_2752) ;  /* 0x000000b000dc9947 */ /* 0x002fea0003800000 */
.L_x_2751:
[----:B------:R-:W-:Y:S01]  /*2130*/  UIADD3 UR9, UR9, 0x4000, URZ ;  /* 0x0000400009097890 */ /* 0x000fe2000fffe03f */
[----:B------:R-:W-:Y:S01]  /*2140*/  IMAD R19, R0, 0x300, R19 ;  /* 0x0000030000137824 */ /* 0x000fe200078e0213 */
[----:B------:R-:W-:Y:S01]  /*2150*/  WARPGROUP.ARRIVE ;  /* 0x00000000000079c5 */ /* 0x000fe20000000000 */
[----:B------:R-:W-:Y:S01]  /*2160*/  UMOV UR7, 0x40000040 ;  /* 0x4000004000077882 */ /* 0x000fe20000000000 */
[----:B------:R-:W-:Y:S01]  /*2170*/  USHF.R.U32.HI UR9, URZ, 0x4, UR9 ;  /* 0x000000043f097899 */ /* 0x000fe20008011609 */
[C---:B------:R-:W-:Y:S01]  /*2180*/  ISETP.GT.AND P2, PT, R8.reuse, RZ, PT ;  /* 0x000000ff0800720c */ /* 0x040fe20003f44270 */
[----:B------:R-:W-:Y:S01]  /*2190*/  UMOV UR5, 0x40000040 ;  /* 0x4000004000057882 */ /* 0x000fe20000000000 */
[----:B------:R-:W-:Y:S01]  /*21a0*/  R2UR UR8, R19 ;  /* 0x00000000130872ca */ /* 0x000fe200000e0000 */
[----:B------:R-:W-:Y:S01]  /*21b0*/  ULOP3.LUT UR9, UR9, 0x3fff, URZ, 0xc0, !UPT ;  /* 0x00003fff09097892 */ /* 0x000fe2000f8ec03f */
[----:B------:R-:W-:Y:S01]  /*21c0*/  ISETP.GT.AND P1, PT, R8, 0x8, PT ;  /* 0x000000080800780c */ /* 0x000fe20003f24270 */
[----:B------:R-:W-:Y:S01]  /*21d0*/  ULDC UR10, c[0x0][0x75c] ;  /* 0x0001d700000a7ab9 */ /* 0x000fe20000000800 */
[----:B------:R-:W-:Y:S01]  /*21e0*/  IADD3 R199, R9, 0x10, RZ ;  /* 0x0000001009c77810 */ /* 0x000fe20007ffe0ff */
        /* <DEDUP_REMOVED lines=42> */
[C---:B------:R-:W-:Y:S01]  /*2490*/  VIADD R193, R93.reuse, 0x8 ;  /* 0x000000085dc17836 */ /* 0x040fe20000000000 */
[----:B------:R-:W-:Y:S01]  /*24a0*/  SEL R103, R93, 0x60, P2 ;  /* 0x000000605d677807 */ /* 0x000fe20001000000 */
[----:B------:R-:W-:Y:S01]  /*24b0*/  FMUL.FTZ R91, R98, UR10 ;  /* 0x0000000a625b7c20 */ /* 0x000fe20008410000 */
[----:B------:R-:W-:Y:S01]  /*24c0*/  FMUL.FTZ R189, R104, UR10 ;  /* 0x0000000a68bd7c20 */ /* 0x000fe20008410000 */
[----:B------:R-:W-:Y:S01]  /*24d0*/  FMUL.FTZ R83, R90, UR10 ;  /* 0x0000000a5a537c20 */ /* 0x000fe20008410000 */
[----:B------:R-:W4:Y:S01]  /*24e0*/  MUFU.TANH R74, R74 ;  /* 0x0000004a004a7308 */ /* 0x000f220000002400 */
[C---:B------:R-:W-:Y:S01]  /*24f0*/  ISETP.GT.AND P6, PT, R103.reuse, RZ, PT ;  /* 0x000000ff6700720c */ /* 0x040fe20003fc4270 */
[----:B---3--:R-:W3:Y:S01]  /*2500*/  SHFL.IDX PT, R104, R15, R9, 0x1f ;  /* 0x00001f090f687589 */ /* 0x008ee200000e0000 */
        /* <DEDUP_REMOVED lines=35> */
[----:B------:R-:W-:Y:S01]  /*2740*/  FMUL.FTZ R194, R117, UR10 ;  /* 0x0000000a75c27c20 */ /* 0x000fe20008410000 */
[----:B------:R-:W-:Y:S01]  /*2750*/  VIADD R117, R9, 0x8 ;  /* 0x0000000809757836 */ /* 0x000fe20000000000 */
[----:B------:R-:W1:Y:S01]  /*2760*/  MUFU.TANH R185, R185 ;  /* 0x000000b900b97308 */ /* 0x000e620000002400 */
[----:B--2---:R-:W-:Y:S01]  /*2770*/  FSEL R96, R85, -INF , !P6 ;  /* 0xff80000055607808 */ /* 0x004fe20007000000 */
[----:B------:R-:W-:Y:S01]  /*2780*/  FMUL.FTZ R201, R119, UR10 ;  /* 0x0000000a77c97c20 */ /* 0x000fe20008410000 */
[----:B------:R-:W-:Y:S01]  /*2790*/  ISETP.GT.AND P6, PT, R103, 0x39, PT ;  /* 0x000000396700780c */ /* 0x000fe20003fc4270 */
[----:B------:R-:W2:Y:S01]  /*27a0*/  SHFL.IDX PT, R228, R15, R117, 0x1f ;  /* 0x00001f750fe47589 */ /* 0x000ea200000e0000 */
[----:B------:R-:W-:Y:S01]  /*27b0*/  FMUL.FTZ R196, R118, UR10 ;  /* 0x0000000a76c47c20 */ /* 0x000fe20008410000 */
[----:B------:R-:W-:-:S02]  /*27c0*/  VIADD R118, R9, 0xc ;  /* 0x0000000c09767836 */ /* 0x000fc40000000000 */
[----:B------:R-:W-:Y:S01]  /*27d0*/  FMUL.FTZ R115, R115, UR10 ;  /* 0x0000000a73737c20 */ /* 0x000fe20008410000 */
[----:B------:R-:W5:Y:S01]  /*27e0*/  MUFU.TANH R19, R19 ;  /* 0x0000001300137308 */ /* 0x000f620000002400 */
[----:B----4-:R-:W-:Y:S01]  /*27f0*/  FSEL R97, R86, -INF , !P5 ;  /* 0xff80000056617808 */ /* 0x010fe20006800000 */
[----:B------:R-:W-:Y:S01]  /*2800*/  IMAD R236, R0, 0x300, R12 ;  /* 0x0000030000ec7824 */ /* 0x000fe200078e020c */
[----:B------:R-:W-:Y:S01]  /*2810*/  ISETP.GT.AND P5, PT, R193, RZ, PT ;  /* 0x000000ffc100720c */ /* 0x000fe20003fa4270 */
[----:B------:R-:W4:Y:S04]  /*2820*/  SHFL.IDX PT, R225, R15, R118, 0x1f ;  /* 0x00001f760fe17589 */ /* 0x000f2800000e0000 */
[----:B------:R-:W3:Y:S01]  /*2830*/  MUFU.TANH R186, R186 ;  /* 0x000000ba00ba7308 */ /* 0x000ee20000002400 */
[----:B-1----:R-:W-:Y:S01]  /*2840*/  FSEL R100, R185, -INF , !P4 ;  /* 0xff800000b9647808 */ /* 0x002fe20006000000 */
[----:B------:R-:W1:Y:S01]  /*2850*/  SHFL.IDX PT, R227, R15, R199, 0x1f ;  /* 0x00001fc70fe37589 */ /* 0x000e6200000e0000 */
[----:B------:R-:W-:-:S05]  /*2860*/  ISETP.GT.AND P4, PT, R193, 0x1, PT ;  /* 0x00000001c100780c */ /* 0x000fca0003f84270 */
[----:B------:R-:W2:Y:S01]  /*2870*/  MUFU.TANH R20, R20 ;  /* 0x0000001400147308 */ /* 0x000ea20000002400 */
        /* <DEDUP_REMOVED lines=14> */
[----:B--2---:R-:W-:-:S02]  /*2960*/  FSEL R224, R20, -INF , !P4 ;  /* 0xff80000014e07808 */ /* 0x004fc40006000000 */
[----:B------:R-:W-:-:S05]  /*2970*/  ISETP.GT.AND P4, PT, R193, 0x10, PT ;  /* 0x00000010c100780c */ /* 0x000fca0003f84270 */
[----:B------:R-:W2:Y:S01]  /*2980*/  MUFU.TANH R75, R75 ;  /* 0x0000004b004b7308 */ /* 0x000ea20000002400 */
[----:B-----5:R-:W-:Y:S02]  /*2990*/  FSEL R219, R23, -INF , !P6 ;  /* 0xff80000017db7808 */ /* 0x020fe40007000000 */
[----:B------:R-:W-:-:S05]  /*29a0*/  ISETP.GT.AND P6, PT, R193, 0x11, PT ;  /* 0x00000011c100780c */ /* 0x000fca0003fc4270 */
[----:B------:R-:W5:Y:S01]  /*29b0*/  MUFU.TANH R21, R21 ;  /* 0x0000001500157308 */ /* 0x000f620000002400 */
[----:B---3--:R-:W-:Y:S02]  /*29c0*/  FSEL R221, R72, -INF , !P5 ;  /* 0xff80000048dd7808 */ /* 0x008fe40006800000 */
[----:B------:R-:W-:-:S05]  /*29d0*/  ISETP.GT.AND P5, PT, R193, 0x18, PT ;  /* 0x00000018c100780c */ /* 0x000fca0003fa4270 */
[----:B------:R-:W3:Y:S01]  /*29e0*/  MUFU.TANH R76, R76 ;  /* 0x0000004c004c7308 */ /* 0x000ee20000002400 */
[----:B--2---:R-:W-:Y:S02]  /*29f0*/  FSEL R209, R75, -INF , !P4 ;  /* 0xff8000004bd17808 */ /* 0x004fe40006000000 */
        /* <DEDUP_REMOVED lines=28> */
[----:B--2---:R-:W-:Y:S02]  /*2bc0*/  FSEL R206, R81, -INF , !P2 ;  /* 0xff80000051ce7808 */ /* 0x004fe40005000000 */
[----:B------:R-:W-:Y:S01]  /*2bd0*/  ISETP.GT.AND P2, PT, R103, 0x31, PT ;  /* 0x000000316700780c */ /* 0x000fe20003f44270 */
[----:B------:R-:W-:Y:S01]  /*2be0*/  HGMMA.64x96x16.F32 R24, gdesc[UR4], R24, gsb0 ;  /* 0x01600000041879f0 */ /* 0x000fe20008000818 */
[----:B------:R-:W-:Y:S01]  /*2bf0*/  UIADD3 UR6, UR8, 0x6, URZ ;  /* 0x0000000608067890 */ /* 0x000fe2000fffe03f */
[----:B-----5:R-:W-:Y:S01]  /*2c00*/  FSEL R204, R87, -INF , !P4 ;  /* 0xff80000057cc7808 */ /* 0x020fe20006000000 */
[----:B------:R-:W-:Y:S01]  /*2c10*/  UIADD3 UR4, UR9, 0x6, URZ ;  /* 0x0000000609047890 */ /* 0x000fe2000fffe03f */
[----:B------:R-:W2:Y:S01]  /*2c20*/  MUFU.TANH R89, R89 ;  /* 0x0000005900597308 */ /* 0x000ea20000002400 */
[----:B------:R-:W-:Y:S01]  /*2c30*/  UMOV UR7, 0x40000040 ;  /* 0x4000004000077882 */ /* 0x000fe20000000000 */
[----:B------:R-:W-:Y:S01]  /*2c40*/  UMOV UR5, 0x40000040 ;  /* 0x4000004000057882 */ /* 0x000fe20000000000 */
        /* <DEDUP_REMOVED lines=35> */
[----:B-----5:R-:W-:Y:S01]  /*2e80*/  FSEL R214, R106, -INF , !P2 ;  /* 0xff8000006ad67808 */ /* 0x020fe20005000000 */
[----:B------:R-:W-:Y:S02]  /*2e90*/  WARPGROUP.DEPBAR.LE gsb0, 0x0 ;  /* 0x00008000000079c5 */ /* 0x000fe40000010000 */
[----:B------:R-:W5:Y:S01]  /*2ea0*/  LDS R190, [R190+0x380] ;  /* 0x00038000bebe7984 */ /* 0x000f620000000800 */
[----:B------:R-:W-:Y:S01]  /*2eb0*/  WARPGROUP.ARRIVE ;  /* 0x00000000000079c5 */ /* 0x000fe20000000000 */
[----:B------:R-:W-:Y:S02]  /*2ec0*/  ISETP.GT.AND P2, PT, R193, 0x49, PT ;  /* 0x00000049c100780c */ /* 0x000fe40003f44270 */
[----:B------:R-:W1:Y:S01]  /*2ed0*/  MUFU.TANH R110, R110 ;  /* 0x0000006e006e7308 */ /* 0x000e620000002400 */
[----:B---3--:R-:W-:Y:S02]  /*2ee0*/  FSEL R216, R107, -INF , !P4 ;  /* 0xff8000006bd87808 */ /* 0x008fe40006000000 */
[----:B------:R-:W-:Y:S01]  /*2ef0*/  HGMMA.64x96x16.F32 R24, gdesc[UR4], R24, gsb0 ;  /* 0x01600000041879f0 */ /* 0x000fe20008000818 */
[----:B------:R-:W-:Y:S01]  /*2f00*/  ULDC UR4, c[0x0][0x744] ;  /* 0x0001d10000047ab9 */ /* 0x000fe20000000800 */
[----:B------:R-:W-:Y:S01]  /*2f10*/  ISETP.GT.AND P4, PT, R193, 0x50, PT ;  /* 0x00000050c100780c */ /* 0x000fe20003f84270 */
[----:B------:R-:W-:Y:S01]  /*2f20*/  FFMA.FTZ R113, R113, UR4, -R104 ;  /* 0x0000000471717c23 */ /* 0x000fe20008010868 */
[----:B------:R-:W-:Y:S01]  /*2f30*/  FFMA.FTZ R198, R198, UR4, -R228 ;  /* 0x00000004c6c67c23 */ /* 0x000fe200080108e4 */
[----:B------:R-:W3:Y:S01]  /*2f40*/  MUFU.TANH R111, R111 ;  /* 0x0000006f006f7308 */ /* 0x000ee20000002400 */
[----:B--2---:R-:W-:Y:S01]  /*2f50*/  FSEL R220, R112, -INF , !P6 ;  /* 0xff80000070dc7808 */ /* 0x004fe20007000000 */
[----:B------:R-:W-:Y:S01]  /*2f60*/  FFMA.FTZ R104, R226, UR4, -R104 ;  /* 0x00000004e2687c23 */ /* 0x000fe20008010868 */
[----:B------:R-:W-:Y:S01]  /*2f70*/  ISETP.GT.AND P6, PT, R193, 0x48, PT ;  /* 0x00000048c100780c */ /* 0x000fe20003fc4270 */
[----:B----4-:R-:W-:Y:S01]  /*2f80*/  FFMA.FTZ R221, R221, UR4, -R225 ;  /* 0x00000004dddd7c23 */ /* 0x010fe200080108e1 */
[----:B------:R-:W-:Y:S01]  /*2f90*/  FFMA.FTZ R219, R219, UR4, -R228 ;  /* 0x00000004dbdb7c23 */ /* 0x000fe200080108e4 */
[--C-:B-1----:R-:W-:Y:S01]  /*2fa0*/  FFMA.FTZ R94, R94, UR4, -R227.reuse ;  /* 0x000000045e5e7c23 */ /* 0x102fe200080108e3 */
[----:B------:R-:W1:Y:S01]  /*2fb0*/  SHFL.IDX PT, R228, R14, R117, 0x1f ;  /* 0x00001f750ee47589 */ /* 0x000e6200000e0000 */
[----:B------:R-:W2:Y:S01]  /*2fc0*/  MUFU.TANH R114, R114 ;  /* 0x0000007200727308 */ /* 0x000ea20000002400 */
[----:B------:R-:W-:Y:S01]  /*2fd0*/  FSEL R215, R110, -INF , !P6 ;  /* 0xff8000006ed77808 */ /* 0x000fe20007000000 */
[----:B------:R-:W-:Y:S01]  /*2fe0*/  FFMA.FTZ R209, R209, UR4, -R227 ;  /* 0x00000004d1d17c23 */ /* 0x000fe200080108e3 */
[----:B------:R-:W-:Y:S01]  /*2ff0*/  ISETP.GT.AND P6, PT, R193, 0x51, PT ;  /* 0x00000051c100780c */ /* 0x000fe20003fc4270 */
[----:B------:R-:W4:Y:S04]  /*3000*/  SHFL.IDX PT, R227, R14, R118, 0x1f ;  /* 0x00001f760ee37589 */ /* 0x000f2800000e0000 */
[----:B------:R-:W4:Y:S01]  /*3010*/  MUFU.EX2 R113, R113 ;  /* 0x0000007100717308 */ /* 0x000f220000000800 */
[----:B---3--:R-:W-:-:S02]  /*3020*/  FSEL R210, R111, -INF , !P2 ;  /* 0xff8000006fd27808 */ /* 0x008fc40005000000 */
[----:B------:R-:W-:-:S05]  /*3030*/  ISETP.GT.AND P2, PT, R193, 0x58, PT ;  /* 0x00000058c100780c */ /* 0x000fca0003f44270 */
[----:B------:R-:W-:Y:S01]  /*3040*/  MUFU.TANH R191, R191 ;  /* 0x000000bf00bf7308 */ /* 0x000fe20000002400 */
[----:B--2---:R-:W-:Y:S02]  /*3050*/  FSEL R212, R114, -INF , !P4 ;  /* 0xff80000072d47808 */ /* 0x004fe40006000000 */
[----:B------:R-:W-:Y:S01]  /*3060*/  ISETP.GT.AND P4, PT, R193, 0x59, PT ;  /* 0x00000059c100780c */ /* 0x000fe20003f84270 */
[----:B-----5:R-:W-:Y:S01]  /*3070*/  SHFL.IDX PT, R195, R190, R9, 0x1f ;  /* 0x00001f09bec37589 */ /* 0x020fe200000e0000 */
[----:B-1----:R-:W-:-:S03]  /*3080*/  FFMA.FTZ R204, R204, UR4, -R228 ;  /* 0x00000004cccc7c23 */ /* 0x002fc600080108e4 */
[----:B------:R-:W-:Y:S01]  /*3090*/  MUFU.TANH R115, R115 ;  /* 0x0000007300737308 */ /* 0x000fe20000002400 */
[----:B------:R-:W-:Y:S01]  /*30a0*/  SHFL.IDX PT, R232, R190, R118, 0x1f ;  /* 0x00001f76bee87589 */ /* 0x000fe200000e0000 */
[--C-:B----4-:R-:W-:Y:S01]  /*30b0*/  FFMA.FTZ R97, R97, UR4, -R227.reuse ;  /* 0x0000000461617c23 */ /* 0x110fe200080108e3 */
[----:B------:R-:W-:Y:S02]  /*30c0*/  FFMA.FTZ R202, R202, UR4, -R227 ;  /* 0x00000004caca7c23 */ /* 0x000fe400080108e3 */
[----:B------:R-:W-:Y:S03]  /*30d0*/  SHFL.IDX PT, R233, R190, R199, 0x1f ;  /* 0x00001fc7bee97589 */ /* 0x000fe600000e0000 */
[----:B------:R-:W-:Y:S01]  /*30e0*/  MUFU.TANH R196, R196 ;  /* 0x000000c400c47308 */ /* 0x000fe20000002400 */
[----:B------:R-:W1:Y:S07]  /*30f0*/  SHFL.IDX PT, R227, R13, R117, 0x1f ;  /* 0x00001f750de37589 */ /* 0x000e6e00000e0000 */
[----:B------:R-:W-:Y:S08]  /*3100*/  MUFU.TANH R194, R194 ;  /* 0x000000c200c27308 */ /* 0x000ff00000002400 */
[----:B------:R-:W-:Y:S08]  /*3110*/  MUFU.TANH R201, R201 ;  /* 0x000000c900c97308 */ /* 0x000ff00000002400 */
[----:B------:R-:W2:Y:S01]  /*3120*/  MUFU.EX2 R104, R104 ;  /* 0x0000006800687308 */ /* 0x000ea20000000800 */
[--C-:B-1----:R-:W-:Y:S01]  /*3130*/  FFMA.FTZ R103, R103, UR4, -R227.reuse ;  /* 0x0000000467677c23 */ /* 0x102fe200080108e3 */
[----:B------:R-:W-:Y:S01]  /*3140*/  FFMA.FTZ R215, R215, UR4, -R227 ;  /* 0x00000004d7d77c23 */ /* 0x000fe200080108e3 */
[----:B------:R-:W-:-:S02]  /*3150*/  WARPGROUP.DEPBAR.LE gsb0, 0x0 ;  /* 0x00008000000079c5 */ /* 0x000fc40000010000 */
[--C-:B------:R-:W-:Y:S01]  /*3160*/  FADD.FTZ R24, R24, -R195.reuse ;  /* 0x800000c318187221 */ /* 0x100fe20000010000 */
[----:B------:R-:W-:Y:S01]  /*3170*/  FADD.FTZ R195, R26, -R195 ;  /* 0x800000c31ac37221 */ /* 0x000fe20000010000 */
[----:B------:R-:W-:Y:S01]  /*3180*/  FFMA.FTZ R26, -R192, R192, 1 ;  /* 0x3f800000c01a7423 */ /* 0x000fe200000101c0 */
[----:B------:R-:W-:Y:S01]  /*3190*/  FMUL.FTZ R192, R116, UR10 ;  /* 0x0000000a74c07c20 */ /* 0x000fe20008410000 */
[----:B------:R-:W-:Y:S01]  /*31a0*/  FMUL.FTZ R193, R113, R24 ;  /* 0x0000001871c17220 */ /* 0x000fe20000410000 */
[----:B------:R-:W-:Y:S01]  /*31b0*/  LDS R11, [R11+0x380] ;  /* 0x000380000b0b7984 */ /* 0x000fe20000000800 */
[----:B------:R-:W-:Y:S02]  /*31c0*/  MUFU.EX2 R209, R209 ;  /* 0x000000d100d17308 */ /* 0x000fe40000000800 */
[----:B------:R-:W-:Y:S01]  /*31d0*/  FMUL.FTZ R116, R26, R193 ;  /* 0x000000c11a747220 */ /* 0x000fe20000410000 */
[C---:B------:R-:W-:Y:S01]  /*31e0*/  IADD3 R193, R9.reuse, 0x4, RZ ;  /* 0x0000000409c17810 */ /* 0x040fe20007ffe0ff */
[----:B------:R-:W-:Y:S01]  /*31f0*/  FFMA.FTZ R26, R200, UR4, -R225 ;  /* 0x00000004c81a7c23 */ /* 0x000fe200080108e1 */
[----:B------:R-:W-:Y:S01]  /*3200*/  IADD3 R200, R9, 0x1c, RZ ;  /* 0x0000001c09c87810 */ /* 0x000fe20007ffe0ff */
[----:B------:R-:W-:Y:S02]  /*3210*/  SHFL.IDX PT, R225, R14, R9, 0x1f ;  /* 0x00001f090ee17589 */ /* 0x000fe400000e0000 */
[----:B------:R-:W1:Y:S02]  /*3220*/  MUFU.TANH R192, R192 ;  /* 0x000000c000c07308 */ /* 0x000e640000002400 */
[----:B------:R-:W3:Y:S04]  /*3230*/  SHFL.IDX PT, R24, R15, R193, 0x1f ;  /* 0x00001fc10f187589 */ /* 0x000ee800000e0000 */
[----:B------:R-:W4:Y:S01]  /*3240*/  SHFL.IDX PT, R229, R15, R200, 0x1f ;  /* 0x00001fc80fe57589 */ /* 0x000f2200000e0000 */
[----:B--2---:R-:W-:Y:S01]  /*3250*/  FMUL.FTZ R195, R104, R195 ;  /* 0x000000c368c37220 */ /* 0x004fe20000410000 */
[----:B------:R-:W-:Y:S01]  /*3260*/  FADD.FTZ R29, R29, -R232 ;  /* 0x800000e81d1d7221 */ /* 0x000fe20000010000 */
[----:B------:R-:W-:Y:S01]  /*3270*/  MUFU.EX2 R26, R26 ;  /* 0x0000001a001a7308 */ /* 0x000fe20000000800 */
[----:B------:R-:W2:Y:S01]  /*3280*/  SHFL.IDX PT, R234, R190, R193, 0x1f ;  /* 0x00001fc1beea7589 */ /* 0x000ea200000e0000 */
[----:B------:R-:W-:-:S06]  /*3290*/  FFMA.FTZ R76, -R76, R76, 1 ;  /* 0x3f8000004c4c7423 */ /* 0x000fcc000001014c */
[----:B------:R-:W-:Y:S01]  /*32a0*/  MUFU.EX2 R94, R94 ;  /* 0x0000005e005e7308 */ /* 0x000fe20000000800 */
[----:B------:R-:W-:Y:S01]  /*32b0*/  FFMA.FTZ R77, -R77, R77, 1 ;  /* 0x3f8000004d4d7423 */ /* 0x000fe2000001014d */
[----:B------:R-:W-:-:S06]  /*32c0*/  FFMA.FTZ R80, -R80, R80, 1 ;  /* 0x3f80000050507423 */ /* 0x000fcc0000010150 */
[----:B------:R-:W-:Y:S01]  /*32d0*/  MUFU.EX2 R204, R204 ;  /* 0x000000cc00cc7308 */ /* 0x000fe20000000800 */
[--C-:B---3--:R-:W-:Y:S01]  /*32e0*/  FFMA.FTZ R119, R197, UR4, -R24.reuse ;  /* 0x00000004c5777c23 */ /* 0x108fe20008010818 */
[----:B------:R-:W-:Y:S01]  /*32f0*/  FFMA.FTZ R224, R224, UR4, -R24 ;  /* 0x00000004e0e07c23 */ /* 0x000fe20008010818 */
[----:B------:R-:W-:Y:S02]  /*3300*/  VIADD R197, R9, 0x14 ;  /* 0x0000001409c57836 */ /* 0x000fe40000000000 */
[--C-:B----4-:R-:W-:Y:S01]  /*3310*/  FFMA.FTZ R92, R92, UR4, -R229.reuse ;  /* 0x000000045c5c7c23 */ /* 0x110fe200080108e5 */
[----:B------:R-:W-:Y:S01]  /*3320*/  FFMA.FTZ R207, R207, UR4, -R229 ;  /* 0x00000004cfcf7c23 */ /* 0x000fe200080108e5 */
[--C-:B------:R-:W-:Y:S01]  /*3330*/  FFMA.FTZ R229, R206, UR4, -R225.reuse ;  /* 0x00000004cee57c23 */ /* 0x100fe200080108e1 */
[----:B------:R3:W-:Y:S01]  /*3340*/  MUFU.EX2 R24, R198 ;  /* 0x000000c600187308 */ /* 0x0007e20000000800 */
[----:B------:R-:W4:Y:S01]  /*3350*/  SHFL.IDX PT, R231, R15, R197, 0x1f ;  /* 0x00001fc50fe77589 */ /* 0x000f2200000e0000 */
[----:B------:R-:W-:-:S03]  /*3360*/  FFMA.FTZ R206, R222, UR4, -R225 ;  /* 0x00000004dece7c23 */ /* 0x000fc600080108e1 */
[----:B------:R-:W5:Y:S01]  /*3370*/  SHFL.IDX PT, R225, R14, R197, 0x1f ;  /* 0x00001fc50ee17589 */ /* 0x000f6200000e0000 */
[----:B------:R-:W-:Y:S01]  /*3380*/  FMUL.FTZ R195, R19, R195 ;  /* 0x000000c313c37220 */ /* 0x000fe20000410000 */
[----:B------:R-:W-:Y:S01]  /*3390*/  FADD.FTZ R232, R31, -R232 ;  /* 0x800000e81fe87221 */ /* 0x000fe20000010000 */
[----:B--2---:R-:W-:Y:S01]  /*33a0*/  FADD.FTZ R27, R27, -R234 ;  /* 0x800000ea1b1b7221 */ /* 0x004fe20000010000 */
[----:B---3--:R-:W-:Y:S02]  /*33b0*/  VIADD R198, R9, 0x18 ;  /* 0x0000001809c67836 */ /* 0x008fe40000000000 */
[--C-:B------:R-:W-:Y:S01]  /*33c0*/  FADD.FTZ R34, R34, -R233.reuse ;  /* 0x800000e922227221 */ /* 0x100fe20000010000 */
[----:B------:R-:W-:Y:S01]  /*33d0*/  FADD.FTZ R32, R32, -R233 ;  /* 0x800000e920207221 */ /* 0x000fe20000010000 */
[----:B------:R-:W-:Y:S01]  /*33e0*/  MUFU.EX2 R97, R97 ;  /* 0x0000006100617308 */ /* 0x000fe20000000800 */
[----:B------:R-:W2:Y:S04]  /*33f0*/  SHFL.IDX PT, R226, R15, R198, 0x1f ;  /* 0x00001fc60fe27589 */ /* 0x000ea800000e0000 */
[----:B------:R-:W3:Y:S03]  /*3400*/  SHFL.IDX PT, R15, R14, R193, 0x1f ;  /* 0x00001fc10e0f7589 */ /* 0x000ee600000e0000 */
[----:B------:R-:W-:Y:S01]  /*3410*/  MUFU.EX2 R202, R202 ;  /* 0x000000ca00ca7308 */ /* 0x000fe20000000800 */
[----:B------:R-:W-:Y:S01]  /*3420*/  SHFL.IDX PT, R227, R13, R198, 0x1f ;  /* 0x00001fc60de37589 */ /* 0x000fe200000e0000 */
[--C-:B----4-:R-:W-:Y:S01]  /*3430*/  FFMA.FTZ R93, R93, UR4, -R231.reuse ;  /* 0x000000045d5d7c23 */ /* 0x110fe200080108e7 */
[----:B------:R-:W-:Y:S01]  /*3440*/  FFMA.FTZ R208, R208, UR4, -R231 ;  /* 0x00000004d0d07c23 */ /* 0x000fe200080108e7 */
[----:B------:R-:W-:Y:S01]  /*3450*/  FFMA.FTZ R231, R96, UR4, -R228 ;  /* 0x0000000460e77c23 */ /* 0x000fe200080108e4 */
[----:B------:R-:W-:Y:S01]  /*3460*/  FFMA.FTZ R91, -R91, R91, 1 ;  /* 0x3f8000005b5b7423 */ /* 0x000fe2000001015b */
[--C-:B-----5:R-:W-:Y:S01]  /*3470*/  FFMA.FTZ R99, R99, UR4, -R225.reuse ;  /* 0x0000000463637c23 */ /* 0x120fe200080108e1 */
[----:B------:R-:W-:Y:S01]  /*3480*/  FFMA.FTZ R217, R217, UR4, -R225 ;  /* 0x00000004d9d97c23 */ /* 0x000fe200080108e1 */
[----:B------:R-:W4:Y:S01]  /*3490*/  SHFL.IDX PT, R228, R13, R193, 0x1f ;  /* 0x00001fc10de47589 */ /* 0x000f2200000e0000 */
[----:B------:R-:W5:Y:S03]  /*34a0*/  MUFU.EX2 R19, R224 ;  /* 0x000000e000137308 */ /* 0x000f660000000800 */
[----:B------:R-:W1:Y:S01]  /*34b0*/  SHFL.IDX PT, R225, R13, R199, 0x1f ;  /* 0x00001fc70de17589 */ /* 0x000e6200000e0000 */
[--C-:B--2---:R-:W-:Y:S01]  /*34c0*/  FFMA.FTZ R95, R95, UR4, -R226.reuse ;  /* 0x000000045f5f7c23 */ /* 0x104fe200080108e2 */
[----:B------:R-:W-:-:S03]  /*34d0*/  FFMA.FTZ R205, R205, UR4, -R226 ;  /* 0x00000004cdcd7c23 */ /* 0x000fc600080108e2 */
[----:B------:R-:W2:Y:S01]  /*34e0*/  MUFU.EX2 R31, R219 ;  /* 0x000000db001f7308 */ /* 0x000ea20000000800 */
[----:B------:R-:W2:Y:S01]  /*34f0*/  SHFL.IDX PT, R226, R14, R199, 0x1f ;  /* 0x00001fc70ee27589 */ /* 0x000ea200000e0000 */
[--C-:B---3--:R-:W-:Y:S01]  /*3500*/  FFMA.FTZ R222, R98, UR4, -R15.reuse ;  /* 0x0000000462de7c23 */ /* 0x108fe2000801080f */
[----:B------:R-:W-:Y:S02]  /*3510*/  FFMA.FTZ R203, R203, UR4, -R15 ;  /* 0x00000004cbcb7c23 */ /* 0x000fe4000801080f */
[----:B------:R-:W3:Y:S03]  /*3520*/  SHFL.IDX PT, R98, R14, R198, 0x1f ;  /* 0x00001fc60e627589 */ /* 0x000ee600000e0000 */
[----:B------:R5:W-:Y:S01]  /*3530*/  MUFU.EX2 R96, R222 ;  /* 0x000000de00607308 */ /* 0x000be20000000800 */
[----:B----4-:R-:W-:-:S07]  /*3540*/  FFMA.FTZ R102, R102, UR4, -R228 ;  /* 0x0000000466667c23 */ /* 0x010fce00080108e4 */
[----:B------:R4:W-:Y:S01]  /*3550*/  MUFU.EX2 R15, R229 ;  /* 0x000000e5000f7308 */ /* 0x0009e20000000800 */
[----:B-----5:R-:W5:Y:S01]  /*3560*/  SHFL.IDX PT, R222, R13, R9, 0x1f ;  /* 0x00001f090dde7589 */ /* 0x020f6200000e0000 */
[----:B------:R-:W-:Y:S01]  /*3570*/  FFMA.FTZ R216, R216, UR4, -R228 ;  /* 0x00000004d8d87c23 */ /* 0x000fe200080108e4 */
[--C-:B-1----:R-:W-:Y:S01]  /*3580*/  FFMA.FTZ R220, R220, UR4, -R225.reuse ;  /* 0x00000004dcdc7c23 */ /* 0x102fe200080108e1 */
[----:B------:R-:W-:Y:S01]  /*3590*/  FFMA.FTZ R212, R212, UR4, -R225 ;  /* 0x00000004d4d47c23 */ /* 0x000fe200080108e1 */
[----:B------:R-:W-:Y:S02]  /*35a0*/  FSEL R225, R115, -INF , !P6 ;  /* 0xff80000073e17808 */ /* 0x000fe40007000000 */
[----:B------:R-:W-:Y:S01]  /*35b0*/  FSEL R228, R192, -INF , !P1 ;  /* 0xff800000c0e47808 */ /* 0x000fe20004800000 */
[----:B------:R-:W-:Y:S01]  /*35c0*/  FMUL.FTZ R27, R19, R27 ;  /* 0x0000001b131b7220 */ /* 0x000fe20000410000 */
[--C-:B--2---:R-:W-:Y:S01]  /*35d0*/  FFMA.FTZ R230, R230, UR4, -R226.reuse ;  /* 0x00000004e6e67c23 */ /* 0x104fe200080108e2 */
[----:B------:R-:W-:Y:S01]  /*35e0*/  FFMA.FTZ R218, R218, UR4, -R226 ;  /* 0x00000004dada7c23 */ /* 0x000fe200080108e2 */
[----:B----4-:R1:W2:Y:S01]  /*35f0*/  SHFL.IDX PT, R229, R14, R200, 0x1f ;  /* 0x00001fc80ee57589 */ /* 0x0102a200000e0000 */
[----:B------:R-:W-:Y:S01]  /*3600*/  FFMA.FTZ R228, R228, UR4, -R227 ;  /* 0x00000004e4e47c23 */ /* 0x000fe200080108e3 */
[--C-:B---3--:R-:W-:Y:S01]  /*3610*/  FFMA.FTZ R100, R100, UR4, -R98.reuse ;  /* 0x0000000464647c23 */ /* 0x108fe20008010862 */
[----:B------:R-:W-:Y:S01]  /*3620*/  FFMA.FTZ R213, R213, UR4, -R98 ;  /* 0x00000004d5d57c23 */ /* 0x000fe20008010862 */
[----:B------:R-:W3:Y:S01]  /*3630*/  SHFL.IDX PT, R226, R13, R118, 0x1f ;  /* 0x00001f760de27589 */ /* 0x000ee200000e0000 */
[----:B------:R4:W-:Y:S08]  /*3640*/  MUFU.EX2 R98, R230 ;  /* 0x000000e600627308 */ /* 0x0009f00000000800 */
[----:B-1----:R1:W-:Y:S01]  /*3650*/  MUFU.EX2 R14, R231 ;  /* 0x000000e7000e7308 */ /* 0x0023e20000000800 */
[--C-:B-----5:R-:W-:Y:S01]  /*3660*/  FFMA.FTZ R101, R101, UR4, -R222.reuse ;  /* 0x0000000465657c23 */ /* 0x120fe200080108de */
[----:B------:R-:W-:Y:S01]  /*3670*/  FFMA.FTZ R214, R214, UR4, -R222 ;  /* 0x00000004d6d67c23 */ /* 0x000fe200080108de */
[----:B----4-:R-:W-:Y:S04]  /*3680*/  SHFL.IDX PT, R230, R190, R197, 0x1f ;  /* 0x00001fc5bee67589 */ /* 0x010fe800000e0000 */
[----:B------:R-:W4:Y:S01]  /*3690*/  SHFL.IDX PT, R222, R13, R197, 0x1f ;  /* 0x00001fc50dde7589 */ /* 0x000f2200000e0000 */
[----:B------:R-:W-:Y:S01]  /*36a0*/  FFMA.FTZ R219, -R18, R18, 1 ;  /* 0x3f80000012db7423 */ /* 0x000fe20000010112 */
[----:B------:R-:W-:Y:S01]  /*36b0*/  MUFU.EX2 R93, R93 ;  /* 0x0000005d005d7308 */ /* 0x000fe20000000800 */
[--C-:B--2---:R-:W-:Y:S01]  /*36c0*/  FFMA.FTZ R223, R223, UR4, -R229.reuse ;  /* 0x00000004dfdf7c23 */ /* 0x104fe200080108e5 */
[----:B------:R-:W-:Y:S01]  /*36d0*/  FFMA.FTZ R211, R211, UR4, -R229 ;  /* 0x00000004d3d37c23 */ /* 0x000fe200080108e5 */
[----:B------:R-:W-:Y:S01]  /*36e0*/  FSEL R229, R201, -INF , !P4 ;  /* 0xff800000c9e57808 */ /* 0x000fe20006000000 */
[----:B-1----:R-:W-:Y:S01]  /*36f0*/  SHFL.IDX PT, R231, R190, R117, 0x1f ;  /* 0x00001f75bee77589 */ /* 0x002fe200000e0000 */
[--C-:B---3--:R-:W-:Y:S01]  /*3700*/  FFMA.FTZ R235, R235, UR4, -R226.reuse ;  /* 0x00000004ebeb7c23 */ /* 0x108fe200080108e2 */
[----:B------:R-:W-:-:S02]  /*3710*/  FFMA.FTZ R210, R210, UR4, -R226 ;  /* 0x00000004d2d27c23 */ /* 0x000fc400080108e2 */
[----:B------:R-:W-:Y:S01]  /*3720*/  MUFU.EX2 R208, R208 ;  /* 0x000000d000d07308 */ /* 0x000fe20000000800 */
[----:B------:R1:W2:Y:S07]  /*3730*/  SHFL.IDX PT, R226, R13, R200, 0x1f ;  /* 0x00001fc80de27589 */ /* 0x0002ae00000e0000 */
[----:B------:R3:W-:Y:S08]  /*3740*/  MUFU.EX2 R12, R235 ;  /* 0x000000eb000c7308 */ /* 0x0007f00000000800 */
[----:B-1----:R1:W-:Y:S01]  /*3750*/  MUFU.EX2 R13, R223 ;  /* 0x000000df000d7308 */ /* 0x0023e20000000800 */
[----:B---3--:R-:W3:Y:S07]  /*3760*/  LDL R235, [R1+0x18] ;  /* 0x0000180001eb7983 */ /* 0x008eee0000100800 */
[----:B------:R-:W-:Y:S01]  /*3770*/  MUFU.EX2 R95, R95 ;  /* 0x0000005f005f7308 */ /* 0x000fe20000000800 */
[----:B-1----:R-:W-:-:S05]  /*3780*/  FSEL R223, R191, -INF , !P5 ;  /* 0xff800000bfdf7808 */ /* 0x002fca0006800000 */
[--C-:B----4-:R-:W-:Y:S01]  /*3790*/  FFMA.FTZ R223, R223, UR4, -R222.reuse ;  /* 0x00000004dfdf7c23 */ /* 0x110fe200080108de */
[----:B------:R-:W-:Y:S01]  /*37a0*/  FFMA.FTZ R222, R225, UR4, -R222 ;  /* 0x00000004e1de7c23 */ /* 0x000fe200080108de */
[----:B------:R-:W-:Y:S01]  /*37b0*/  FSEL R225, R196, -INF , !P2 ;  /* 0xff800000c4e17808 */ /* 0x000fe20005000000 */
[----:B------:R-:W-:Y:S04]  /*37c0*/  MUFU.EX2 R207, R207 ;  /* 0x000000cf00cf7308 */ /* 0x000fe80000000800 */
[----:B------:R-:W-:Y:S01]  /*37d0*/  FFMA.FTZ R227, R225, UR4, -R227 ;  /* 0x00000004e1e37c23 */ /* 0x000fe200080108e3 */
[----:B------:R-:W-:Y:S01]  /*37e0*/  FSEL R225, R194, -INF , !P3 ;  /* 0xff800000c2e17808 */ /* 0x000fe20005800000 */
[----:B------:R-:W-:Y:S02]  /*37f0*/  FMUL.FTZ R32, R94, R32 ;  /* 0x000000205e207220 */ /* 0x000fe40000410000 */
[----:B------:R-:W-:Y:S02]  /*3800*/  MUFU.EX2 R206, R206 ;  /* 0x000000ce00ce7308 */ /* 0x000fe40000000800 */
[--C-:B--2---:R-:W-:Y:S01]  /*3810*/  FFMA.FTZ R225, R225, UR4, -R226.reuse ;  /* 0x00000004e1e17c23 */ /* 0x104fe200080108e2 */
[----:B------:R-:W-:-:S02]  /*3820*/  FFMA.FTZ R226, R229, UR4, -R226 ;  /* 0x00000004e5e27c23 */ /* 0x000fc400080108e2 */
[----:B------:R-:W-:Y:S03]  /*3830*/  SHFL.IDX PT, R229, R190, R198, 0x1f ;  /* 0x00001fc6bee57589 */ /* 0x000fe600000e0000 */
[----:B------:R-:W-:Y:S01]  /*3840*/  MUFU.EX2 R203, R203 ;  /* 0x000000cb00cb7308 */ /* 0x000fe20000000800 */
[----:B------:R-:W1:Y:S07]  /*3850*/  SHFL.IDX PT, R190, R190, R200, 0x1f ;  /* 0x00001fc8bebe7589 */ /* 0x000e6e00000e0000 */
[----:B------:R-:W2:Y:S01]  /*3860*/  MUFU.EX2 R18, R221 ;  /* 0x000000dd00127308 */ /* 0x000ea20000000800 */
[----:B------:R-:W-:-:S04]  /*3870*/  FADD.FTZ R30, R30, -R231 ;  /* 0x800000e71e1e7221 */ /* 0x000fc80000010000 */
[----:B------:R-:W-:-:S03]  /*3880*/  FMUL.FTZ R30, R31, R30 ;  /* 0x0000001e1f1e7220 */ /* 0x000fc60000410000 */
[----:B------:R-:W-:Y:S08]  /*3890*/  MUFU.EX2 R218, R218 ;  /* 0x000000da00da7308 */ /* 0x000ff00000000800 */
[----:B------:R-:W-:Y:S01]  /*38a0*/  MUFU.EX2 R217, R217 ;  /* 0x000000d900d97308 */ /* 0x000fe20000000800 */
[--C-:B-1----:R-:W-:Y:S01]  /*38b0*/  FADD.FTZ R37, R37, -R190.reuse ;  /* 0x800000be25257221 */ /* 0x102fe20000010000 */
[----:B------:R-:W-:Y:S01]  /*38c0*/  FADD.FTZ R39, R39, -R190 ;  /* 0x800000be27277221 */ /* 0x000fe20000010000 */
[----:B------:R-:W-:Y:S01]  /*38d0*/  FFMA.FTZ R190, -R21, R21, 1 ;  /* 0x3f80000015be7423 */ /* 0x000fe20000010115 */
[----:B------:R-:W-:-:S04]  /*38e0*/  FFMA.FTZ R21, -R20, R20, 1 ;  /* 0x3f80000014157423 */ /* 0x000fc80000010114 */
[----:B------:R-:W-:Y:S01]  /*38f0*/  FMUL.FTZ R21, R21, R27 ;  /* 0x0000001b15157220 */ /* 0x000fe20000410000 */
[----:B------:R-:W-:Y:S01]  /*3900*/  FFMA.FTZ R27, -R22, R22, 1 ;  /* 0x3f800000161b7423 */ /* 0x000fe20000010116 */
[----:B------:R-:W-:Y:S01]  /*3910*/  FFMA.FTZ R22, -R23, R23, 1 ;  /* 0x3f80000017167423 */ /* 0x000fe20000010117 */
[----:B------:R-:W-:Y:S01]  /*3920*/  FMUL.FTZ R23, R26, R29 ;  /* 0x0000001d1a177220 */ /* 0x000fe20000410000 */
[----:B------:R-:W-:Y:S02]  /*3930*/  MUFU.EX2 R99, R99 ;  /* 0x0000006300637308 */ /* 0x000fe40000000800 */
[----:B------:R-:W-:Y:S01]  /*3940*/  FMUL.FTZ R22, R22, R30 ;  /* 0x0000001e16167220 */ /* 0x000fe20000410000 */
[----:B------:R-:W-:Y:S01]  /*3950*/  FMUL.FTZ R23, R27, R23 ;  /* 0x000000171b177220 */ /* 0x000fe20000410000 */
[----:B--2---:R-:W-:Y:S01]  /*3960*/  FMUL.FTZ R27, R18, R232 ;  /* 0x000000e8121b7220 */ /* 0x004fe20000410000 */
[----:B------:R-:W-:Y:S01]  /*3970*/  FFMA.FTZ R30, -R72, R72, 1 ;  /* 0x3f800000481e7423 */ /* 0x000fe20000010148 */
[----:B------:R-:W-:Y:S01]  /*3980*/  FFMA.FTZ R89, -R89, R89, 1 ;  /* 0x3f80000059597423 */ /* 0x000fe20000010159 */
[----:B------:R-:W-:Y:S01]  /*3990*/  FFMA.FTZ R184, -R184, R184, 1 ;  /* 0x3f800000b8b87423 */ /* 0x000fe200000101b8 */
[----:B------:R-:W-:Y:S01]  /*39a0*/  MUFU.EX2 R100, R100 ;  /* 0x0000006400647308 */ /* 0x000fe20000000800 */
[----:B------:R-:W-:-:S07]  /*39b0*/  FMUL.FTZ R30, R30, R27 ;  /* 0x0000001b1e1e7220 */ /* 0x000fce0000410000 */
[----:B------:R-:W1:Y:S01]  /*39c0*/  MUFU.EX2 R27, R205 ;  /* 0x000000cd001b7308 */ /* 0x000e620000000800 */
[--C-:B------:R-:W-:Y:S01]  /*39d0*/  FADD.FTZ R33, R33, -R230.reuse ;  /* 0x800000e621217221 */ /* 0x100fe20000010000 */
[----:B------:R-:W-:Y:S01]  /*39e0*/  FADD.FTZ R35, R35, -R230 ;  /* 0x800000e623237221 */ /* 0x000fe20000010000 */
[----:B------:R-:W-:Y:S01]  /*39f0*/  FFMA.FTZ R29, -R73, R73, 1 ;  /* 0x3f800000491d7423 */ /* 0x000fe20000010149 */
[----:B------:R-:W-:Y:S01]  /*3a00*/  FMUL.FTZ R73, R209, R34 ;  /* 0x00000022d1497220 */ /* 0x000fe20000410000 */
[----:B------:R-:W-:Y:S01]  /*3a10*/  FFMA.FTZ R34, -R74, R74, 1 ;  /* 0x3f8000004a227423 */ /* 0x000fe2000001014a */
[----:B------:R-:W-:Y:S01]  /*3a20*/  FMUL.FTZ R33, R93, R33 ;  /* 0x000000215d217220 */ /* 0x000fe20000410000 */
[----:B------:R-:W-:Y:S01]  /*3a30*/  FADD.FTZ R38, R38, -R229 ;  /* 0x800000e526267221 */ /* 0x000fe20000010000 */
[----:B------:R-:W-:Y:S01]  /*3a40*/  FMUL.FTZ R35, R208, R35 ;  /* 0x00000023d0237220 */ /* 0x000fe20000410000 */
[----:B------:R-:W-:Y:S01]  /*3a50*/  FADD.FTZ R28, R28, -R231 ;  /* 0x800000e71c1c7221 */ /* 0x000fe20000010000 */
[----:B------:R-:W-:Y:S01]  /*3a60*/  FMUL.FTZ R34, R34, R33 ;  /* 0x0000002122227220 */ /* 0x000fe20000410000 */
[----:B------:R-:W-:Y:S01]  /*3a70*/  MUFU.EX2 R213, R213 ;  /* 0x000000d500d57308 */ /* 0x000fe20000000800 */
[----:B------:R-:W-:Y:S01]  /*3a80*/  FMUL.FTZ R33, R76, R35 ;  /* 0x000000234c217220 */ /* 0x000fe20000410000 */
[----:B------:R-:W-:Y:S01]  /*3a90*/  FFMA.FTZ R35, -R79, R79, 1 ;  /* 0x3f8000004f237423 */ /* 0x000fe2000001014f */
[----:B-1----:R-:W-:Y:S01]  /*3aa0*/  FMUL.FTZ R38, R27, R38 ;  /* 0x000000261b267220 */ /* 0x002fe20000410000 */
[----:B------:R-:W-:-:S04]  /*3ab0*/  FMUL.FTZ R20, R24, R28 ;  /* 0x0000001c18147220 */ /* 0x000fc80000410000 */
[----:B------:R-:W-:Y:S01]  /*3ac0*/  MUFU.EX2 R92, R92 ;  /* 0x0000005c005c7308 */ /* 0x000fe20000000800 */
[----:B------:R-:W1:Y:S01]  /*3ad0*/  SHFL.IDX PT, R28, R11, R9, 0x1f ;  /* 0x00001f090b1c7589 */ /* 0x000e6200000e0000 */
[----:B------:R-:W-:-:S03]  /*3ae0*/  FMUL.FTZ R35, R35, R38 ;  /* 0x0000002623237220 */ /* 0x000fc60000410000 */
[----:B------:R-:W2:Y:S01]  /*3af0*/  SHFL.IDX PT, R38, R11, R118, 0x1f ;  /* 0x00001f760b267589 */ /* 0x000ea200000e0000 */
[----:B------:R-:W-:Y:S02]  /*3b00*/  FFMA.FTZ R90, -R90, R90, 1 ;  /* 0x3f8000005a5a7423 */ /* 0x000fe4000001015a */
[----:B------:R-:W-:Y:S01]  /*3b10*/  MUFU.EX2 R101, R101 ;  /* 0x0000006500657308 */ /* 0x000fe20000000800 */
[----:B------:R-:W4:Y:S01]  /*3b20*/  SHFL.IDX PT, R74, R11, R199, 0x1f ;  /* 0x00001fc70b4a7589 */ /* 0x000f2200000e0000 */
[----:B------:R-:W-:Y:S01]  /*3b30*/  FADD.FTZ R36, R36, -R229 ;  /* 0x800000e524247221 */ /* 0x000fe20000010000 */
[----:B------:R-:W-:Y:S01]  /*3b40*/  FMUL.FTZ R29, R29, R32 ;  /* 0x000000201d1d7220 */ /* 0x000fe20000410000 */
[----:B------:R-:W-:Y:S02]  /*3b50*/  FFMA.FTZ R32, -R75, R75, 1 ;  /* 0x3f8000004b207423 */ /* 0x000fe4000001014b */
[----:B------:R-:W-:Y:S01]  /*3b60*/  FMUL.FTZ R36, R95, R36 ;  /* 0x000000245f247220 */ /* 0x000fe20000410000 */
[----:B------:R-:W-:Y:S01]  /*3b70*/  FMUL.FTZ R39, R207, R39 ;  /* 0x00000027cf277220 */ /* 0x000fe20000410000 */
[----:B------:R-:W-:Y:S01]  /*3b80*/  FMUL.FTZ R32, R32, R73 ;  /* 0x0000004920207220 */ /* 0x000fe20000410000 */
[----:B------:R-:W5:Y:S01]  /*3b90*/  SHFL.IDX PT, R72, R11, R193, 0x1f ;  /* 0x00001fc10b487589 */ /* 0x000f6200000e0000 */
[----:B------:R-:W-:Y:S01]  /*3ba0*/  FMUL.FTZ R36, R77, R36 ;  /* 0x000000244d247220 */ /* 0x000fe20000410000 */
[----:B------:R-:W-:Y:S02]  /*3bb0*/  MUFU.EX2 R102, R102 ;  /* 0x0000006600667308 */ /* 0x000fe40000000800 */
[----:B------:R-:W5:Y:S04]  /*3bc0*/  SHFL.IDX PT, R73, R11, R117, 0x1f ;  /* 0x00001f750b497589 */ /* 0x000f6800000e0000 */
[----:B------:R-:W5:Y:S01]  /*3bd0*/  SHFL.IDX PT, R75, R11, R197, 0x1f ;  /* 0x00001fc50b4b7589 */ /* 0x000f6200000e0000 */
[--C-:B-1----:R-:W-:Y:S01]  /*3be0*/  FADD.FTZ R40, R40, -R28.reuse ;  /* 0x8000001c28287221 */ /* 0x102fe20000010000 */
[----:B------:R-:W-:Y:S02]  /*3bf0*/  MUFU.EX2 R119, R119 ;  /* 0x0000007700777308 */ /* 0x000fe40000000800 */
[----:B------:R-:W-:Y:S04]  /*3c00*/  SHFL.IDX PT, R76, R11, R198, 0x1f ;  /* 0x00001fc60b4c7589 */ /* 0x000fe800000e0000 */
[----:B------:R1:W5:Y:S02]  /*3c10*/  SHFL.IDX PT, R77, R11, R200, 0x1f ;  /* 0x00001fc80b4d7589 */ /* 0x00036400000e0000 */
[----:B------:R-:W-:Y:S01]  /*3c20*/  MUFU.EX2 R103, R103 ;  /* 0x0000006700677308 */ /* 0x000fe20000000800 */
[----:B-1----:R-:W-:Y:S01]  /*3c30*/  FMUL.FTZ R11, R80, R39 ;  /* 0x00000027500b7220 */ /* 0x002fe20000410000 */
[----:B------:R-:W-:Y:S01]  /*3c40*/  FADD.FTZ R39, R42, -R28 ;  /* 0x8000001c2a277221 */ /* 0x000fe20000010000 */
[----:B--2---:R-:W-:Y:S01]  /*3c50*/  FADD.FTZ R28, R45, -R38 ;  /* 0x800000262d1c7221 */ /* 0x004fe20000010000 */
[----:B----4-:R-:W-:-:S02]  /*3c60*/  FADD.FTZ R45, R48, -R74 ;  /* 0x8000004a302d7221 */ /* 0x010fc40000010000 */
[----:B------:R1:W2:Y:S01]  /*3c70*/  LDS R48, [R10+0x380] ;  /* 0x000380000a307984 */ /* 0x0002a20000000800 */
[--C-:B-----5:R-:W-:Y:S01]  /*3c80*/  FADD.FTZ R41, R41, -R72.reuse ;  /* 0x8000004829297221 */ /* 0x120fe20000010000 */
[----:B------:R-:W-:Y:S01]  /*3c90*/  FADD.FTZ R72, R43, -R72 ;  /* 0x800000482b487221 */ /* 0x000fe20000010000 */
[--C-:B------:R-:W-:Y:S01]  /*3ca0*/  FADD.FTZ R43, R44, -R73.reuse ;  /* 0x800000492c2b7221 */ /* 0x100fe20000010000 */
[----:B------:R-:W-:Y:S01]  /*3cb0*/  FADD.FTZ R73, R46, -R73 ;  /* 0x800000492e497221 */ /* 0x000fe20000010000 */
[--C-:B------:R-:W-:Y:S01]  /*3cc0*/  FADD.FTZ R42, R51, -R75.reuse ;  /* 0x8000004b332a7221 */ /* 0x100fe20000010000 */
[----:B------:R-:W-:Y:S01]  /*3cd0*/  FFMA.FTZ R46, -R81, R81, 1 ;  /* 0x3f800000512e7423 */ /* 0x000fe20000010151 */
[----:B------:R-:W-:Y:S01]  /*3ce0*/  FMUL.FTZ R51, R15, R40 ;  /* 0x000000280f337220 */ /* 0x000fe20000410000 */
[----:B------:R-:W-:Y:S01]  /*3cf0*/  FADD.FTZ R79, R50, -R74 ;  /* 0x8000004a324f7221 */ /* 0x000fe20000010000 */
[----:B-1----:R-:W-:Y:S02]  /*3d00*/  FMUL.FTZ R10, R14, R43 ;  /* 0x0000002b0e0a7220 */ /* 0x002fe40000410000 */
[----:B------:R-:W-:Y:S01]  /*3d10*/  FMUL.FTZ R46, R46, R51 ;  /* 0x000000332e2e7220 */ /* 0x000fe20000410000 */
[----:B------:R-:W-:Y:S01]  /*3d20*/  FFMA.FTZ R51, -R85, R85, 1 ;  /* 0x3f80000055337423 */ /* 0x000fe20000010155 */
[----:B------:R-:W-:Y:S01]  /*3d30*/  FADD.FTZ R47, R47, -R38 ;  /* 0x800000262f2f7221 */ /* 0x000fe20000010000 */
        /* <DEDUP_REMOVED lines=8> */
[----:B------:R-:W-:Y:S01]  /*3dc0*/  FADD.FTZ R44, R53, -R77 ;  /* 0x8000004d352c7221 */ /* 0x000fe20000010000 */
[----:B------:R-:W-:Y:S01]  /*3dd0*/  FMUL.FTZ R10, R202, R47 ;  /* 0x0000002fca0a7220 */ /* 0x000fe20000410000 */
        /* <DEDUP_REMOVED lines=10> */
[----:B------:R-:W1:Y:S01]  /*3e80*/  MUFU.EX2 R10, R211 ;  /* 0x000000d3000a7308 */ /* 0x000e620000000800 */
[----:B------:R-:W-:Y:S01]  /*3e90*/  FMUL.FTZ R43, R99, R38 ;  /* 0x00000026632b7220 */ /* 0x000fe20000410000 */
[----:B--2---:R-:W2:Y:S04]  /*3ea0*/  SHFL.IDX PT, R73, R48, R9, 0x1f ;  /* 0x00001f0930497589 */ /* 0x004ea800000e0000 */
[----:B------:R-:W4:Y:S01]  /*3eb0*/  SHFL.IDX PT, R72, R48, R193, 0x1f ;  /* 0x00001fc130487589 */ /* 0x000f2200000e0000 */
[----:B------:R-:W-:-:S03]  /*3ec0*/  FMUL.FTZ R38, R184, R75 ;  /* 0x0000004bb8267220 */ /* 0x000fc60000410000 */
[----:B------:R-:W5:Y:S04]  /*3ed0*/  SHFL.IDX PT, R118, R48, R118, 0x1f ;  /* 0x00001f7630767589 */ /* 0x000f6800000e0000 */
[----:B------:R-:W5:Y:S04]  /*3ee0*/  SHFL.IDX PT, R199, R48, R199, 0x1f ;  /* 0x00001fc730c77589 */ /* 0x000f6800000e0000 */
[----:B------:R-:W5:Y:S04]  /*3ef0*/  SHFL.IDX PT, R28, R48, R197, 0x1f ;  /* 0x00001fc5301c7589 */ /* 0x000f6800000e0000 */
[----:B------:R-:W5:Y:S04]  /*3f00*/  SHFL.IDX PT, R117, R48, R117, 0x1f ;  /* 0x00001f7530757589 */ /* 0x000f6800000e0000 */
[----:B------:R-:W5:Y:S04]  /*3f10*/  SHFL.IDX PT, R75, R48, R198, 0x1f ;  /* 0x00001fc6304b7589 */ /* 0x000f6800000e0000 */
[----:B------:R4:W3:Y:S01]  /*3f20*/  SHFL.IDX PT, R200, R48, R200, 0x1f ;  /* 0x00001fc830c87589 */ /* 0x0008e200000e0000 */
[----:B------:R-:W5:Y:S01]  /*3f30*/  MUFU.EX2 R220, R220 ;  /* 0x000000dc00dc7308 */ /* 0x000f620000000800 */
[----:B------:R-:W-:Y:S01]  /*3f40*/  FMUL.FTZ R42, R90, R43 ;  /* 0x0000002b5a2a7220 */ /* 0x000fe20000410000 */
[----:B------:R-:W-:Y:S01]  /*3f50*/  FADD.FTZ R55, R55, -R77 ;  /* 0x8000004d37377221 */ /* 0x000fe20000010000 */
[----:B------:R-:W-:Y:S01]  /*3f60*/  FADD.FTZ R54, R54, -R76 ;  /* 0x8000004c36367221 */ /* 0x000fe20000010000 */
[----:B------:R-:W-:-:S04]  /*3f70*/  FFMA.FTZ R185, -R185, R185, 1 ;  /* 0x3f800000b9b97423 */ /* 0x000fc800000101b9 */
[----:B------:R-:W5:Y:S01]  /*3f80*/  MUFU.EX2 R214, R214 ;  /* 0x000000d600d67308 */ /* 0x000f620000000800 */
[----:B------:R-:W-:Y:S01]  /*3f90*/  FMUL.FTZ R74, R100, R49 ;  /* 0x00000031644a7220 */ /* 0x000fe20000410000 */
[----:B------:R-:W-:-:S06]  /*3fa0*/  FFMA.FTZ R188, -R188, R188, 1 ;  /* 0x3f800000bcbc7423 */ /* 0x000fcc00000101bc */
[----:B------:R-:W3:Y:S01]  /*3fb0*/  MUFU.EX2 R43, R216 ;  /* 0x000000d8002b7308 */ /* 0x000ee20000000800 */
[----:B-1----:R-:W-:-:S07]  /*3fc0*/  FMUL.FTZ R79, R10, R55 ;  /* 0x000000370a4f7220 */ /* 0x002fce0000410000 */
[----:B------:R-:W1:Y:S01]  /*3fd0*/  MUFU.EX2 R221, R222 ;  /* 0x000000de00dd7308 */ /* 0x000e620000000800 */
[----:B------:R-:W-:Y:S01]  /*3fe0*/  FFMA.FTZ R186, -R186, R186, 1 ;  /* 0x3f800000baba7423 */ /* 0x000fe200000101ba */
[----:B------:R-:W-:Y:S01]  /*3ff0*/  FFMA.FTZ R187, -R187, R187, 1 ;  /* 0x3f800000bbbb7423 */ /* 0x000fe200000101bb */
[----:B------:R-:W-:Y:S01]  /*4000*/  FMUL.FTZ R54, R213, R54 ;  /* 0x00000036d5367220 */ /* 0x000fe20000410000 */
[----:B------:R-:W-:-:S04]  /*4010*/  FMUL.FTZ R77, R13, R44 ;  /* 0x0000002c0d4d7220 */ /* 0x000fc80000410000 */
[----:B------:R-:W1:Y:S01]  /*4020*/  MUFU.EX2 R227, R227 ;  /* 0x000000e300e37308 */ /* 0x000e620000000800 */
[----:B------:R-:W-:Y:S01]  /*4030*/  FMUL.FTZ R55, R185, R74 ;  /* 0x0000004ab9377220 */ /* 0x000fe20000410000 */
[----:B--2---:R-:W-:Y:S01]  /*4040*/  FADD.FTZ R74, R56, -R73 ;  /* 0x80000049384a7221 */ /* 0x004fe20000010000 */
[----:B------:R-:W-:-:S05]  /*4050*/  FMUL.FTZ R44, R188, R79 ;  /* 0x0000004fbc2c7220 */ /* 0x000fca0000410000 */
[----:B------:R-:W2:Y:S01]  /*4060*/  MUFU.EX2 R215, R215 ;  /* 0x000000d700d77308 */ /* 0x000ea20000000800 */
[----:B------:R-:W-:Y:S01]  /*4070*/  FFMA.FTZ R78, -R78, R78, 1 ;  /* 0x3f8000004e4e7423 */ /* 0x000fe2000001014e */
[----:B------:R-:W-:-:S06]  /*4080*/  FMUL.FTZ R37, R92, R37 ;  /* 0x000000255c257220 */ /* 0x000fcc0000410000 */
[----:B------:R-:W2:Y:S01]  /*4090*/  MUFU.EX2 R210, R210 ;  /* 0x000000d200d27308 */ /* 0x000ea20000000800 */
[----:B----4-:R-:W-:Y:S01]  /*40a0*/  FADD.FTZ R79, R57, -R72 ;  /* 0x80000048394f7221 */ /* 0x010fe20000010000 */
[----:B------:R-:W-:-:S06]  /*40b0*/  FMUL.FTZ R49, R187, R54 ;  /* 0x00000036bb317220 */ /* 0x000fcc0000410000 */
[----:B------:R-:W-:Y:S01]  /*40c0*/  MUFU.EX2 R223, R223 ;  /* 0x000000df00df7308 */ /* 0x000fe20000000800 */
[----:B------:R-:W-:Y:S01]  /*40d0*/  FMUL.FTZ R48, R186, R77 ;  /* 0x0000004dba307220 */ /* 0x000fe20000410000 */
[----:B-----5:R-:W-:-:S06]  /*40e0*/  FADD.FTZ R81, R61, -R118 ;  /* 0x800000763d517221 */ /* 0x020fcc0000010000 */
[----:B------:R-:W-:Y:S01]  /*40f0*/  MUFU.EX2 R228, R228 ;  /* 0x000000e400e47308 */ /* 0x000fe20000000800 */
[----:B------:R-:W-:-:S07]  /*4100*/  FADD.FTZ R57, R64, -R199 ;  /* 0x800000c740397221 */ /* 0x000fce0000010000 */
[----:B------:R-:W-:Y:S01]  /*4110*/  MUFU.EX2 R225, R225 ;  /* 0x000000e100e17308 */ /* 0x000fe20000000800 */
[----:B------:R-:W-:-:S07]  /*4120*/  FFMA.FTZ R83, -R83, R83, 1 ;  /* 0x3f80000053537423 */ /* 0x000fce0000010153 */
[----:B------:R-:W4:Y:S01]  /*4130*/  MUFU.EX2 R212, R212 ;  /* 0x000000d400d47308 */ /* 0x000f220000000800 */
[----:B------:R-:W-:-:S07]  /*4140*/  FADD.FTZ R77, R58, -R73 ;  /* 0x800000493a4d7221 */ /* 0x000fce0000010000 */
[----:B------:R-:W5:Y:S01]  /*4150*/  MUFU.EX2 R226, R226 ;  /* 0x000000e200e27308 */ /* 0x000f620000000800 */
[----:B------:R-:W-:Y:S01]  /*4160*/  FADD.FTZ R76, R59, -R72 ;  /* 0x800000483b4c7221 */ /* 0x000fe20000010000 */
[----:B------:R-:W-:Y:S01]  /*4170*/  FADD.FTZ R56, R65, -R28 ;  /* 0x8000001c41387221 */ /* 0x000fe20000010000 */
[----:B------:R-:W-:Y:S01]  /*4180*/  FFMA.FTZ R54, -R189, R189, 1 ;  /* 0x3f800000bd367423 */ /* 0x000fe200000101bd */
[----:B------:R-:W-:Y:S01]  /*4190*/  FMUL.FTZ R61, R101, R74 ;  /* 0x0000004a653d7220 */ /* 0x000fe20000410000 */
[----:B------:R-:W-:Y:S01]  /*41a0*/  FADD.FTZ R25, R25, -R234 ;  /* 0x800000ea19197221 */ /* 0x000fe20000010000 */
[--C-:B------:R-:W-:Y:S01]  /*41b0*/  FADD.FTZ R60, R60, -R117.reuse ;  /* 0x800000753c3c7221 */ /* 0x100fe20000010000 */
[----:B------:R-:W-:Y:S01]  /*41c0*/  FADD.FTZ R28, R67, -R28 ;  /* 0x8000001c431c7221 */ /* 0x000fe20000010000 */
[----:B------:R-:W-:Y:S01]  /*41d0*/  FMUL.FTZ R37, R78, R37 ;  /* 0x000000254e257220 */ /* 0x000fe20000410000 */
[----:B------:R-:W-:Y:S01]  /*41e0*/  FADD.FTZ R78, R62, -R117 ;  /* 0x800000753e4e7221 */ /* 0x000fe20000010000 */
[--C-:B------:R-:W-:Y:S01]  /*41f0*/  FADD.FTZ R59, R68, -R75.reuse ;  /* 0x8000004b443b7221 */ /* 0x100fe20000010000 */
[----:B------:R-:W-:Y:S01]  /*4200*/  FADD.FTZ R70, R70, -R75 ;  /* 0x8000004b46467221 */ /* 0x000fe20000010000 */
[----:B------:R-:W-:Y:S01]  /*4210*/  FFMA.FTZ R112, -R112, R112, 1 ;  /* 0x3f80000070707423 */ /* 0x000fe20000010170 */
[----:B------:R-:W-:Y:S01]  /*4220*/  FMUL.FTZ R57, R220, R57 ;  /* 0x00000039dc397220 */ /* 0x000fe20000410000 */
[----:B------:R-:W-:Y:S01]  /*4230*/  FMUL.FTZ R20, R190, R20 ;  /* 0x00000014be147220 */ /* 0x000fe20000410000 */
[----:B------:R-:W-:Y:S01]  /*4240*/  FMUL.FTZ R40, R83, R40 ;  /* 0x0000002853287220 */ /* 0x000fe20000410000 */
[----:B------:R-:W-:Y:S01]  /*4250*/  FMUL.FTZ R54, R54, R61 ;  /* 0x0000003d36367220 */ /* 0x000fe20000410000 */
[----:B------:R-:W-:Y:S01]  /*4260*/  FFMA.FTZ R73, -R105, R105, 1 ;  /* 0x3f80000069497423 */ /* 0x000fe20000010169 */
[----:B------:R-:W-:Y:S01]  /*4270*/  FFMA.FTZ R72, -R106, R106, 1 ;  /* 0x3f8000006a487423 */ /* 0x000fe2000001016a */
[----:B------:R-:W-:Y:S01]  /*4280*/  FFMA.FTZ R75, -R107, R107, 1 ;  /* 0x3f8000006b4b7423 */ /* 0x000fe2000001016b */
[----:B------:R-:W-:Y:S01]  /*4290*/  FMUL.FTZ R77, R214, R77 ;  /* 0x0000004dd64d7220 */ /* 0x000fe20000410000 */
[----:B------:R-:W-:Y:S01]  /*42a0*/  FMUL.FTZ R62, R102, R79 ;  /* 0x0000004f663e7220 */ /* 0x000fe20000410000 */
[----:B---3--:R-:W-:Y:S01]  /*42b0*/  FMUL.FTZ R76, R43, R76 ;  /* 0x0000004c2b4c7220 */ /* 0x008fe20000410000 */
[----:B------:R-:W-:Y:S01]  /*42c0*/  FMUL.FTZ R25, R119, R25 ;  /* 0x0000001977197220 */ /* 0x000fe20000410000 */
[----:B------:R-:W-:Y:S01]  /*42d0*/  FADD.FTZ R83, R63, -R118 ;  /* 0x800000763f537221 */ /* 0x000fe20000010000 */
[----:B------:R-:W-:Y:S01]  /*42e0*/  FFMA.FTZ R74, -R108, R108, 1 ;  /* 0x3f8000006c4a7423 */ /* 0x000fe2000001016c */
[----:B------:R-:W-:Y:S01]  /*42f0*/  FMUL.FTZ R61, R103, R60 ;  /* 0x0000003c673d7220 */ /* 0x000fe20000410000 */
[----:B------:R-:W-:Y:S01]  /*4300*/  FFMA.FTZ R115, -R115, R115, 1 ;  /* 0x3f80000073737423 */ /* 0x000fe20000010173 */
[----:B-1----:R-:W-:Y:S01]  /*4310*/  FMUL.FTZ R28, R221, R28 ;  /* 0x0000001cdd1c7220 */ /* 0x002fe20000410000 */
[----:B------:R-:W-:Y:S01]  /*4320*/  FADD.FTZ R199, R66, -R199 ;  /* 0x800000c742c77221 */ /* 0x000fe20000010000 */
[--C-:B------:R-:W-:Y:S01]  /*4330*/  FADD.FTZ R58, R69, -R200.reuse ;  /* 0x800000c8453a7221 */ /* 0x100fe20000010000 */
[----:B------:R-:W-:Y:S01]  /*4340*/  FADD.FTZ R71, R71, -R200 ;  /* 0x800000c847477221 */ /* 0x000fe20000010000 */
        /* <DEDUP_REMOVED lines=11> */
[----:B------:R-:W-:Y:S01]  /*4400*/  FFMA.FTZ R79, -R111, R111, 1 ;  /* 0x3f8000006f4f7423 */ /* 0x000fe2000001016f */
[----:B--2---:R-:W-:Y:S01]  /*4410*/  FMUL.FTZ R63, R215, R78 ;  /* 0x0000004ed73f7220 */ /* 0x004fe20000410000 */
[----:B------:R-:W-:Y:S01]  /*4420*/  FMUL.FTZ R60, R12, R81 ;  /* 0x000000510c3c7220 */ /* 0x000fe20000410000 */
[----:B------:R-:W-:Y:S01]  /*4430*/  FMUL.FTZ R62, R210, R83 ;  /* 0x00000053d23e7220 */ /* 0x000fe20000410000 */
[----:B------:R-:W-:Y:S01]  /*4440*/  FMUL.FTZ R74, R74, R61 ;  /* 0x0000003d4a4a7220 */ /* 0x000fe20000410000 */
[----:B------:R-:W-:Y:S01]  /*4450*/  FMUL.FTZ R115, R115, R28 ;  /* 0x0000001c73737220 */ /* 0x000fe20000410000 */
[----:B------:R-:W-:Y:S01]  /*4460*/  F2FP.F16.F32.PACK_AB R70, R23, R20 ;  /* 0x000000141746723e */ /* 0x000fe200000000ff */
[----:B------:R-:W-:Y:S01]  /*4470*/  FFMA.FTZ R191, -R191, R191, 1 ;  /* 0x3f800000bfbf7423 */ /* 0x000fe200000101bf */
[----:B------:R-:W-:Y:S01]  /*4480*/  FFMA.FTZ R114, -R114, R114, 1 ;  /* 0x3f80000072727423 */ /* 0x000fe20000010172 */
[----:B----4-:R-:W-:Y:S01]  /*4490*/  FMUL.FTZ R199, R212, R199 ;  /* 0x000000c7d4c77220 */ /* 0x010fe20000410000 */
[----:B------:R-:W-:Y:S01]  /*44a0*/  FMUL.FTZ R56, R223, R56 ;  /* 0x00000038df387220 */ /* 0x000fe20000410000 */
[----:B------:R-:W-:Y:S01]  /*44b0*/  FFMA.FTZ R192, -R192, R192, 1 ;  /* 0x3f800000c0c07423 */ /* 0x000fe200000101c0 */
[----:B------:R-:W-:Y:S01]  /*44c0*/  FFMA.FTZ R194, -R194, R194, 1 ;  /* 0x3f800000c2c27423 */ /* 0x000fe200000101c2 */
[----:B------:R-:W-:Y:S01]  /*44d0*/  FFMA.FTZ R196, -R196, R196, 1 ;  /* 0x3f800000c4c47423 */ /* 0x000fe200000101c4 */
[----:B------:R-:W-:Y:S01]  /*44e0*/  FFMA.FTZ R201, -R201, R201, 1 ;  /* 0x3f800000c9c97423 */ /* 0x000fe200000101c9 */
[----:B------:R-:W-:Y:S01]  /*44f0*/  FMUL.FTZ R59, R228, R59 ;  /* 0x0000003be43b7220 */ /* 0x000fe20000410000 */
[----:B------:R-:W-:Y:S01]  /*4500*/  FMUL.FTZ R61, R225, R58 ;  /* 0x0000003ae13d7220 */ /* 0x000fe20000410000 */
[----:B-----5:R-:W-:Y:S01]  /*4510*/  FMUL.FTZ R28, R226, R71 ;  /* 0x00000047e21c7220 */ /* 0x020fe20000410000 */
        /* <DEDUP_REMOVED lines=29> */
[----:B------:R1:W-:Y:S01]  /*46f0*/  STSM.16.MT88.4 [R20+0x1a800], R68 ;  /* 0x01a8004414007844 */ /* 0x0003e20000004200 */
[----:B------:R-:W-:Y:S02]  /*4700*/  R2UR UR6, R236 ;  /* 0x00000000ec0672ca */ /* 0x000fe400000e0000 */
[----:B------:R-:W-:Y:S02]  /*4710*/  F2FP.F16.F32.PACK_AB R53, R75, R72 ;  /* 0x000000484b35723e */ /* 0x000fe400000000ff */
[----:B------:R-:W-:Y:S02]  /*4720*/  F2FP.F16.F32.PACK_AB R54, R77, R74 ;  /* 0x0000004a4d36723e */ /* 0x000fe400000000ff */
[----:B------:R-:W-:Y:S01]  /*4730*/  F2FP.F16.F32.PACK_AB R55, R79, R76 ;  /* 0x0000004c4f37723e */ /* 0x000fe200000000ff */
[----:B------:R1:W-:Y:S01]  /*4740*/  STSM.16.MT88.4 [R20+0x1b000], R64 ;  /* 0x01b0004014007844 */ /* 0x0003e20000004200 */
[----:B------:R-:W-:-:S02]  /*4750*/  F2FP.F16.F32.PACK_AB R48, R191, R112 ;  /* 0x00000070bf30723e */ /* 0x000fc400000000ff */
[----:B------:R-:W-:Y:S02]  /*4760*/  F2FP.F16.F32.PACK_AB R49, R115, R114 ;  /* 0x000000727331723e */ /* 0x000fe400000000ff */
[----:B------:R-:W-:Y:S02]  /*4770*/  F2FP.F16.F32.PACK_AB R50, R81, R192 ;  /* 0x000000c05132723e */ /* 0x000fe400000000ff */
[----:B------:R-:W-:Y:S01]  /*4780*/  F2FP.F16.F32.PACK_AB R51, R201, R196 ;  /* 0x000000c4c933723e */ /* 0x000fe200000000ff */
[----:B------:R1:W-:Y:S01]  /*4790*/  STSM.16.MT88.4 [R20+0x1b800], R60 ;  /* 0x01b8003c14007844 */ /* 0x0003e20000004200 */
[----:B------:R-:W-:Y:S02]  /*47a0*/  F2FP.F16.F32.PACK_AB R28, R119, R113 ;  /* 0x00000071771c723e */ /* 0x000fe400000000ff */
[----:B------:R-:W-:Y:S01]  /*47b0*/  F2FP.F16.F32.PACK_AB R30, R26, R24 ;  /* 0x000000181a1e723e */ /* 0x000fe200000000ff */
[----:B------:R1:W-:Y:S01]  /*47c0*/  STSM.16.MT88.4 [R20+0x1c000], R56 ;  /* 0x01c0003814007844 */ /* 0x0003e20000004200 */
[----:B------:R-:W-:-:S02]  /*47d0*/  F2FP.F16.F32.PACK_AB R29, R19, R104 ;  /* 0x00000068131d723e */ /* 0x000fc400000000ff */
[----:B------:R-:W-:Y:S01]  /*47e0*/  F2FP.F16.F32.PACK_AB R31, R18, R31 ;  /* 0x0000001f121f723e */ /* 0x000fe200000000ff */
[----:B------:R1:W-:Y:S04]  /*47f0*/  STSM.16.MT88.4 [R20+0x1c800], R52 ;  /* 0x01c8003414007844 */ /* 0x0003e80000004200 */
        /* <DEDUP_REMOVED lines=54> */
[----:B------:R-:W-:-:S05]  /*4b60*/  VIADD R11, R17, 0x1a800 ;  /* 0x0001a800110b7836 */ /* 0x000fca0000000000 */
[----:B------:R-:W-:-:S04]  /*4b70*/  LEA R10, R5, R11, 0xb ;  /* 0x0000000b050a7211 */ /* 0x000fc800078e58ff */
        /* <DEDUP_REMOVED lines=167> */
.L_x_2753:
        /* <DEDUP_REMOVED lines=56> */
.L_x_2754:
[----:B------:R-:W-:Y:S01]  /*5970*/  IADD3 R16, R16, 0x1, RZ ;  /* 0x0000000110107810 */ /* 0x000fe20007ffe0ff */
[----:B------:R-:W-:Y:S02]  /*5980*/  VIADD R0, R0, 0x1 ;  /* 0x0000000100007836 */ /* 0x000fe40000000000 */
[----:B------:R-:W-:Y:S01]  /*5990*/  VIADD R6, R6, 0x26820 ;  /* 0x0002682006067836 */ /* 0x000fe20000000000 */
[----:B------:R-:W-:Y:S02]  /*59a0*/  ISETP.GE.AND P1, PT, R16, R237, PT ;  /* 0x000000ed1000720c */ /* 0x000fe40003f26270 */
[----:B------:R-:W-:Y:S02]  /*59b0*/  ISETP.NE.AND P0, PT, R0, 0x2, PT ;  /* 0x000000020000780c */ /* 0x000fe40003f05270 */
[----:B------:R-:W-:Y:S02]  /*59c0*/  PRMT R6, RZ, 0x654, R6 ;  /* 0x00000654ff067816 */ /* 0x000fe40000000006 */
[----:B-1----:R-:W-:-:S02]  /*59d0*/  SEL R7, RZ, 0x1, P0 ;  /* 0x00000001ff077807 */ /* 0x002fc40000000000 */
[----:B------:R1:W-:Y:S01]  /*59e0*/  SYNCS.ARRIVE.TRANS64.RED.A1T0 RZ, [R6+URZ], RZ ;  /* 0x000000ff06ff79a7 */ /* 0x0003e2000810043f */
[----:B------:R-:W-:Y:S02]  /*59f0*/  SEL R0, R0, RZ, P0 ;  /* 0x000000ff00007207 */ /* 0x000fe40000000000 */
[----:B------:R-:W-:Y:S02]  /*5a00*/  LOP3.LUT R4, R4, R7, RZ, 0x3c, !PT ;  /* 0x0000000704047212 */ /* 0x000fe400078e3cff */
[----:B------:R-:W-:Y:S05]  /*5a10*/  @!P1 BRA `(.L_x_2755) ;  /* 0xffffffc000749947 */ /* 0x000fea000383ffff */
.L_x_2744:
[----:B-1----:R-:W2:Y:S02]  /*5a20*/  LDL R6, [R1+0x2c] ;  /* 0x00002c0001067983 */ /* 0x002ea40000100800 */
[----:B--2---:R-:W-:-:S13]  /*5a30*/  ISETP.GE.AND P0, PT, R16, R6, PT ;  /* 0x000000061000720c */ /* 0x004fda0003f06270 */
[----:B------:R-:W-:Y:S05]  /*5a40*/  @P0 BRA `(.L_x_2756) ;  /* 0x00000040006c0947 */ /* 0x000fea0003800000 */
[----:B------:R-:W2:Y:S01]  /*5a50*/  LDL.LU R13, [R1+0x1c] ;  /* 0x00001c00010d7983 */ /* 0x000ea20000300800 */
[----:B------:R-:W1:Y:S03]  /*5a60*/  LDC R23, c[0x0][0x290] ;  /* 0x0000a400ff177b82 */ /* 0x000e660000000800 */
[----:B------:R-:W3:Y:S04]  /*5a70*/  LDL.LU R26, [R1+0x10] ;  /* 0x00001000011a7983 */ /* 0x000ee80000300800 */
[----:B------:R-:W1:Y:S04]  /*5a80*/  LDL R25, [R1+0x30] ;  /* 0x0000300001197983 */ /* 0x000e680000100800 */
[----:B------:R-:W4:Y:S01]  /*5a90*/  LDL.LU R24, [R1+0xc] ;  /* 0x00000c0001187983 */ /* 0x000f220000300800 */
[----:B------:R-:W5:Y:S02]  /*5aa0*/  S2R R6, SR_TID.X ;  /* 0x0000000000067919 */ /* 0x000f640000002100 */
[----:B-----5:R-:W-:-:S05]  /*5ab0*/  VIADD R6, R6, 0xffffff80 ;  /* 0xffffff8006067836 */ /* 0x020fca0000000000 */
[----:B------:R-:W-:-:S04]  /*5ac0*/  SHF.R.S32.HI R7, RZ, 0x1f, R6 ;  /* 0x0000001fff077819 */ /* 0x000fc80000011406 */
[----:B------:R-:W-:-:S04]  /*5ad0*/  LEA.HI R8, R7, R6, RZ, 0x5 ;  /* 0x0000000607087211 */ /* 0x000fc800078f28ff */
[----:B------:R-:W-:Y:S02]  /*5ae0*/  LOP3.LUT R9, R8, 0xffffffe0, RZ, 0xc0, !PT ;  /* 0xffffffe008097812 */ /* 0x000fe400078ec0ff */
[----:B------:R-:W-:-:S03]  /*5af0*/  LEA.HI R8, R7, R6, RZ, 0x7 ;  /* 0x0000000607087211 */ /* 0x000fc600078f38ff */
[----:B------:R-:W-:Y:S01]  /*5b00*/  IMAD.IADD R10, R6, 0x1, -R9 ;  /* 0x00000001060a7824 */ /* 0x000fe200078e0a09 */
[----:B------:R-:W-:Y:S02]  /*5b10*/  LEA.HI R9, R7, R6, RZ, 0x2 ;  /* 0x0000000607097211 */ /* 0x000fe400078f10ff */
[----:B------:R-:W-:Y:S02]  /*5b20*/  LOP3.LUT R7, R8, 0xffffff80, RZ, 0xc0, !PT ;  /* 0xffffff8008077812 */ /* 0x000fe400078ec0ff */
[----:B------:R-:W-:Y:S02]  /*5b30*/  SHF.R.S32.HI R11, RZ, 0x1f, R10 ;  /* 0x0000001fff0b7819 */ /* 0x000fe4000001140a */
[----:B------:R-:W-:Y:S02]  /*5b40*/  LOP3.LUT R9, R9, 0xfffffffc, RZ, 0xc0, !PT ;  /* 0xfffffffc09097812 */ /* 0x000fe400078ec0ff */
[CC--:B------:R-:W-:Y:S02]  /*5b50*/  LEA.HI R12, R11.reuse, R10.reuse, RZ, 0x2 ;  /* 0x0000000a0b0c7211 */ /* 0x0c0fe400078f10ff */
[----:B------:R-:W-:Y:S01]  /*5b60*/  LEA.HI R10, R11, R10, RZ, 0x3 ;  /* 0x0000000a0b0a7211 */ /* 0x000fe200078f18ff */
[C---:B------:R-:W-:Y:S01]  /*5b70*/  IMAD.IADD R9, R6.reuse, 0x1, -R9 ;  /* 0x0000000106097824 */ /* 0x040fe200078e0a09 */
[----:B------:R-:W-:-:S02]  /*5b80*/  IADD3 R7, R6, -R7, RZ ;  /* 0x8000000706077210 */ /* 0x000fc40007ffe0ff */
[----:B------:R-:W-:Y:S02]  /*5b90*/  SHF.R.S32.HI R11, RZ, 0x2, R12 ;  /* 0x00000002ff0b7819 */ /* 0x000fe4000001140c */
[----:B------:R-:W-:Y:S02]  /*5ba0*/  SHF.R.S32.HI R8, RZ, 0x7, R8 ;  /* 0x00000007ff087819 */ /* 0x000fe40000011408 */
[----:B------:R-:W-:Y:S02]  /*5bb0*/  SHF.R.S32.HI R10, RZ, 0x3, R10 ;  /* 0x00000003ff0a7819 */ /* 0x000fe4000001140a */
[----:B------:R-:W-:Y:S02]  /*5bc0*/  LEA.HI R6, R8, R8, RZ, 0x1 ;  /* 0x0000000808067211 */ /* 0x000fe400078f08ff */
[----:B------:R-:W-:Y:S02]  /*5bd0*/  IADD3 R18, R11, 0x10, RZ ;  /* 0x000000100b127810 */ /* 0x000fe40007ffe0ff */
[----:B------:R-:W-:-:S02]  /*5be0*/  LEA.HI R12, R12, R11, RZ, 0x1 ;  /* 0x0000000b0c0c7211 */ /* 0x000fc400078f08ff */
[----:B------:R-:W-:Y:S02]  /*5bf0*/  LEA.HI R19, R18, R18, RZ, 0x1 ;  /* 0x0000001212137211 */ /* 0x000fe400078f08ff */
[----:B------:R-:W-:Y:S02]  /*5c00*/  LOP3.LUT R12, R12, 0xfffffffe, RZ, 0xc0, !PT ;  /* 0xfffffffe0c0c7812 */ /* 0x000fe400078ec0ff */
[----:B------:R-:W-:-:S03]  /*5c10*/  SHF.R.S32.HI R20, RZ, 0x1, R19 ;  /* 0x00000001ff147819 */ /* 0x000fc60000011413 */
[----:B------:R-:W-:Y:S01]  /*5c20*/  IMAD.IADD R12, R11, 0x1, -R12 ;  /* 0x000000010b0c7824 */ /* 0x000fe200078e0a0c */
[----:B------:R-:W-:-:S05]  /*5c30*/  LOP3.LUT R19, R19, 0xfffffffe, RZ, 0xc0, !PT ;  /* 0xfffffffe13137812 */ /* 0x000fca00078ec0ff */
[----:B------:R-:W-:Y:S01]  /*5c40*/  IMAD.IADD R19, R18, 0x1, -R19 ;  /* 0x0000000112137824 */ /* 0x000fe200078e0a13 */
[----:B------:R-:W-:Y:S01]  /*5c50*/  MOV R187, 0x40000040 ;  /* 0x4000004000bb7802 */ /* 0x000fe20000000f00 */
[----:B------:R-:W-:Y:S01]  /*5c60*/  IMAD.MOV.U32 R185, RZ, RZ, 0x40000040 ;  /* 0x40000040ffb97424 */ /* 0x000fe200078e00ff */
[----:B------:R-:W-:Y:S01]  /*5c70*/  MOV R193, 0x40000040 ;  /* 0x4000004000c17802 */ /* 0x000fe20000000f00 */
[----:B------:R-:W-:Y:S02]  /*5c80*/  IMAD.MOV.U32 R189, RZ, RZ, 0x40000040 ;  /* 0x40000040ffbd7424 */ /* 0x000fe400078e00ff */
[----:B------:R-:W-:Y:S01]  /*5c90*/  IMAD.MOV.U32 R191, RZ, RZ, 0x40000040 ;  /* 0x40000040ffbf7424 */ /* 0x000fe200078e00ff */
[----:B--2---:R-:W-:Y:S01]  /*5ca0*/  LEA.HI R22, R13, R7, RZ, 0x5 ;  /* 0x000000070d167211 */ /* 0x004fe200078f28ff */
[----:B------:R-:W-:Y:S01]  /*5cb0*/  VIADD R13, R11, 0x8 ;  /* 0x000000080b0d7836 */ /* 0x000fe20000000000 */
[----:B------:R-:W-:Y:S01]  /*5cc0*/  LOP3.LUT R7, R6, 0xfffffffe, RZ, 0xc0, !PT ;  /* 0xfffffffe06077812 */ /* 0x000fe200078ec0ff */
[----:B------:R-:W-:-:S03]  /*5cd0*/  IMAD.HI R6, R10, 0x2aaaaaab, RZ ;  /* 0x2aaaaaab0a067827 */ /* 0x000fc600078e02ff */
[----:B------:R-:W-:Y:S01]  /*5ce0*/  LEA.HI R14, R13, R13, RZ, 0x1 ;  /* 0x0000000d0d0e7211 */ /* 0x000fe200078f08ff */
[----:B------:R-:W-:Y:S01]  /*5cf0*/  IMAD.IADD R21, R8, 0x1, -R7 ;  /* 0x0000000108157824 */ /* 0x000fe200078e0a07 */
[----:B------:R-:W-:Y:S02]  /*5d00*/  SHF.R.U32.HI R7, RZ, 0x1, R6 ;  /* 0x00000001ff077819 */ /* 0x000fe40000011606 */
[----:B------:R-:W-:Y:S02]  /*5d10*/  SHF.R.S32.HI R15, RZ, 0x1, R14 ;  /* 0x00000001ff0f7819 */ /* 0x000fe4000001140e */
[----:B------:R-:W-:Y:S01]  /*5d20*/  LEA.HI R7, R6, R7, RZ, 0x1 ;  /* 0x0000000706077211 */ /* 0x000fe200078f08ff */
[----:B------:R-:W-:Y:S01]  /*5d30*/  IMAD.HI R6, R20, 0x2aaaaaab, RZ ;  /* 0x2aaaaaab14067827 */ /* 0x000fe200078e02ff */
[----:B------:R-:W-:-:S03]  /*5d40*/  LOP3.LUT R14, R14, 0xfffffffe, RZ, 0xc0, !PT ;  /* 0xfffffffe0e0e7812 */ /* 0x000fc600078ec0ff */
[----:B------:R-:W-:Y:S01]  /*5d50*/  IMAD.HI R8, R15, 0x2aaaaaab, RZ ;  /* 0x2aaaaaab0f087827 */ /* 0x000fe200078e02ff */
[----:B------:R-:W-:Y:S02]  /*5d60*/  IADD3 R14, R13, -R14, RZ ;  /* 0x8000000e0d0e7210 */ /* 0x000fe40007ffe0ff */
[----:B------:R-:W-:Y:S02]  /*5d70*/  SHF.R.U32.HI R13, RZ, 0x1, R6 ;  /* 0x00000001ff0d7819 */ /* 0x000fe40000011606 */
[----:B------:R-:W-:Y:S01]  /*5d80*/  SHF.R.U32.HI R11, RZ, 0x1, R8 ;  /* 0x00000001ff0b7819 */ /* 0x000fe20000011608 */
[----:B------:R-:W-:Y:S01]  /*5d90*/  IMAD R7, R7, -0xc, R10 ;  /* 0xfffffff407077824 */ /* 0x000fe200078e020a */
[--C-:B---3--:R-:W-:Y:S02]  /*5da0*/  SHF.R.S32.HI R10, RZ, 0x2, R26.reuse ;  /* 0x00000002ff0a7819 */ /* 0x108fe4000001141a */
[----:B------:R-:W-:Y:S02]  /*5db0*/  LEA.HI R8, R8, R11, RZ, 0x1 ;  /* 0x0000000b08087211 */ /* 0x000fe400078f08ff */
[----:B------:R-:W-:-:S02]  /*5dc0*/  SHF.R.S32.HI R11, RZ, 0x1f, R26 ;  /* 0x0000001fff0b7819 */ /* 0x000fc4000001141a */
[----:B------:R-:W-:Y:S01]  /*5dd0*/  LEA.HI R13, R6, R13, RZ, 0x1 ;  /* 0x0000000d060d7211 */ /* 0x000fe200078f08ff */
[----:B------:R-:W-:Y:S01]  /*5de0*/  IMAD R6, R7, 0x8, R12 ;  /* 0x0000000807067824 */ /* 0x000fe200078e020c */
[----:B------:R-:W-:Y:S01]  /*5df0*/  SHF.R.S32.HI R22, RZ, 0x5, R22 ;  /* 0x00000005ff167819 */ /* 0x000fe20000011416 */
[----:B-1----:R-:W-:Y:S01]  /*5e00*/  IMAD R23, R25, -0x80, R23 ;  /* 0xffffff8019177824 */ /* 0x002fe200078e0217 */
[----:B------:R-:W-:Y:S02]  /*5e10*/  LEA.HI R11, R11, R10, RZ, 0x3 ;  /* 0x0000000a0b0b7211 */ /* 0x000fe400078f18ff */
[----:B------:R1:W-:Y:S01]  /*5e20*/  STL [R1+0x28], R6 ;  /* 0x0000280601007387 */ /* 0x0003e20000100800 */
[----:B------:R-:W-:Y:S01]  /*5e30*/  IMAD R22, R22, -0x10, R23 ;  /* 0xfffffff016167824 */ /* 0x000fe200078e0217 */
[----:B------:R-:W-:Y:S01]  /*5e40*/  LOP3.LUT R11, R11, 0xfffffff8, RZ, 0xc0, !PT ;  /* 0xfffffff80b0b7812 */ /* 0x000fe200078ec0ff */
[----:B------:R-:W-:-:S03]  /*5e50*/  IMAD R15, R8, -0xc, R15 ;  /* 0xfffffff4080f7824 */ /* 0x000fc600078e020f */
[----:B------:R-:W-:Y:S01]  /*5e60*/  IADD3 R8, R22, R11, -R10 ;  /* 0x0000000b16087210 */ /* 0x000fe20007ffe80a */
[C-C-:B-1----:R-:W-:Y:S02]  /*5e70*/  IMAD R6, R5.reuse, 0x800, R17.reuse ;  /* 0x0000080005067824 */ /* 0x142fe400078e0211 */
[----:B------:R-:W-:Y:S02]  /*5e80*/  IMAD R5, R5, 0x2000, R17 ;  /* 0x0000200005057824 */ /* 0x000fe400078e0211 */
[----:B------:R-:W-:Y:S02]  /*5e90*/  VIADD R6, R6, 0x1a800 ;  /* 0x0001a80006067836 */ /* 0x000fe40000000000 */
[----:B------:R-:W-:Y:S01]  /*5ea0*/  VIADD R10, R5, 0x4000 ;  /* 0x00004000050a7836 */ /* 0x000fe20000000000 */
[----:B------:R-:W-:Y:S01]  /*5eb0*/  SHF.R.U32.HI R5, RZ, 0x4, R5 ;  /* 0x00000004ff057819 */ /* 0x000fe20000011605 */
[----:B------:R-:W-:Y:S01]  /*5ec0*/  IMAD R20, R13, -0xc, R20 ;  /* 0xfffffff40d147824 */ /* 0x000fe200078e0214 */
[----:B------:R-:W-:-:S02]  /*5ed0*/  LEA R7, R15, R14, 0x3 ;  /* 0x0000000e0f077211 */ /* 0x000fc400078e18ff */
[----:B------:R-:W-:Y:S02]  /*5ee0*/  SHF.R.U32.HI R6, RZ, 0x4, R6 ;  /* 0x00000004ff067819 */ /* 0x000fe40000011606 */
[----:B------:R-:W-:Y:S02]  /*5ef0*/  SHF.R.U32.HI R10, RZ, 0x4, R10 ;  /* 0x00000004ff0a7819 */ /* 0x000fe4000001160a */
[----:B------:R-:W-:Y:S01]  /*5f00*/  LOP3.LUT R5, R5, 0x3fff, RZ, 0xc0, !PT ;  /* 0x00003fff05057812 */ /* 0x000fe200078ec0ff */
[----:B------:R1:W-:Y:S01]  /*5f10*/  STL [R1+0x24], R7 ;  /* 0x0000240701007387 */ /* 0x0003e20000100800 */
[----:B------:R-:W-:Y:S02]  /*5f20*/  LOP3.LUT R6, R6, 0x3fff, RZ, 0xc0, !PT ;  /* 0x00003fff06067812 */ /* 0x000fe400078ec0ff */
[----:B------:R-:W-:Y:S02]  /*5f30*/  LOP3.LUT R10, R10, 0x3fff, RZ, 0xc0, !PT ;  /* 0x00003fff0a0a7812 */ /* 0x000fe400078ec0ff */
[----:B------:R-:W-:-:S02]  /*5f40*/  LOP3.LUT R11, R5, 0x10000, RZ, 0xfc, !PT ;  /* 0x00010000050b7812 */ /* 0x000fc400078efcff */
[----:B------:R-:W-:Y:S02]  /*5f50*/  LOP3.LUT R6, R6, 0x10000, RZ, 0xfc, !PT ;  /* 0x0001000006067812 */ /* 0x000fe400078efcff */
[----:B-1----:R-:W-:Y:S02]  /*5f60*/  LEA R7, R20, R19, 0x3 ;  /* 0x0000001314077211 */ /* 0x002fe400078e18ff */
[----:B------:R-:W-:-:S03]  /*5f70*/  LOP3.LUT R5, R10, 0x10000, RZ, 0xfc, !PT ;  /* 0x000100000a057812 */ /* 0x000fc600078efcff */
[----:B------:R4:W-:Y:S01]  /*5f80*/  STL [R1+0x1c], R7 ;  /* 0x00001c0701007387 */ /* 0x0009e20000100800 */
[C---:B------:R-:W-:Y:S01]  /*5f90*/  IADD3 R188, R5.reuse, 0x2, RZ ;  /* 0x0000000205bc7810 */ /* 0x040fe20007ffe0ff */
[C---:B------:R-:W-:Y:S02]  /*5fa0*/  VIADD R190, R5.reuse, 0x4 ;  /* 0x0000000405be7836 */ /* 0x040fe40000000000 */
[----:B------:R-:W-:Y:S01]  /*5fb0*/  STL [R1+0x14], R11 ;  /* 0x0000140b01007387 */ /* 0x000fe20000100800 */
[----:B------:R-:W-:-:S03]  /*5fc0*/  VIADD R192, R5, 0x6 ;  /* 0x0000000605c07836 */ /* 0x000fc60000000000 */
[----:B------:R1:W-:Y:S01]  /*5fd0*/  STL [R1+0x20], R6 ;  /* 0x0000200601007387 */ /* 0x0003e20000100800 */
[----:B------:R-:W-:-:S03]  /*5fe0*/  VIADD R10, R9, 0x8 ;  /* 0x00000008090a7836 */ /* 0x000fc60000000000 */
[----:B------:R2:W-:Y:S01]  /*5ff0*/  STL [R1+0x10], R5 ;  /* 0x0000100501007387 */ /* 0x0005e20000100800 */
[----:B------:R-:W-:Y:S01]  /*6000*/  IMAD R8, R21, -0x40, R8 ;  /* 0xffffffc015087824 */ /* 0x000fe200078e0208 */
[----:B----4-:R-:W-:Y:S01]  /*6010*/  LOP3.LUT R7, R24, 0x1, RZ, 0xfc, !PT ;  /* 0x0000000118077812 */ /* 0x010fe200078efcff */
[C---:B------:R-:W-:Y:S01]  /*6020*/  VIADD R184, R11.reuse, 0x4 ;  /* 0x000000040bb87836 */ /* 0x040fe20000000000 */
[C---:B------:R-:W-:Y:S01]  /*6030*/  IADD3 R22, R11.reuse, 0x2, RZ ;  /* 0x000000020b167810 */ /* 0x040fe20007ffe0ff */
[----:B------:R-:W-:Y:S02]  /*6040*/  VIADD R186, R11, 0x6 ;  /* 0x000000060bba7836 */ /* 0x000fe40000000000 */
[C---:B-1----:R-:W-:Y:S01]  /*6050*/  VIADD R6, R9.reuse, 0xc ;  /* 0x0000000c09067836 */ /* 0x042fe20000000000 */
[C---:B--2---:R-:W-:Y:S01]  /*6060*/  IADD3 R5, R9.reuse, 0x4, RZ ;  /* 0x0000000409057810 */ /* 0x044fe20007ffe0ff */
[C---:B------:R-:W-:Y:S01]  /*6070*/  VIADD R10, R9.reuse, 0x14 ;  /* 0x00000014090a7836 */ /* 0x040fe20000000000 */
[C---:B------:R-:W-:Y:S01]  /*6080*/  IADD3 R5, R9.reuse, 0x10, RZ ;  /* 0x0000001009057810 */ /* 0x040fe20007ffe0ff */
[C---:B------:R-:W-:Y:S01]  /*6090*/  VIADD R6, R9.reuse, 0x18 ;  /* 0x0000001809067836 */ /* 0x040fe20000000000 */
[----:B------:R-:W-:Y:S01]  /*60a0*/  IADD3 R5, R9, 0x1c, RZ ;  /* 0x0000001c09057810 */ /* 0x000fe20007ffe0ff */
[----:B------:R-:W-:-:S07]  /*60b0*/  IMAD.MOV.U32 R23, RZ, RZ, 0x40000040 ;  /* 0x40000040ff177424 */ /* 0x000fce00078e00ff */
.L_x_2767:
[----:B------:R-:W-:-:S13]  /*60c0*/  ISETP.NE.AND P0, PT, R7, 0x3, PT ;  /* 0x000000030700780c */ /* 0x000fda0003f05270 */
[----:B------:R-:W-:Y:S05]  /*60d0*/  @!P0 BRA `(.L_x_2757) ;  /* 0x0000000000048947 */ /* 0x000fea0003800000 */
[----:B------:R-:W-:Y:S01]  /*60e0*/  BPT.TRAP 0x1 ;  /* 0x000000040000795c */ /* 0x000fe20000300000 */
.L_x_2757:
[----:B------:R-:W-:Y:S01]  /*60f0*/  IMAD R6, R0, 0x8, R17 ;  /* 0x0000000800067824 */ /* 0x000fe200078e0211 */
[----:B------:R-:W-:-:S04]  /*6100*/  SHF.L.U32 R15, R4, 0x1f, RZ ;  /* 0x0000001f040f7819 */ /* 0x000fc800000006ff */
[----:B------:R1:W2:Y:S01]  /*6110*/  SYNCS.PHASECHK.TRANS64.TRYWAIT P1, [R6+URZ+0x26810], R15 ;  /* 0x0268100f060075a7 */ /* 0x0002a2000802017f */
[----:B------:R-:W-:Y:S05]  /*6120*/  @!P0 BRA `(.L_x_2758) ;  /* 0x0000000000048947 */ /* 0x000fea0003800000 */
[----:B------:R-:W-:Y:S01]  /*6130*/  BPT.TRAP 0x1 ;  /* 0x000000040000795c */ /* 0x000fe20000300000 */
.L_x_2758:
[----:B------:R-:W-:-:S05]  /*6140*/  VIADD R5, R17, 0xe000 ;  /* 0x0000e00011057836 */ /* 0x000fca0000000000 */
[----:B------:R-:W-:-:S04]  /*6150*/  SHF.R.U32.HI R5, RZ, 0x4, R5 ;  /* 0x00000004ff057819 */ /* 0x000fc80000011605 */
[----:B------:R-:W-:-:S04]  /*6160*/  LOP3.LUT R5, R5, 0x3fff, RZ, 0xc0, !PT ;  /* 0x00003fff05057812 */ /* 0x000fc800078ec0ff */
[----:B------:R-:W-:Y:S01]  /*6170*/  LOP3.LUT R11, R5, 0x10000, RZ, 0xfc, !PT ;  /* 0x00010000050b7812 */ /* 0x000fe200078efcff */
[----:B--2---:R-:W-:Y:S06]  /*6180*/  @P1 BRA `(.L_x_2759) ;  /* 0x0000000000081947 */ /* 0x004fec0003800000 */
[----:B------:R-:W2:Y:S02]  /*6190*/  SYNCS.PHASECHK.TRANS64.TRYWAIT P1, [R6+URZ+0x26810], R15 ;  /* 0x0268100f060075a7 */ /* 0x000ea4000802017f */
[----:B--2---:R-:W-:Y:S05]  /*61a0*/  @!P1 BRA `(.L_x_2760) ;  /* 0x0000007000d09947 */ /* 0x004fea0003800000 */
.L_x_2759:
        /* <DEDUP_REMOVED lines=12> */
[----:B------:R-:W-:-:S02]  /*6270*/  R2UR UR9, R23 ;  /* 0x00000000170972ca */ /* 0x000fc400000e0000 */
[----:B------:R-:W-:Y:S02]  /*6280*/  IADD3 R11, R17, 0x1a000, RZ ;  /* 0x0001a000110b7810 */ /* 0x000fe40007ffe0ff */
[----:B---3--:R-:W-:Y:S02]  /*6290*/  R2UR UR4, R14 ;  /* 0x000000000e0472ca */ /* 0x008fe400000e0000 */
[----:B----4-:R-:W-:-:S11]  /*62a0*/  LEA R10, R0, R10, 0x7 ;  /* 0x0000000a000a7211 */ /* 0x010fd600078e38ff */
[----:B------:R-:W-:Y:S01]  /*62b0*/  HGMMA.64x96x16.F32 R72, gdesc[UR4], RZ, !UPT, gsb0 ;  /* 0x01600000044879f0 */ /* 0x000fe2000c0008ff */
[----:B------:R-:W-:Y:S01]  /*62c0*/  UIADD3 UR4, UR6, 0x2, URZ ;  /* 0x0000000206047890 */ /* 0x000fe2000fffe03f */
[----:B------:R-:W-:Y:S01]  /*62d0*/  R2UR UR5, R187 ;  /* 0x00000000bb0572ca */ /* 0x000fe200000e0000 */
[----:B------:R-:W-:Y:S01]  /*62e0*/  UMOV UR7, 0x40000040 ;  /* 0x4000004000077882 */ /* 0x000fe20000000000 */
[C---:B-----5:R-:W-:Y:S01]  /*62f0*/  IMAD R12, R0.reuse, 0x80, R12 ;  /* 0x00000080000c7824 */ /* 0x060fe200078e020c */
[C---:B------:R-:W-:Y:S01]  /*6300*/  LEA R10, R3.reuse, R10, 0x1 ;  /* 0x0000000a030a7211 */ /* 0x040fe200078e08ff */
[----:B--2---:R-:W-:Y:S02]  /*6310*/  IMAD R14, R0, 0x80, R13 ;  /* 0x00000080000e7824 */ /* 0x004fe400078e020d */
[----:B------:R-:W-:Y:S01]  /*6320*/  UMOV UR10, UR4 ;  /* 0x00000004000a7c82 */ /* 0x000fe20008000000 */
[----:B------:R-:W-:Y:S01]  /*6330*/  UIADD3 UR4, UR6, 0x4, URZ ;  /* 0x0000000406047890 */ /* 0x000fe2000fffe03f */
[C---:B------:R-:W-:Y:S01]  /*6340*/  IMAD R12, R3.reuse, 0x2, R12 ;  /* 0x00000002030c7824 */ /* 0x040fe200078e020c */
[----:B------:R-:W-:Y:S01]  /*6350*/  UIADD3 UR6, UR6, 0x6, URZ ;  /* 0x0000000606067890 */ /* 0x000fe2000fffe03f */
[----:B------:R-:W-:Y:S01]  /*6360*/  IMAD R18, R3, 0x2, R14 ;  /* 0x0000000203127824 */ /* 0x000fe200078e020e */
[----:B------:R-:W-:Y:S01]  /*6370*/  LEA R198, R10, R17, 0x2 ;  /* 0x000000110ac67211 */ /* 0x000fe200078e10ff */
[----:B------:R-:W-:-:S02]  /*6380*/  IMAD R14, R12, 0x4, R17 ;  /* 0x000000040c0e7824 */ /* 0x000fc400078e0211 */
[----:B------:R-:W-:Y:S02]  /*6390*/  IMAD R13, R18, 0x4, R17 ;  /* 0x00000004120d7824 */ /* 0x000fe400078e0211 */
[--C-:B------:R-:W-:Y:S02]  /*63a0*/  IMAD R227, R10, 0x4, R11.reuse ;  /* 0x000000040ae37824 */ /* 0x100fe400078e020b */
[----:B------:R-:W-:Y:S01]  /*63b0*/  IMAD R10, R12, 0x4, R11 ;  /* 0x000000040c0a7824 */ /* 0x000fe200078e020b */
[----:B------:R-:W-:Y:S01]  /*63c0*/  LEA R11, R18, R11, 0x2 ;  /* 0x0000000b120b7211 */ /* 0x000fe200078e10ff */
        /* <DEDUP_REMOVED lines=20> */
.L_x_2761:
[----:B------:R1:W1:Y:S01]  /*6510*/  SYNCS.PHASECHK.TRANS64.TRYWAIT P1, [R6+URZ+0x26830], R15 ;  /* 0x0268300f060075a7 */ /* 0x000262000802017f */
[----:B------:R-:W-:Y:S05]  /*6520*/  @!P0 BRA `(.L_x_2762) ;  /* 0x0000000000048947 */ /* 0x000fea0003800000 */
[----:B------:R-:W-:Y:S01]  /*6530*/  BPT.TRAP 0x1 ;  /* 0x000000040000795c */ /* 0x000fe20000300000 */
.L_x_2762:
[----:B------:R-:W-:-:S05]  /*6540*/  VIADD R12, R17, 0x14000 ;  /* 0x00014000110c7836 */ /* 0x000fca0000000000 */
[----:B------:R-:W-:-:S04]  /*6550*/  SHF.R.U32.HI R12, RZ, 0x4, R12 ;  /* 0x00000004ff0c7819 */ /* 0x000fc8000001160c */
[----:B------:R-:W-:-:S04]  /*6560*/  LOP3.LUT R12, R12, 0x3fff, RZ, 0xc0, !PT ;  /* 0x00003fff0c0c7812 */ /* 0x000fc800078ec0ff */
[----:B------:R-:W-:-:S05]  /*6570*/  LOP3.LUT R19, R12, 0x10000, RZ, 0xfc, !PT ;  /* 0x000100000c137812 */ /* 0x000fca00078efcff */
[----:B------:R-:W-:Y:S01]  /*6580*/  IMAD R19, R0, 0x300, R19 ;  /* 0x0000030000137824 */ /* 0x000fe200078e0213 */
[----:B-1----:R-:W-:Y:S06]  /*6590*/  @P1 BRA `(.L_x_2763) ;  /* 0x0000000000081947 */ /* 0x002fec0003800000 */
[----:B------:R-:W1:Y:S02]  /*65a0*/  SYNCS.PHASECHK.TRANS64.TRYWAIT P1, [R6+URZ+0x26830], R15 ;  /* 0x0268300f060075a7 */ /* 0x000e64000802017f */
[----:B-1----:R-:W-:Y:S05]  /*65b0*/  @!P1 BRA `(.L_x_2764) ;  /* 0x0000006c00e09947 */ /* 0x002fea0003800000 */
.L_x_2763:
        /* <DEDUP_REMOVED lines=8> */
[C---:B------:R-:W-:Y:S01]  /*6640*/  VIADD R229, R9.reuse, 0xc ;  /* 0x0000000c09e57836 */ /* 0x040fe20000000000 */
[----:B------:R-:W-:Y:S01]  /*6650*/  STL [R1+0x48], R5 ;  /* 0x0000480501007387 */ /* 0x000fe20000100800 */
[C---:B------:R-:W-:Y:S01]  /*6660*/  VIADD R232, R9.reuse, 0x4 ;  /* 0x0000000409e87836 */ /* 0x040fe20000000000 */
[C---:B------:R-:W-:Y:S01]  /*6670*/  IADD3 R233, R9.reuse, 0x8, RZ ;  /* 0x0000000809e97810 */ /* 0x040fe20007ffe0ff */
[C---:B------:R-:W-:Y:S01]  /*6680*/  VIADD R208, R9.reuse, 0x10 ;  /* 0x0000001009d07836 */ /* 0x040fe20000000000 */
[----:B------:R1:W-:Y:S01]  /*6690*/  STL [R1+0x44], R4 ;  /* 0x0000440401007387 */ /* 0x0003e20000100800 */
[C---:B------:R-:W-:Y:S01]  /*66a0*/  IADD3 R230, R9.reuse, 0x14, RZ ;  /* 0x0000001409e67810 */ /* 0x040fe20007ffe0ff */
[C---:B------:R-:W-:Y:S01]  /*66b0*/  VIADD R209, R9.reuse, 0x1c ;  /* 0x0000001c09d17836 */ /* 0x040fe20000000000 */
[C---:B------:R-:W-:Y:S01]  /*66c0*/  ISETP.GT.AND P2, PT, R8.reuse, RZ, PT ;  /* 0x000000ff0800720c */ /* 0x040fe20003f44270 */
[----:B------:R-:W-:Y:S01]  /*66d0*/  STL [R1+0x40], R3 ;  /* 0x0000400301007387 */ /* 0x000fe20000100800 */
[C---:B------:R-:W-:Y:S01]  /*66e0*/  VIADD R231, R9.reuse, 0x18 ;  /* 0x0000001809e77836 */ /* 0x040fe20000000000 */
[----:B------:R-:W-:Y:S01]  /*66f0*/  ISETP.GT.AND P1, PT, R8, 0x8, PT ;  /* 0x000000080800780c */ /* 0x000fe20003f24270 */
[----:B------:R-:W-:Y:S01]  /*6700*/  IMAD R236, R0, 0x300, R12 ;  /* 0x0000030000ec7824 */ /* 0x000fe200078e020c */
[----:B------:R1:W-:Y:S01]  /*6710*/  STL [R1+0x3c], R2 ;  /* 0x00003c0201007387 */ /* 0x0003e20000100800 */
[----:B------:R-:W-:-:S03]  /*6720*/  VIADD R12, R9, 0x1c ;  /* 0x0000001c090c7836 */ /* 0x000fc60000000000 */
        /* <DEDUP_REMOVED lines=21> */
[----:B------:R-:W-:Y:S01]  /*6880*/  FMUL.FTZ R235, R79, UR5 ;  /* 0x000000054feb7c20 */ /* 0x000fe20008410000 */
[----:B------:R-:W-:Y:S01]  /*6890*/  UIADD3 UR6, UR6, 0x6, URZ ;  /* 0x0000000606067890 */ /* 0x000fe2000fffe03f */
[----:B-1----:R1:W-:Y:S01]  /*68a0*/  MUFU.TANH R4, R75 ;  /* 0x0000004b00047308 */ /* 0x0023e20000002400 */
[----:B------:R-:W-:Y:S01]  /*68b0*/  FMUL.FTZ R77, R77, UR5 ;  /* 0x000000054d4d7c20 */ /* 0x000fe20008410000 */
[----:B------:R-:W-:Y:S01]  /*68c0*/  FMUL.FTZ R72, R83, UR5 ;  /* 0x0000000553487c20 */ /* 0x000fe20008410000 */
[----:B------:R-:W-:Y:S01]  /*68d0*/  FMUL.FTZ R83, R94, UR5 ;  /* 0x000000055e537c20 */ /* 0x000fe20008410000 */
[----:B------:R-:W-:Y:S01]  /*68e0*/  FMUL.FTZ R73, R73, UR5 ;  /* 0x0000000549497c20 */ /* 0x000fe20008410000 */
[----:B------:R-:W-:Y:S01]  /*68f0*/  SHFL.IDX PT, R94, R198, R229, 0x1f ;  /* 0x00001fe5c65e7589 */ /* 0x000fe200000e0000 */
[----:B------:R-:W-:Y:S01]  /*6900*/  FMUL.FTZ R237, R78, UR5 ;  /* 0x000000054eed7c20 */ /* 0x000fe20008410000 */
[----:B------:R-:W-:Y:S01]  /*6910*/  FMUL.FTZ R79, R90, UR5 ;  /* 0x000000055a4f7c20 */ /* 0x000fe20008410000 */
[----:B------:R-:W2:Y:S01]  /*6920*/  MUFU.TANH R15, R15 ;  /* 0x0000000f000f7308 */ /* 0x000ea20000002400 */
[----:B-1----:R-:W-:Y:S01]  /*6930*/  FMUL.FTZ R75, R86, UR5 ;  /* 0x00000005564b7c20 */ /* 0x002fe20008410000 */
[----:B------:R-:W-:Y:S01]  /*6940*/  SHFL.IDX PT, R90, R198, R232, 0x1f ;  /* 0x00001fe8c65a7589 */ /* 0x000fe200000e0000 */
[----:B------:R-:W-:Y:S01]  /*6950*/  FMUL.FTZ R76, R76, UR5 ;  /* 0x000000054c4c7c20 */ /* 0x000fe20008410000 */
[----:B------:R-:W-:Y:S01]  /*6960*/  FMUL.FTZ R19, R80, UR5 ;  /* 0x0000000550137c20 */ /* 0x000fe20008410000 */
[----:B------:R-:W-:Y:S01]  /*6970*/  FMUL.FTZ R21, R82, UR5 ;  /* 0x0000000552157c20 */ /* 0x000fe20008410000 */
[----:B------:R-:W1:Y:S01]  /*6980*/  SHFL.IDX PT, R86, R198, R9, 0x1f ;  /* 0x00001f09c6567589 */ /* 0x000e6200000e0000 */
[----:B------:R-:W-:Y:S01]  /*6990*/  FMUL.FTZ R82, R93, UR5 ;  /* 0x000000055d527c20 */ /* 0x000fe20008410000 */
[----:B------:R-:W3:Y:S01]  /*69a0*/  MUFU.TANH R18, R18 ;  /* 0x0000001200127308 */ /* 0x000ee20000002400 */
[----:B------:R-:W-:Y:S01]  /*69b0*/  FMUL.FTZ R80, R91, UR5 ;  /* 0x000000055b507c20 */ /* 0x000fe20008410000 */
[----:B------:R-:W4:Y:S01]  /*69c0*/  SHFL.IDX PT, R93, R198, R233, 0x1f ;  /* 0x00001fe9c65d7589 */ /* 0x000f2200000e0000 */
[----:B------:R-:W-:Y:S01]  /*69d0*/  FMUL.FTZ R20, R81, UR5 ;  /* 0x0000000551147c20 */ /* 0x000fe20008410000 */
[----:B------:R-:W-:Y:S01]  /*69e0*/  FMUL.FTZ R74, R85, UR5 ;  /* 0x00000005554a7c20 */ /* 0x000fe20008410000 */
[----:B------:R-:W-:Y:S01]  /*69f0*/  FMUL.FTZ R81, R92, UR5 ;  /* 0x000000055c517c20 */ /* 0x000fe20008410000 */
[----:B------:R-:W4:Y:S01]  /*6a00*/  SHFL.IDX PT, R91, R198, R208, 0x1f ;  /* 0x00001fd0c65b7589 */ /* 0x000f2200000e0000 */
[----:B------:R-:W-:Y:S01]  /*6a10*/  FMUL.FTZ R195, R97, UR5 ;  /* 0x0000000561c37c20 */ /* 0x000fe20008410000 */
[----:B------:R3:W-:Y:S01]  /*6a20*/  MUFU.TANH R2, R77 ;  /* 0x0000004d00027308 */ /* 0x0007e20000002400 */
[----:B--2---:R-:W-:Y:S01]  /*6a30*/  FSEL R85, R15, -INF , P2 ;  /* 0xff8000000f557808 */ /* 0x004fe20001000000 */
[----:B------:R-:W2:Y:S01]  /*6a40*/  SHFL.IDX PT, R92, R198, R230, 0x1f ;  /* 0x00001fe6c65c7589 */ /* 0x000ea200000e0000 */
[----:B------:R-:W-:Y:S01]  /*6a50*/  FMUL.FTZ R78, R89, UR5 ;  /* 0x00000005594e7c20 */ /* 0x000fe20008410000 */
[----:B------:R-:W-:Y:S01]  /*6a60*/  FMUL.FTZ R196, R117, UR5 ;  /* 0x0000000575c47c20 */ /* 0x000fe20008410000 */
[----:B------:R-:W-:Y:S01]  /*6a70*/  FSEL R89, R4, -INF , P1 ;  /* 0xff80000004597808 */ /* 0x000fe20000800000 */
[----:B------:R-:W2:Y:S01]  /*6a80*/  SHFL.IDX PT, R97, R198, R209, 0x1f ;  /* 0x00001fd1c6617589 */ /* 0x000ea200000e0000 */
[----:B------:R-:W-:Y:S01]  /*6a90*/  FMUL.FTZ R197, R118, UR5 ;  /* 0x0000000576c57c20 */ /* 0x000fe20008410000 */
[----:B------:R-:W1:Y:S01]  /*6aa0*/  MUFU.TANH R235, R235 ;  /* 0x000000eb00eb7308 */ /* 0x000e620000002400 */
[----:B---3--:R-:W-:Y:S01]  /*6ab0*/  FMUL.FTZ R77, R88, UR5 ;  /* 0x00000005584d7c20 */ /* 0x008fe20008410000 */
[----:B------:R-:W-:Y:S01]  /*6ac0*/  FSEL R88, R18, -INF , P1 ;  /* 0xff80000012587808 */ /* 0x000fe20000800000 */
        /* <DEDUP_REMOVED lines=13> */
[----:B------:R2:W-:Y:S01]  /*6ba0*/  MUFU.TANH R3, R76 ;  /* 0x0000004c00037308 */ /* 0x0005e20000002400 */
[----:B---3--:R-:W-:Y:S01]  /*6bb0*/  FMUL.FTZ R73, R84, UR5 ;  /* 0x0000000554497c20 */ /* 0x008fe20008410000 */
[----:B-1----:R-:W-:Y:S01]  /*6bc0*/  FSEL R201, R235, -INF , P1 ;  /* 0xff800000ebc97808 */ /* 0x002fe20000800000 */
        /* <DEDUP_REMOVED lines=14> */
[----:B------:R-:W-:Y:S01]  /*6cb0*/  FMUL.FTZ R116, R116, UR5 ;  /* 0x0000000574747c20 */ /* 0x000fe20008410000 */
[----:B------:R-:W-:-:S06]  /*6cc0*/  FMUL.FTZ R119, R119, UR5 ;  /* 0x0000000577777c20 */ /* 0x000fcc0008410000 */
        /* <DEDUP_REMOVED lines=16> */
[--C-:B------:R-:W-:Y:S01]  /*6dd0*/  FFMA.FTZ R87, R87, UR4, -R94.reuse ;  /* 0x0000000457577c23 */ /* 0x100fe2000801085e */
[----:B------:R-:W-:Y:S01]  /*6de0*/  FFMA.FTZ R201, R201, UR4, -R94 ;  /* 0x00000004c9c97c23 */ /* 0x000fe2000801085e */
[----:B------:R-:W-:Y:S01]  /*6df0*/  FSEL R86, R3, -INF , P2 ;  /* 0xff80000003567808 */ /* 0x000fe20001000000 */
[----:B------:R-:W4:Y:S01]  /*6e00*/  SHFL.IDX PT, R94, R14, R232, 0x1f ;  /* 0x00001fe80e5e7589 */ /* 0x000f2200000e0000 */
[----:B------:R-:W-:Y:S01]  /*6e10*/  FSEL R85, R237, -INF , P1 ;  /* 0xff800000ed557808 */ /* 0x000fe20000800000 */
[----:B------:R-:W4:Y:S01]  /*6e20*/  MUFU.TANH R73, R73 ;  /* 0x0000004900497308 */ /* 0x000f220000002400 */
[--C-:B------:R-:W-:Y:S01]  /*6e30*/  FFMA.FTZ R117, R117, UR4, -R90.reuse ;  /* 0x0000000475757c23 */ /* 0x100fe2000801085a */
[----:B------:R-:W-:Y:S01]  /*6e40*/  FFMA.FTZ R89, R89, UR4, -R90 ;  /* 0x0000000459597c23 */ /* 0x000fe2000801085a */
[----:B--2---:R-:W-:Y:S01]  /*6e50*/  FSEL R90, R21, -INF , P1 ;  /* 0xff800000155a7808 */ /* 0x004fe20000800000 */
[--C-:B------:R-:W-:Y:S01]  /*6e60*/  FFMA.FTZ R86, R86, UR4, -R93.reuse ;  /* 0x0000000456567c23 */ /* 0x100fe2000801085d */
[----:B------:R-:W-:Y:S01]  /*6e70*/  FFMA.FTZ R85, R85, UR4, -R93 ;  /* 0x0000000455557c23 */ /* 0x000fe2000801085d */
[----:B---3--:R-:W-:Y:S01]  /*6e80*/  FSEL R93, R20, -INF , P2 ;  /* 0xff800000145d7808 */ /* 0x008fe20001000000 */
[--C-:B------:R-:W-:Y:S01]  /*6e90*/  FFMA.FTZ R200, R200, UR4, -R91.reuse ;  /* 0x00000004c8c87c23 */ /* 0x100fe2000801085b */
[----:B------:R-:W2:Y:S01]  /*6ea0*/  MUFU.TANH R75, R75 ;  /* 0x0000004b004b7308 */ /* 0x000ea20000002400 */
[----:B-1----:R-:W-:Y:S01]  /*6eb0*/  FSEL R95, R72, -INF , P1 ;  /* 0xff800000485f7808 */ /* 0x002fe20000800000 */
[----:B------:R-:W-:Y:S01]  /*6ec0*/  FFMA.FTZ R91, R90, UR4, -R91 ;  /* 0x000000045a5b7c23 */ /* 0x000fe2000801085b */
[----:B----4-:R-:W-:Y:S01]  /*6ed0*/  FSEL R90, R74, -INF , P2 ;  /* 0xff8000004a5a7808 */ /* 0x010fe20001000000 */
[--C-:B------:R-:W-:Y:S01]  /*6ee0*/  FFMA.FTZ R93, R93, UR4, -R92.reuse ;  /* 0x000000045d5d7c23 */ /* 0x100fe2000801085c */
[----:B------:R-:W-:Y:S01]  /*6ef0*/  FSEL R96, R76, -INF , P1 ;  /* 0xff8000004c607808 */ /* 0x000fe20000800000 */
[----:B------:R-:W-:-:S02]  /*6f00*/  FFMA.FTZ R92, R95, UR4, -R92 ;  /* 0x000000045f5c7c23 */ /* 0x000fc4000801085c */
[----:B------:R-:W1:Y:S01]  /*6f10*/  MUFU.TANH R77, R77 ;  /* 0x0000004d004d7308 */ /* 0x000e620000002400 */
[----:B------:R-:W-:Y:S01]  /*6f20*/  FSEL R95, R73, -INF , P2 ;  /* 0xff800000495f7808 */ /* 0x000fe20001000000 */
[--C-:B------:R-:W-:Y:S01]  /*6f30*/  FFMA.FTZ R90, R90, UR4, -R97.reuse ;  /* 0x000000045a5a7c23 */ /* 0x100fe20008010861 */
[----:B------:R-:W-:-:S03]  /*6f40*/  FFMA.FTZ R97, R96, UR4, -R97 ;  /* 0x0000000460617c23 */ /* 0x000fc60008010861 */
        /* <DEDUP_REMOVED lines=158> */
[----:B------:R-:W-:Y:S01]  /*7930*/  IADD3 R228, R9, 0x10, RZ ;  /* 0x0000001009e47810 */ /* 0x000fe20007ffe0ff */
[----:B------:R-:W-:Y:S01]  /*7940*/  FMUL.FTZ R28, R86, R28 ;  /* 0x0000001c561c7220 */ /* 0x000fe20000410000 */
[----:B------:R-:W-:Y:S01]  /*7950*/  FMUL.FTZ R29, R87, R29 ;  /* 0x0000001d571d7220 */ /* 0x000fe20000410000 */
[----:B--2---:R-:W-:Y:S01]  /*7960*/  FMUL.FTZ R38, R24, R38 ;  /* 0x0000002618267220 */ /* 0x004fe20000410000 */
[C---:B------:R-:W-:Y:S02]  /*7970*/  VIADD R231, R9.reuse, 0xc ;  /* 0x0000000c09e77836 */ /* 0x040fe40000000000 */
[----:B------:R-:W-:Y:S01]  /*7980*/  FMUL.FTZ R36, R26, R36 ;  /* 0x000000241a247220 */ /* 0x000fe20000410000 */
[----:B------:R-:W2:Y:S01]  /*7990*/  SHFL.IDX PT, R228, R227, R228, 0x1f ;  /* 0x00001fe4e3e47589 */ /* 0x000ea200000e0000 */
[C---:B------:R-:W-:Y:S01]  /*79a0*/  IADD3 R229, R9.reuse, 0x14, RZ ;  /* 0x0000001409e57810 */ /* 0x040fe20007ffe0ff */
[----:B------:R-:W-:-:S02]  /*79b0*/  VIADD R233, R9, 0x18 ;  /* 0x0000001809e97836 */ /* 0x000fc40000000000 */
[----:B------:R-:W-:Y:S01]  /*79c0*/  FFMA.FTZ R77, -R77, R77, 1 ;  /* 0x3f8000004d4d7423 */ /* 0x000fe2000001014d */
[----:B------:R-:W4:Y:S01]  /*79d0*/  SHFL.IDX PT, R227, R227, R12, 0x1f ;  /* 0x00001f0ce3e37589 */ /* 0x000f2200000e0000 */
[----:B------:R-:W-:Y:S01]  /*79e0*/  FFMA.FTZ R80, -R80, R80, 1 ;  /* 0x3f80000050507423 */ /* 0x000fe20000010150 */
[----:B------:R-:W-:Y:S01]  /*79f0*/  FFMA.FTZ R99, -R99, R99, 1 ;  /* 0x3f80000063637423 */ /* 0x000fe20000010163 */
[----:B------:R-:W-:Y:S01]  /*7a00*/  FFMA.FTZ R76, -R76, R76, 1 ;  /* 0x3f8000004c4c7423 */ /* 0x000fe2000001014c */
[----:B-1----:R-:W-:Y:S01]  /*7a10*/  FMUL.FTZ R35, R92, R35 ;  /* 0x000000235c237220 */ /* 0x002fe20000410000 */
        /* <DEDUP_REMOVED lines=30> */
[----:B------:R-:W-:Y:S01]  /*7c00*/  FFMA.FTZ R119, -R119, R119, 1 ;  /* 0x3f80000077777423 */ /* 0x000fe20000010177 */
[----:B------:R-:W-:Y:S01]  /*7c10*/  R2UR UR4, R236 ;  /* 0x00000000ec0472ca */ /* 0x000fe200000e0000 */
[----:B-1----:R-:W-:-:S05]  /*7c20*/  FFMA.FTZ R226, -R18, R18, 1 ;  /* 0x3f80000012e27423 */ /* 0x002fca0000010112 */
        /* <DEDUP_REMOVED lines=63> */
[----:B------:R4:W-:Y:S01]  /*8020*/  LDS R74, [R11+0x380] ;  /* 0x000380000b4a7984 */ /* 0x0009e20000000800 */
[----:B------:R-:W-:Y:S01]  /*8030*/  IADD3 R232, R9, 0x8, RZ ;  /* 0x0000000809e87810 */ /* 0x000fe20007ffe0ff */
[----:B-1----:R-:W-:-:S02]  /*8040*/  FMUL.FTZ R221, R93, R228 ;  /* 0x000000e45ddd7220 */ /* 0x002fc40000410000 */
[----:B------:R-:W1:Y:S02]  /*8050*/  SHFL.IDX PT, R227, R226, R229, 0x1f ;  /* 0x00001fe5e2e37589 */ /* 0x000e6400000e0000 */
[----:B------:R-:W-:Y:S02]  /*8060*/  FMUL.FTZ R221, R21, R221 ;  /* 0x000000dd15dd7220 */ /* 0x000fe40000410000 */
[----:B------:R4:W3:Y:S02]  /*8070*/  MUFU.EX2 R21, R218 ;  /* 0x000000da00157308 */ /* 0x0008e40000000800 */
[----:B----4-:R-:W4:Y:S01]  /*8080*/  SHFL.IDX PT, R218, R226, R232, 0x1f ;  /* 0x00001fe8e2da7589 */ /* 0x010f2200000e0000 */
[----:B------:R-:W-:Y:S01]  /*8090*/  FMUL.FTZ R40, R95, R40 ;  /* 0x000000285f287220 */ /* 0x000fe20000410000 */
[----:B------:R-:W-:Y:S01]  /*80a0*/  FADD.FTZ R50, R50, -R225 ;  /* 0x800000e132327221 */ /* 0x000fe20000010000 */
[----:B------:R-:W-:Y:S01]  /*80b0*/  FFMA.FTZ R11, -R79, R79, 1 ;  /* 0x3f8000004f0b7423 */ /* 0x000fe2000001014f */
[----:B------:R-:W-:Y:S01]  /*80c0*/  FMUL.FTZ R28, R13, R28 ;  /* 0x0000001c0d1c7220 */ /* 0x000fe20000410000 */
[----:B------:R-:W-:Y:S01]  /*80d0*/  FMUL.FTZ R43, R94, R43 ;  /* 0x0000002b5e2b7220 */ /* 0x000fe20000410000 */
[----:B------:R-:W3:Y:S01]  /*80e0*/  SHFL.IDX PT, R228, R226, R233, 0x1f ;  /* 0x00001fe9e2e47589 */ /* 0x000ee200000e0000 */
[----:B------:R-:W-:-:S02]  /*80f0*/  VIADD R234, R9, 0x1c ;  /* 0x0000001c09ea7836 */ /* 0x000fc40000000000 */
[----:B------:R-:W-:Y:S01]  /*8100*/  FMUL.FTZ R41, R77, R40 ;  /* 0x000000284d297220 */ /* 0x000fe20000410000 */
[--C-:B-1----:R-:W-:Y:S01]  /*8110*/  FADD.FTZ R49, R49, -R227.reuse ;  /* 0x800000e331317221 */ /* 0x102fe20000010000 */
[----:B------:R-:W-:Y:S01]  /*8120*/  FADD.FTZ R51, R51, -R227 ;  /* 0x800000e333337221 */ /* 0x000fe20000010000 */
[----:B------:R-:W-:Y:S01]  /*8130*/  FMUL.FTZ R11, R11, R28 ;  /* 0x0000001c0b0b7220 */ /* 0x000fe20000410000 */
[----:B------:R-:W-:Y:S01]  /*8140*/  FMUL.FTZ R40, R80, R43 ;  /* 0x0000002b50287220 */ /* 0x000fe20000410000 */
[----:B------:R-:W-:Y:S01]  /*8150*/  FMUL.FTZ R77, R10, R50 ;  /* 0x000000320a4d7220 */ /* 0x000fe20000410000 */
[----:B------:R-:W-:Y:S01]  /*8160*/  FFMA.FTZ R43, -R83, R83, 1 ;  /* 0x3f800000532b7423 */ /* 0x000fe20000010153 */
[----:B------:R-:W-:Y:S01]  /*8170*/  FFMA.FTZ R50, -R195, R195, 1 ;  /* 0x3f800000c3327423 */ /* 0x000fe200000101c3 */
[----:B------:R-:W-:Y:S01]  /*8180*/  FMUL.FTZ R49, R33, R49 ;  /* 0x0000003121317220 */ /* 0x000fe20000410000 */
[----:B------:R-:W-:Y:S01]  /*8190*/  FMUL.FTZ R28, R19, R51 ;  /* 0x00000033131c7220 */ /* 0x000fe20000410000 */
[----:B----4-:R-:W-:Y:S01]  /*81a0*/  FADD.FTZ R46, R46, -R218 ;  /* 0x800000da2e2e7221 */ /* 0x010fe20000010000 */
[----:B------:R-:W1:Y:S03]  /*81b0*/  SHFL.IDX PT, R226, R226, R234, 0x1f ;  /* 0x00001feae2e27589 */ /* 0x000e6600000e0000 */
[----:B------:R-:W-:Y:S01]  /*81c0*/  FMUL.FTZ R46, R18, R46 ;  /* 0x0000002e122e7220 */ /* 0x000fe20000410000 */
[----:B------:R-:W-:Y:S01]  /*81d0*/  FMUL.FTZ R50, R50, R49 ;  /* 0x0000003132327220 */ /* 0x000fe20000410000 */
[----:B------:R-:W-:Y:S01]  /*81e0*/  FMUL.FTZ R49, R99, R28 ;  /* 0x0000001c63317220 */ /* 0x000fe20000410000 */
[----:B------:R-:W4:Y:S01]  /*81f0*/  SHFL.IDX PT, R75, R74, R235, 0x1f ;  /* 0x00001feb4a4b7589 */ /* 0x000f2200000e0000 */
[----:B------:R-:W-:Y:S01]  /*8200*/  FMUL.FTZ R43, R43, R46 ;  /* 0x0000002e2b2b7220 */ /* 0x000fe20000410000 */
[----:B------:R-:W-:Y:S01]  /*8210*/  FFMA.FTZ R46, -R98, R98, 1 ;  /* 0x3f800000622e7423 */ /* 0x000fe20000010162 */
[----:B------:R-:W-:Y:S01]  /*8220*/  FMUL.FTZ R37, R76, R36 ;  /* 0x000000244c257220 */ /* 0x000fe20000410000 */
[----:B------:R-:W4:Y:S02]  /*8230*/  SHFL.IDX PT, R28, R74, R232, 0x1f ;  /* 0x00001fe84a1c7589 */ /* 0x000f2400000e0000 */
[----:B------:R-:W-:-:S02]  /*8240*/  FMUL.FTZ R46, R46, R77 ;  /* 0x0000004d2e2e7220 */ /* 0x000fc40000410000 */
[----:B------:R-:W4:Y:S04]  /*8250*/  SHFL.IDX PT, R80, R74, R9, 0x1f ;  /* 0x00001f094a507589 */ /* 0x000f2800000e0000 */
[----:B------:R-:W4:Y:S01]  /*8260*/  SHFL.IDX PT, R76, R74, R229, 0x1f ;  /* 0x00001fe54a4c7589 */ /* 0x000f2200000e0000 */
[----:B------:R-:W-:-:S03]  /*8270*/  FMUL.FTZ R72, R72, R35 ;  /* 0x0000002348487220 */ /* 0x000fc60000410000 */
[----:B------:R-:W4:Y:S01]  /*8280*/  SHFL.IDX PT, R77, R74, R231, 0x1f ;  /* 0x00001fe74a4d7589 */ /* 0x000f2200000e0000 */
[----:B------:R-:W4:Y:S01]  /*8290*/  MUFU.EX2 R35, R216 ;  /* 0x000000d800237308 */ /* 0x000f220000000800 */
[----:B------:R-:W-:Y:S02]  /*82a0*/  FADD.FTZ R44, R44, -R218 ;  /* 0x800000da2c2c7221 */ /* 0x000fe40000010000 */
[----:B------:R-:W4:Y:S04]  /*82b0*/  SHFL.IDX PT, R79, R74, R230, 0x1f ;  /* 0x00001fe64a4f7589 */ /* 0x000f2800000e0000 */
[----:B------:R-:W4:Y:S04]  /*82c0*/  SHFL.IDX PT, R78, R74, R233, 0x1f ;  /* 0x00001fe94a4e7589 */ /* 0x000f2800000e0000 */
[----:B------:R-:W4:Y:S01]  /*82d0*/  SHFL.IDX PT, R74, R74, R234, 0x1f ;  /* 0x00001fea4a4a7589 */ /* 0x000f2200000e0000 */
[----:B------:R-:W-:Y:S01]  /*82e0*/  FMUL.FTZ R44, R12, R44 ;  /* 0x0000002c0c2c7220 */ /* 0x000fe20000410000 */
[--C-:B---3--:R-:W-:Y:S01]  /*82f0*/  FADD.FTZ R52, R52, -R228.reuse ;  /* 0x800000e434347221 */ /* 0x108fe20000010000 */
[----:B------:R-:W-:-:S02]  /*8300*/  FADD.FTZ R54, R54, -R228 ;  /* 0x800000e436367221 */ /* 0x000fc40000010000 */
[----:B------:R-:W-:Y:S01]  /*8310*/  FMUL.FTZ R44, R81, R44 ;  /* 0x0000002c512c7220 */ /* 0x000fe20000410000 */
[----:B------:R-:W-:Y:S01]  /*8320*/  FMUL.FTZ R81, R20, R52 ;  /* 0x0000003414517220 */ /* 0x000fe20000410000 */
[----:B------:R-:W3:Y:S01]  /*8330*/  MUFU.EX2 R214, R214 ;  /* 0x000000d600d67308 */ /* 0x000ee20000000800 */
[----:B-1----:R-:W-:Y:S01]  /*8340*/  FADD.FTZ R55, R55, -R226 ;  /* 0x800000e237377221 */ /* 0x002fe20000010000 */
[----:B------:R-:W-:Y:S01]  /*8350*/  FMUL.FTZ R52, R21, R54 ;  /* 0x0000003615347220 */ /* 0x000fe20000410000 */
[----:B------:R-:W-:Y:S01]  /*8360*/  FMUL.FTZ R54, R100, R81 ;  /* 0x0000005164367220 */ /* 0x000fe20000410000 */
[----:B----4-:R-:W-:Y:S01]  /*8370*/  FADD.FTZ R81, R57, -R75 ;  /* 0x8000004b39517221 */ /* 0x010fe20000010000 */
[----:B------:R-:W-:-:S03]  /*8380*/  FADD.FTZ R45, R45, -R219 ;  /* 0x800000db2d2d7221 */ /* 0x000fc60000010000 */
[----:B------:R-:W1:Y:S01]  /*8390*/  MUFU.EX2 R36, R206 ;  /* 0x000000ce00247308 */ /* 0x000e620000000800 */
[--C-:B------:R-:W-:Y:S01]  /*83a0*/  FADD.FTZ R57, R60, -R28.reuse ;  /* 0x8000001c3c397221 */ /* 0x100fe20000010000 */
[----:B------:R-:W-:Y:S01]  /*83b0*/  FMUL.FTZ R84, R35, R55 ;  /* 0x0000003723547220 */ /* 0x000fe20000410000 */
[----:B------:R-:W-:Y:S01]  /*83c0*/  FADD.FTZ R28, R62, -R28 ;  /* 0x8000001c3e1c7221 */ /* 0x000fe20000010000 */
[----:B------:R-:W-:Y:S01]  /*83d0*/  FADD.FTZ R55, R56, -R80 ;  /* 0x8000005038377221 */ /* 0x000fe20000010000 */
[----:B------:R-:W-:-:S03]  /*83e0*/  FADD.FTZ R62, R65, -R76 ;  /* 0x8000004c413e7221 */ /* 0x000fc60000010000 */
[----:B------:R-:W4:Y:S01]  /*83f0*/  MUFU.EX2 R213, R213 ;  /* 0x000000d500d57308 */ /* 0x000f220000000800 */
[----:B------:R-:W-:Y:S01]  /*8400*/  FADD.FTZ R67, R67, -R76 ;  /* 0x8000004c43437221 */ /* 0x000fe20000010000 */
[----:B------:R-:W-:Y:S01]  /*8410*/  FADD.FTZ R56, R59, -R75 ;  /* 0x8000004b3b387221 */ /* 0x000fe20000010000 */
[----:B------:R-:W-:Y:S01]  /*8420*/  FFMA.FTZ R76, -R105, R105, 1 ;  /* 0x3f800000694c7423 */ /* 0x000fe20000010169 */
[----:B------:R-:W-:Y:S01]  /*8430*/  FMUL.FTZ R81, R200, R81 ;  /* 0x00000051c8517220 */ /* 0x000fe20000410000 */
[----:B------:R-:W-:Y:S01]  /*8440*/  FMUL.FTZ R45, R25, R45 ;  /* 0x0000002d192d7220 */ /* 0x000fe20000410000 */
[--C-:B------:R-:W-:Y:S01]  /*8450*/  FADD.FTZ R61, R61, -R77.reuse ;  /* 0x8000004d3d3d7221 */ /* 0x100fe20000010000 */
[----:B------:R-:W-:Y:S01]  /*8460*/  FADD.FTZ R60, R63, -R77 ;  /* 0x8000004d3f3c7221 */ /* 0x000fe20000010000 */
[----:B------:R-:W-:Y:S01]  /*8470*/  FADD.FTZ R53, R53, -R226 ;  /* 0x800000e235357221 */ /* 0x000fe20000010000 */
[----:B------:R-:W-:Y:S01]  /*8480*/  FADD.FTZ R58, R58, -R80 ;  /* 0x800000503a3a7221 */ /* 0x000fe20000010000 */
[----:B------:R-:W-:Y:S01]  /*8490*/  FFMA.FTZ R77, -R110, R110, 1 ;  /* 0x3f8000006e4d7423 */ /* 0x000fe2000001016e */
[----:B------:R-:W-:Y:S01]  /*84a0*/  FMUL.FTZ R28, R203, R28 ;  /* 0x0000001ccb1c7220 */ /* 0x000fe20000410000 */
[----:B------:R-:W-:Y:S01]  /*84b0*/  FFMA.FTZ R80, -R108, R108, 1 ;  /* 0x3f8000006c507423 */ /* 0x000fe2000001016c */
[----:B------:R-:W-:Y:S01]  /*84c0*/  FMUL.FTZ R57, R202, R57 ;  /* 0x00000039ca397220 */ /* 0x000fe20000410000 */
[--C-:B------:R-:W-:Y:S01]  /*84d0*/  FADD.FTZ R64, R64, -R79.reuse ;  /* 0x8000004f40407221 */ /* 0x100fe20000010000 */
[----:B------:R-:W-:Y:S01]  /*84e0*/  FMUL.FTZ R63, R201, R56 ;  /* 0x00000038c93f7220 */ /* 0x000fe20000410000 */
[----:B------:R-:W-:Y:S01]  /*84f0*/  FMUL.FTZ R76, R76, R81 ;  /* 0x000000514c4c7220 */ /* 0x000fe20000410000 */
[----:B------:R-:W-:Y:S01]  /*8500*/  FMUL.FTZ R45, R82, R45 ;  /* 0x0000002d522d7220 */ /* 0x000fe20000410000 */
[--C-:B------:R-:W-:Y:S01]  /*8510*/  FADD.FTZ R68, R68, -R78.reuse ;  /* 0x8000004e44447221 */ /* 0x100fe20000010000 */
[----:B------:R-:W-:Y:S01]  /*8520*/  FADD.FTZ R59, R70, -R78 ;  /* 0x8000004e463b7221 */ /* 0x000fe20000010000 */
[----:B------:R-:W-:Y:S01]  /*8530*/  FFMA.FTZ R81, -R109, R109, 1 ;  /* 0x3f8000006d517423 */ /* 0x000fe2000001016d */
[----:B------:R-:W-:Y:S01]  /*8540*/  FMUL.FTZ R56, R204, R61 ;  /* 0x0000003dcc387220 */ /* 0x000fe20000410000 */
[----:B------:R-:W-:Y:S01]  /*8550*/  FMUL.FTZ R30, R237, R30 ;  /* 0x0000001eed1e7220 */ /* 0x000fe20000410000 */
[----:B------:R-:W-:Y:S01]  /*8560*/  FMUL.FTZ R82, R34, R53 ;  /* 0x0000003522527220 */ /* 0x000fe20000410000 */
[----:B------:R-:W-:Y:S01]  /*8570*/  FADD.FTZ R79, R66, -R79 ;  /* 0x8000004f424f7221 */ /* 0x000fe20000010000 */
[--C-:B------:R-:W-:Y:S01]  /*8580*/  FADD.FTZ R71, R71, -R74.reuse ;  /* 0x8000004a47477221 */ /* 0x100fe20000010000 */
[----:B------:R-:W-:Y:S01]  /*8590*/  FFMA.FTZ R78, -R111, R111, 1 ;  /* 0x3f8000006f4e7423 */ /* 0x000fe2000001016f */
[----:B------:R-:W-:Y:S01]  /*85a0*/  FMUL.FTZ R61, R205, R60 ;  /* 0x0000003ccd3d7220 */ /* 0x000fe20000410000 */
[----:B------:R-:W-:Y:S01]  /*85b0*/  FMUL.FTZ R77, R77, R28 ;  /* 0x0000001c4d4d7220 */ /* 0x000fe20000410000 */
[----:B------:R-:W-:Y:S01]  /*85c0*/  FFMA.FTZ R51, -R102, R102, 1 ;  /* 0x3f80000066337423 */ /* 0x000fe20000010166 */
[----:B------:R-:W-:Y:S01]  /*85d0*/  FADD.FTZ R66, R69, -R74 ;  /* 0x8000004a45427221 */ /* 0x000fe20000010000 */
        /* <DEDUP_REMOVED lines=8> */
[----:B---3--:R-:W-:Y:S01]  /*8660*/  FMUL.FTZ R56, R214, R71 ;  /* 0x00000047d6387220 */ /* 0x008fe20000410000 */
[----:B------:R-:W-:Y:S01]  /*8670*/  FMUL.FTZ R51, R51, R52 ;  /* 0x0000003433337220 */ /* 0x000fe20000410000 */
[----:B-1----:R-:W-:Y:S01]  /*8680*/  FMUL.FTZ R55, R36, R55 ;  /* 0x0000003724377220 */ /* 0x002fe20000410000 */
[----:B------:R-:W-:Y:S01]  /*8690*/  FFMA.FTZ R82, -R114, R114, 1 ;  /* 0x3f80000072527423 */ /* 0x000fe20000010172 */
[----:B------:R-:W-:Y:S01]  /*86a0*/  FMUL.FTZ R61, R208, R79 ;  /* 0x0000004fd03d7220 */ /* 0x000fe20000410000 */
[----:B------:R-:W-:Y:S01]  /*86b0*/  FMUL.FTZ R83, R83, R28 ;  /* 0x0000001c53537220 */ /* 0x000fe20000410000 */
[----:B------:R-:W-:Y:S01]  /*86c0*/  F2FP.F16.F32.PACK_AB R71, R29, R30 ;  /* 0x0000001e1d47723e */ /* 0x000fe200000000ff */
[----:B------:R-:W-:Y:S01]  /*86d0*/  FMUL.FTZ R52, R103, R84 ;  /* 0x0000005467347220 */ /* 0x000fe20000410000 */
[----:B------:R-:W-:Y:S01]  /*86e0*/  FFMA.FTZ R75, -R106, R106, 1 ;  /* 0x3f8000006a4b7423 */ /* 0x000fe2000001016a */
[----:B------:R-:W-:Y:S01]  /*86f0*/  FMUL.FTZ R58, R199, R58 ;  /* 0x0000003ac73a7220 */ /* 0x000fe20000410000 */
[----:B------:R-:W-:Y:S01]  /*8700*/  FMUL.FTZ R74, R74, R63 ;  /* 0x0000003f4a4a7220 */ /* 0x000fe20000410000 */
[----:B------:R-:W-:Y:S01]  /*8710*/  FMUL.FTZ R79, R112, R57 ;  /* 0x00000039704f7220 */ /* 0x000fe20000410000 */
[----:B------:R-:W-:Y:S01]  /*8720*/  FMUL.FTZ R28, R212, R59 ;  /* 0x0000003bd41c7220 */ /* 0x000fe20000410000 */
[----:B------:R-:W-:Y:S01]  /*8730*/  FFMA.FTZ R84, -R113, R113, 1 ;  /* 0x3f80000071547423 */ /* 0x000fe20000010171 */
[----:B------:R-:W-:Y:S01]  /*8740*/  FMUL.FTZ R63, R209, R62 ;  /* 0x0000003ed13f7220 */ /* 0x000fe20000410000 */
[----:B------:R-:W-:Y:S01]  /*8750*/  FMUL.FTZ R57, R211, R68 ;  /* 0x00000044d3397220 */ /* 0x000fe20000410000 */
[----:B----4-:R-:W-:Y:S01]  /*8760*/  FMUL.FTZ R59, R213, R66 ;  /* 0x00000042d53b7220 */ /* 0x010fe20000410000 */
        /* <DEDUP_REMOVED lines=37> */
[----:B--2---:R-:W-:-:S05]  /*89c0*/  IMAD R30, R0, 0x3000, R194 ;  /* 0x00003000001e7824 */ /* 0x004fca00078e02c2 */
[----:B------:R-:W-:Y:S02]  /*89d0*/  LEA R11, R30, R17, 0x1 ;  /* 0x000000111e0b7211 */ /* 0x000fe400078e08ff */
[----:B------:R-:W-:-:S03]  /*89e0*/  F2FP.F16.F32.PACK_AB R30, R87, R86 ;  /* 0x00000056571e723e */ /* 0x000fc600000000ff */
        /* <DEDUP_REMOVED lines=219> */
.L_x_2765:
        /* <DEDUP_REMOVED lines=58> */
.L_x_2766:
[----:B--2---:R-:W2:Y:S01]  /*9b40*/  LDL R5, [R1+0x2c] ;  /* 0x00002c0001057983 */ /* 0x004ea20000100800 */
[----:B------:R-:W-:Y:S01]  /*9b50*/  IADD3 R16, R16, 0x1, RZ ;  /* 0x0000000110107810 */ /* 0x000fe20007ffe0ff */
[----:B------:R-:W-:Y:S02]  /*9b60*/  VIADD R0, R0, 0x1 ;  /* 0x0000000100007836 */ /* 0x000fe40000000000 */
[----:B------:R-:W-:-:S03]  /*9b70*/  VIADD R6, R6, 0x26820 ;  /* 0x0002682006067836 */ /* 0x000fc60000000000 */
[C---:B------:R-:W-:Y:S02]  /*9b80*/  ISETP.NE.AND P0, PT, R0.reuse, 0x2, PT ;  /* 0x000000020000780c */ /* 0x040fe40003f05270 */
[----:B------:R-:W-:Y:S02]  /*9b90*/  PRMT R6, RZ, 0x654, R6 ;  /* 0x00000654ff067816 */ /* 0x000fe40000000006 */
[----:B------:R-:W-:Y:S02]  /*9ba0*/  SEL R0, R0, RZ, P0 ;  /* 0x000000ff00007207 */ /* 0x000fe40000000000 */
[----:B------:R1:W-:Y:S01]  /*9bb0*/  SYNCS.ARRIVE.TRANS64.RED.A1T0 RZ, [R6+URZ], RZ ;  /* 0x000000ff06ff79a7 */ /* 0x0003e2000810043f */
[----:B--2---:R-:W-:Y:S02]  /*9bc0*/  ISETP.GE.AND P1, PT, R16, R5, PT ;  /* 0x000000051000720c */ /* 0x004fe40003f26270 */
[----:B------:R-:W-:-:S04]  /*9bd0*/  SEL R5, RZ, 0x1, P0 ;  /* 0x00000001ff057807 */ /* 0x000fc80000000000 */
[----:B------:R-:W-:-:S07]  /*9be0*/  LOP3.LUT R4, R4, R5, RZ, 0x3c, !PT ;  /* 0x0000000504047212 */ /* 0x000fce00078e3cff */
[----:B-1----:R-:W-:Y:S05]  /*9bf0*/  @!P1 BRA `(.L_x_2767) ;  /* 0xffffffc400309947 */ /* 0x002fea000383ffff */
.L_x_2756:
        /* <DEDUP_REMOVED lines=34> */
.L_x_2736:
[----:B------:R-:W-:Y:S05]  /*9e20*/  @P0 BRA `(.L_x_2735) ;  /* 0x0000003400500947 */ /* 0x000fea0003800000 */
[----:B------:R-:W2:Y:S01]  /*9e30*/  LDL.LU R6, [R1+0x30] ;  /* 0x0000300001067983 */ /* 0x000ea20000300800 */
[----:B------:R-:W1:Y:S01]  /*9e40*/  LDC R0, c[0x0][0x850] ;  /* 0x00021400ff007b82 */ /* 0x000e620000000800 */
[----:B------:R-:W3:Y:S01]  /*9e50*/  S2R R12, SR_TID.X ;  /* 0x00000000000c7919 */ /* 0x000ee20000002100 */
[----:B------:R-:W4:Y:S01]  /*9e60*/  S2R R5, SR_CgaCtaId ;  /* 0x0000000000057919 */ /* 0x000f220000008800 */
[----:B------:R-:W-:Y:S01]  /*9e70*/  MOV R4, 0x400 ;  /* 0x0000040000047802 */ /* 0x000fe20000000f00 */
[----:B------:R-:W-:Y:S01]  /*9e80*/  ULDC.64 UR4, c[0x0][0x818] ;  /* 0x0002060000047ab9 */ /* 0x000fe20000000a00 */
[----:B------:R-:W-:Y:S01]  /*9e90*/  ULDC.64 UR6, c[0x0][0x840] ;  /* 0x0002100000067ab9 */ /* 0x000fe20000000a00 */
[----:B------:R-:W5:Y:S04]  /*9ea0*/  LDL.LU R11, [R1+0x38] ;  /* 0x00003800010b7983 */ /* 0x000f680000300800 */
[----:B------:R-:W5:Y:S01]  /*9eb0*/  LDL.LU R10, [R1+0x34] ;  /* 0x00003400010a7983 */ /* 0x000f620000300800 */
[----:B-1----:R-:W-:Y:S01]  /*9ec0*/  ISETP.NE.AND P0, PT, R0, 0x1, PT ;  /* 0x000000010000780c */ /* 0x002fe20003f05270 */
[----:B---3--:R-:W-:-:S12]  /*9ed0*/  VIADD R13, R12, 0xffffff80 ;  /* 0xffffff800c0d7836 */ /* 0x008fd80000000000 */
[----:B------:R-:W5:Y:S01]  /*9ee0*/  @P0 LDC R0, c[0x0][0x854] ;  /* 0x00021500ff000b82 */ /* 0x000f620000000800 */
[----:B----4-:R-:W-:Y:S02]  /*9ef0*/  LEA R15, R5, R4, 0x18 ;  /* 0x00000004050f7211 */ /* 0x010fe400078ec0ff */
[----:B------:R-:W-:-:S05]  /*9f00*/  SHF.R.S32.HI R2, RZ, 0x1f, R13 ;  /* 0x0000001fff027819 */ /* 0x000fca000001140d */
[----:B------:R-:W1:Y:S01]  /*9f10*/  @P0 LDC R3, c[0x0][0x858] ;  /* 0x00021600ff030b82 */ /* 0x000e620000000800 */
[----:B------:R-:W-:Y:S01]  /*9f20*/  LEA.HI R2, R2, R13, RZ, 0x7 ;  /* 0x0000000d02027211 */ /* 0x000fe200078f38ff */
[----:B--2---:R-:W-:-:S05]  /*9f30*/  IMAD.SHL.U32 R4, R6, 0x2000, RZ ;  /* 0x0000200006047824 */ /* 0x004fca00078e00ff */
[----:B------:R-:W-:Y:S01]  /*9f40*/  SHF.R.S32.HI R5, RZ, 0x1f, R4 ;  /* 0x0000001fff057819 */ /* 0x000fe20000011404 */
[----:B-----5:R-:W-:-:S05]  /*9f50*/  @P0 IMAD.HI.U32 R0, R11, R0, RZ ;  /* 0x000000000b000227 */ /* 0x020fca00078e00ff */
[----:B-1----:R-:W-:Y:S02]  /*9f60*/  @P0 SHF.R.U32.HI R11, RZ, R3, R0 ;  /* 0x00000003ff0b0219 */ /* 0x002fe40000011600 */
[C---:B------:R-:W-:Y:S02]  /*9f70*/  LOP3.LUT R0, R2.reuse, 0xfffff80, RZ, 0xc0, !PT ;  /* 0x0fffff8002007812 */ /* 0x040fe400078ec0ff */
[----:B------:R-:W-:Y:S01]  /*9f80*/  SHF.R.S32.HI R3, RZ, 0x1f, R11 ;  /* 0x0000001fff037819 */ /* 0x000fe2000001140b */
[----:B------:R1:W-:Y:S01]  /*9f90*/  @P0 STL [R1+0x38], R11 ;  /* 0x0000380b01000387 */ /* 0x0003e20000100800 */
[----:B------:R-:W-:Y:S01]  /*9fa0*/  SHF.L.U32 R2, R2, 0x5, RZ ;  /* 0x0000000502027819 */ /* 0x000fe200000006ff */
[----:B------:R-:W-:Y:S02]  /*9fb0*/  IMAD.IADD R0, R13, 0x1, -R0 ;  /* 0x000000010d007824 */ /* 0x000fe400078e0a00 */
[C---:B------:R-:W-:Y:S01]  /*9fc0*/  IMAD R6, R3.reuse, UR4, RZ ;  /* 0x0000000403067c24 */ /* 0x040fe2000f8e02ff */
[----:B------:R-:W-:Y:S01]  /*9fd0*/  LOP3.LUT R7, R2, 0x3ffff000, RZ, 0xc0, !PT ;  /* 0x3ffff00002077812 */ /* 0x000fe200078ec0ff */
[----:B------:R-:W-:-:S02]  /*9fe0*/  IMAD R8, R3, UR6, RZ ;  /* 0x0000000603087c24 */ /* 0x000fc4000f8e02ff */
[----:B------:R-:W-:-:S04]  /*9ff0*/  IMAD.WIDE.U32 R2, R11, UR4, R4 ;  /* 0x000000040b027c25 */ /* 0x000fc8000f8e0004 */
[C---:B------:R-:W-:Y:S01]  /*a000*/  IMAD R9, R11.reuse, UR5, R6 ;  /* 0x000000050b097c24 */ /* 0x040fe2000f8e0206 */
[----:B------:R-:W-:Y:S01]  /*a010*/  SHF.R.S32.HI R6, RZ, 0x1f, R10 ;  /* 0x0000001fff067819 */ /* 0x000fe2000001140a */
[----:B------:R-:W-:Y:S01]  /*a020*/  IMAD.WIDE.U32 R4, R11, UR6, R4 ;  /* 0x000000060b047c25 */ /* 0x000fe2000f8e0004 */
[----:B------:R-:W-:Y:S02]  /*a030*/  ULDC.64 UR4, c[0x0][0x820] ;  /* 0x0002080000047ab9 */ /* 0x000fe40000000a00 */
[----:B------:R-:W-:Y:S01]  /*a040*/  IADD3 R3, R3, R9, RZ ;  /* 0x0000000903037210 */ /* 0x000fe20007ffe0ff */
[----:B-1----:R-:W-:Y:S01]  /*a050*/  IMAD R11, R11, UR7, R8 ;  /* 0x000000070b0b7c24 */ /* 0x002fe2000f8e0208 */
[----:B------:R-:W-:Y:S01]  /*a060*/  ULDC.64 UR6, c[0x0][0x848] ;  /* 0x0002120000067ab9 */ /* 0x000fe20000000a00 */
[----:B------:R-:W-:Y:S02]  /*a070*/  IMAD R0, R0, 0x4, R7 ;  /* 0x0000000400007824 */ /* 0x000fe400078e0207 */
[----:B------:R-:W-:-:S02]  /*a080*/  IMAD R7, R6, UR4, RZ ;  /* 0x0000000406077c24 */ /* 0x000fc4000f8e02ff */
[----:B------:R-:W-:Y:S02]  /*a090*/  IMAD.IADD R5, R5, 0x1, R11 ;  /* 0x0000000105057824 */ /* 0x000fe400078e020b */
[----:B------:R-:W-:Y:S02]  /*a0a0*/  IMAD R6, R6, UR6, RZ ;  /* 0x0000000606067c24 */ /* 0x000fe4000f8e02ff */
[C---:B------:R-:W-:Y:S02]  /*a0b0*/  IMAD R7, R10.reuse, UR5, R7 ;  /* 0x000000050a077c24 */ /* 0x040fe4000f8e0207 */
[----:B------:R-:W-:-:S04]  /*a0c0*/  IMAD.WIDE.U32 R2, R10, UR4, R2 ;  /* 0x000000040a027c25 */ /* 0x000fc8000f8e0002 */
[C---:B------:R-:W-:Y:S01]  /*a0d0*/  IMAD R9, R10.reuse, UR7, R6 ;  /* 0x000000070a097c24 */ /* 0x040fe2000f8e0206 */
[----:B------:R-:W-:Y:S01]  /*a0e0*/  IADD3 R7, R3, R7, RZ ;  /* 0x0000000703077210 */ /* 0x000fe20007ffe0ff */
[----:B------:R-:W-:Y:S01]  /*a0f0*/  IMAD.WIDE.U32 R4, R10, UR6, R4 ;  /* 0x000000060a047c25 */ /* 0x000fe2000f8e0004 */
[----:B------:R-:W-:Y:S05]  /*a100*/  WARPSYNC.ALL ;  /* 0x0000000000007948 */ /* 0x000fea0003800000 */
[----:B------:R-:W-:Y:S02]  /*a110*/  IMAD R0, R0, 0x4, R15 ;  /* 0x0000000400007824 */ /* 0x000fe400078e020f */
        /* <DEDUP_REMOVED lines=33> */
.L_x_2770:
[----:B------:R-:W-:Y:S01]  /*a330*/  @P0 ELECT P1, URZ, PT ;  /* 0x00000000003f082f */ /* 0x000fe20003820000 */
[----:B------:R1:W-:-:S12]  /*a340*/  UBLKRED.G.S.ADD.F32.RN [UR4], [UR6], UR7, desc[UR8] ;  /* 0x00000804060073bb */ /* 0x0003d800080a1407 */
[----:B------:R-:W-:Y:S02]  /*a350*/  @P1 PLOP3.LUT P0, PT, P1, PT, PT, 0x8, 0x0 ;  /* 0x000000000000181c */ /* 0x000fe40000f0e170 */
[----:B------:R-:W-:-:S11]  /*a360*/  PLOP3.LUT P1, PT, PT, PT, PT, 0x8, 0x0 ;  /* 0x000000000000781c */ /* 0x000fd60003f2e170 */
[----:B-1----:R-:W-:Y:S05]  /*a370*/  @P0 BRA.U.ANY `(.L_x_2770) ;  /* 0xfffffffd00ec0947 */ /* 0x002fea000393ffff */
[----:B------:R0:W-:Y:S01]  /*a380*/  UTMACMDFLUSH ;  /* 0x00000000000079b7 */ /* 0x0001e20000000000 */
[----:B------:R-:W-:-:S04]  /*a390*/  DEPBAR.LE SB0, 0x0 ;  /* 0x000080000000791a */ /* 0x000fc80000000000 */
.L_x_2769:
[----:B------:R-:W-:Y:S05]  /*a3a0*/  BSYNC B0 ;  /* 0x0000000000007941 */ /* 0x000fea0003800000 */
.L_x_2768:
        /* <DEDUP_REMOVED lines=25> */
.L_x_2771:
        /* <DEDUP_REMOVED lines=8> */
.L_x_2731:
        /* <DEDUP_REMOVED lines=29> */
.L_x_2773:
[----:B------:R-:W-:Y:S01]  /*a790*/  ULDC UR9, c[0x0][0x8cc] ;  /* 0x0002330000097ab9 */ /* 0x000fe20000000800 */
[----:B------:R-:W-:Y:S01]  /*a7a0*/  UMOV UR7, UR8 ;  /* 0x0000000800077c82 */ /* 0x000fe20008000000 */
[----:B------:R-:W-:-:S11]  /*a7b0*/  UISETP.NE.AND UP0, UPT, UR9, 0x1, UPT ;  /* 0x000000010900788c */ /* 0x000fd6000bf05270 */
[----:B------:R-:W-:Y:S02]  /*a7c0*/  @UP0 ULDC.64 UR10, c[0x0][0x8d0] ;  /* 0x00023400000a0ab9 */ /* 0x000fe40000000a00 */
[----:B------:R-:W-:-:S04]  /*a7d0*/  UIMAD.WIDE.U32 UR4, UR8, UR10, URZ ;  /* 0x0000000a080472a5 */ /* 0x000fc8000f8e003f */
[----:B------:R-:W-:-:S04]  /*a7e0*/  @UP0 USHF.R.U32.HI UR7, URZ, UR11, UR5 ;  /* 0x0000000b3f070299 */ /* 0x000fc80008011605 */
[----:B------:R-:W-:-:S12]  /*a7f0*/  UIMAD UR4, UR7, UR9, URZ ;  /* 0x00000009070472a4 */ /* 0x000fd8000f8e023f */
.L_x_2774:
        /* <DEDUP_REMOVED lines=67> */
.L_x_2777:
[----:B------:R-:W-:Y:S05]  /*ac30*/  BSYNC B0 ;  /* 0x0000000000007941 */ /* 0x000fea0003800000 */
.L_x_2776:
        /* <DEDUP_REMOVED lines=19> */
.L_x_2779:
[----:B------:R-:W-:Y:S05]  /*ad70*/  BSYNC B0 ;  /* 0x0000000000007941 */ /* 0x000fea0003800000 */
.L_x_2778:
[----:B------:R-:W-:Y:S06]  /*ad80*/  BAR.ARV 0xa, 0xa0 ;  /* 0x0282800000007b1d */ /* 0x000fec0000002000 */
[----:B------:R-:W-:Y:S04]  /*ad90*/  BSSY B0, `(.L_x_2780) ;  /* 0x0000003000007945 */ /* 0x000fe80003800000 */
[----:B------:R-:W-:Y:S05]  /*ada0*/  @!P0 BRA `(.L_x_2781) ;  /* 0x0000000000048947 */ /* 0x000fea0003800000 */
[----:B------:R-:W-:-:S04]  /*adb0*/  DEPBAR.LE SB0, 0x0 ;  /* 0x000080000000791a */ /* 0x000fc80000000000 */
.L_x_2781:
[----:B------:R-:W-:Y:S05]  /*adc0*/  BSYNC B0 ;  /* 0x0000000000007941 */ /* 0x000fea0003800000 */
.L_x_2780:
[----:B------:R-:W-:Y:S06]  /*add0*/  BAR.ARV 0xb, 0xa0 ;  /* 0x02c2800000007b1d */ /* 0x000fec0000002000 */
[----:B------:R-:W-:Y:S01]  /*ade0*/  UIADD3 UR12, UR8, 0x1, URZ ;  /* 0x00000001080c7890 */ /* 0x000fe2000fffe03f */
[----:B------:R-:W-:Y:S11]  /*adf0*/  BRA `(.L_x_2782) ;  /* 0x0000000000047947 */ /* 0x000ff60003800000 */
.L_x_2775:
[----:B------:R-:W-:-:S05]  /*ae00*/  UMOV UR12, UR8 ;  /* 0x00000008000c7c82 */ /* 0x000fca0008000000 */
.L_x_2782:
        /* <DEDUP_REMOVED lines=18> */
.L_x_2795:
        /* <DEDUP_REMOVED lines=20> */
.L_x_2784:
[----:B------:R-:W-:Y:S05]  /*b070*/  BSYNC B0 ;  /* 0x0000000000007941 */ /* 0x000fea0003800000 */
.L_x_2783:
        /* <DEDUP_REMOVED lines=13> */
.L_x_2786:
[----:B------:R-:W-:Y:S05]  /*b150*/  BSYNC B0 ;  /* 0x0000000000007941 */ /* 0x000fea0003800000 */
.L_x_2785:
[----:B------:R-:W-:Y:S06]  /*b160*/  BAR.ARV 0xa, 0xa0 ;  /* 0x0282800000007b1d */ /* 0x000fec0000002000 */
[----:B------:R-:W-:Y:S04]  /*b170*/  BSSY B0, `(.L_x_2787) ;  /* 0x0000003000007945 */ /* 0x000fe80003800000 */
[----:B------:R-:W-:Y:S05]  /*b180*/  @!P0 BRA `(.L_x_2788) ;  /* 0x0000000000048947 */ /* 0x000fea0003800000 */
[----:B------:R-:W-:-:S04]  /*b190*/  DEPBAR.LE SB0, 0x0 ;  /* 0x000080000000791a */ /* 0x000fc80000000000 */
.L_x_2788:
[----:B------:R-:W-:Y:S05]  /*b1a0*/  BSYNC B0 ;  /* 0x0000000000007941 */ /* 0x000fea0003800000 */
.L_x_2787:
        /* <DEDUP_REMOVED lines=13> */
.L_x_2790:
[----:B------:R-:W-:Y:S05]  /*b280*/  BSYNC B0 ;  /* 0x0000000000007941 */ /* 0x000fea0003800000 */
.L_x_2789:
        /* <DEDUP_REMOVED lines=13> */
.L_x_2792:
[----:B------:R-:W-:Y:S05]  /*b360*/  BSYNC B0 ;  /* 0x0000000000007941 */ /* 0x000fea0003800000 */
.L_x_2791:
[----:B------:R-:W-:Y:S01]  /*b370*/  UIADD3 UR12, UR12, 0x2, URZ ;  /* 0x000000020c0c7890 */ /* 0x000fe2000fffe03f */
[----:B------:R-:W-:Y:S06]  /*b380*/  BAR.ARV 0xa, 0xa0 ;  /* 0x0282800000007b1d */ /* 0x000fec0000002000 */
[----:B------:R-:W-:Y:S01]  /*b390*/  UISETP.GE.AND UP0, UPT, UR12, UR5, UPT ;  /* 0x000000050c00728c */ /* 0x000fe2000bf06270 */
[----:B------:R-:W-:Y:S04]  /*b3a0*/  BSSY B0, `(.L_x_2793) ;  /* 0x0000003000007945 */ /* 0x000fe80003800000 */
[----:B------:R-:W-:Y:S06]  /*b3b0*/  @!P0 BRA `(.L_x_2794) ;  /* 0x0000000000048947 */ /* 0x000fec0003800000 */
[----:B------:R-:W-:-:S04]  /*b3c0*/  DEPBAR.LE SB0, 0x0 ;  /* 0x000080000000791a */ /* 0x000fc80000000000 */
.L_x_2794:
[----:B------:R-:W-:Y:S05]  /*b3d0*/  BSYNC B0 ;  /* 0x0000000000007941 */ /* 0x000fea0003800000 */
.L_x_2793:
[----:B------:R-:W-:Y:S06]  /*b3e0*/  BAR.ARV 0xb, 0xa0 ;  /* 0x02c2800000007b1d */ /* 0x000fec0000002000 */
[----:B------:R-:W-:Y:S01]  /*b3f0*/  PLOP3.LUT P1, PT, PT, PT, UP0, 0x80, 0x0 ;  /* 0x000000000000781c */ /* 0x000fe20003f2f008 */
[----:B------:R-:W-:Y:S02]  /*b400*/  UIADD3 UR20, UR20, 0x3000, URZ ;  /* 0x0000300014147890 */ /* 0x000fe4000fffe03f */
[----:B------:R-:W-:-:S10]  /*b410*/  UIADD3 UR4, UR4, 0x3000, URZ ;  /* 0x0000300004047890 */ /* 0x000fd4000fffe03f */
[----:B------:R-:W-:Y:S05]  /*b420*/  @!P1 BRA `(.L_x_2795) ;  /* 0xfffffff800c09947 */ /* 0x000fea000383ffff */
[----:B------:R-:W-:Y:S05]  /*b430*/  BRA `(.L_x_2735) ;  /* 0x0000001c00cc7947 */ /* 0x000fea0003800000 */
.L_x_2772:
        /* <DEDUP_REMOVED lines=21> */
.L_x_2796:
[----:B------:R-:W-:Y:S01]  /*b590*/  ULDC UR8, c[0x0][0x8cc] ;  /* 0x0002330000087ab9 */ /* 0x000fe20000000800 */
[----:B------:R-:W-:Y:S01]  /*b5a0*/  UMOV UR11, UR7 ;  /* 0x00000007000b7c82 */ /* 0x000fe20008000000 */
[----:B------:R-:W-:-:S11]  /*b5b0*/  UISETP.NE.AND UP0, UPT, UR8, 0x1, UPT ;  /* 0x000000010800788c */ /* 0x000fd6000bf05270 */
[----:B------:R-:W-:Y:S02]  /*b5c0*/  @UP0 ULDC.64 UR12, c[0x0][0x8d0] ;  /* 0x00023400000c0ab9 */ /* 0x000fe40000000a00 */
[----:B------:R-:W-:-:S04]  /*b5d0*/  UIMAD.WIDE.U32 UR4, UR7, UR12, URZ ;  /* 0x0000000c070472a5 */ /* 0x000fc8000f8e003f */
[----:B------:R-:W-:-:S04]  /*b5e0*/  @UP0 USHF.R.U32.HI UR11, URZ, UR13, UR5 ;  /* 0x0000000d3f0b0299 */ /* 0x000fc80008011605 */
[----:B------:R-:W-:-:S12]  /*b5f0*/  UIMAD UR4, UR11, UR8, URZ ;  /* 0x000000080b0472a4 */ /* 0x000fd8000f8e023f */
.L_x_2797:
        /* <DEDUP_REMOVED lines=20> */
[----:B-1----:R-:W-:Y:S01]  /*b740*/  IADD3 R2, -R2, UR11, R3 ;  /* 0x0000000b02027c10 */ /* 0x002fe2000fffe103 */
[----:B------:R-:W-:-:S03]  /*b750*/  VIADD R3, R3, 0x5f ;  /* 0x0000005f03037836 */ /* 0x000fc60000000000 */
[----:B------:R-:W-:Y:S01]  /*b760*/  IADD3 R2, R2, -UR4, RZ ;  /* 0x8000000402027c10 */ /* 0x000fe2000fffe0ff */
        /* <DEDUP_REMOVED lines=10> */
[----:B------:R-:W-:Y:S01]  /*b810*/  MOV R9, UR20 ;  /* 0x0000001400097c02 */ /* 0x000fe20008000f00 */
[----:B------:R-:W-:Y:S01]  /*b820*/  ULDC UR4, c[0x0][0x2e8] ;  /* 0x0000ba0000047ab9 */ /* 0x000fe20000000800 */
[----:B------:R-:W-:Y:S01]  /*b830*/  ELECT P0, URZ, PT ;  /* 0x00000000003f782f */ /* 0x000fe20003800000 */
[----:B------:R-:W-:Y:S01]  /*b840*/  BSSY B0, `(.L_x_2798) ;  /* 0x000018d000007945 */ /* 0x000fe20003800000 */
[----:B------:R-:W-:Y:S01]  /*b850*/  SHF.R.S32.HI R9, RZ, 0x1f, R9 ;  /* 0x0000001fff097819 */ /* 0x000fe20000011409 */
[----:B------:R-:W-:Y:S02]  /*b860*/  UISETP.NE.AND UP0, UPT, UR4, 0x1, UPT ;  /* 0x000000010400788c */ /* 0x000fe4000bf05270 */
[----:B------:R-:W2:Y:S01]  /*b870*/  LDC.64 R6, c[0x0][0x730] ;  /* 0x0001cc00ff067b82 */ /* 0x000ea20000000a00 */
[----:B------:R-:W-:-:S07]  /*b880*/  UMOV UR12, UR20 ;  /* 0x00000014000c7c82 */ /* 0x000fce0008000000 */
        /* <DEDUP_REMOVED lines=22> */
[----:B------:R-:W-:Y:S01]  /*b9f0*/  IMAD R11, R11, UR21, R0 ;  /* 0x000000150b0b7c24 */ /* 0x000fe2000f8e0200 */
[----:B------:R-:W-:Y:S01]  /*ba00*/  MOV R0, RZ ;  /* 0x000000ff00007202 */ /* 0x000fe20000000f00 */
[----:B--2---:R-:W-:Y:S06]  /*ba10*/  @!P0 BRA `(.L_x_2799) ;  /* 0x0000001400bc8947 */ /* 0x004fec0003800000 */
        /* <DEDUP_REMOVED lines=10> */
.L_x_2828:
[----:B------:R-:W2:Y:S01]  /*bac0*/  LDL.64 R14, [R1] ;  /* 0x00000000010e7983 */ /* 0x000ea20000100a00 */
[----:B------:R-:W-:Y:S01]  /*bad0*/  IMAD.IADD R21, R7, 0x1, R11 ;  /* 0x0000000107157824 */ /* 0x000fe200078e020b */
[----:B------:R-:W-:Y:S02]  /*bae0*/  MOV R8, 0x1 ;  /* 0x0000000100087802 */ /* 0x000fe40000000f00 */
[----:B--2---:R-:W-:-:S05]  /*baf0*/  IADD3 R10, R15, R13, RZ ;  /* 0x0000000d0f0a7210 */ /* 0x004fca0007ffe0ff */
        /* <DEDUP_REMOVED lines=8> */
.L_x_2801:
[----:B------:R-:W-:Y:S01]  /*bb80*/  R2UR UR19, R5 ;  /* 0x00000000051372ca */ /* 0x000fe200000e0000 */
[----:B------:R-:W3:Y:S01]  /*bb90*/  LDC.64 R12, c[0x0][0x198] ;  /* 0x00006600ff0c7b82 */ /* 0x000ee20000000a00 */
[----:B------:R-:W-:Y:S01]  /*bba0*/  ULDC.64 UR4, c[0x0][0x700] ;  /* 0x0001c00000047ab9 */ /* 0x000fe20000000a00 */
[----:B------:R-:W-:Y:S01]  /*bbb0*/  R2UR UR8, R0 ;  /* 0x00000000000872ca */ /* 0x000fe200000e0000 */
[----:B------:R-:W-:Y:S01]  /*bbc0*/  IMAD.U32 R9, RZ, RZ, UR4 ;  /* 0x00000004ff097e24 */ /* 0x000fe2000f8e00ff */
[----:B------:R-:W-:Y:S01]  /*bbd0*/  UMOV UR24, 0x0 ;  /* 0x0000000000187882 */ /* 0x000fe20000000000 */
        /* <DEDUP_REMOVED lines=10> */
[----:B------:R-:W-:Y:S01]  /*bc80*/  IADD3 R2, P1, R14, UR19, RZ ;  /* 0x000000130e027c10 */ /* 0x000fe2000ff3e0ff */
[----:B------:R-:W-:Y:S01]  /*bc90*/  UIADD3 UR26, UR8, 0x1a000, URZ ;  /* 0x0001a000081a7890 */ /* 0x000fe2000fffe03f */
[----:B-1----:R-:W-:Y:S01]  /*bca0*/  MOV R3, UR19 ;  /* 0x0000001300037c02 */ /* 0x002fe20008000f00 */
[----:B------:R-:W-:-:S03]  /*bcb0*/  VIADD R14, R4, 0xffffffff ;  /* 0xffffffff040e7836 */ /* 0x000fc60000000000 */
[----:B------:R-:W-:Y:S01]  /*bcc0*/  LEA.HI.X.SX32 R3, R3, R10, 0x1, P1 ;  /* 0x0000000a03037211 */ /* 0x000fe200008f0eff */
[----:B------:R-:W-:Y:S01]  /*bcd0*/  UMOV UR27, UR17 ;  /* 0x00000011001b7c82 */ /* 0x000fe20008000000 */
[C---:B------:R-:W-:Y:S01]  /*bce0*/  LEA R11, P1, R2.reuse, R9, 0x2 ;  /* 0x00000009020b7211 */ /* 0x040fe200078210ff */
[----:B------:R1:W-:Y:S01]  /*bcf0*/  STL [R1+0x1c], R14 ;  /* 0x00001c0e01007387 */ /* 0x0003e20000100800 */
[----:B--2---:R-:W-:Y:S02]  /*bd00*/  MOV R10, UR5 ;  /* 0x00000005000a7c02 */ /* 0x004fe40008000f00 */
[----:B------:R-:W-:Y:S01]  /*bd10*/  R2UR UR4, R11 ;  /* 0x000000000b0472ca */ /* 0x000fe200000e0000 */
[----:B---3--:R-:W-:Y:S01]  /*bd20*/  IMAD.MOV.U32 R11, RZ, RZ, R12 ;  /* 0x000000ffff0b7224 */ /* 0x008fe200078e000c */
[----:B------:R-:W-:Y:S01]  /*bd30*/  LEA.HI.X R2, R2, R10, R3, 0x2, P1 ;  /* 0x0000000a02027211 */ /* 0x000fe200008f1403 */
[----:B------:R1:W-:Y:S01]  /*bd40*/  STL [R1+0x10], RZ ;  /* 0x000010ff01007387 */ /* 0x0003e20000100800 */
[----:B------:R-:W-:-:S02]  /*bd50*/  MOV R12, R13 ;  /* 0x0000000d000c7202 */ /* 0x000fc40000000f00 */
[----:B------:R-:W-:Y:S02]  /*bd60*/  R2UR UR5, R2 ;  /* 0x00000000020572ca */ /* 0x000fe400000e0000 */
[----:B------:R-:W-:Y:S02]  /*bd70*/  IADD3 R2, P1, R11, 0xf0, RZ ;  /* 0x000000f00b027810 */ /* 0x000fe40007f3e0ff */
[----:B------:R-:W-:Y:S02]  /*bd80*/  MOV R13, 0x8000 ;  /* 0x00008000000d7802 */ /* 0x000fe40000000f00 */
        /* <DEDUP_REMOVED lines=8> */
[----:B------:R-:W-:Y:S01]  /*be10*/  IMAD.X R13, RZ, RZ, R12, P1 ;  /* 0x000000ffff0d7224 */ /* 0x000fe200008e060c */
[----:B--2---:R-:W-:Y:S02]  /*be20*/  UIADD3 UR9, UR8, 0x26800, URZ ;  /* 0x0002680008097890 */ /* 0x004fe4000fffe03f */
[----:B------:R-:W-:Y:S02]  /*be30*/  UIADD3 UR24, UR8, 0x4000, URZ ;  /* 0x0000400008187890 */ /* 0x000fe4000fffe03f */
[----:B------:R-:W-:Y:S01]  /*be40*/  R2UR UR7, R13 ;  /* 0x000000000d0772ca */ /* 0x000fe200000e0000 */
[----:B------:R-:W-:Y:S01]  /*be50*/  UMOV UR16, 0x0 ;  /* 0x0000000000107882 */ /* 0x000fe20000000000 */
[----:B------:R-:W-:Y:S01]  /*be60*/  IADD3 R13, P1, R11, 0x3f0, RZ ;  /* 0x000003f00b0d7810 */ /* 0x000fe20007f3e0ff */
[----:B------:R-:W-:Y:S01]  /*be70*/  UMOV UR17, 0x10000000 ;  /* 0x1000000000117882 */ /* 0x000fe20000000000 */
[----:B------:R-:W-:Y:S01]  /*be80*/  UMOV UR27, UR11 ;  /* 0x0000000b001b7c82 */ /* 0x000fe20008000000 */
[----:B------:R-:W-:Y:S01]  /*be90*/  UMOV UR26, UR18 ;  /* 0x00000012001a7c82 */ /* 0x000fe20008000000 */
[----:B------:R-:W-:Y:S01]  /*bea0*/  R2UR UR14, R13 ;  /* 0x000000000d0e72ca */ /* 0x000fe200000e0000 */
[----:B------:R-:W-:Y:S01]  /*beb0*/  UMOV UR25, UR9 ;  /* 0x0000000900197c82 */ /* 0x000fe20008000000 */
[----:B------:R-:W-:-:S02]  /*bec0*/  IADD3.X R13, RZ, R12, RZ, P1, !PT ;  /* 0x0000000cff0d7210 */ /* 0x000fc40000ffe4ff */
[----:B------:R-:W-:Y:S02]  /*bed0*/  ISETP.GE.AND P1, PT, R5, R14, PT ;  /* 0x0000000e0500720c */ /* 0x000fe40003f26270 */
[----:B------:R-:W-:Y:S01]  /*bee0*/  R2UR UR15, R13 ;  /* 0x000000000d0f72ca */ /* 0x000fe200000e0000 */
[----:B------:R1:W-:-:S12]  /*bef0*/  UTMALDG.4D [UR8], [UR6], desc[UR16] ;  /* 0x00001008060075b4 */ /* 0x0003d80008019000 */
[----:B------:R1:W-:Y:S02]  /*bf00*/  UTMALDG.4D [UR24], [UR14], desc[UR16] ;  /* 0x000010180e0075b4 */ /* 0x0003e40008019000 */
[----:B-1----:R-:W-:Y:S05]  /*bf10*/  @P1 BRA `(.L_x_2802) ;  /* 0x0000000c00b01947 */ /* 0x002fea0003800000 */
[----:B------:R-:W-:Y:S01]  /*bf20*/  LOP3.LUT R16, RZ, R5, RZ, 0x33, !PT ;  /* 0x00000005ff107212 */ /* 0x000fe200078e33ff */
[----:B------:R-:W-:Y:S01]  /*bf30*/  IMAD.MOV.U32 R13, RZ, RZ, R5 ;  /* 0x000000ffff0d7224 */ /* 0x000fe200078e0005 */
[----:B------:R-:W-:Y:S02]  /*bf40*/  MOV R8, 0x1 ;  /* 0x0000000100087802 */ /* 0x000fe40000000f00 */
[C---:B------:R-:W-:Y:S01]  /*bf50*/  IADD3 R16, R4.reuse, R16, RZ ;  /* 0x0000001004107210 */ /* 0x040fe20007ffe0ff */
[----:B------:R-:W-:-:S05]  /*bf60*/  VIADD R4, R4, 0xfffffffe ;  /* 0xfffffffe04047836 */ /* 0x000fca0000000000 */
[----:B------:R-:W-:Y:S02]  /*bf70*/  ISETP.NE.AND P1, PT, R4, R5, PT ;  /* 0x000000050400720c */ /* 0x000fe40003f25270 */
[----:B------:R-:W-:-:S05]  /*bf80*/  LOP3.LUT R4, R16, 0x1, RZ, 0xc0, !PT ;  /* 0x0000000110047812 */ /* 0x000fca00078ec0ff */
[----:B------:R1:W-:Y:S06]  /*bf90*/  STL [R1+0x18], R4 ;  /* 0x0000180401007387 */ /* 0x0003ec0000100800 */
[----:B------:R-:W-:Y:S05]  /*bfa0*/  @!P1 BRA `(.L_x_2803) ;  /* 0x0000000800589947 */ /* 0x000fea0003800000 */
[----:B------:R-:W-:Y:S01]  /*bfb0*/  IADD3 R16, R16, -R4, RZ ;  /* 0x8000000410107210 */ /* 0x000fe20007ffe0ff */
[----:B------:R-:W-:Y:S01]  /*bfc0*/  IMAD.MOV.U32 R13, RZ, RZ, R5 ;  /* 0x000000ffff0d7224 */ /* 0x000fe200078e0005 */
[----:B------:R-:W-:-:S07]  /*bfd0*/  MOV R8, 0x1 ;  /* 0x0000000100087802 */ /* 0x000fce0000000f00 */
.L_x_2812:
[----:B--23--:R-:W-:-:S04]  /*bfe0*/  SHF.L.U32 R17, R8, 0x1f, RZ ;  /* 0x0000001f08117819 */ /* 0x00cfc800000006ff */
[----:B------:R-:W2:Y:S02]  /*bff0*/  SYNCS.PHASECHK.TRANS64.TRYWAIT P1, [R0+URZ+0x26840], R17 ;  /* 0x02684011000075a7 */ /* 0x000ea4000802017f */
[----:B--2---:R-:W-:Y:S05]  /*c000*/  @!P1 BRA `(.L_x_2804) ;  /* 0x0000001400749947 */ /* 0x004fea0003800000 */
.L_x_2829:
        /* <DEDUP_REMOVED lines=8> */
.L_x_2805:
        /* <DEDUP_REMOVED lines=29> */
.L_x_2830:
        /* <DEDUP_REMOVED lines=8> */
.L_x_2807:
        /* <DEDUP_REMOVED lines=31> */
.L_x_2831:
        /* <DEDUP_REMOVED lines=8> */
.L_x_2809:
        /* <DEDUP_REMOVED lines=24> */
.L_x_2833:
        /* <DEDUP_REMOVED lines=8> */
.L_x_2811:
        /* <DEDUP_REMOVED lines=28> */
.L_x_2803:
[----:B-1----:R-:W4:Y:S04]  /*c910*/  LDL.LU R4, [R1+0x18] ;  /* 0x0000180001047983 */ /* 0x002f280000300800 */
[----:B------:R1:W5:Y:S01]  /*c920*/  LDL R5, [R1+0x1c] ;  /* 0x00001c0001057983 */ /* 0x0003620000100800 */
[----:B----4-:R-:W-:-:S13]  /*c930*/  ISETP.NE.AND P1, PT, R4, RZ, PT ;  /* 0x000000ff0400720c */ /* 0x010fda0003f25270 */
[----:B-1----:R-:W-:Y:S05]  /*c940*/  @!P1 BRA `(.L_x_2802) ;  /* 0x0000000400249947 */ /* 0x002fea0003800000 */
[----:B------:R-:W-:-:S04]  /*c950*/  SHF.L.U32 R14, R8, 0x1f, RZ ;  /* 0x0000001f080e7819 */ /* 0x000fc800000006ff */
[----:B------:R-:W1:Y:S02]  /*c960*/  SYNCS.PHASECHK.TRANS64.TRYWAIT P1, [R0+URZ+0x26840], R14 ;  /* 0x0268400e000075a7 */ /* 0x000e64000802017f */
[----:B-1----:R-:W-:Y:S05]  /*c970*/  @!P1 BRA `(.L_x_2813) ;  /* 0x0000000c006c9947 */ /* 0x002fea0003800000 */
.L_x_2834:
        /* <DEDUP_REMOVED lines=8> */
.L_x_2814:
        /* <DEDUP_REMOVED lines=26> */
.L_x_2835:
        /* <DEDUP_REMOVED lines=8> */
.L_x_2816:
        /* <DEDUP_REMOVED lines=28> */
.L_x_2802:
        /* <DEDUP_REMOVED lines=8> */
.L_x_2836:
[----:B------:R-:W-:Y:S05]  /*ce60*/  @P1 BRA `(.L_x_2818) ;  /* 0x0000000000181947 */ /* 0x000fea0003800000 */
[----:B------:R-:W4:Y:S01]  /*ce70*/  S2R R2, SR_TID.X ;  /* 0x0000000000027919 */ /* 0x000f220000002100 */
[----:B-1----:R-:W-:-:S04]  /*ce80*/  IMAD.MOV.U32 R3, RZ, RZ, 0x3180 ;  /* 0x00003180ff037424 */ /* 0x002fc800078e00ff */
[----:B------:R1:W-:Y:S01]  /*ce90*/  SYNCS.ARRIVE.TRANS64 RZ, [R4+URZ+0x26830], R3 ;  /* 0x0268300304ff79a7 */ /* 0x0003e2000800003f */
[----:B----4-:R-:W-:-:S13]  /*cea0*/  LOP3.LUT P0, RZ, R2, 0x1f, RZ, 0xc0, !PT ;  /* 0x0000001f02ff7812 */ /* 0x010fda000780c0ff */
[----:B-1----:R-:W-:Y:S05]  /*ceb0*/  @!P0 BRA `(.L_x_2818) ;  /* 0x0000000000048947 */ /* 0x002fea0003800000 */
[----:B------:R-:W-:Y:S01]  /*cec0*/  BPT.TRAP 0x1 ;  /* 0x000000040000795c */ /* 0x000fe20000300000 */
.L_x_2818:
        /* <DEDUP_REMOVED lines=36> */
.L_x_2799:
[----:B------:R-:W-:Y:S05]  /*d110*/  BSYNC B0 ;  /* 0x0000000000007941 */ /* 0x000fea0003800000 */
.L_x_2798:
[----:B------:R-:W-:-:S03]  /*d120*/  UMOV UR4, 0xffffffff ;  /* 0xffffffff00047882 */ /* 0x000fc60000000000 */
[----:B------:R-:W-:Y:S05]  /*d130*/  BRA.DIV UR4, `(.L_x_2819) ;  /* 0x0000000604b87947 */ /* 0x000fea000b800000 */
[----:B------:R-:W-:-:S13]  /*d140*/  ELECT P6, URZ, PT ;  /* 0x00000000003f782f */ /* 0x000fda00038c0000 */
.L_x_2839:
[----:B------:R-:W-:Y:S05]  /*d150*/  @!P6 BRA `(.L_x_2735) ;  /* 0x000000000084e947 */ /* 0x000fea0003800000 */
[----:B------:R-:W2:Y:S02]  /*d160*/  LDL.LU R2, [R1+0xc] ;  /* 0x00000c0001027983 */ /* 0x000ea40000300800 */
[----:B--2---:R-:W-:-:S04]  /*d170*/  LOP3.LUT R2, R2, 0x2, RZ, 0xfc, !PT ;  /* 0x0000000202027812 */ /* 0x004fc800078efcff */
[----:B------:R-:W-:-:S13]  /*d180*/  ISETP.NE.AND P2, PT, R2, 0x3, PT ;  /* 0x000000030200780c */ /* 0x000fda0003f45270 */
[----:B------:R-:W-:Y:S05]  /*d190*/  @!P2 BRA `(.L_x_2820) ;  /* 0x000000000004a947 */ /* 0x000fea0003800000 */
[----:B------:R-:W-:Y:S01]  /*d1a0*/  BPT.TRAP 0x1 ;  /* 0x000000040000795c */ /* 0x000fe20000300000 */
.L_x_2820:
        /* <DEDUP_REMOVED lines=15> */
.L_x_2840:
[----:B------:R-:W2:Y:S02]  /*d2a0*/  SYNCS.PHASECHK.TRANS64.TRYWAIT P0, [R3+URZ], R2 ;  /* 0x00000002030075a7 */ /* 0x000ea4000800017f */
[----:B--2---:R-:W-:Y:S05]  /*d2b0*/  @!P0 BRA `(.L_x_2822) ;  /* 0x00000004008c8947 */ /* 0x004fea0003800000 */
.L_x_2841:
[----:B------:R-:W-:Y:S05]  /*d2c0*/  @!P2 BRA `(.L_x_2823) ;  /* 0x000000000004a947 */ /* 0x000fea0003800000 */
[----:B------:R-:W-:Y:S01]  /*d2d0*/  BPT.TRAP 0x1 ;  /* 0x000000040000795c */ /* 0x000fe20000300000 */
.L_x_2823:
[----:B--2---:R-:W-:-:S05]  /*d2e0*/  IADD3 R3, R9, 0x26840, RZ ;  /* 0x0002684009037810 */ /* 0x004fca0007ffe0ff */
[----:B------:R-:W-:-:S04]  /*d2f0*/  IMAD R5, R0, 0x8, R3 ;  /* 0x0000000800057824 */ /* 0x000fc800078e0203 */
[----:B------:R-:W2:Y:S02]  /*d300*/  SYNCS.PHASECHK.TRANS64.TRYWAIT P0, [R5+URZ], R4 ;  /* 0x00000004050075a7 */ /* 0x000ea4000800017f */
[----:B--2---:R-:W-:Y:S05]  /*d310*/  @!P0 BRA `(.L_x_2824) ;  /* 0x0000000400888947 */ /* 0x004fea0003800000 */
.L_x_2842:
[----:B------:R-:W-:-:S07]  /*d320*/  LEA R3, R6, R3, 0x3 ;  /* 0x0000000306037211 */ /* 0x000fce00078e18ff */
.L_x_2825:
[----:B---3--:R3:W4:Y:S02]  /*d330*/  SYNCS.PHASECHK.TRANS64.TRYWAIT P0, [R3+URZ], R2 ;  /* 0x00000002030075a7 */ /* 0x008724000800017f */
[----:B----4-:R-:W-:Y:S05]  /*d340*/  @!P0 NANOSLEEP.SYNCS 0x989680 ;  /* 0x009896800000895d */ /* 0x010fea0003900000 */
[----:B------:R-:W4:Y:S02]  /*d350*/  @!P0 SYNCS.PHASECHK.TRANS64 P0, [R3+URZ], R2 ;  /* 0x00000002030085a7 */ /* 0x000f24000800007f */
[----:B----4-:R-:W-:Y:S05]  /*d360*/  @!P0 BRA `(.L_x_2825) ;  /* 0xfffffffc00f08947 */ /* 0x010fea000383ffff */
.L_x_2735:
[----:B------:R-:W-:Y:S05]  /*d370*/  BSYNC B6 ;  /* 0x0000000000067941 */ /* 0x000fea0003800000 */
.L_x_2730:
[----:B------:R-:W-:Y:S05]  /*d380*/  EXIT ;  /* 0x000000000000794d */ /* 0x000fea0003800000 */
.L_x_2741:
[----:B------:R-:W-:Y:S01]  /*d390*/  IMAD.MOV.U32 R12, RZ, RZ, RZ ;  /* 0x000000ffff0c7224 */ /* 0x000fe200078e00ff */
[----:B------:R-:W-:Y:S01]  /*d3a0*/  MOV R11, 0x1f ;  /* 0x0000001f000b7802 */ /* 0x000fe20000000f00 */
[----:B------:R-:W-:-:S07]  /*d3b0*/  IMAD.MOV.U32 R15, RZ, RZ, -0x1 ;  /* 0xffffffffff0f7424 */ /* 0x000fce00078e00ff */
[----:B------:R-:W-:Y:S05]  /*d3c0*/  WARPSYNC.COLLECTIVE R15, `(.L_x_2826) ;  /* 0x000000000f087348 */ /* 0x000fea0003c00000 */
[----:B------:R1:W2:Y:S02]  /*d3d0*/  SHFL.IDX P6, R14, R13, R12, R11 ;  /* 0x0000000c0d0e7389 */ /* 0x0002a400000c000b */
[----:B-12---:R-:W-:Y:S01]  /*d3e0*/  ENDCOLLECTIVE ;  /* 0x000000000000791b */ /* 0x006fe20003800000 */
.L_x_2826:
[----:B------:R-:W-:Y:S05]  /*d3f0*/  BRA `(.L_x_2827) ;  /* 0xffffff3c00487947 */ /* 0x000fea000383ffff */
.L_x_2743:
[----:B----4-:R4:W1:Y:S02]  /*d400*/  SYNCS.PHASECHK.TRANS64.TRYWAIT P0, [R17+URZ+0x26800], R2 ;  /* 0x02680002110075a7 */ /* 0x010864000800017f */
[----:B-1----:R-:W-:Y:S05]  /*d410*/  @!P0 NANOSLEEP.SYNCS 0x989680 ;  /* 0x009896800000895d */ /* 0x002fea0003900000 */
[----:B------:R-:W1:Y:S02]  /*d420*/  @!P0 SYNCS.PHASECHK.TRANS64 P0, [R17+URZ+0x26800], R2 ;  /* 0x02680002110085a7 */ /* 0x000e64000800007f */
[----:B-1----:R-:W-:Y:S05]  /*d430*/  @!P0 BRA `(.L_x_2743) ;  /* 0xfffffffc00f08947 */ /* 0x002fea000383ffff */
[----:B------:R-:W-:Y:S05]  /*d440*/  BRA `(.L_x_2742) ;  /* 0xffffff3c005c7947 */ /* 0x000fea000383ffff */
.L_x_2748:
[----:B--2---:R2:W3:Y:S02]  /*d450*/  SYNCS.PHASECHK.TRANS64.TRYWAIT P1, [R6+URZ+0x26810], R21 ;  /* 0x02681015060075a7 */ /* 0x0044e4000802017f */
[----:B---3--:R-:W-:Y:S05]  /*d460*/  @!P1 NANOSLEEP.SYNCS 0x989680 ;  /* 0x009896800000995d */ /* 0x008fea0003900000 */
[----:B------:R-:W3:Y:S02]  /*d470*/  @!P1 SYNCS.PHASECHK.TRANS64 P1, [R6+URZ+0x26810], R21 ;  /* 0x02681015060095a7 */ /* 0x000ee4000802007f */
[----:B---3--:R-:W-:Y:S05]  /*d480*/  @!P1 BRA `(.L_x_2748) ;  /* 0xfffffffc00f09947 */ /* 0x008fea000383ffff */
[----:B------:R-:W-:Y:S05]  /*d490*/  BRA `(.L_x_2747) ;  /* 0xffffff4800147947 */ /* 0x000fea000383ffff */
.L_x_2752:
[----:B------:R1:W1:Y:S02]  /*d4a0*/  SYNCS.PHASECHK.TRANS64.TRYWAIT P1, [R6+URZ+0x26830], R21 ;  /* 0x02683015060075a7 */ /* 0x000264000802017f */
[----:B-1----:R-:W-:Y:S05]  /*d4b0*/  @!P1 NANOSLEEP.SYNCS 0x989680 ;  /* 0x009896800000995d */ /* 0x002fea0003900000 */
[----:B------:R-:W1:Y:S02]  /*d4c0*/  @!P1 SYNCS.PHASECHK.TRANS64 P1, [R6+URZ+0x26830], R21 ;  /* 0x02683015060095a7 */ /* 0x000e64000802007f */
[----:B-1----:R-:W-:Y:S05]  /*d4d0*/  @!P1 BRA `(.L_x_2752) ;  /* 0xfffffffc00f09947 */ /* 0x002fea000383ffff */
[----:B------:R-:W-:Y:S05]  /*d4e0*/  BRA `(.L_x_2751) ;  /* 0xffffff4c00107947 */ /* 0x000fea000383ffff */
.L_x_2760:
[----:B--2---:R2:W3:Y:S02]  /*d4f0*/  SYNCS.PHASECHK.TRANS64.TRYWAIT P1, [R6+URZ+0x26810], R15 ;  /* 0x0268100f060075a7 */ /* 0x0044e4000802017f */
[----:B---3--:R-:W-:Y:S05]  /*d500*/  @!P1 NANOSLEEP.SYNCS 0x989680 ;  /* 0x009896800000995d */ /* 0x008fea0003900000 */
[----:B------:R-:W3:Y:S02]  /*d510*/  @!P1 SYNCS.PHASECHK.TRANS64 P1, [R6+URZ+0x26810], R15 ;  /* 0x0268100f060095a7 */ /* 0x000ee4000802007f */
[----:B---3--:R-:W-:Y:S05]  /*d520*/  @!P1 BRA `(.L_x_2760) ;  /* 0xfffffffc00f09947 */ /* 0x008fea000383ffff */
[----:B------:R-:W-:Y:S05]  /*d530*/  BRA `(.L_x_2759) ;  /* 0xffffff8c001c7947 */ /* 0x000fea000383ffff */
.L_x_2764:
[----:B------:R1:W1:Y:S02]  /*d540*/  SYNCS.PHASECHK.TRANS64.TRYWAIT P1, [R6+URZ+0x26830], R15 ;  /* 0x0268300f060075a7 */ /* 0x000264000802017f */
[----:B-1----:R-:W-:Y:S05]  /*d550*/  @!P1 NANOSLEEP.SYNCS 0x989680 ;  /* 0x009896800000995d */ /* 0x002fea0003900000 */
[----:B------:R-:W1:Y:S02]  /*d560*/  @!P1 SYNCS.PHASECHK.TRANS64 P1, [R6+URZ+0x26830], R15 ;  /* 0x0268300f060095a7 */ /* 0x000e64000802007f */
[----:B-1----:R-:W-:Y:S05]  /*d570*/  @!P1 BRA `(.L_x_2764) ;  /* 0xfffffffc00f09947 */ /* 0x002fea000383ffff */
[----:B------:R-:W-:Y:S05]  /*d580*/  BRA `(.L_x_2763) ;  /* 0xffffff90000c7947 */ /* 0x000fea000383ffff */
.L_x_2800:
[----:B-1----:R1:W2:Y:S02]  /*d590*/  SYNCS.PHASECHK.TRANS64.TRYWAIT P1, [R0+URZ+0x26820], R3 ;  /* 0x02682003000075a7 */ /* 0x0022a4000802017f */
[----:B--2---:R-:W-:Y:S05]  /*d5a0*/  @!P1 NANOSLEEP.SYNCS 0x989680 ;  /* 0x009896800000995d */ /* 0x004fea0003900000 */
[----:B------:R-:W2:Y:S02]  /*d5b0*/  @!P1 SYNCS.PHASECHK.TRANS64 P1, [R0+URZ+0x26820], R3 ;  /* 0x02682003000095a7 */ /* 0x000ea4000802007f */
[----:B--2---:R-:W-:Y:S05]  /*d5c0*/  @!P1 BRA `(.L_x_2800) ;  /* 0xfffffffc00f09947 */ /* 0x004fea000383ffff */
[----:B------:R-:W-:Y:S05]  /*d5d0*/  BRA `(.L_x_2828) ;  /* 0xffffffe400387947 */ /* 0x000fea000383ffff */
.L_x_2804:
[----:B--2---:R2:W3:Y:S02]  /*d5e0*/  SYNCS.PHASECHK.TRANS64.TRYWAIT P1, [R0+URZ+0x26840], R17 ;  /* 0x02684011000075a7 */ /* 0x0044e4000802017f */
[----:B---3--:R-:W-:Y:S05]  /*d5f0*/  @!P1 NANOSLEEP.SYNCS 0x989680 ;  /* 0x009896800000995d */ /* 0x008fea0003900000 */
[----:B------:R-:W3:Y:S02]  /*d600*/  @!P1 SYNCS.PHASECHK.TRANS64 P1, [R0+URZ+0x26840], R17 ;  /* 0x02684011000095a7 */ /* 0x000ee4000802007f */
[----:B---3--:R-:W-:Y:S05]  /*d610*/  @!P1 BRA `(.L_x_2804) ;  /* 0xfffffffc00f09947 */ /* 0x008fea000383ffff */
[----:B------:R-:W-:Y:S05]  /*d620*/  BRA `(.L_x_2829) ;  /* 0xffffffe800787947 */ /* 0x000fea000383ffff */
.L_x_2806:
[----:B-1----:R1:W3:Y:S02]  /*d630*/  SYNCS.PHASECHK.TRANS64.TRYWAIT P1, [R0+URZ+0x26828], R17 ;  /* 0x02682811000075a7 */ /* 0x0022e4000802017f */
[----:B---3--:R-:W-:Y:S05]  /*d640*/  @!P1 NANOSLEEP.SYNCS 0x989680 ;  /* 0x009896800000995d */ /* 0x008fea0003900000 */
[----:B------:R-:W3:Y:S02]  /*d650*/  @!P1 SYNCS.PHASECHK.TRANS64 P1, [R0+URZ+0x26828], R17 ;  /* 0x02682811000095a7 */ /* 0x000ee4000802007f */
[----:B---3--:R-:W-:Y:S05]  /*d660*/  @!P1 BRA `(.L_x_2806) ;  /* 0xfffffffc00f09947 */ /* 0x008fea000383ffff */
[----:B------:R-:W-:Y:S05]  /*d670*/  BRA `(.L_x_2830) ;  /* 0xffffffe800f87947 */ /* 0x000fea000383ffff */
.L_x_2808:
[----:B---3--:R3:W4:Y:S02]  /*d680*/  SYNCS.PHASECHK.TRANS64.TRYWAIT P1, [R0+URZ+0x26848], R17 ;  /* 0x02684811000075a7 */ /* 0x008724000802017f */
[----:B----4-:R-:W-:Y:S05]  /*d690*/  @!P1 NANOSLEEP.SYNCS 0x989680 ;  /* 0x009896800000995d */ /* 0x010fea0003900000 */
[----:B------:R-:W4:Y:S02]  /*d6a0*/  @!P1 SYNCS.PHASECHK.TRANS64 P1, [R0+URZ+0x26848], R17 ;  /* 0x02684811000095a7 */ /* 0x000f24000802007f */
[----:B----4-:R-:W-:Y:S05]  /*d6b0*/  @!P1 BRA `(.L_x_2808) ;  /* 0xfffffffc00f09947 */ /* 0x010fea000383ffff */
[----:B------:R-:W-:Y:S05]  /*d6c0*/  BRA `(.L_x_2831) ;  /* 0xffffffec00807947 */ /* 0x000fea000383ffff */
.L_x_2810:
[----:B------:R-:W-:-:S07]  /*d6d0*/  SHF.L.U32 R4, R8, 0x1f, RZ ;  /* 0x0000001f08047819 */ /* 0x000fce00000006ff */
.L_x_2832:
[----:B----4-:R4:W1:Y:S02]  /*d6e0*/  SYNCS.PHASECHK.TRANS64.TRYWAIT P1, [R0+URZ+0x26820], R4 ;  /* 0x02682004000075a7 */ /* 0x010864000802017f */
[----:B-1----:R-:W-:Y:S05]  /*d6f0*/  @!P1 NANOSLEEP.SYNCS 0x989680 ;  /* 0x009896800000995d */ /* 0x002fea0003900000 */
[----:B------:R-:W1:Y:S02]  /*d700*/  @!P1 SYNCS.PHASECHK.TRANS64 P1, [R0+URZ+0x26820], R4 ;  /* 0x02682004000095a7 */ /* 0x000e64000802007f */
[----:B-1----:R-:W-:Y:S05]  /*d710*/  @!P1 BRA `(.L_x_2832) ;  /* 0xfffffffc00f09947 */ /* 0x002fea000383ffff */
[----:B------:R-:W-:Y:S05]  /*d720*/  BRA `(.L_x_2833) ;  /* 0xffffffec00e87947 */ /* 0x000fea000383ffff */
.L_x_2813:
[----:B-1----:R1:W4:Y:S02]  /*d730*/  SYNCS.PHASECHK.TRANS64.TRYWAIT P1, [R0+URZ+0x26840], R14 ;  /* 0x0268400e000075a7 */ /* 0x002324000802017f */
[----:B----4-:R-:W-:Y:S05]  /*d740*/  @!P1 NANOSLEEP.SYNCS 0x989680 ;  /* 0x009896800000995d */ /* 0x010fea0003900000 */
[----:B------:R-:W4:Y:S02]  /*d750*/  @!P1 SYNCS.PHASECHK.TRANS64 P1, [R0+URZ+0x26840], R14 ;  /* 0x0268400e000095a7 */ /* 0x000f24000802007f */
[----:B----4-:R-:W-:Y:S05]  /*d760*/  @!P1 BRA `(.L_x_2813) ;  /* 0xfffffffc00f09947 */ /* 0x010fea000383ffff */
[----:B------:R-:W-:Y:S05]  /*d770*/  BRA `(.L_x_2834) ;  /* 0xfffffff000807947 */ /* 0x000fea000383ffff */
.L_x_2815:
[----:B-1----:R1:W4:Y:S02]  /*d780*/  SYNCS.PHASECHK.TRANS64.TRYWAIT P1, [R0+URZ+0x26828], R14 ;  /* 0x0268280e000075a7 */ /* 0x002324000802017f */
[----:B----4-:R-:W-:Y:S05]  /*d790*/  @!P1 NANOSLEEP.SYNCS 0x989680 ;  /* 0x009896800000995d */ /* 0x010fea0003900000 */
[----:B------:R-:W4:Y:S02]  /*d7a0*/  @!P1 SYNCS.PHASECHK.TRANS64 P1, [R0+URZ+0x26828], R14 ;  /* 0x0268280e000095a7 */ /* 0x000f24000802007f */
[----:B----4-:R-:W-:Y:S05]  /*d7b0*/  @!P1 BRA `(.L_x_2815) ;  /* 0xfffffffc00f09947 */ /* 0x010fea000383ffff */
[----:B------:R-:W-:Y:S05]  /*d7c0*/  BRA `(.L_x_2835) ;  /* 0xfffffff000f47947 */ /* 0x000fea000383ffff */
.L_x_2817:
[----:B-1----:R1:W4:Y:S02]  /*d7d0*/  SYNCS.PHASECHK.TRANS64.TRYWAIT P0, [R4+URZ+0x26840], R3 ;  /* 0x02684003040075a7 */ /* 0x002324000800017f */
[----:B----4-:R-:W-:Y:S05]  /*d7e0*/  @!P0 NANOSLEEP.SYNCS 0x989680 ;  /* 0x009896800000895d */ /* 0x010fea0003900000 */
[----:B------:R-:W4:Y:S02]  /*d7f0*/  @!P0 SYNCS.PHASECHK.TRANS64 P0, [R4+URZ+0x26840], R3 ;  /* 0x02684003040085a7 */ /* 0x000f24000800007f */
[----:B----4-:R-:W-:Y:S05]  /*d800*/  @!P0 BRA `(.L_x_2817) ;  /* 0xfffffffc00f08947 */ /* 0x010fea000383ffff */
[----:B------:R-:W-:Y:S05]  /*d810*/  BRA `(.L_x_2836) ;  /* 0xfffffff400907947 */ /* 0x000fea000383ffff */
.L_x_2819:
[----:B------:R-:W-:Y:S01]  /*d820*/  BSSY B0, `(.L_x_2837) ;  /* 0x0000006000007945 */ /* 0x000fe20003800000 */
[----:B------:R-:W-:-:S07]  /*d830*/  MOV R15, 0xffffffff ;  /* 0xffffffff000f7802 */ /* 0x000fce0000000f00 */
[----:B------:R-:W-:Y:S05]  /*d840*/  WARPSYNC.COLLECTIVE R15, `(.L_x_2838) ;  /* 0x000000000f0c7348 */ /* 0x000fea0003c00000 */
[----:B------:R-:W-:Y:S02]  /*d850*/  ELECT P6, UR62, PT ;  /* 0x00000000003e782f */ /* 0x000fe400038c0000 */
[----:B------:R-:W-:Y:S01]  /*d860*/  MOV R14, UR62 ;  /* 0x0000003e000e7c02 */ /* 0x000fe20008000f00 */
[----:B------:R-:W-:Y:S10]  /*d870*/  ENDCOLLECTIVE ;  /* 0x000000000000791b */ /* 0x000ff40003800000 */
.L_x_2838:
[----:B------:R-:W-:Y:S05]  /*d880*/  BSYNC B0 ;  /* 0x0000000000007941 */ /* 0x000fea0003800000 */
.L_x_2837:
[----:B------:R-:W-:Y:S05]  /*d890*/  BRA `(.L_x_2839) ;  /* 0xfffffff8002c7947 */ /* 0x000fea000383ffff */
.L_x_2821:
[----:B-1----:R1:W2:Y:S02]  /*d8a0*/  SYNCS.PHASECHK.TRANS64.TRYWAIT P0, [R7+URZ], R4 ;  /* 0x00000004070075a7 */ /* 0x0022a4000800017f */
[----:B--2---:R-:W-:Y:S05]  /*d8b0*/  @!P0 NANOSLEEP.SYNCS 0x989680 ;  /* 0x009896800000895d */ /* 0x004fea0003900000 */
[----:B------:R-:W2:Y:S02]  /*d8c0*/  @!P0 SYNCS.PHASECHK.TRANS64 P0, [R7+URZ], R4 ;  /* 0x00000004070085a7 */ /* 0x000ea4000800007f */
[----:B--2---:R-:W-:Y:S05]  /*d8d0*/  @!P0 BRA `(.L_x_2821) ;  /* 0xfffffffc00f08947 */ /* 0x004fea000383ffff */
[----:B------:R-:W-:Y:S05]  /*d8e0*/  BRA `(.L_x_2840) ;  /* 0xfffffff8006c7947 */ /* 0x000fea000383ffff */
.L_x_2822:
[----:B--2---:R2:W3:Y:S02]  /*d8f0*/  SYNCS.PHASECHK.TRANS64.TRYWAIT P0, [R3+URZ], R2 ;  /* 0x00000002030075a7 */ /* 0x0044e4000800017f */
[----:B---3--:R-:W-:Y:S05]  /*d900*/  @!P0 NANOSLEEP.SYNCS 0x989680 ;  /* 0x009896800000895d */ /* 0x008fea0003900000 */
[----:B------:R-:W3:Y:S02]  /*d910*/  @!P0 SYNCS.PHASECHK.TRANS64 P0, [R3+URZ], R2 ;  /* 0x00000002030085a7 */ /* 0x000ee4000800007f */
[----:B---3--:R-:W-:Y:S05]  /*d920*/  @!P0 BRA `(.L_x_2822) ;  /* 0xfffffffc00f08947 */ /* 0x008fea000383ffff */
[----:B------:R-:W-:Y:S05]  /*d930*/  BRA `(.L_x_2841) ;  /* 0xfffffff800607947 */ /* 0x000fea000383ffff */
.L_x_2824:
[----:B--2---:R2:W3:Y:S02]  /*d940*/  SYNCS.PHASECHK.TRANS64.TRYWAIT P0, [R5+URZ], R4 ;  /* 0x00000004050075a7 */ /* 0x0044e4000800017f */
[----:B---3--:R-:W-:Y:S05]  /*d950*/  @!P0 NANOSLEEP.SYNCS 0x989680 ;  /* 0x009896800000895d */ /* 0x008fea0003900000 */
[----:B------:R-:W3:Y:S02]  /*d960*/  @!P0 SYNCS.PHASECHK.TRANS64 P0, [R5+URZ], R4 ;  /* 0x00000004050085a7 */ /* 0x000ee4000800007f */
[----:B---3--:R-:W-:Y:S05]  /*d970*/  @!P0 BRA `(.L_x_2824) ;  /* 0xfffffffc00f08947 */ /* 0x008fea000383ffff */
[----:B------:R-:W-:Y:S05]  /*d980*/  BRA `(.L_x_2842) ;  /* 0xfffffff800647947 */ /* 0x000fea000383ffff */
.L_x_2843:
        /* <DEDUP_REMOVED lines=15> */
.L_x_3739:


//--------------------- .text._ZN7cutlass13device_kernelIN5flash11enable_sm90INS1_16FlashAttnBwdSm90INS1_25CollectiveMainloopBwdSm90ILi2ELi2ELi2EN4cute5tupleIJNS5_1CILi1EEES8_S8_EEENS6_IJNS7_ILi96EEENS7_ILi128EEENS7_ILi64EEEEEENS_6half_tEfNS_4arch4Sm90ELb1ELb0ELb1ELb0ELb1ELb1ELb0ELb1ELi2ELi1ELi2ELi2ELb0EEENS1_24CollectiveEpilogueBwdGQAISD_fSG_Li256ELb0ELb1EEENS1_25SingleTileBwdLPTSchedulerILb0ELi128ELb1EEEEEEEEEvNT_6ParamsE --------------------------
	.section	.text._ZN7cutlass13device_kernelIN5flash11enable_sm90INS1_16FlashAttnBwdSm90INS1_25CollectiveMainloopBwdSm90ILi2ELi2ELi2EN4cute5tupleIJNS5_1CILi1EEES8_S8_EEENS6_IJNS7_ILi96EEENS7_ILi128EEENS7_ILi64EEEEEENS_6half_tEfNS_4arch4Sm90ELb1ELb0ELb1ELb0ELb1ELb1ELb0ELb1ELi2ELi1ELi2ELi2ELb0EEENS1_24CollectiveEpilogueBwdGQAISD_fSG_Li256ELb0ELb1EEENS1_25SingleTileBwdLPTSchedulerILb0ELi128ELb1EEEEEEEEEvNT_6ParamsE,"ax",@progbits
	.align	128
.text._ZN7cutlass13device_kernelIN5flash11enable_sm90INS1_16FlashAttnBwdSm90INS1_25CollectiveMainloopBwdSm90ILi2ELi2ELi2EN4cute5tupleIJNS5_1CILi1EEES8_S8_EEENS6_IJNS7_ILi96EEENS7_ILi128EEENS7_ILi64EEEEEENS_6half_tEfNS_4arch4Sm90ELb1ELb0ELb1ELb0ELb1ELb1ELb0ELb1ELi2ELi1ELi2ELi2ELb0EEENS1_24CollectiveEpilogueBwdGQAISD_fSG_Li256ELb0ELb1EEENS1_25SingleTileBwdLPTSchedulerILb0ELi128ELb1EEEEEEEEEvNT_6ParamsE:
        .type           _ZN7cutlass13device_kernelIN5flash11enable_sm90INS1_16FlashAttnBwdSm90INS1_25CollectiveMainloopBwdSm90ILi2ELi2ELi2EN4cute5tupleIJNS5_1CILi1EEES8_S8_EEENS6_IJNS7_ILi96EEENS7_ILi128EEENS7_ILi64EEEEEENS_6half_tEfNS_4arch4Sm90ELb1ELb0ELb1ELb0ELb1ELb1ELb0ELb1ELi2ELi1ELi2ELi2ELb0EEENS1_24CollectiveEpilogueBwdGQAISD_fSG_Li256ELb0ELb1EEENS1_25SingleTileBwdLPTSchedulerILb0ELi128ELb1EEEEEEEEEvNT_6ParamsE,@function
        .size           _ZN7cutlass13device_kernelIN5flash11enable_sm90INS1_16FlashAttnBwdSm90INS1_25CollectiveMainloopBwdSm90ILi2ELi2ELi2EN4cute5tupleIJNS5_1CILi1EEES8_S8_EEENS6_IJNS7_ILi96EEENS7_ILi128EEENS7_ILi64EEEEEENS_6half_tEfNS_4arch4Sm90ELb1ELb0ELb1ELb0ELb1ELb1ELb0ELb1ELi2ELi1ELi2ELi2ELb0EEENS1_24CollectiveEpilogueBwdGQAISD_fSG_Li256ELb0ELb1EEENS1_25SingleTileBwdLPTSchedulerILb0ELi128ELb1EEEEEEEEEvNT_6ParamsE,(.L_x_3740 - _ZN7cutlass13device_kernelIN5flash11enable_sm90INS1_16FlashAttnBwdSm90INS1_25CollectiveMainloopBwdSm90ILi2ELi2ELi2EN4cute5tupleIJNS5_1CILi1EEES8_S8_EEENS6_IJNS7_ILi96EEENS7_ILi128EEENS7_ILi64EEEEEENS_6half_tEfNS_4arch4Sm90ELb1ELb0ELb1ELb0ELb1ELb1ELb0ELb1ELi2ELi1ELi2ELi2ELb0EEENS1_24CollectiveEpilogueBwdGQAISD_fSG_Li256ELb0ELb1EEENS1_25SingleTileBwdLPTSchedulerILb0ELi128ELb1EEEEEEEEEvNT_6ParamsE)
        .other          _ZN7cutlass13device_kernelIN5flash11enable_sm90INS1_16FlashAttnBwdSm90INS1_25CollectiveMainloopBwdSm90ILi2ELi2ELi2EN4cute5tupleIJNS5_1CILi1EEES8_S8_EEENS6_IJNS7_ILi96EEENS7_ILi128EEENS7_ILi64EEEEEENS_6half_tEfNS_4arch4Sm90ELb1ELb0ELb1ELb0ELb1ELb1ELb0ELb1ELi2ELi1ELi2ELi2ELb0EEENS1_24CollectiveEpilogueBwdGQAISD_fSG_Li256ELb0ELb1EEENS1_25SingleTileBwdLPTSchedulerILb0ELi128ELb1EEEEEEEEEvNT_6ParamsE,@"STO_CUDA_ENTRY STV_DEFAULT"
_ZN7cutlass13device_kernelIN5flash11enable_sm90INS1_16FlashAttnBwdSm90INS1_25CollectiveMainloopBwdSm90ILi2ELi2ELi2EN4cute5tupleIJNS5_1CILi1EEES8_S8_EEENS6_IJNS7_ILi96EEENS7_ILi128EEENS7_ILi64EEEEEENS_6half_tEfNS_4arch4Sm90ELb1ELb0ELb1ELb0ELb1ELb1ELb0ELb1ELi2ELi1ELi2ELi2ELb0EEENS1_24CollectiveEpilogueBwdGQAISD_fSG_Li256ELb0ELb1EEENS1_25SingleTileBwdLPTSchedulerILb0ELi128ELb1EEEEEEEEEvNT_6ParamsE:
        /* <DEDUP_REMOVED lines=23> */
.L_x_2845:
[----:B------:R-:W-:Y:S05]  /*0170*/  BSYNC B0 ;  /* 0x0000000000007941 */ /* 0x000fea0003800000 */
.L_x_2844:
        /* <DEDUP_REMOVED lines=34> */
.L_x_2846:
        /* <DEDUP_REMOVED lines=22> */
.L_x_2847:
        /* <DEDUP_REMOVED lines=9> */
.L_x_2850:
        /* <DEDUP_REMOVED lines=32> */
.L_x_2851:
[----:B------:R-:W-:Y:S01]  /*0790*/  ULDC UR7, c[0x0][0x8cc] ;  /* 0x0002330000077ab9 */ /* 0x000fe20000000800 */
[----:B------:R-:W-:Y:S01]  /*07a0*/  UMOV UR38, UR10 ;  /* 0x0000000a00267c82 */ /* 0x000fe20008000000 */
[----:B------:R-:W-:-:S11]  /*07b0*/  UISETP.NE.AND UP0, UPT, UR7, 0x1, UPT ;  /* 0x000000010700788c */ /* 0x000fd6000bf05270 */
[----:B------:R-:W-:Y:S02]  /*07c0*/  @UP0 ULDC.64 UR8, c[0x0][0x8d0] ;  /* 0x0002340000080ab9 */ /* 0x000fe40000000a00 */
[----:B------:R-:W-:-:S04]  /*07d0*/  UIMAD.WIDE.U32 UR4, UR10, UR8, URZ ;  /* 0x000000080a0472a5 */ /* 0x000fc8000f8e003f */
[----:B------:R-:W-:-:S04]  /*07e0*/  @UP0 USHF.R.U32.HI UR38, URZ, UR9, UR5 ;  /* 0x000000093f260299 */ /* 0x000fc80008011605 */
[----:B------:R-:W-:-:S12]  /*07f0*/  UIMAD UR4, UR38, UR7, URZ ;  /* 0x00000007260472a4 */ /* 0x000fd8000f8e023f */
.L_x_2852:
[----:B------:R-:W-:Y:S01]  /*0800*/  ULDC UR40, c[0x0][0x8c0] ;  /* 0x0002300000287ab9 */ /* 0x000fe20000000800 */
[----:B------:R-:W-:Y:S01]  /*0810*/  UIADD3 UR4, UR10, -UR4, URZ ;  /* 0x800000040a047290 */ /* 0x000fe2000fffe03f */
[----:B------:R-:W1:Y:S01]  /*0820*/  LDC R0, c[0x0][0x8b4] ;  /* 0x00022d00ff007b82 */ /* 0x000e620000000800 */
[----:B------:R-:W-:Y:S01]  /*0830*/  UISETP.NE.AND UP0, UPT, UR40, 0x1, UPT ;  /* 0x000000012800788c */ /* 0x000fe2000bf05270 */
[----:B------:R-:W-:Y:S02]  /*0840*/  ULDC UR5, c[0x0][0x8cc] ;  /* 0x0002330000057ab9 */ /* 0x000fe40000000800 */
[----:B------:R-:W-:-:S08]  /*0850*/  UIMAD UR6, UR6, UR5, UR4 ;  /* 0x00000005060672a4 */ /* 0x000fd0000f8e0204 */
[----:B------:R-:W-:Y:S01]  /*0860*/  @UP0 ULDC UR4, c[0x0][0x8c4] ;  /* 0x0002310000040ab9 */ /* 0x000fe20000000800 */
[----:B------:R-:W-:Y:S01]  /*0870*/  @UP0 ULDC UR7, c[0x0][0x8c8] ;  /* 0x0002320000070ab9 */ /* 0x000fe20000000800 */
[----:B------:R-:W-:Y:S02]  /*0880*/  UIMAD.WIDE.U32 UR4, UR6, UR4, URZ ;  /* 0x00000004060472a5 */ /* 0x000fe4000f8e003f */
[----:B------:R-:W-:Y:S02]  /*0890*/  UMOV UR39, UR6 ;  /* 0x0000000600277c82 */ /* 0x000fe40008000000 */
[----:B------:R-:W-:Y:S02]  /*08a0*/  @UP0 USHF.R.U32.HI UR39, URZ, UR7, UR5 ;  /* 0x000000073f270299 */ /* 0x000fe40008011605 */
[----:B------:R-:W-:Y:S02]  /*08b0*/  ULOP3.LUT UR5, URZ, UR38, URZ, 0x33, !UPT ;  /* 0x000000263f057292 */ /* 0x000fe4000f8e333f */
[----:B------:R-:W-:-:S02]  /*08c0*/  UIADD3 UR4, -UR39, URZ, URZ ;  /* 0x0000003f27047290 */ /* 0x000fc4000fffe13f */
[----:B------:R-:W-:Y:S02]  /*08d0*/  ISETP.LE.AND P0, PT, RZ, UR39, PT ;  /* 0x00000027ff007c0c */ /* 0x000fe4000bf03270 */
[----:B------:R-:W-:Y:S01]  /*08e0*/  UIMAD UR40, UR40, UR4, UR6 ;  /* 0x00000004282872a4 */ /* 0x000fe2000f8e0206 */
[----:B-1----:R-:W-:-:S10]  /*08f0*/  VIADD R19, R0, UR5 ;  /* 0x0000000500137c36 */ /* 0x002fd40008000000 */
[----:B------:R-:W-:Y:S05]  /*0900*/  @!P0 BRA `(.L_x_2853) ;  /* 0x000000d8003c8947 */ /* 0x000fea0003800000 */
[----:B------:R-:W1:Y:S01]  /*0910*/  LDC R0, c[0x0][0x280] ;  /* 0x0000a000ff007b82 */ /* 0x000e620000000800 */
[----:B------:R-:W-:Y:S01]  /*0920*/  ULDC UR4, c[0x0][0x290] ;  /* 0x0000a40000047ab9 */ /* 0x000fe20000000800 */
[----:B------:R-:W-:Y:S02]  /*0930*/  PLOP3.LUT P0, PT, PT, PT, PT, 0x80, 0x0 ;  /* 0x000000000000781c */ /* 0x000fe40003f0f070 */
[----:B------:R-:W-:Y:S02]  /*0940*/  CS2R R120, SRZ ;  /* 0x0000000000787805 */ /* 0x000fe4000001ff00 */
[----:B------:R-:W-:Y:S02]  /*0950*/  CS2R R152, SRZ ;  /* 0x0000000000987805 */ /* 0x000fe4000001ff00 */
[----:B------:R-:W-:Y:S02]  /*0960*/  CS2R R122, SRZ ;  /* 0x00000000007a7805 */ /* 0x000fe4000001ff00 */
[----:B------:R-:W-:-:S02]  /*0970*/  CS2R R124, SRZ ;  /* 0x00000000007c7805 */ /* 0x000fc4000001ff00 */
[----:B------:R-:W-:Y:S01]  /*0980*/  CS2R R126, SRZ ;  /* 0x00000000007e7805 */ /* 0x000fe2000001ff00 */
[----:B------:R-:W2:Y:S01]  /*0990*/  LDC R3, c[0x0][0x74c] ;  /* 0x0001d300ff037b82 */ /* 0x000ea20000000800 */
        /* <DEDUP_REMOVED lines=15> */
[----:B-1----:R-:W-:Y:S01]  /*0a90*/  IMAD R2, R19, 0x80, R0 ;  /* 0x0000008013027824 */ /* 0x002fe200078e0200 */
[----:B------:R-:W-:Y:S02]  /*0aa0*/  IADD3 R0, R0, 0x5f, RZ ;  /* 0x0000005f00007810 */ /* 0x000fe40007ffe0ff */
[----:B------:R-:W-:-:S02]  /*0ab0*/  CS2R R160, SRZ ;  /* 0x0000000000a07805 */ /* 0x000fc4000001ff00 */
[----:B------:R-:W-:Y:S02]  /*0ac0*/  CS2R R162, SRZ ;  /* 0x0000000000a27805 */ /* 0x000fe4000001ff00 */
[----:B------:R-:W-:Y:S02]  /*0ad0*/  CS2R R164, SRZ ;  /* 0x0000000000a47805 */ /* 0x000fe4000001ff00 */
[----:B------:R-:W-:Y:S01]  /*0ae0*/  CS2R R166, SRZ ;  /* 0x0000000000a67805 */ /* 0x000fe2000001ff00 */
[----:B------:R-:W-:Y:S01]  /*0af0*/  IMAD.HI R0, R0, 0x2aaaaaab, RZ ;  /* 0x2aaaaaab00007827 */ /* 0x000fe200078e02ff */
[----:B------:R-:W-:Y:S02]  /*0b00*/  CS2R R168, SRZ ;  /* 0x0000000000a87805 */ /* 0x000fe4000001ff00 */
[----:B--2---:R-:W-:Y:S02]  /*0b10*/  IADD3 R2, R2, -UR4, -R3 ;  /* 0x8000000402027c10 */ /* 0x004fe4000fffe803 */
[----:B------:R-:W-:-:S02]  /*0b20*/  CS2R R170, SRZ ;  /* 0x0000000000aa7805 */ /* 0x000fc4000001ff00 */
[----:B------:R-:W-:Y:S02]  /*0b30*/  CS2R R172, SRZ ;  /* 0x0000000000ac7805 */ /* 0x000fe4000001ff00 */
[----:B------:R-:W-:Y:S02]  /*0b40*/  SHF.R.U32.HI R3, RZ, 0x1f, R0 ;  /* 0x0000001fff037819 */ /* 0x000fe40000011600 */
[----:B------:R-:W-:Y:S01]  /*0b50*/  CS2R R174, SRZ ;  /* 0x0000000000ae7805 */ /* 0x000fe2000001ff00 */
[----:B------:R-:W-:Y:S01]  /*0b60*/  IMAD.HI R2, R2, 0x2aaaaaab, RZ ;  /* 0x2aaaaaab02027827 */ /* 0x000fe200078e02ff */
[----:B------:R-:W-:Y:S02]  /*0b70*/  CS2R R176, SRZ ;  /* 0x0000000000b07805 */ /* 0x000fe4000001ff00 */
[----:B------:R-:W-:Y:S02]  /*0b80*/  LEA.HI.SX32 R4, R0, R3, 0x1c ;  /* 0x0000000300047211 */ /* 0x000fe400078fe2ff */
[----:B------:R-:W-:-:S02]  /*0b90*/  CS2R R178, SRZ ;  /* 0x0000000000b27805 */ /* 0x000fc4000001ff00 */
[----:B------:R-:W-:Y:S02]  /*0ba0*/  CS2R R180, SRZ ;  /* 0x0000000000b47805 */ /* 0x000fe4000001ff00 */
[----:B------:R-:W-:Y:S02]  /*0bb0*/  SHF.R.U32.HI R5, RZ, 0x1f, R2 ;  /* 0x0000001fff057819 */ /* 0x000fe40000011602 */
[----:B------:R-:W-:Y:S01]  /*0bc0*/  CS2R R182, SRZ ;  /* 0x0000000000b67805 */ /* 0x000fe2000001ff00 */
[----:B------:R1:W-:Y:S01]  /*0bd0*/  STL [R1+0x30], R4 ;  /* 0x0000300401007387 */ /* 0x0003e20000100800 */
[----:B------:R-:W-:-:S04]  /*0be0*/  LEA.HI.SX32 R5, R2, R5, 0x1c ;  /* 0x0000000502057211 */ /* 0x000fc800078fe2ff */
        /* <DEDUP_REMOVED lines=24> */
.L_x_2856:
        /* <DEDUP_REMOVED lines=15> */
.L_x_2855:
        /* <DEDUP_REMOVED lines=22> */
.L_x_2858:
        /* <DEDUP_REMOVED lines=15> */
.L_x_2857:
[----:B------:R-:W-:Y:S01]  /*10b0*/  SHF.R.S32.HI R7, RZ, 0x1f, R18 ;  /* 0x0000001fff077819 */ /* 0x000fe20000011412 */
[----:B------:R-:W-:-:S03]  /*10c0*/  UMOV UR4, 0xffffffff ;  /* 0xffffffff00047882 */ /* 0x000fc60000000000 */
[----:B------:R-:W-:-:S04]  /*10d0*/  LEA.HI R0, R7, R18, RZ, 0x7 ;  /* 0x0000001207007211 */ /* 0x000fc800078f38ff */
[----:B------:R-:W-:Y:S01]  /*10e0*/  SHF.R.S32.HI R13, RZ, 0x7, R0 ;  /* 0x00000007ff0d7819 */ /* 0x000fe20000011400 */
[----:B------:R-:W-:Y:S06]  /*10f0*/  BRA.DIV UR4, `(.L_x_2859) ;  /* 0x000000d204487947 */ /* 0x000fec000b800000 */
[----:B------:R1:W2:Y:S02]  /*1100*/  SHFL.IDX PT, R14, R13, RZ, 0x1f ;  /* 0x00001fff0d0e7589 */ /* 0x0002a400000e0000 */
.L_x_2975:
        /* <DEDUP_REMOVED lines=10> */
.L_x_2860:
        /* <DEDUP_REMOVED lines=10> */
[----:B--2---:R-:W-:Y:S01]  /*1250*/  LEA.HI R2, R14, R14, RZ, 0x1 ;  /* 0x0000000e0e027211 */ /* 0x004fe200078f08ff */
[----:B------:R-:W-:Y:S01]  /*1260*/  IMAD.IADD R6, R6, 0x1, -R9 ;  /* 0x0000000106067824 */ /* 0x000fe200078e0a09 */
[----:B-1-3--:R-:W-:Y:S02]  /*1270*/  IADD3 R10, -R11, 0x7f, R10 ;  /* 0x0000007f0b0a7810 */ /* 0x00afe40007ffe10a */
[----:B------:R-:W-:Y:S01]  /*1280*/  LOP3.LUT R5, R2, 0xfffffffe, RZ, 0xc0, !PT ;  /* 0xfffffffe02057812 */ /* 0x000fe200078ec0ff */
[----:B------:R-:W-:Y:S01]  /*1290*/  IMAD R6, R13, 0xc, R6 ;  /* 0x0000000c0d067824 */ /* 0x000fe200078e0206 */
[----:B------:R-:W-:Y:S01]  /*12a0*/  SHF.R.U32.HI R3, RZ, 0x3, R3 ;  /* 0x00000003ff037819 */ /* 0x000fe20000011603 */
[----:B------:R-:W-:-:S02]  /*12b0*/  IMAD R10, R19, 0x80, R10 ;  /* 0x00000080130a7824 */ /* 0x000fc400078e020a */
[----:B------:R-:W-:Y:S01]  /*12c0*/  IMAD.IADD R5, R14, 0x1, -R5 ;  /* 0x000000010e057824 */ /* 0x000fe200078e0a05 */
[----:B------:R-:W-:Y:S01]  /*12d0*/  LOP3.LUT R3, R4, R3, RZ, 0x3c, !PT ;  /* 0x0000000304037212 */ /* 0x000fe200078e3cff */
[----:B------:R-:W2:Y:S01]  /*12e0*/  LDL R14, [R1+0x30] ;  /* 0x00003000010e7983 */ /* 0x000ea20000100800 */
[----:B------:R-:W-:Y:S02]  /*12f0*/  IADD3 R10, R10, -UR4, RZ ;  /* 0x800000040a0a7c10 */ /* 0x000fe4000fffe0ff */
[----:B------:R-:W-:Y:S02]  /*1300*/  LEA R2, R6, R3, 0x9 ;  /* 0x0000000306027211 */ /* 0x000fe400078e48ff */
[----:B------:R-:W-:Y:S01]  /*1310*/  LOP3.LUT R3, R0, 0xffffff80, RZ, 0xc0, !PT ;  /* 0xffffff8000037812 */ /* 0x000fe200078ec0ff */
[----:B------:R-:W-:-:S03]  /*1320*/  IMAD.HI R10, R10, 0x2aaaaaab, RZ ;  /* 0x2aaaaaab0a0a7827 */ /* 0x000fc600078e02ff */
[----:B------:R-:W-:Y:S02]  /*1330*/  IADD3 R6, R18, -R3, RZ ;  /* 0x8000000312067210 */ /* 0x000fe40007ffe0ff */
[----:B------:R-:W-:Y:S02]  /*1340*/  SHF.R.U32.HI R9, RZ, 0x1f, R10 ;  /* 0x0000001fff097819 */ /* 0x000fe4000001160a */
[--C-:B------:R-:W-:Y:S02]  /*1350*/  SHF.R.S32.HI R12, RZ, 0x1f, R6.reuse ;  /* 0x0000001fff0c7819 */ /* 0x100fe40000011406 */
[----:B------:R-:W-:Y:S02]  /*1360*/  LEA.HI.SX32 R9, R10, R9, 0x1c ;  /* 0x000000090a097211 */ /* 0x000fe400078fe2ff */
[----:B------:R-:W-:Y:S01]  /*1370*/  LEA.HI R10, R12, R6, RZ, 0x2 ;  /* 0x000000060c0a7211 */ /* 0x000fe200078f10ff */
[----:B------:R1:W-:Y:S04]  /*1380*/  STL [R1+0x1c], R2 ;  /* 0x00001c0201007387 */ /* 0x0003e80000100800 */
[----:B------:R3:W-:Y:S04]  /*1390*/  STL [R1+0x18], R12 ;  /* 0x0000180c01007387 */ /* 0x0007e80000100800 */
[----:B------:R3:W-:Y:S01]  /*13a0*/  STL [R1+0x10], R10 ;  /* 0x0000100a01007387 */ /* 0x0007e20000100800 */
[----:B-1----:R-:W-:Y:S01]  /*13b0*/  IMAD R2, R13, 0x300, R6 ;  /* 0x000003000d027824 */ /* 0x002fe200078e0206 */
[----:B------:R-:W-:-:S03]  /*13c0*/  LOP3.LUT R3, R10, 0xfffffffc, RZ, 0xc0, !PT ;  /* 0xfffffffc0a037812 */ /* 0x000fc600078ec0ff */
        /* <DEDUP_REMOVED lines=35> */
[----:B------:R-:W-:Y:S01]  /*1600*/  IMAD R2, R2, 0x4, R17 ;  /* 0x0000000402027824 */ /* 0x000fe200078e0211 */
[----:B------:R-:W-:Y:S02]  /*1610*/  IADD3 R3, R6, -R3, RZ ;  /* 0x8000000306037210 */ /* 0x000fe40007ffe0ff */
[----:B--2---:R-:W-:-:S04]  /*1620*/  VIADDMNMX R237, R9, 0x1, R14, PT ;  /* 0x0000000109ed7846 */ /* 0x004fc8000380010e */
[----:B------:R-:W-:-:S13]  /*1630*/  ISETP.GE.AND P0, PT, R16, R237, PT ;  /* 0x000000ed1000720c */ /* 0x000fda0003f06270 */
[----:B---3--:R-:W-:Y:S05]  /*1640*/  @P0 BRA `(.L_x_2862) ;  /* 0x0000004000ec0947 */ /* 0x008fea0003800000 */
        /* <DEDUP_REMOVED lines=88> */
.L_x_2873:
[----:B-1----:R-:W2:Y:S02]  /*1bd0*/  LDL R6, [R1+0xc] ;  /* 0x00000c0001067983 */ /* 0x002ea40000100800 */
[----:B--2---:R-:W-:-:S04]  /*1be0*/  LOP3.LUT R6, R6, 0x1, RZ, 0xfc, !PT ;  /* 0x0000000106067812 */ /* 0x004fc800078efcff */
[----:B------:R-:W-:-:S13]  /*1bf0*/  ISETP.NE.AND P0, PT, R6, 0x3, PT ;  /* 0x000000030600780c */ /* 0x000fda0003f05270 */
[----:B------:R-:W-:Y:S05]  /*1c00*/  @!P0 BRA `(.L_x_2863) ;  /* 0x0000000000048947 */ /* 0x000fea0003800000 */
[----:B------:R-:W-:Y:S01]  /*1c10*/  BPT.TRAP 0x1 ;  /* 0x000000040000795c */ /* 0x000fe20000300000 */
.L_x_2863:
[----:B------:R-:W-:Y:S01]  /*1c20*/  IMAD R6, R0, 0x8, R17 ;  /* 0x0000000800067824 */ /* 0x000fe200078e0211 */
[----:B------:R-:W-:-:S04]  /*1c30*/  SHF.L.U32 R21, R4, 0x1f, RZ ;  /* 0x0000001f04157819 */ /* 0x000fc800000006ff */
[----:B------:R1:W2:Y:S01]  /*1c40*/  SYNCS.PHASECHK.TRANS64.TRYWAIT P1, [R6+URZ+0x26810], R21 ;  /* 0x02681015060075a7 */ /* 0x0002a2000802017f */
[----:B------:R-:W-:Y:S05]  /*1c50*/  @!P0 BRA `(.L_x_2864) ;  /* 0x0000000000048947 */ /* 0x000fea0003800000 */
[----:B------:R-:W-:Y:S01]  /*1c60*/  BPT.TRAP 0x1 ;  /* 0x000000040000795c */ /* 0x000fe20000300000 */
.L_x_2864:
[----:B------:R-:W-:-:S04]  /*1c70*/  IADD3 R7, R17, 0xe000, RZ ;  /* 0x0000e00011077810 */ /* 0x000fc80007ffe0ff */
[----:B------:R-:W-:-:S04]  /*1c80*/  SHF.R.U32.HI R7, RZ, 0x4, R7 ;  /* 0x00000004ff077819 */ /* 0x000fc80000011607 */
[----:B------:R-:W-:Y:S01]  /*1c90*/  LOP3.LUT R7, R7, 0x3fff, RZ, 0xc0, !PT ;  /* 0x00003fff07077812 */ /* 0x000fe200078ec0ff */
[----:B--2---:R-:W-:Y:S06]  /*1ca0*/  @P1 BRA `(.L_x_2865) ;  /* 0x0000000000081947 */ /* 0x004fec0003800000 */
[----:B------:R-:W2:Y:S02]  /*1cb0*/  SYNCS.PHASECHK.TRANS64.TRYWAIT P1, [R6+URZ+0x26810], R21 ;  /* 0x02681015060075a7 */ /* 0x000ea4000802017f */
[----:B--2---:R-:W-:Y:S05]  /*1cc0*/  @!P1 BRA `(.L_x_2866) ;  /* 0x000000c400849947 */ /* 0x004fea0003800000 */
.L_x_2865:
        /* <DEDUP_REMOVED lines=58> */
.L_x_2867:
[----:B------:R1:W1:Y:S01]  /*2070*/  SYNCS.PHASECHK.TRANS64.TRYWAIT P1, [R6+URZ+0x26830], R21 ;  /* 0x02683015060075a7 */ /* 0x000262000802017f */
[----:B------:R-:W-:Y:S05]  /*2080*/  @!P0 BRA `(.L_x_2868) ;  /* 0x0000000000048947 */ /* 0x000fea0003800000 */
[----:B------:R-:W-:Y:S01]  /*2090*/  BPT.TRAP 0x1 ;  /* 0x000000040000795c */ /* 0x000fe20000300000 */
.L_x_2868:
[----:B------:R-:W-:-:S04]  /*20a0*/  IADD3 R12, R17, 0x14000, RZ ;  /* 0x00014000110c7810 */ /* 0x000fc80007ffe0ff */
[----:B------:R-:W-:-:S04]  /*20b0*/  SHF.R.U32.HI R12, RZ, 0x4, R12 ;  /* 0x00000004ff0c7819 */ /* 0x000fc8000001160c */
[----:B------:R-:W-:-:S04]  /*20c0*/  LOP3.LUT R12, R12, 0x3fff, RZ, 0xc0, !PT ;  /* 0x00003fff0c0c7812 */ /* 0x000fc800078ec0ff */
[----:B------:R-:W-:Y:S01]  /*20d0*/  LOP3.LUT R19, R12, 0x10000, RZ, 0xfc, !PT ;  /* 0x000100000c137812 */ /* 0x000fe200078efcff */
[----:B-1----:R-:W-:Y:S06]  /*20e0*/  @P1 BRA `(.L_x_2869) ;  /* 0x0000000000081947 */ /* 0x002fec0003800000 */
[----:B------:R-:W1:Y:S02]  /*20f0*/  SYNCS.PHASECHK.TRANS64.TRYWAIT P1, [R6+URZ+0x26830], R21 ;  /* 0x02683015060075a7 */ /* 0x000e64000802017f */
[----:B-1----:R-:W-:Y:S05]  /*2100*/  @!P1 BRA `(.L_x_2870) ;  /* 0x000000c000889947 */ /* 0x002fea0003800000 */
.L_x_2869:
        /* <DEDUP_REMOVED lines=98> */
[----:B------:R-:W-:Y:S01]  /*2730*/  FMUL.FTZ R196, R118, UR10 ;  /* 0x0000000a76c47c20 */ /* 0x000fe20008410000 */
[----:B------:R-:W1:Y:S01]  /*2740*/  MUFU.TANH R185, R185 ;  /* 0x000000b900b97308 */ /* 0x000e620000002400 */
[----:B--2---:R-:W-:Y:S01]  /*2750*/  FSEL R96, R85, -INF , !P6 ;  /* 0xff80000055607808 */ /* 0x004fe20007000000 */
[----:B------:R-:W-:Y:S01]  /*2760*/  VIADD R118, R9, 0xc ;  /* 0x0000000c09767836 */ /* 0x000fe20000000000 */
[----:B------:R-:W-:Y:S01]  /*2770*/  ISETP.GT.AND P6, PT, R103, 0x39, PT ;  /* 0x000000396700780c */ /* 0x000fe20003fc4270 */
[----:B------:R-:W-:Y:S01]  /*2780*/  IMAD R236, R0, 0x300, R12 ;  /* 0x0000030000ec7824 */ /* 0x000fe200078e020c */
[----:B------:R-:W-:Y:S01]  /*2790*/  SHFL.IDX PT, R227, R15, R199, 0x1f ;  /* 0x00001fc70fe37589 */ /* 0x000fe200000e0000 */
[----:B------:R-:W-:-:S02]  /*27a0*/  FMUL.FTZ R115, R115, UR10 ;  /* 0x0000000a73737c20 */ /* 0x000fc40008410000 */
[----:B------:R-:W2:Y:S01]  /*27b0*/  MUFU.TANH R19, R19 ;  /* 0x0000001300137308 */ /* 0x000ea20000002400 */
[----:B----4-:R-:W-:Y:S01]  /*27c0*/  FSEL R97, R86, -INF , !P5 ;  /* 0xff80000056617808 */ /* 0x010fe20006800000 */
[----:B------:R-:W4:Y:S01]  /*27d0*/  SHFL.IDX PT, R225, R15, R118, 0x1f ;  /* 0x00001f760fe17589 */ /* 0x000f2200000e0000 */
[----:B------:R-:W-:-:S05]  /*27e0*/  ISETP.GT.AND P5, PT, R193, RZ, PT ;  /* 0x000000ffc100720c */ /* 0x000fca0003fa4270 */
[----:B------:R-:W5:Y:S01]  /*27f0*/  MUFU.TANH R186, R186 ;  /* 0x000000ba00ba7308 */ /* 0x000f620000002400 */
[----:B-1----:R-:W-:Y:S02]  /*2800*/  FSEL R100, R185, -INF , !P4 ;  /* 0xff800000b9647808 */ /* 0x002fe40006000000 */
[----:B------:R-:W-:-:S05]  /*2810*/  ISETP.GT.AND P4, PT, R193, 0x1, PT ;  /* 0x00000001c100780c */ /* 0x000fca0003f84270 */
[----:B------:R-:W1:Y:S01]  /*2820*/  MUFU.TANH R20, R20 ;  /* 0x0000001400147308 */ /* 0x000e620000002400 */
[----:B------:R-:W-:Y:S02]  /*2830*/  WARPGROUP.DEPBAR.LE gsb0, 0x0 ;  /* 0x00008000000079c5 */ /* 0x000fe40000010000 */
[----:B------:R-:W-:Y:S01]  /*2840*/  WARPGROUP.ARRIVE ;  /* 0x00000000000079c5 */ /* 0x000fe20000000000 */
[C---:B--2---:R-:W-:Y:S01]  /*2850*/  FSEL R226, R19.reuse, -INF , !P5 ;  /* 0xff80000013e27808 */ /* 0x044fe20006800000 */
[----:B------:R-:W-:Y:S01]  /*2860*/  FFMA.FTZ R19, -R19, R19, 1 ;  /* 0x3f80000013137423 */ /* 0x000fe20000010113 */
[C---:B------:R-:W-:Y:S02]  /*2870*/  ISETP.GT.AND P5, PT, R193.reuse, 0x9, PT ;  /* 0x00000009c100780c */ /* 0x040fe40003fa4270 */
[----:B------:R-:W2:Y:S01]  /*2880*/  MUFU.TANH R23, R23 ;  /* 0x0000001700177308 */ /* 0x000ea20000002400 */
[----:B------:R-:W-:Y:S01]  /*2890*/  HGMMA.64x96x16.F32 R24, gdesc[UR4], R24, gsb0 ;  /* 0x01600000041879f0 */ /* 0x000fe20008000818 */
[----:B------:R-:W-:Y:S01]  /*28a0*/  UIADD3 UR6, UR8, 0x4, URZ ;  /* 0x0000000408067890 */ /* 0x000fe2000fffe03f */
[----:B-----5:R-:W-:Y:S01]  /*28b0*/  FSEL R223, R186, -INF , !P6 ;  /* 0xff800000badf7808 */ /* 0x020fe20007000000 */
[----:B------:R-:W-:Y:S01]  /*28c0*/  UIADD3 UR4, UR9, 0x4, URZ ;  /* 0x0000000409047890 */ /* 0x000fe2000fffe03f */
[----:B------:R-:W-:Y:S01]  /*28d0*/  ISETP.GT.AND P6, PT, R193, 0x8, PT ;  /* 0x00000008c100780c */ /* 0x000fe20003fc4270 */
[----:B------:R-:W-:Y:S01]  /*28e0*/  UMOV UR7, 0x40000040 ;  /* 0x4000004000077882 */ /* 0x000fe20000000000 */
[----:B------:R-:W-:Y:S01]  /*28f0*/  UMOV UR5, 0x40000040 ;  /* 0x4000004000057882 */ /* 0x000fe20000000000 */
[----:B------:R-:W5:Y:S01]  /*2900*/  MUFU.TANH R72, R72 ;  /* 0x0000004800487308 */ /* 0x000f620000002400 */
[----:B-1----:R-:W-:-:S02]  /*2910*/  FSEL R224, R20, -INF , !P4 ;  /* 0xff80000014e07808 */ /* 0x002fc40006000000 */
[----:B------:R-:W-:-:S05]  /*2920*/  ISETP.GT.AND P4, PT, R193, 0x10, PT ;  /* 0x00000010c100780c */ /* 0x000fca0003f84270 */
[----:B------:R-:W1:Y:S01]  /*2930*/  MUFU.TANH R75, R75 ;  /* 0x0000004b004b7308 */ /* 0x000e620000002400 */
[----:B--2---:R-:W-:Y:S02]  /*2940*/  FSEL R219, R23, -INF , !P6 ;  /* 0xff80000017db7808 */ /* 0x004fe40007000000 */
[----:B------:R-:W-:-:S05]  /*2950*/  ISETP.GT.AND P6, PT, R193, 0x11, PT ;  /* 0x00000011c100780c */ /* 0x000fca0003fc4270 */
[----:B------:R-:W2:Y:S01]  /*2960*/  MUFU.TANH R21, R21 ;  /* 0x0000001500157308 */ /* 0x000ea20000002400 */
[----:B-----5:R-:W-:Y:S02]  /*2970*/  FSEL R221, R72, -INF , !P5 ;  /* 0xff80000048dd7808 */ /* 0x020fe40006800000 */
[----:B------:R-:W-:-:S05]  /*2980*/  ISETP.GT.AND P5, PT, R193, 0x18, PT ;  /* 0x00000018c100780c */ /* 0x000fca0003fa4270 */
[----:B------:R-:W5:Y:S01]  /*2990*/  MUFU.TANH R76, R76 ;  /* 0x0000004c004c7308 */ /* 0x000f620000002400 */
[----:B-1----:R-:W-:Y:S02]  /*29a0*/  FSEL R209, R75, -INF , !P4 ;  /* 0xff8000004bd17808 */ /* 0x002fe40006000000 */
        /* <DEDUP_REMOVED lines=24> */
[----:B------:R-:W-:Y:S01]  /*2b30*/  ISETP.GT.AND P5, PT, R193, 0x30, PT ;  /* 0x00000030c100780c */ /* 0x000fe20003fa4270 */
[----:B------:R-:W-:Y:S02]  /*2b40*/  WARPGROUP.DEPBAR.LE gsb0, 0x0 ;  /* 0x00008000000079c5 */ /* 0x000fe40000010000 */
[----:B------:R-:W-:Y:S02]  /*2b50*/  WARPGROUP.ARRIVE ;  /* 0x00000000000079c5 */ /* 0x000fe40000000000 */
[----:B------:R-:W5:Y:S01]  /*2b60*/  MUFU.TANH R88, R88 ;  /* 0x0000005800587308 */ /* 0x000f620000002400 */
[----:B-1----:R-:W-:Y:S02]  /*2b70*/  FSEL R206, R81, -INF , !P2 ;  /* 0xff80000051ce7808 */ /* 0x002fe40005000000 */
[----:B------:R-:W-:Y:S01]  /*2b80*/  ISETP.GT.AND P2, PT, R103, 0x31, PT ;  /* 0x000000316700780c */ /* 0x000fe20003f44270 */
[----:B------:R-:W-:Y:S01]  /*2b90*/  HGMMA.64x96x16.F32 R24, gdesc[UR4], R24, gsb0 ;  /* 0x01600000041879f0 */ /* 0x000fe20008000818 */
[----:B------:R-:W-:Y:S01]  /*2ba0*/  UIADD3 UR6, UR8, 0x6, URZ ;  /* 0x0000000608067890 */ /* 0x000fe2000fffe03f */
[----:B--2---:R-:W-:Y:S01]  /*2bb0*/  FSEL R204, R87, -INF , !P4 ;  /* 0xff80000057cc7808 */ /* 0x004fe20006000000 */
[----:B------:R-:W-:Y:S01]  /*2bc0*/  UIADD3 UR4, UR9, 0x6, URZ ;  /* 0x0000000609047890 */ /* 0x000fe2000fffe03f */
[----:B------:R-:W1:Y:S01]  /*2bd0*/  MUFU.TANH R89, R89 ;  /* 0x0000005900597308 */ /* 0x000e620000002400 */
[----:B------:R-:W-:Y:S01]  /*2be0*/  UMOV UR7, 0x40000040 ;  /* 0x4000004000077882 */ /* 0x000fe20000000000 */
[----:B------:R-:W-:Y:S01]  /*2bf0*/  UMOV UR5, 0x40000040 ;  /* 0x4000004000057882 */ /* 0x000fe20000000000 */
        /* <DEDUP_REMOVED lines=35> */
[----:B--2---:R-:W-:Y:S01]  /*2e30*/  FSEL R214, R106, -INF , !P2 ;  /* 0xff8000006ad67808 */ /* 0x004fe20005000000 */
[----:B------:R-:W-:Y:S02]  /*2e40*/  WARPGROUP.DEPBAR.LE gsb0, 0x0 ;  /* 0x00008000000079c5 */ /* 0x000fe40000010000 */
[----:B------:R-:W2:Y:S01]  /*2e50*/  LDS R190, [R190+0x380] ;  /* 0x00038000bebe7984 */ /* 0x000ea20000000800 */
[----:B------:R-:W-:Y:S01]  /*2e60*/  WARPGROUP.ARRIVE ;  /* 0x00000000000079c5 */ /* 0x000fe20000000000 */
[----:B------:R-:W-:Y:S02]  /*2e70*/  ISETP.GT.AND P2, PT, R193, 0x49, PT ;  /* 0x00000049c100780c */ /* 0x000fe40003f44270 */
[----:B------:R-:W4:Y:S01]  /*2e80*/  MUFU.TANH R110, R110 ;  /* 0x0000006e006e7308 */ /* 0x000f220000002400 */
[----:B-----5:R-:W-:Y:S02]  /*2e90*/  FSEL R216, R107, -INF , !P4 ;  /* 0xff8000006bd87808 */ /* 0x020fe40006000000 */
[----:B------:R-:W-:Y:S01]  /*2ea0*/  HGMMA.64x96x16.F32 R24, gdesc[UR4], R24, gsb0 ;  /* 0x01600000041879f0 */ /* 0x000fe20008000818 */
[----:B------:R-:W-:Y:S01]  /*2eb0*/  ULDC UR4, c[0x0][0x744] ;  /* 0x0001d10000047ab9 */ /* 0x000fe20000000800 */
[----:B------:R-:W-:Y:S01]  /*2ec0*/  ISETP.GT.AND P4, PT, R193, 0x50, PT ;  /* 0x00000050c100780c */ /* 0x000fe20003f84270 */
[--C-:B---3--:R-:W-:Y:S01]  /*2ed0*/  FFMA.FTZ R113, R113, UR4, -R104.reuse ;  /* 0x0000000471717c23 */ /* 0x108fe20008010868 */
[----:B------:R-:W-:Y:S01]  /*2ee0*/  FFMA.FTZ R104, R226, UR4, -R104 ;  /* 0x00000004e2687c23 */ /* 0x000fe20008010868 */
[----:B------:R-:W3:Y:S01]  /*2ef0*/  MUFU.TANH R111, R111 ;  /* 0x0000006f006f7308 */ /* 0x000ee20000002400 */
[----:B-1----:R-:W-:Y:S01]  /*2f00*/  FSEL R220, R112, -INF , !P6 ;  /* 0xff80000070dc7808 */ /* 0x002fe20007000000 */
[----:B----4-:R-:W-:Y:S01]  /*2f10*/  FFMA.FTZ R221, R221, UR4, -R225 ;  /* 0x00000004dddd7c23 */ /* 0x010fe200080108e1 */
[----:B------:R-:W-:Y:S01]  /*2f20*/  ISETP.GT.AND P6, PT, R193, 0x48, PT ;  /* 0x00000048c100780c */ /* 0x000fe20003fc4270 */
[--C-:B------:R-:W-:Y:S01]  /*2f30*/  FFMA.FTZ R94, R94, UR4, -R227.reuse ;  /* 0x000000045e5e7c23 */ /* 0x100fe200080108e3 */
[----:B------:R-:W-:-:S02]  /*2f40*/  FFMA.FTZ R209, R209, UR4, -R227 ;  /* 0x00000004d1d17c23 */ /* 0x000fc400080108e3 */
[----:B------:R-:W1:Y:S01]  /*2f50*/  SHFL.IDX PT, R227, R14, R118, 0x1f ;  /* 0x00001f760ee37589 */ /* 0x000e6200000e0000 */
[----:B------:R-:W4:Y:S01]  /*2f60*/  MUFU.TANH R114, R114 ;  /* 0x0000007200727308 */ /* 0x000f220000002400 */
[----:B------:R-:W-:Y:S02]  /*2f70*/  FSEL R215, R110, -INF , !P6 ;  /* 0xff8000006ed77808 */ /* 0x000fe40007000000 */
[----:B------:R-:W-:-:S05]  /*2f80*/  ISETP.GT.AND P6, PT, R193, 0x51, PT ;  /* 0x00000051c100780c */ /* 0x000fca0003fc4270 */
[----:B------:R-:W5:Y:S01]  /*2f90*/  MUFU.EX2 R113, R113 ;  /* 0x0000007100717308 */ /* 0x000f620000000800 */
[----:B---3--:R-:W-:Y:S02]  /*2fa0*/  FSEL R210, R111, -INF , !P2 ;  /* 0xff8000006fd27808 */ /* 0x008fe40005000000 */
[----:B------:R-:W-:-:S05]  /*2fb0*/  ISETP.GT.AND P2, PT, R193, 0x58, PT ;  /* 0x00000058c100780c */ /* 0x000fca0003f44270 */
[----:B------:R-:W-:Y:S01]  /*2fc0*/  MUFU.TANH R191, R191 ;  /* 0x000000bf00bf7308 */ /* 0x000fe20000002400 */
[----:B----4-:R-:W-:Y:S02]  /*2fd0*/  FSEL R212, R114, -INF , !P4 ;  /* 0xff80000072d47808 */ /* 0x010fe40006000000 */
[----:B------:R-:W-:Y:S01]  /*2fe0*/  ISETP.GT.AND P4, PT, R193, 0x59, PT ;  /* 0x00000059c100780c */ /* 0x000fe20003f84270 */
[----:B--2---:R-:W2:Y:S01]  /*2ff0*/  SHFL.IDX PT, R195, R190, R9, 0x1f ;  /* 0x00001f09bec37589 */ /* 0x004ea200000e0000 */
[--C-:B-1----:R-:W-:Y:S01]  /*3000*/  FFMA.FTZ R97, R97, UR4, -R227.reuse ;  /* 0x0000000461617c23 */ /* 0x102fe200080108e3 */
[----:B------:R-:W-:Y:S02]  /*3010*/  FFMA.FTZ R202, R202, UR4, -R227 ;  /* 0x00000004caca7c23 */ /* 0x000fe400080108e3 */
[----:B------:R-:W-:Y:S01]  /*3020*/  MUFU.TANH R115, R115 ;  /* 0x0000007300737308 */ /* 0x000fe20000002400 */
[----:B------:R-:W1:Y:S04]  /*3030*/  SHFL.IDX PT, R232, R190, R118, 0x1f ;  /* 0x00001f76bee87589 */ /* 0x000e6800000e0000 */
[----:B------:R-:W-:Y:S03]  /*3040*/  SHFL.IDX PT, R233, R190, R199, 0x1f ;  /* 0x00001fc7bee97589 */ /* 0x000fe600000e0000 */
[----:B------:R-:W-:Y:S08]  /*3050*/  MUFU.TANH R196, R196 ;  /* 0x000000c400c47308 */ /* 0x000ff00000002400 */
[----:B------:R-:W-:Y:S08]  /*3060*/  MUFU.TANH R201, R201 ;  /* 0x000000c900c97308 */ /* 0x000ff00000002400 */
[----:B------:R-:W3:Y:S01]  /*3070*/  MUFU.EX2 R104, R104 ;  /* 0x0000006800687308 */ /* 0x000ee20000000800 */
[----:B------:R-:W-:-:S02]  /*3080*/  WARPGROUP.DEPBAR.LE gsb0, 0x0 ;  /* 0x00008000000079c5 */ /* 0x000fc40000010000 */
[--C-:B--2---:R-:W-:Y:S01]  /*3090*/  FADD.FTZ R194, R24, -R195.reuse ;  /* 0x800000c318c27221 */ /* 0x104fe20000010000 */
[----:B------:R-:W-:Y:S01]  /*30a0*/  FFMA.FTZ R24, -R192, R192, 1 ;  /* 0x3f800000c0187423 */ /* 0x000fe200000101c0 */
[----:B------:R-:W-:Y:S01]  /*30b0*/  FMUL.FTZ R192, R116, UR10 ;  /* 0x0000000a74c07c20 */ /* 0x000fe20008410000 */
[----:B------:R-:W-:Y:S01]  /*30c0*/  FADD.FTZ R195, R26, -R195 ;  /* 0x800000c31ac37221 */ /* 0x000fe20000010000 */
[----:B-----5:R-:W-:Y:S01]  /*30d0*/  FMUL.FTZ R193, R113, R194 ;  /* 0x000000c271c17220 */ /* 0x020fe20000410000 */
[----:B------:R-:W-:Y:S01]  /*30e0*/  FMUL.FTZ R194, R117, UR10 ;  /* 0x0000000a75c27c20 */ /* 0x000fe20008410000 */
[C---:B------:R-:W-:Y:S02]  /*30f0*/  VIADD R117, R9.reuse, 0x8 ;  /* 0x0000000809757836 */ /* 0x040fe40000000000 */
[----:B------:R-:W-:Y:S01]  /*3100*/  FFMA.FTZ R26, R200, UR4, -R225 ;  /* 0x00000004c81a7c23 */ /* 0x000fe200080108e1 */
[----:B------:R-:W-:Y:S01]  /*3110*/  FMUL.FTZ R116, R24, R193 ;  /* 0x000000c118747220 */ /* 0x000fe20000410000 */
[C---:B------:R-:W-:Y:S01]  /*3120*/  IADD3 R193, R9.reuse, 0x4, RZ ;  /* 0x0000000409c17810 */ /* 0x040fe20007ffe0ff */
[----:B------:R-:W-:Y:S01]  /*3130*/  SHFL.IDX PT, R225, R14, R9, 0x1f ;  /* 0x00001f090ee17589 */ /* 0x000fe200000e0000 */
[----:B------:R-:W-:Y:S01]  /*3140*/  IADD3 R200, R9, 0x1c, RZ ;  /* 0x0000001c09c87810 */ /* 0x000fe20007ffe0ff */
[----:B------:R-:W2:Y:S02]  /*3150*/  MUFU.TANH R192, R192 ;  /* 0x000000c000c07308 */ /* 0x000ea40000002400 */
[----:B------:R-:W4:Y:S04]  /*3160*/  SHFL.IDX PT, R228, R15, R117, 0x1f ;  /* 0x00001f750fe47589 */ /* 0x000f2800000e0000 */
[----:B------:R-:W5:Y:S02]  /*3170*/  SHFL.IDX PT, R24, R15, R193, 0x1f ;  /* 0x00001fc10f187589 */ /* 0x000f6400000e0000 */
[----:B------:R-:W2:Y:S02]  /*3180*/  MUFU.TANH R194, R194 ;  /* 0x000000c200c27308 */ /* 0x000ea40000002400 */
[----:B------:R-:W2:Y:S04]  /*3190*/  SHFL.IDX PT, R229, R15, R200, 0x1f ;  /* 0x00001fc80fe57589 */ /* 0x000ea800000e0000 */
[----:B------:R-:W2:Y:S01]  /*31a0*/  SHFL.IDX PT, R227, R13, R117, 0x1f ;  /* 0x00001f750de37589 */ /* 0x000ea200000e0000 */
[----:B---3--:R-:W-:Y:S01]  /*31b0*/  FMUL.FTZ R195, R104, R195 ;  /* 0x000000c368c37220 */ /* 0x008fe20000410000 */
[----:B-1----:R-:W-:Y:S01]  /*31c0*/  FADD.FTZ R29, R29, -R232 ;  /* 0x800000e81d1d7221 */ /* 0x002fe20000010000 */
[----:B------:R-:W-:Y:S01]  /*31d0*/  MUFU.EX2 R26, R26 ;  /* 0x0000001a001a7308 */ /* 0x000fe20000000800 */
[----:B------:R-:W1:Y:S04]  /*31e0*/  SHFL.IDX PT, R234, R190, R193, 0x1f ;  /* 0x00001fc1beea7589 */ /* 0x000e6800000e0000 */
[----:B------:R-:W-:Y:S03]  /*31f0*/  LDS R11, [R11+0x380] ;  /* 0x000380000b0b7984 */ /* 0x000fe60000000800 */
[----:B------:R-:W-:Y:S01]  /*3200*/  MUFU.EX2 R209, R209 ;  /* 0x000000d100d17308 */ /* 0x000fe20000000800 */
[--C-:B----4-:R-:W-:Y:S01]  /*3210*/  FFMA.FTZ R198, R198, UR4, -R228.reuse ;  /* 0x00000004c6c67c23 */ /* 0x110fe200080108e4 */
[----:B------:R-:W-:-:S02]  /*3220*/  FFMA.FTZ R219, R219, UR4, -R228 ;  /* 0x00000004dbdb7c23 */ /* 0x000fc400080108e4 */
[----:B------:R-:W3:Y:S01]  /*3230*/  SHFL.IDX PT, R228, R14, R117, 0x1f ;  /* 0x00001f750ee47589 */ /* 0x000ee200000e0000 */
[--C-:B-----5:R-:W-:Y:S01]  /*3240*/  FFMA.FTZ R119, R197, UR4, -R24.reuse ;  /* 0x00000004c5777c23 */ /* 0x120fe20008010818 */
[----:B------:R-:W-:Y:S01]  /*3250*/  FFMA.FTZ R224, R224, UR4, -R24 ;  /* 0x00000004e0e07c23 */ /* 0x000fe20008010818 */
[----:B------:R-:W-:Y:S01]  /*3260*/  VIADD R197, R9, 0x14 ;  /* 0x0000001409c57836 */ /* 0x000fe20000000000 */
[----:B------:R4:W-:Y:S01]  /*3270*/  MUFU.EX2 R24, R198 ;  /* 0x000000c600187308 */ /* 0x0009e20000000800 */
[--C-:B--2---:R-:W-:Y:S01]  /*3280*/  FFMA.FTZ R92, R92, UR4, -R229.reuse ;  /* 0x000000045c5c7c23 */ /* 0x104fe200080108e5 */
[----:B------:R-:W-:Y:S01]  /*3290*/  FFMA.FTZ R207, R207, UR4, -R229 ;  /* 0x00000004cfcf7c23 */ /* 0x000fe200080108e5 */
[--C-:B------:R-:W-:Y:S01]  /*32a0*/  FFMA.FTZ R229, R206, UR4, -R225.reuse ;  /* 0x00000004cee57c23 */ /* 0x100fe200080108e1 */
[----:B------:R-:W2:Y:S01]  /*32b0*/  SHFL.IDX PT, R231, R15, R197, 0x1f ;  /* 0x00001fc50fe77589 */ /* 0x000ea200000e0000 */
[----:B------:R-:W-:Y:S01]  /*32c0*/  FFMA.FTZ R206, R222, UR4, -R225 ;  /* 0x00000004dece7c23 */ /* 0x000fe200080108e1 */
[--C-:B------:R-:W-:Y:S01]  /*32d0*/  FFMA.FTZ R103, R103, UR4, -R227.reuse ;  /* 0x0000000467677c23 */ /* 0x100fe200080108e3 */
[----:B------:R-:W-:Y:S01]  /*32e0*/  FFMA.FTZ R215, R215, UR4, -R227 ;  /* 0x00000004d7d77c23 */ /* 0x000fe200080108e3 */
[----:B------:R-:W5:Y:S01]  /*32f0*/  SHFL.IDX PT, R225, R14, R197, 0x1f ;  /* 0x00001fc50ee17589 */ /* 0x000f6200000e0000 */
[----:B----4-:R-:W-:-:S02]  /*3300*/  VIADD R198, R9, 0x18 ;  /* 0x0000001809c67836 */ /* 0x010fc40000000000 */
[----:B------:R-:W-:Y:S01]  /*3310*/  FMUL.FTZ R195, R19, R195 ;  /* 0x000000c313c37220 */ /* 0x000fe20000410000 */
[----:B------:R-:W-:Y:S01]  /*3320*/  FADD.FTZ R232, R31, -R232 ;  /* 0x800000e81fe87221 */ /* 0x000fe20000010000 */
[----:B-1----:R-:W-:Y:S01]  /*3330*/  FADD.FTZ R27, R27, -R234 ;  /* 0x800000ea1b1b7221 */ /* 0x002fe20000010000 */
[----:B------:R-:W-:Y:S01]  /*3340*/  FADD.FTZ R34, R34, -R233 ;  /* 0x800000e922227221 */ /* 0x000fe20000010000 */
[----:B------:R-:W1:Y:S01]  /*3350*/  SHFL.IDX PT, R226, R15, R198, 0x1f ;  /* 0x00001fc60fe27589 */ /* 0x000e6200000e0000 */
[----:B------:R-:W-:Y:S01]  /*3360*/  FFMA.FTZ R76, -R76, R76, 1 ;  /* 0x3f8000004c4c7423 */ /* 0x000fe2000001014c */
[----:B------:R-:W4:Y:S02]  /*3370*/  MUFU.EX2 R94, R94 ;  /* 0x0000005e005e7308 */ /* 0x000f240000000800 */
[----:B------:R-:W4:Y:S01]  /*3380*/  SHFL.IDX PT, R15, R14, R193, 0x1f ;  /* 0x00001fc10e0f7589 */ /* 0x000f2200000e0000 */
[----:B---3--:R-:W-:-:S03]  /*3390*/  FFMA.FTZ R204, R204, UR4, -R228 ;  /* 0x00000004cccc7c23 */ /* 0x008fc600080108e4 */
[----:B------:R-:W-:Y:S01]  /*33a0*/  SHFL.IDX PT, R227, R13, R198, 0x1f ;  /* 0x00001fc60de37589 */ /* 0x000fe200000e0000 */
[----:B------:R-:W-:Y:S01]  /*33b0*/  FADD.FTZ R32, R32, -R233 ;  /* 0x800000e920207221 */ /* 0x000fe20000010000 */
[----:B------:R-:W-:Y:S01]  /*33c0*/  FFMA.FTZ R77, -R77, R77, 1 ;  /* 0x3f8000004d4d7423 */ /* 0x000fe2000001014d */
[----:B------:R-:W-:Y:S01]  /*33d0*/  FFMA.FTZ R80, -R80, R80, 1 ;  /* 0x3f80000050507423 */ /* 0x000fe20000010150 */
[----:B------:R-:W-:Y:S01]  /*33e0*/  MUFU.EX2 R97, R97 ;  /* 0x0000006100617308 */ /* 0x000fe20000000800 */
[--C-:B--2---:R-:W-:Y:S01]  /*33f0*/  FFMA.FTZ R93, R93, UR4, -R231.reuse ;  /* 0x000000045d5d7c23 */ /* 0x104fe200080108e7 */
[----:B------:R-:W-:Y:S01]  /*3400*/  FFMA.FTZ R208, R208, UR4, -R231 ;  /* 0x00000004d0d07c23 */ /* 0x000fe200080108e7 */
[----:B------:R-:W-:Y:S01]  /*3410*/  FFMA.FTZ R231, R96, UR4, -R228 ;  /* 0x0000000460e77c23 */ /* 0x000fe200080108e4 */
[--C-:B-----5:R-:W-:Y:S01]  /*3420*/  FFMA.FTZ R99, R99, UR4, -R225.reuse ;  /* 0x0000000463637c23 */ /* 0x120fe200080108e1 */
[----:B------:R-:W-:Y:S01]  /*3430*/  FFMA.FTZ R217, R217, UR4, -R225 ;  /* 0x00000004d9d97c23 */ /* 0x000fe200080108e1 */
[----:B------:R-:W2:Y:S02]  /*3440*/  SHFL.IDX PT, R228, R13, R193, 0x1f ;  /* 0x00001fc10de47589 */ /* 0x000ea400000e0000 */
[----:B------:R-:W3:Y:S01]  /*3450*/  MUFU.EX2 R19, R224 ;  /* 0x000000e000137308 */ /* 0x000ee20000000800 */
[--C-:B-1----:R-:W-:Y:S01]  /*3460*/  FFMA.FTZ R95, R95, UR4, -R226.reuse ;  /* 0x000000045f5f7c23 */ /* 0x102fe200080108e2 */
[----:B------:R-:W-:Y:S01]  /*3470*/  FFMA.FTZ R205, R205, UR4, -R226 ;  /* 0x00000004cdcd7c23 */ /* 0x000fe200080108e2 */
[----:B------:R-:W1:Y:S01]  /*3480*/  SHFL.IDX PT, R225, R13, R199, 0x1f ;  /* 0x00001fc70de17589 */ /* 0x000e6200000e0000 */
[--C-:B----4-:R-:W-:Y:S01]  /*3490*/  FFMA.FTZ R222, R98, UR4, -R15.reuse ;  /* 0x0000000462de7c23 */ /* 0x110fe2000801080f */
[----:B------:R-:W-:-:S02]  /*34a0*/  FFMA.FTZ R203, R203, UR4, -R15 ;  /* 0x00000004cbcb7c23 */ /* 0x000fc4000801080f */
[----:B------:R-:W4:Y:S01]  /*34b0*/  SHFL.IDX PT, R226, R14, R199, 0x1f ;  /* 0x00001fc70ee27589 */ /* 0x000f2200000e0000 */
[----:B------:R5:W-:Y:S03]  /*34c0*/  MUFU.EX2 R15, R229 ;  /* 0x000000e5000f7308 */ /* 0x000be60000000800 */
[----:B------:R-:W3:Y:S05]  /*34d0*/  SHFL.IDX PT, R98, R14, R198, 0x1f ;  /* 0x00001fc60e627589 */ /* 0x000eea00000e0000 */
[----:B------:R1:W-:Y:S01]  /*34e0*/  MUFU.EX2 R96, R222 ;  /* 0x000000de00607308 */ /* 0x0003e20000000800 */
[----:B-----5:R5:W3:Y:S01]  /*34f0*/  SHFL.IDX PT, R229, R14, R200, 0x1f ;  /* 0x00001fc80ee57589 */ /* 0x020ae200000e0000 */
[--C-:B--2---:R-:W-:Y:S01]  /*3500*/  FFMA.FTZ R102, R102, UR4, -R228.reuse ;  /* 0x0000000466667c23 */ /* 0x104fe200080108e4 */
[----:B------:R-:W-:Y:S01]  /*3510*/  FFMA.FTZ R216, R216, UR4, -R228 ;  /* 0x00000004d8d87c23 */ /* 0x000fe200080108e4 */
[----:B------:R-:W-:-:S04]  /*3520*/  FSEL R228, R192, -INF , !P1 ;  /* 0xff800000c0e47808 */ /* 0x000fc80004800000 */
[----:B------:R-:W2:Y:S01]  /*3530*/  MUFU.EX2 R31, R219 ;  /* 0x000000db001f7308 */ /* 0x000ea20000000800 */
[----:B-1----:R-:W1:Y:S01]  /*3540*/  SHFL.IDX PT, R222, R13, R9, 0x1f ;  /* 0x00001f090dde7589 */ /* 0x002e6200000e0000 */
[--C-:B------:R-:W-:Y:S01]  /*3550*/  FFMA.FTZ R220, R220, UR4, -R225.reuse ;  /* 0x00000004dcdc7c23 */ /* 0x100fe200080108e1 */
[----:B------:R-:W-:Y:S01]  /*3560*/  FFMA.FTZ R212, R212, UR4, -R225 ;  /* 0x00000004d4d47c23 */ /* 0x000fe200080108e1 */
[----:B------:R-:W-:Y:S01]  /*3570*/  FSEL R225, R115, -INF , !P6 ;  /* 0xff80000073e17808 */ /* 0x000fe20007000000 */
[----:B------:R-:W-:Y:S01]  /*3580*/  FFMA.FTZ R228, R228, UR4, -R227 ;  /* 0x00000004e4e47c23 */ /* 0x000fe200080108e3 */
[--C-:B----4-:R-:W-:Y:S01]  /*3590*/  FFMA.FTZ R230, R230, UR4, -R226.reuse ;  /* 0x00000004e6e67c23 */ /* 0x110fe200080108e2 */
[----:B------:R-:W-:Y:S01]  /*35a0*/  FFMA.FTZ R218, R218, UR4, -R226 ;  /* 0x00000004dada7c23 */ /* 0x000fe200080108e2 */
[----:B-----5:R4:W-:Y:S01]  /*35b0*/  MUFU.EX2 R14, R231 ;  /* 0x000000e7000e7308 */ /* 0x0209e20000000800 */
[----:B------:R-:W5:Y:S01]  /*35c0*/  SHFL.IDX PT, R226, R13, R118, 0x1f ;  /* 0x00001f760de27589 */ /* 0x000f6200000e0000 */
[--C-:B---3--:R-:W-:Y:S01]  /*35d0*/  FFMA.FTZ R100, R100, UR4, -R98.reuse ;  /* 0x0000000464647c23 */ /* 0x108fe20008010862 */
[----:B------:R-:W-:Y:S01]  /*35e0*/  FFMA.FTZ R213, R213, UR4, -R98 ;  /* 0x00000004d5d57c23 */ /* 0x000fe20008010862 */
[--C-:B------:R-:W-:Y:S01]  /*35f0*/  FFMA.FTZ R223, R223, UR4, -R229.reuse ;  /* 0x00000004dfdf7c23 */ /* 0x100fe200080108e5 */
[----:B------:R-:W-:Y:S01]  /*3600*/  FFMA.FTZ R211, R211, UR4, -R229 ;  /* 0x00000004d3d37c23 */ /* 0x000fe200080108e5 */
[----:B------:R-:W-:-:S02]  /*3610*/  FSEL R229, R201, -INF , !P4 ;  /* 0xff800000c9e57808 */ /* 0x000fc40006000000 */
[----:B------:R3:W-:Y:S01]  /*3620*/  MUFU.EX2 R98, R230 ;  /* 0x000000e600627308 */ /* 0x0007e20000000800 */
[----:B----4-:R-:W4:Y:S01]  /*3630*/  SHFL.IDX PT, R231, R190, R117, 0x1f ;  /* 0x00001f75bee77589 */ /* 0x010f2200000e0000 */
[--C-:B-1----:R-:W-:Y:S01]  /*3640*/  FFMA.FTZ R101, R101, UR4, -R222.reuse ;  /* 0x0000000465657c23 */ /* 0x102fe200080108de */
[----:B------:R-:W-:Y:S02]  /*3650*/  FFMA.FTZ R214, R214, UR4, -R222 ;  /* 0x00000004d6d67c23 */ /* 0x000fe400080108de */
[----:B------:R-:W1:Y:S01]  /*3660*/  SHFL.IDX PT, R222, R13, R197, 0x1f ;  /* 0x00001fc50dde7589 */ /* 0x000e6200000e0000 */
[----:B------:R-:W-:Y:S02]  /*3670*/  FFMA.FTZ R219, -R18, R18, 1 ;  /* 0x3f80000012db7423 */ /* 0x000fe40000010112 */
[----:B------:R-:W-:Y:S01]  /*3680*/  MUFU.EX2 R93, R93 ;  /* 0x0000005d005d7308 */ /* 0x000fe20000000800 */
[----:B---3--:R-:W-:Y:S01]  /*3690*/  SHFL.IDX PT, R230, R190, R197, 0x1f ;  /* 0x00001fc5bee67589 */ /* 0x008fe200000e0000 */
[--C-:B-----5:R-:W-:Y:S01]  /*36a0*/  FFMA.FTZ R235, R235, UR4, -R226.reuse ;  /* 0x00000004ebeb7c23 */ /* 0x120fe200080108e2 */
[----:B------:R-:W-:-:S02]  /*36b0*/  FFMA.FTZ R210, R210, UR4, -R226 ;  /* 0x00000004d2d27c23 */ /* 0x000fc400080108e2 */
[----:B------:R3:W5:Y:S03]  /*36c0*/  SHFL.IDX PT, R226, R13, R200, 0x1f ;  /* 0x00001fc80de27589 */ /* 0x00076600000e0000 */
[----:B------:R2:W-:Y:S01]  /*36d0*/  MUFU.EX2 R12, R235 ;  /* 0x000000eb000c7308 */ /* 0x0005e20000000800 */
[--C-:B----4-:R-:W-:Y:S01]  /*36e0*/  FADD.FTZ R28, R28, -R231.reuse ;  /* 0x800000e71c1c7221 */ /* 0x110fe20000010000 */
[----:B------:R-:W-:Y:S01]  /*36f0*/  FADD.FTZ R30, R30, -R231 ;  /* 0x800000e71e1e7221 */ /* 0x000fe20000010000 */
[----:B--2---:R-:W2:Y:S05]  /*3700*/  LDL R235, [R1+0x1c] ;  /* 0x00001c0001eb7983 */ /* 0x004eaa0000100800 */
[----:B---3--:R3:W-:Y:S08]  /*3710*/  MUFU.EX2 R13, R223 ;  /* 0x000000df000d7308 */ /* 0x0087f00000000800 */
[----:B------:R-:W-:Y:S01]  /*3720*/  MUFU.EX2 R208, R208 ;  /* 0x000000d000d07308 */ /* 0x000fe20000000800 */
[----:B---3--:R-:W-:-:S05]  /*3730*/  FSEL R223, R191, -INF , !P5 ;  /* 0xff800000bfdf7808 */ /* 0x008fca0006800000 */
[--C-:B-1----:R-:W-:Y:S01]  /*3740*/  FFMA.FTZ R223, R223, UR4, -R222.reuse ;  /* 0x00000004dfdf7c23 */ /* 0x102fe200080108de */
[----:B------:R-:W-:Y:S01]  /*3750*/  FFMA.FTZ R222, R225, UR4, -R222 ;  /* 0x00000004e1de7c23 */ /* 0x000fe200080108de */
[----:B------:R-:W-:Y:S01]  /*3760*/  FSEL R225, R196, -INF , !P2 ;  /* 0xff800000c4e17808 */ /* 0x000fe20005000000 */
[----:B------:R-:W-:Y:S04]  /*3770*/  MUFU.EX2 R95, R95 ;  /* 0x0000005f005f7308 */ /* 0x000fe80000000800 */
[----:B------:R-:W-:Y:S01]  /*3780*/  FFMA.FTZ R227, R225, UR4, -R227 ;  /* 0x00000004e1e37c23 */ /* 0x000fe200080108e3 */
[----:B------:R-:W-:-:S03]  /*3790*/  FSEL R225, R194, -INF , !P3 ;  /* 0xff800000c2e17808 */ /* 0x000fc60005800000 */
[----:B------:R-:W-:Y:S02]  /*37a0*/  MUFU.EX2 R207, R207 ;  /* 0x000000cf00cf7308 */ /* 0x000fe40000000800 */
[--C-:B-----5:R-:W-:Y:S01]  /*37b0*/  FFMA.FTZ R225, R225, UR4, -R226.reuse ;  /* 0x00000004e1e17c23 */ /* 0x120fe200080108e2 */
[----:B------:R-:W-:Y:S02]  /*37c0*/  FFMA.FTZ R226, R229, UR4, -R226 ;  /* 0x00000004e5e27c23 */ /* 0x000fe400080108e2 */
[----:B------:R-:W-:Y:S01]  /*37d0*/  SHFL.IDX PT, R229, R190, R198, 0x1f ;  /* 0x00001fc6bee57589 */ /* 0x000fe200000e0000 */
[----:B------:R-:W-:Y:S02]  /*37e0*/  FMUL.FTZ R32, R94, R32 ;  /* 0x000000205e207220 */ /* 0x000fe40000410000 */
[----:B------:R-:W-:Y:S01]  /*37f0*/  MUFU.EX2 R204, R204 ;  /* 0x000000cc00cc7308 */ /* 0x000fe20000000800 */
[----:B------:R-:W1:Y:S07]  /*3800*/  SHFL.IDX PT, R190, R190, R200, 0x1f ;  /* 0x00001fc8bebe7589 */ /* 0x000e6e00000e0000 */
[----:B------:R-:W3:Y:S08]  /*3810*/  MUFU.EX2 R18, R221 ;  /* 0x000000dd00127308 */ /* 0x000ef00000000800 */
        /* <DEDUP_REMOVED lines=14> */
[----:B------:R-:W-:Y:S02]  /*3900*/  FMUL.FTZ R28, R26, R29 ;  /* 0x0000001d1a1c7220 */ /* 0x000fe40000410000 */
[----:B------:R-:W-:Y:S01]  /*3910*/  MUFU.EX2 R203, R203 ;  /* 0x000000cb00cb7308 */ /* 0x000fe20000000800 */
[----:B------:R-:W-:Y:S01]  /*3920*/  FMUL.FTZ R22, R22, R23 ;  /* 0x0000001716167220 */ /* 0x000fe20000410000 */
[----:B------:R-:W-:Y:S01]  /*3930*/  FMUL.FTZ R23, R27, R28 ;  /* 0x0000001c1b177220 */ /* 0x000fe20000410000 */
[----:B---3--:R-:W-:Y:S01]  /*3940*/  FMUL.FTZ R27, R18, R232 ;  /* 0x000000e8121b7220 */ /* 0x008fe20000410000 */
[----:B------:R-:W-:-:S04]  /*3950*/  FFMA.FTZ R30, -R72, R72, 1 ;  /* 0x3f800000481e7423 */ /* 0x000fc80000010148 */
[----:B------:R-:W-:Y:S01]  /*3960*/  FMUL.FTZ R30, R30, R27 ;  /* 0x0000001b1e1e7220 */ /* 0x000fe20000410000 */
[----:B------:R-:W-:Y:S08]  /*3970*/  MUFU.EX2 R218, R218 ;  /* 0x000000da00da7308 */ /* 0x000ff00000000800 */
        /* <DEDUP_REMOVED lines=9> */
[----:B------:R-:W3:Y:S01]  /*3a10*/  MUFU.EX2 R202, R202 ;  /* 0x000000ca00ca7308 */ /* 0x000ee20000000800 */
[----:B------:R-:W-:-:S02]  /*3a20*/  FMUL.FTZ R34, R34, R33 ;  /* 0x0000002122227220 */ /* 0x000fc40000410000 */
[----:B------:R-:W-:Y:S01]  /*3a30*/  FMUL.FTZ R33, R76, R35 ;  /* 0x000000234c217220 */ /* 0x000fe20000410000 */
[----:B------:R-:W-:Y:S01]  /*3a40*/  FFMA.FTZ R35, -R79, R79, 1 ;  /* 0x3f8000004f237423 */ /* 0x000fe2000001014f */
[----:B-1----:R-:W-:Y:S01]  /*3a50*/  FMUL.FTZ R38, R27, R38 ;  /* 0x000000261b267220 */ /* 0x002fe20000410000 */
[----:B------:R-:W1:Y:S01]  /*3a60*/  SHFL.IDX PT, R28, R11, R9, 0x1f ;  /* 0x00001f090b1c7589 */ /* 0x000e6200000e0000 */
[----:B------:R-:W-:Y:S01]  /*3a70*/  FFMA.FTZ R184, -R184, R184, 1 ;  /* 0x3f800000b8b87423 */ /* 0x000fe200000101b8 */
[----:B------:R-:W-:Y:S01]  /*3a80*/  FFMA.FTZ R89, -R89, R89, 1 ;  /* 0x3f80000059597423 */ /* 0x000fe20000010159 */
[----:B------:R-:W-:Y:S01]  /*3a90*/  FMUL.FTZ R35, R35, R38 ;  /* 0x0000002623237220 */ /* 0x000fe20000410000 */
[----:B------:R-:W-:Y:S01]  /*3aa0*/  SHFL.IDX PT, R74, R11, R199, 0x1f ;  /* 0x00001fc70b4a7589 */ /* 0x000fe200000e0000 */
[----:B------:R-:W4:Y:S03]  /*3ab0*/  MUFU.EX2 R100, R100 ;  /* 0x0000006400647308 */ /* 0x000f260000000800 */
[----:B------:R-:W5:Y:S01]  /*3ac0*/  SHFL.IDX PT, R38, R11, R118, 0x1f ;  /* 0x00001f760b267589 */ /* 0x000f6200000e0000 */
[----:B------:R-:W-:Y:S01]  /*3ad0*/  FADD.FTZ R36, R36, -R229 ;  /* 0x800000e524247221 */ /* 0x000fe20000010000 */
[----:B------:R-:W-:Y:S01]  /*3ae0*/  FMUL.FTZ R29, R29, R32 ;  /* 0x000000201d1d7220 */ /* 0x000fe20000410000 */
[----:B------:R-:W-:-:S02]  /*3af0*/  FFMA.FTZ R32, -R75, R75, 1 ;  /* 0x3f8000004b207423 */ /* 0x000fc4000001014b */
[----:B------:R-:W-:Y:S01]  /*3b00*/  FMUL.FTZ R36, R95, R36 ;  /* 0x000000245f247220 */ /* 0x000fe20000410000 */
[----:B------:R-:W-:Y:S01]  /*3b10*/  FMUL.FTZ R39, R207, R39 ;  /* 0x00000027cf277220 */ /* 0x000fe20000410000 */
[----:B------:R-:W-:Y:S01]  /*3b20*/  FMUL.FTZ R32, R32, R73 ;  /* 0x0000004920207220 */ /* 0x000fe20000410000 */
[----:B------:R-:W3:Y:S01]  /*3b30*/  SHFL.IDX PT, R72, R11, R193, 0x1f ;  /* 0x00001fc10b487589 */ /* 0x000ee200000e0000 */
[----:B------:R-:W-:Y:S01]  /*3b40*/  FMUL.FTZ R36, R77, R36 ;  /* 0x000000244d247220 */ /* 0x000fe20000410000 */
[----:B------:R-:W4:Y:S02]  /*3b50*/  MUFU.EX2 R213, R213 ;  /* 0x000000d500d57308 */ /* 0x000f240000000800 */
[----:B------:R-:W4:Y:S04]  /*3b60*/  SHFL.IDX PT, R73, R11, R117, 0x1f ;  /* 0x00001f750b497589 */ /* 0x000f2800000e0000 */
[----:B------:R-:W4:Y:S01]  /*3b70*/  SHFL.IDX PT, R75, R11, R197, 0x1f ;  /* 0x00001fc50b4b7589 */ /* 0x000f2200000e0000 */
[--C-:B-1----:R-:W-:Y:S01]  /*3b80*/  FADD.FTZ R40, R40, -R28.reuse ;  /* 0x8000001c28287221 */ /* 0x102fe20000010000 */
[----:B------:R-:W1:Y:S02]  /*3b90*/  MUFU.EX2 R92, R92 ;  /* 0x0000005c005c7308 */ /* 0x000e640000000800 */
[----:B------:R-:W1:Y:S04]  /*3ba0*/  SHFL.IDX PT, R76, R11, R198, 0x1f ;  /* 0x00001fc60b4c7589 */ /* 0x000e6800000e0000 */
[----:B------:R5:W-:Y:S01]  /*3bb0*/  SHFL.IDX PT, R77, R11, R200, 0x1f ;  /* 0x00001fc80b4d7589 */ /* 0x000be200000e0000 */
[----:B------:R-:W-:Y:S01]  /*3bc0*/  FFMA.FTZ R90, -R90, R90, 1 ;  /* 0x3f8000005a5a7423 */ /* 0x000fe2000001015a */
[----:B------:R-:W-:Y:S01]  /*3bd0*/  MUFU.EX2 R101, R101 ;  /* 0x0000006500657308 */ /* 0x000fe20000000800 */
[----:B-----5:R-:W-:Y:S01]  /*3be0*/  FMUL.FTZ R11, R80, R39 ;  /* 0x00000027500b7220 */ /* 0x020fe20000410000 */
[----:B------:R-:W-:Y:S01]  /*3bf0*/  FADD.FTZ R39, R42, -R28 ;  /* 0x8000001c2a277221 */ /* 0x000fe20000010000 */
[----:B------:R-:W-:Y:S01]  /*3c00*/  FADD.FTZ R28, R45, -R38 ;  /* 0x800000262d1c7221 */ /* 0x000fe20000010000 */
[----:B------:R-:W-:Y:S01]  /*3c10*/  FADD.FTZ R45, R48, -R74 ;  /* 0x8000004a302d7221 */ /* 0x000fe20000010000 */
[----:B------:R-:W-:Y:S01]  /*3c20*/  FFMA.FTZ R91, -R91, R91, 1 ;  /* 0x3f8000005b5b7423 */ /* 0x000fe2000001015b */
[----:B------:R5:W5:Y:S01]  /*3c30*/  LDS R48, [R10+0x380] ;  /* 0x000380000a307984 */ /* 0x000b620000000800 */
[--C-:B---3--:R-:W-:Y:S01]  /*3c40*/  FADD.FTZ R41, R41, -R72.reuse ;  /* 0x8000004829297221 */ /* 0x108fe20000010000 */
[----:B------:R-:W-:Y:S01]  /*3c50*/  FADD.FTZ R72, R43, -R72 ;  /* 0x800000482b487221 */ /* 0x000fe20000010000 */
[--C-:B----4-:R-:W-:Y:S01]  /*3c60*/  FADD.FTZ R43, R44, -R73.reuse ;  /* 0x800000492c2b7221 */ /* 0x110fe20000010000 */
[----:B------:R-:W-:Y:S01]  /*3c70*/  FADD.FTZ R73, R46, -R73 ;  /* 0x800000492e497221 */ /* 0x000fe20000010000 */
[----:B------:R-:W-:Y:S01]  /*3c80*/  FADD.FTZ R79, R50, -R74 ;  /* 0x8000004a324f7221 */ /* 0x000fe20000010000 */
[----:B------:R-:W-:Y:S01]  /*3c90*/  FFMA.FTZ R50, -R87, R87, 1 ;  /* 0x3f80000057327423 */ /* 0x000fe20000010157 */
[----:B------:R-:W-:Y:S01]  /*3ca0*/  FADD.FTZ R47, R47, -R38 ;  /* 0x800000262f2f7221 */ /* 0x000fe20000010000 */
[----:B------:R-:W-:Y:S01]  /*3cb0*/  FMUL.FTZ R73, R204, R73 ;  /* 0x00000049cc497220 */ /* 0x000fe20000410000 */
[--C-:B------:R-:W-:Y:S01]  /*3cc0*/  FADD.FTZ R42, R51, -R75.reuse ;  /* 0x8000004b332a7221 */ /* 0x100fe20000010000 */
[----:B------:R-:W-:Y:S01]  /*3cd0*/  FADD.FTZ R38, R49, -R75 ;  /* 0x8000004b31267221 */ /* 0x000fe20000010000 */
[--C-:B-1----:R-:W-:Y:S01]  /*3ce0*/  FADD.FTZ R49, R52, -R76.reuse ;  /* 0x8000004c34317221 */ /* 0x102fe20000010000 */
[----:B-----5:R-:W-:Y:S01]  /*3cf0*/  FMUL.FTZ R10, R14, R43 ;  /* 0x0000002b0e0a7220 */ /* 0x020fe20000410000 */
[----:B------:R-:W-:Y:S01]  /*3d00*/  FFMA.FTZ R52, -R86, R86, 1 ;  /* 0x3f80000056347423 */ /* 0x000fe20000010156 */
[----:B------:R-:W-:Y:S01]  /*3d10*/  FMUL.FTZ R43, R97, R28 ;  /* 0x0000001c612b7220 */ /* 0x000fe20000410000 */
[----:B------:R-:W-:Y:S01]  /*3d20*/  FMUL.FTZ R50, R50, R73 ;  /* 0x0000004932327220 */ /* 0x000fe20000410000 */
[----:B------:R-:W-:Y:S01]  /*3d30*/  FMUL.FTZ R73, R217, R42 ;  /* 0x0000002ad9497220 */ /* 0x000fe20000410000 */
        /* <DEDUP_REMOVED lines=8> */
[----:B------:R-:W-:Y:S01]  /*3dc0*/  MUFU.EX2 R102, R102 ;  /* 0x0000006600667308 */ /* 0x000fe20000000800 */
[----:B------:R-:W-:Y:S01]  /*3dd0*/  FMUL.FTZ R46, R46, R51 ;  /* 0x000000332e2e7220 */ /* 0x000fe20000410000 */
[----:B------:R-:W-:Y:S01]  /*3de0*/  FFMA.FTZ R51, -R85, R85, 1 ;  /* 0x3f80000055337423 */ /* 0x000fe20000010155 */
[----:B------:R-:W-:Y:S01]  /*3df0*/  FMUL.FTZ R28, R98, R45 ;  /* 0x0000002d621c7220 */ /* 0x000fe20000410000 */
[----:B------:R-:W-:Y:S01]  /*3e00*/  FMUL.FTZ R72, R218, R79 ;  /* 0x0000004fda487220 */ /* 0x000fe20000410000 */
[----:B------:R-:W-:-:S03]  /*3e10*/  FFMA.FTZ R185, -R185, R185, 1 ;  /* 0x3f800000b9b97423 */ /* 0x000fc600000101b9 */
[----:B------:R-:W-:Y:S01]  /*3e20*/  MUFU.EX2 R119, R119 ;  /* 0x0000007700777308 */ /* 0x000fe20000000800 */
[----:B------:R-:W1:Y:S07]  /*3e30*/  SHFL.IDX PT, R76, R48, R193, 0x1f ;  /* 0x00001fc1304c7589 */ /* 0x000e6e00000e0000 */
[----:B------:R-:W-:Y:S01]  /*3e40*/  MUFU.EX2 R103, R103 ;  /* 0x0000006700677308 */ /* 0x000fe20000000800 */
[----:B------:R-:W3:Y:S01]  /*3e50*/  SHFL.IDX PT, R73, R48, R198, 0x1f ;  /* 0x00001fc630497589 */ /* 0x000ee200000e0000 */
[----:B------:R-:W-:Y:S01]  /*3e60*/  FMUL.FTZ R51, R51, R10 ;  /* 0x0000000a33337220 */ /* 0x000fe20000410000 */
[----:B------:R-:W-:-:S02]  /*3e70*/  FMUL.FTZ R10, R202, R47 ;  /* 0x0000002fca0a7220 */ /* 0x000fc40000410000 */
[----:B------:R-:W4:Y:S01]  /*3e80*/  SHFL.IDX PT, R79, R48, R9, 0x1f ;  /* 0x00001f09304f7589 */ /* 0x000f2200000e0000 */
[----:B------:R-:W-:Y:S01]  /*3e90*/  FMUL.FTZ R47, R89, R28 ;  /* 0x0000001c592f7220 */ /* 0x000fe20000410000 */
[----:B------:R-:W-:Y:S02]  /*3ea0*/  FADD.FTZ R44, R53, -R77 ;  /* 0x8000004d352c7221 */ /* 0x000fe40000010000 */
[----:B------:R-:W5:Y:S01]  /*3eb0*/  SHFL.IDX PT, R118, R48, R118, 0x1f ;  /* 0x00001f7630767589 */ /* 0x000f6200000e0000 */
[----:B------:R-:W-:-:S03]  /*3ec0*/  FFMA.FTZ R53, -R88, R88, 1 ;  /* 0x3f80000058357423 */ /* 0x000fc60000010158 */
[----:B------:R-:W5:Y:S04]  /*3ed0*/  SHFL.IDX PT, R199, R48, R199, 0x1f ;  /* 0x00001fc730c77589 */ /* 0x000f6800000e0000 */
[----:B------:R-:W5:Y:S04]  /*3ee0*/  SHFL.IDX PT, R28, R48, R197, 0x1f ;  /* 0x00001fc5301c7589 */ /* 0x000f6800000e0000 */
[----:B------:R-:W5:Y:S01]  /*3ef0*/  SHFL.IDX PT, R117, R48, R117, 0x1f ;  /* 0x00001f7530757589 */ /* 0x000f6200000e0000 */
[----:B------:R-:W-:Y:S02]  /*3f00*/  FMUL.FTZ R53, R53, R10 ;  /* 0x0000000a35357220 */ /* 0x000fe40000410000 */
[----:B------:R-:W5:Y:S01]  /*3f10*/  MUFU.EX2 R10, R211 ;  /* 0x000000d3000a7308 */ /* 0x000f620000000800 */
[----:B------:R5:W2:Y:S01]  /*3f20*/  SHFL.IDX PT, R200, R48, R200, 0x1f ;  /* 0x00001fc830c87589 */ /* 0x000aa200000e0000 */
[--C-:B-1----:R-:W-:Y:S01]  /*3f30*/  FADD.FTZ R81, R57, -R76.reuse ;  /* 0x8000004c39517221 */ /* 0x102fe20000010000 */
[----:B------:R-:W-:Y:S01]  /*3f40*/  FMUL.FTZ R42, R90, R43 ;  /* 0x0000002b5a2a7220 */ /* 0x000fe20000410000 */
[----:B------:R-:W-:Y:S01]  /*3f50*/  FADD.FTZ R76, R59, -R76 ;  /* 0x8000004c3b4c7221 */ /* 0x000fe20000010000 */
[--C-:B---3--:R-:W-:Y:S01]  /*3f60*/  FADD.FTZ R59, R68, -R73.reuse ;  /* 0x80000049443b7221 */ /* 0x108fe20000010000 */
[----:B------:R-:W-:-:S02]  /*3f70*/  FADD.FTZ R70, R70, -R73 ;  /* 0x8000004946467221 */ /* 0x000fc40000010000 */
[----:B------:R-:W1:Y:S01]  /*3f80*/  MUFU.EX2 R220, R220 ;  /* 0x000000dc00dc7308 */ /* 0x000e620000000800 */
[----:B------:R-:W-:Y:S01]  /*3f90*/  FMUL.FTZ R45, R91, R72 ;  /* 0x000000485b2d7220 */ /* 0x000fe20000410000 */
[----:B------:R-:W-:-:S06]  /*3fa0*/  FMUL.FTZ R72, R100, R49 ;  /* 0x0000003164487220 */ /* 0x000fcc0000410000 */
[----:B------:R-:W3:Y:S01]  /*3fb0*/  MUFU.EX2 R43, R216 ;  /* 0x000000d8002b7308 */ /* 0x000ee20000000800 */
[----:B------:R-:W-:Y:S01]  /*3fc0*/  FFMA.FTZ R83, -R83, R83, 1 ;  /* 0x3f80000053537423 */ /* 0x000fe20000010153 */
[----:B------:R-:W-:-:S06]  /*3fd0*/  FMUL.FTZ R74, R213, R54 ;  /* 0x00000036d54a7220 */ /* 0x000fcc0000410000 */
[----:B------:R-:W3:Y:S01]  /*3fe0*/  MUFU.EX2 R73, R222 ;  /* 0x000000de00497308 */ /* 0x000ee20000000800 */
[----:B------:R-:W-:Y:S01]  /*3ff0*/  FADD.FTZ R55, R55, -R77 ;  /* 0x8000004d37377221 */ /* 0x000fe20000010000 */
[----:B------:R-:W-:Y:S01]  /*4000*/  FMUL.FTZ R54, R185, R72 ;  /* 0x00000048b9367220 */ /* 0x000fe20000410000 */
[----:B------:R-:W-:-:S05]  /*4010*/  FFMA.FTZ R78, -R78, R78, 1 ;  /* 0x3f8000004e4e7423 */ /* 0x000fca000001014e */
[----:B------:R-:W2:Y:S01]  /*4020*/  MUFU.EX2 R215, R215 ;  /* 0x000000d700d77308 */ /* 0x000ea20000000800 */
[----:B------:R-:W-:Y:S01]  /*4030*/  FMUL.FTZ R37, R92, R37 ;  /* 0x000000255c257220 */ /* 0x000fe20000410000 */
[----:B----4-:R-:W-:-:S06]  /*4040*/  FADD.FTZ R72, R56, -R79 ;  /* 0x8000004f38487221 */ /* 0x010fcc0000010000 */
[----:B------:R-:W4:Y:S01]  /*4050*/  MUFU.EX2 R227, R227 ;  /* 0x000000e300e37308 */ /* 0x000f220000000800 */
[----:B------:R-:W-:-:S07]  /*4060*/  FMUL.FTZ R40, R83, R40 ;  /* 0x0000002853287220 */ /* 0x000fce0000410000 */
[----:B------:R-:W4:Y:S01]  /*4070*/  MUFU.EX2 R214, R214 ;  /* 0x000000d600d67308 */ /* 0x000f220000000800 */
[----:B------:R-:W-:-:S07]  /*4080*/  FFMA.FTZ R186, -R186, R186, 1 ;  /* 0x3f800000baba7423 */ /* 0x000fce00000101ba */
[----:B------:R-:W4:Y:S01]  /*4090*/  MUFU.EX2 R210, R210 ;  /* 0x000000d200d27308 */ /* 0x000f220000000800 */
[----:B------:R-:W-:Y:S01]  /*40a0*/  FFMA.FTZ R188, -R188, R188, 1 ;  /* 0x3f800000bcbc7423 */ /* 0x000fe200000101bc */
[----:B------:R-:W-:-:S06]  /*40b0*/  FMUL.FTZ R75, R13, R44 ;  /* 0x0000002c0d4b7220 */ /* 0x000fcc0000410000 */
[----:B------:R-:W-:Y:S01]  /*40c0*/  MUFU.EX2 R223, R223 ;  /* 0x000000df00df7308 */ /* 0x000fe20000000800 */
[----:B-----5:R-:W-:Y:S01]  /*40d0*/  FMUL.FTZ R77, R10, R55 ;  /* 0x000000370a4d7220 */ /* 0x020fe20000410000 */
[----:B------:R-:W-:-:S06]  /*40e0*/  FADD.FTZ R83, R61, -R118 ;  /* 0x800000763d537221 */ /* 0x000fcc0000010000 */
[----:B------:R-:W-:Y:S01]  /*40f0*/  MUFU.EX2 R228, R228 ;  /* 0x000000e400e47308 */ /* 0x000fe20000000800 */
[----:B------:R-:W-:-:S07]  /*4100*/  FADD.FTZ R57, R64, -R199 ;  /* 0x800000c740397221 */ /* 0x000fce0000010000 */
[----:B------:R-:W-:Y:S01]  /*4110*/  MUFU.EX2 R225, R225 ;  /* 0x000000e100e17308 */ /* 0x000fe20000000800 */
[----:B------:R-:W-:-:S07]  /*4120*/  FMUL.FTZ R37, R78, R37 ;  /* 0x000000254e257220 */ /* 0x000fce0000410000 */
[----:B------:R-:W5:Y:S01]  /*4130*/  MUFU.EX2 R212, R212 ;  /* 0x000000d400d47308 */ /* 0x000f620000000800 */
[----:B------:R-:W-:-:S07]  /*4140*/  FFMA.FTZ R187, -R187, R187, 1 ;  /* 0x3f800000bbbb7423 */ /* 0x000fce00000101bb */
[----:B------:R-:W5:Y:S01]  /*4150*/  MUFU.EX2 R226, R226 ;  /* 0x000000e200e27308 */ /* 0x000f620000000800 */
[----:B------:R-:W-:Y:S01]  /*4160*/  FADD.FTZ R56, R65, -R28 ;  /* 0x8000001c41387221 */ /* 0x000fe20000010000 */
[----:B------:R-:W-:Y:S01]  /*4170*/  FFMA.FTZ R48, -R189, R189, 1 ;  /* 0x3f800000bd307423 */ /* 0x000fe200000101bd */
[----:B------:R-:W-:Y:S01]  /*4180*/  FMUL.FTZ R61, R101, R72 ;  /* 0x00000048653d7220 */ /* 0x000fe20000410000 */
[----:B------:R-:W-:Y:S01]  /*4190*/  FADD.FTZ R25, R25, -R234 ;  /* 0x800000ea19197221 */ /* 0x000fe20000010000 */
[--C-:B------:R-:W-:Y:S01]  /*41a0*/  FADD.FTZ R78, R60, -R117.reuse ;  /* 0x800000753c4e7221 */ /* 0x100fe20000010000 */
[----:B------:R-:W-:Y:S01]  /*41b0*/  FADD.FTZ R28, R67, -R28 ;  /* 0x8000001c431c7221 */ /* 0x000fe20000010000 */
[----:B------:R-:W-:Y:S01]  /*41c0*/  FMUL.FTZ R55, R186, R75 ;  /* 0x0000004bba377220 */ /* 0x000fe20000410000 */
[----:B------:R-:W-:Y:S01]  /*41d0*/  FMUL.FTZ R44, R188, R77 ;  /* 0x0000004dbc2c7220 */ /* 0x000fe20000410000 */
[----:B------:R-:W-:Y:S01]  /*41e0*/  FFMA.FTZ R112, -R112, R112, 1 ;  /* 0x3f80000070707423 */ /* 0x000fe20000010170 */
[----:B-1----:R-:W-:Y:S01]  /*41f0*/  FMUL.FTZ R57, R220, R57 ;  /* 0x00000039dc397220 */ /* 0x002fe20000410000 */
[----:B------:R-:W-:Y:S01]  /*4200*/  FMUL.FTZ R49, R187, R74 ;  /* 0x0000004abb317220 */ /* 0x000fe20000410000 */
[----:B------:R-:W-:Y:S01]  /*4210*/  FADD.FTZ R62, R62, -R117 ;  /* 0x800000753e3e7221 */ /* 0x000fe20000010000 */
[----:B------:R-:W-:Y:S01]  /*4220*/  FMUL.FTZ R48, R48, R61 ;  /* 0x0000003d30307220 */ /* 0x000fe20000410000 */
[----:B------:R-:W-:Y:S01]  /*4230*/  FFMA.FTZ R75, -R105, R105, 1 ;  /* 0x3f800000694b7423 */ /* 0x000fe20000010169 */
[----:B------:R-:W-:Y:S01]  /*4240*/  FFMA.FTZ R77, -R107, R107, 1 ;  /* 0x3f8000006b4d7423 */ /* 0x000fe2000001016b */
[----:B------:R-:W-:Y:S01]  /*4250*/  FMUL.FTZ R60, R102, R81 ;  /* 0x00000051663c7220 */ /* 0x000fe20000410000 */
[----:B---3--:R-:W-:Y:S01]  /*4260*/  FMUL.FTZ R76, R43, R76 ;  /* 0x0000004c2b4c7220 */ /* 0x008fe20000410000 */
[----:B------:R-:W-:Y:S01]  /*4270*/  FMUL.FTZ R25, R119, R25 ;  /* 0x0000001977197220 */ /* 0x000fe20000410000 */
[----:B------:R-:W-:Y:S01]  /*4280*/  FADD.FTZ R79, R58, -R79 ;  /* 0x8000004f3a4f7221 */ /* 0x000fe20000010000 */
[----:B------:R-:W-:Y:S01]  /*4290*/  FADD.FTZ R85, R63, -R118 ;  /* 0x800000763f557221 */ /* 0x000fe20000010000 */
[----:B------:R-:W-:Y:S01]  /*42a0*/  FFMA.FTZ R74, -R108, R108, 1 ;  /* 0x3f8000006c4a7423 */ /* 0x000fe2000001016c */
[----:B------:R-:W-:Y:S01]  /*42b0*/  FMUL.FTZ R61, R103, R78 ;  /* 0x0000004e673d7220 */ /* 0x000fe20000410000 */
[----:B------:R-:W-:Y:S01]  /*42c0*/  FFMA.FTZ R115, -R115, R115, 1 ;  /* 0x3f80000073737423 */ /* 0x000fe20000010173 */
[----:B------:R-:W-:Y:S01]  /*42d0*/  FMUL.FTZ R28, R73, R28 ;  /* 0x0000001c491c7220 */ /* 0x000fe20000410000 */
[----:B------:R-:W-:Y:S01]  /*42e0*/  FADD.FTZ R199, R66, -R199 ;  /* 0x800000c742c77221 */ /* 0x000fe20000010000 */
[--C-:B--2---:R-:W-:Y:S01]  /*42f0*/  FADD.FTZ R58, R69, -R200.reuse ;  /* 0x800000c8453a7221 */ /* 0x104fe20000010000 */
        /* <DEDUP_REMOVED lines=8> */
[----:B----4-:R-:W-:Y:S01]  /*4380*/  FMUL.FTZ R57, R227, R70 ;  /* 0x00000046e3397220 */ /* 0x010fe20000410000 */
[----:B------:R-:W-:Y:S01]  /*4390*/  FMUL.FTZ R25, R219, R25 ;  /* 0x00000019db197220 */ /* 0x000fe20000410000 */
[----:B------:R-:W-:Y:S01]  /*43a0*/  FFMA.FTZ R72, -R106, R106, 1 ;  /* 0x3f8000006a487423 */ /* 0x000fe2000001016a */
[----:B------:R-:W-:Y:S01]  /*43b0*/  FMUL.FTZ R79, R214, R79 ;  /* 0x0000004fd64f7220 */ /* 0x000fe20000410000 */
[----:B------:R-:W-:Y:S01]  /*43c0*/  FFMA.FTZ R109, -R109, R109, 1 ;  /* 0x3f8000006d6d7423 */ /* 0x000fe2000001016d */
[----:B------:R-:W-:Y:S01]  /*43d0*/  FFMA.FTZ R76, -R110, R110, 1 ;  /* 0x3f8000006e4c7423 */ /* 0x000fe2000001016e */
[----:B------:R-:W-:Y:S01]  /*43e0*/  FFMA.FTZ R111, -R111, R111, 1 ;  /* 0x3f8000006f6f7423 */ /* 0x000fe2000001016f */
[----:B------:R-:W-:Y:S01]  /*43f0*/  FMUL.FTZ R60, R12, R83 ;  /* 0x000000530c3c7220 */ /* 0x000fe20000410000 */
[----:B------:R-:W-:Y:S01]  /*4400*/  FMUL.FTZ R62, R210, R85 ;  /* 0x00000055d23e7220 */ /* 0x000fe20000410000 */
[----:B------:R-:W-:Y:S01]  /*4410*/  FMUL.FTZ R74, R74, R61 ;  /* 0x0000003d4a4a7220 */ /* 0x000fe20000410000 */
[----:B------:R-:W-:Y:S01]  /*4420*/  FMUL.FTZ R115, R115, R28 ;  /* 0x0000001c73737220 */ /* 0x000fe20000410000 */
[----:B------:R-:W-:Y:S01]  /*4430*/  F2FP.F16.F32.PACK_AB R70, R23, R20 ;  /* 0x000000141746723e */ /* 0x000fe200000000ff */
[----:B------:R-:W-:Y:S01]  /*4440*/  FFMA.FTZ R191, -R191, R191, 1 ;  /* 0x3f800000bfbf7423 */ /* 0x000fe200000101bf */
[----:B------:R-:W-:Y:S01]  /*4450*/  FFMA.FTZ R114, -R114, R114, 1 ;  /* 0x3f80000072727423 */ /* 0x000fe20000010172 */
[----:B-----5:R-:W-:Y:S01]  /*4460*/  FMUL.FTZ R199, R212, R199 ;  /* 0x000000c7d4c77220 */ /* 0x020fe20000410000 */
        /* <DEDUP_REMOVED lines=37> */
[----:B------:R1:W-:Y:S01]  /*46c0*/  STSM.16.MT88.4 [R20+0x1a800], R68 ;  /* 0x01a8004414007844 */ /* 0x0003e20000004200 */
[----:B------:R-:W-:Y:S02]  /*46d0*/  R2UR UR6, R236 ;  /* 0x00000000ec0672ca */ /* 0x000fe400000e0000 */
[----:B------:R-:W-:Y:S02]  /*46e0*/  F2FP.F16.F32.PACK_AB R52, R75, R48 ;  /* 0x000000304b34723e */ /* 0x000fe400000000ff */
        /* <DEDUP_REMOVED lines=238> */
.L_x_2871:
        /* <DEDUP_REMOVED lines=56> */
.L_x_2872:
        /* <DEDUP_REMOVED lines=11> */
.L_x_2862:
        /* <DEDUP_REMOVED lines=14> */
[----:B------:R-:W-:Y:S01]  /*5ae0*/  LOP3.LUT R13, R11, 0xfffffffc, RZ, 0xc0, !PT ;  /* 0xfffffffc0b0d7812 */ /* 0x000fe200078ec0ff */
[----:B------:R-:W-:Y:S01]  /*5af0*/  IMAD.IADD R9, R6, 0x1, -R9 ;  /* 0x0000000106097824 */ /* 0x000fe200078e0a09 */
[----:B------:R-:W-:-:S02]  /*5b00*/  LOP3.LUT R7, R8, 0xffffff80, RZ, 0xc0, !PT ;  /* 0xffffff8008077812 */ /* 0x000fc400078ec0ff */
[----:B------:R-:W-:Y:S02]  /*5b10*/  SHF.R.S32.HI R8, RZ, 0x7, R8 ;  /* 0x00000007ff087819 */ /* 0x000fe40000011408 */
[----:B------:R-:W-:Y:S02]  /*5b20*/  SHF.R.S32.HI R10, RZ, 0x1f, R9 ;  /* 0x0000001fff0a7819 */ /* 0x000fe40000011409 */
[----:B------:R-:W-:Y:S02]  /*5b30*/  IADD3 R7, R6, -R7, RZ ;  /* 0x8000000706077210 */ /* 0x000fe40007ffe0ff */
[CC--:B------:R-:W-:Y:S02]  /*5b40*/  LEA.HI R11, R10.reuse, R9.reuse, RZ, 0x3 ;  /* 0x000000090a0b7211 */ /* 0x0c0fe400078f18ff */
[----:B------:R-:W-:Y:S01]  /*5b50*/  LEA.HI R10, R10, R9, RZ, 0x2 ;  /* 0x000000090a0a7211 */ /* 0x000fe200078f10ff */
[----:B------:R-:W-:Y:S01]  /*5b60*/  IMAD.IADD R9, R6, 0x1, -R13 ;  /* 0x0000000106097824 */ /* 0x000fe200078e0a0d */
[----:B------:R-:W-:Y:S01]  /*5b70*/  SHF.R.S32.HI R11, RZ, 0x3, R11 ;  /* 0x00000003ff0b7819 */ /* 0x000fe2000001140b */
[----:B------:R-:W5:Y:S01]  /*5b80*/  LDC R6, c[0x0][0x8b4] ;  /* 0x00022d00ff067b82 */ /* 0x000f620000000800 */
[----:B------:R-:W-:-:S05]  /*5b90*/  SHF.R.S32.HI R13, RZ, 0x2, R10 ;  /* 0x00000002ff0d7819 */ /* 0x000fca000001140a */
[C---:B------:R-:W-:Y:S01]  /*5ba0*/  VIADD R14, R13.reuse, 0x8 ;  /* 0x000000080d0e7836 */ /* 0x040fe20000000000 */
[----:B------:R-:W-:-:S04]  /*5bb0*/  IADD3 R19, R13, 0x10, RZ ;  /* 0x000000100d137810 */ /* 0x000fc80007ffe0ff */
[----:B------:R-:W-:Y:S02]  /*5bc0*/  LEA.HI R15, R14, R14, RZ, 0x1 ;  /* 0x0000000e0e0f7211 */ /* 0x000fe400078f08ff */
[----:B------:R-:W-:Y:S02]  /*5bd0*/  LEA.HI R20, R19, R19, RZ, 0x1 ;  /* 0x0000001313147211 */ /* 0x000fe400078f08ff */
[----:B------:R-:W-:Y:S02]  /*5be0*/  SHF.R.S32.HI R18, RZ, 0x1, R15 ;  /* 0x00000001ff127819 */ /* 0x000fe4000001140f */
[----:B------:R-:W-:Y:S01]  /*5bf0*/  LEA.HI R10, R10, R13, RZ, 0x1 ;  /* 0x0000000d0a0a7211 */ /* 0x000fe200078f08ff */
[----:B------:R-:W-:-:S03]  /*5c00*/  ULOP3.LUT UR4, URZ, UR38, URZ, 0x33, !UPT ;  /* 0x000000263f047292 */ /* 0x000fc6000f8e333f */
[----:B------:R-:W-:-:S05]  /*5c10*/  LOP3.LUT R10, R10, 0xfffffffe, RZ, 0xc0, !PT ;  /* 0xfffffffe0a0a7812 */ /* 0x000fca00078ec0ff */
[----:B------:R-:W-:Y:S02]  /*5c20*/  IMAD.IADD R10, R13, 0x1, -R10 ;  /* 0x000000010d0a7824 */ /* 0x000fe400078e0a0a */
[----:B-----5:R-:W-:Y:S01]  /*5c30*/  VIADD R6, R6, UR4 ;  /* 0x0000000406067c36 */ /* 0x020fe20008000000 */
[----:B------:R-:W-:-:S03]  /*5c40*/  LOP3.LUT R15, R15, 0xfffffffe, RZ, 0xc0, !PT ;  /* 0xfffffffe0f0f7812 */ /* 0x000fc600078ec0ff */
[----:B-1----:R-:W-:Y:S01]  /*5c50*/  IMAD R6, R6, -0x80, R27 ;  /* 0xffffff8006067824 */ /* 0x002fe200078e021b */
[----:B------:R-:W-:Y:S01]  /*5c60*/  IADD3 R15, R14, -R15, RZ ;  /* 0x8000000f0e0f7210 */ /* 0x000fe20007ffe0ff */
[----:B------:R-:W-:Y:S01]  /*5c70*/  IMAD.MOV.U32 R185, RZ, RZ, 0x40000040 ;  /* 0x40000040ffb97424 */ /* 0x000fe200078e00ff */
[----:B------:R-:W-:Y:S01]  /*5c80*/  MOV R187, 0x40000040 ;  /* 0x4000004000bb7802 */ /* 0x000fe20000000f00 */
[----:B------:R-:W-:Y:S01]  /*5c90*/  IMAD.MOV.U32 R189, RZ, RZ, 0x40000040 ;  /* 0x40000040ffbd7424 */ /* 0x000fe200078e00ff */
[----:B------:R-:W-:Y:S01]  /*5ca0*/  MOV R193, 0x40000040 ;  /* 0x4000004000c17802 */ /* 0x000fe20000000f00 */
[----:B------:R-:W-:Y:S01]  /*5cb0*/  IMAD.MOV.U32 R191, RZ, RZ, 0x40000040 ;  /* 0x40000040ffbf7424 */ /* 0x000fe200078e00ff */
[----:B--2---:R-:W-:Y:S02]  /*5cc0*/  LEA.HI R24, R12, R7, RZ, 0x5 ;  /* 0x000000070c187211 */ /* 0x004fe400078f28ff */
[----:B------:R-:W-:Y:S01]  /*5cd0*/  LEA.HI R12, R8, R8, RZ, 0x1 ;  /* 0x00000008080c7211 */ /* 0x000fe200078f08ff */
[----:B------:R-:W-:-:S03]  /*5ce0*/  IMAD.HI R7, R11, 0x2aaaaaab, RZ ;  /* 0x2aaaaaab0b077827 */ /* 0x000fc600078e02ff */
[----:B------:R-:W-:Y:S02]  /*5cf0*/  LOP3.LUT R21, R12, 0xfffffffe, RZ, 0xc0, !PT ;  /* 0xfffffffe0c157812 */ /* 0x000fe400078ec0ff */
[----:B------:R-:W-:-:S03]  /*5d00*/  SHF.R.U32.HI R12, RZ, 0x1, R7 ;  /* 0x00000001ff0c7819 */ /* 0x000fc60000011607 */
[----:B------:R-:W-:Y:S01]  /*5d10*/  IMAD.IADD R25, R8, 0x1, -R21 ;  /* 0x0000000108197824 */ /* 0x000fe200078e0a15 */
[----:B------:R-:W-:Y:S02]  /*5d20*/  SHF.R.S32.HI R21, RZ, 0x1, R20 ;  /* 0x00000001ff157819 */ /* 0x000fe40000011414 */
[----:B------:R-:W-:Y:S01]  /*5d30*/  LEA.HI R12, R7, R12, RZ, 0x1 ;  /* 0x0000000c070c7211 */ /* 0x000fe200078f08ff */
[----:B------:R-:W-:-:S04]  /*5d40*/  IMAD.HI R7, R18, 0x2aaaaaab, RZ ;  /* 0x2aaaaaab12077827 */ /* 0x000fc800078e02ff */
[----:B------:R-:W-:Y:S01]  /*5d50*/  IMAD.HI R22, R21, 0x2aaaaaab, RZ ;  /* 0x2aaaaaab15167827 */ /* 0x000fe200078e02ff */
[----:B------:R-:W-:-:S04]  /*5d60*/  SHF.R.U32.HI R8, RZ, 0x1, R7 ;  /* 0x00000001ff087819 */ /* 0x000fc80000011607 */
[----:B------:R-:W-:Y:S02]  /*5d70*/  SHF.R.U32.HI R13, RZ, 0x1, R22 ;  /* 0x00000001ff0d7819 */ /* 0x000fe40000011616 */
[----:B------:R-:W-:Y:S02]  /*5d80*/  LEA.HI R7, R7, R8, RZ, 0x1 ;  /* 0x0000000807077211 */ /* 0x000fe400078f08ff */
[--C-:B---3--:R-:W-:Y:S02]  /*5d90*/  SHF.R.S32.HI R23, RZ, 0x2, R28.reuse ;  /* 0x00000002ff177819 */ /* 0x108fe4000001141c */
[----:B------:R-:W-:Y:S02]  /*5da0*/  SHF.R.S32.HI R8, RZ, 0x1f, R28 ;  /* 0x0000001fff087819 */ /* 0x000fe4000001141c */
[----:B------:R-:W-:Y:S01]  /*5db0*/  LEA.HI R22, R22, R13, RZ, 0x1 ;  /* 0x0000000d16167211 */ /* 0x000fe200078f08ff */
[----:B------:R-:W-:Y:S01]  /*5dc0*/  IMAD R11, R12, -0xc, R11 ;  /* 0xfffffff40c0b7824 */ /* 0x000fe200078e020b */
[----:B------:R-:W-:-:S02]  /*5dd0*/  SHF.R.S32.HI R13, RZ, 0x5, R24 ;  /* 0x00000005ff0d7819 */ /* 0x000fc40000011418 */
[----:B------:R-:W-:Y:S01]  /*5de0*/  LEA.HI R8, R8, R23, RZ, 0x3 ;  /* 0x0000001708087211 */ /* 0x000fe200078f18ff */
[----:B------:R-:W-:Y:S01]  /*5df0*/  IMAD R18, R7, -0xc, R18 ;  /* 0xfffffff407127824 */ /* 0x000fe200078e0212 */
[----:B------:R-:W-:Y:S01]  /*5e00*/  LEA R7, R11, R10, 0x3 ;  /* 0x0000000a0b077211 */ /* 0x000fe200078e18ff */
[----:B------:R-:W-:Y:S01]  /*5e10*/  IMAD R6, R13, -0x10, R6 ;  /* 0xfffffff00d067824 */ /* 0x000fe200078e0206 */
[----:B------:R-:W-:-:S03]  /*5e20*/  LOP3.LUT R8, R8, 0xfffffff8, RZ, 0xc0, !PT ;  /* 0xfffffff808087812 */ /* 0x000fc600078ec0ff */
[----:B------:R1:W-:Y:S01]  /*5e30*/  STL [R1+0x2c], R7 ;  /* 0x00002c0701007387 */ /* 0x0003e20000100800 */
[----:B------:R-:W-:Y:S01]  /*5e40*/  IADD3 R6, R6, R8, -R23 ;  /* 0x0000000806067210 */ /* 0x000fe20007ffe817 */
[----:B------:R-:W-:Y:S01]  /*5e50*/  IMAD R8, R18, 0x8, R15 ;  /* 0x0000000812087824 */ /* 0x000fe200078e020f */
[C---:B------:R-:W-:Y:S01]  /*5e60*/  LEA R10, R5.reuse, R17, 0xd ;  /* 0x00000011050a7211 */ /* 0x040fe200078e68ff */
[----:B-1----:R-:W-:-:S03]  /*5e70*/  IMAD R7, R5, 0x800, R17 ;  /* 0x0000080005077824 */ /* 0x002fc600078e0211 */
[----:B------:R1:W-:Y:S01]  /*5e80*/  STL [R1+0x28], R8 ;  /* 0x0000280801007387 */ /* 0x0003e20000100800 */
[----:B------:R-:W-:Y:S01]  /*5e90*/  LOP3.LUT R20, R20, 0xfffffffe, RZ, 0xc0, !PT ;  /* 0xfffffffe14147812 */ /* 0x000fe200078ec0ff */
[----:B------:R-:W-:Y:S02]  /*5ea0*/  VIADD R5, R7, 0x1a800 ;  /* 0x0001a80007057836 */ /* 0x000fe40000000000 */
[----:B-1----:R-:W-:Y:S01]  /*5eb0*/  IMAD R8, R25, -0x40, R6 ;  /* 0xffffffc019087824 */ /* 0x002fe200078e0206 */
[----:B------:R-:W-:Y:S02]  /*5ec0*/  IADD3 R6, R10, 0x4000, RZ ;  /* 0x000040000a067810 */ /* 0x000fe40007ffe0ff */
[----:B------:R-:W-:Y:S02]  /*5ed0*/  SHF.R.U32.HI R10, RZ, 0x4, R10 ;  /* 0x00000004ff0a7819 */ /* 0x000fe4000001160a */
[----:B------:R-:W-:Y:S01]  /*5ee0*/  SHF.R.U32.HI R5, RZ, 0x4, R5 ;  /* 0x00000004ff057819 */ /* 0x000fe20000011605 */
[----:B------:R-:W-:Y:S01]  /*5ef0*/  IMAD.IADD R20, R19, 0x1, -R20 ;  /* 0x0000000113147824 */ /* 0x000fe200078e0a14 */
[----:B------:R-:W-:Y:S01]  /*5f00*/  SHF.R.U32.HI R6, RZ, 0x4, R6 ;  /* 0x00000004ff067819 */ /* 0x000fe20000011606 */
[----:B------:R-:W-:Y:S01]  /*5f10*/  IMAD R21, R22, -0xc, R21 ;  /* 0xfffffff416157824 */ /* 0x000fe200078e0215 */
[----:B------:R-:W-:-:S02]  /*5f20*/  LOP3.LUT R10, R10, 0x3fff, RZ, 0xc0, !PT ;  /* 0x00003fff0a0a7812 */ /* 0x000fc400078ec0ff */
[----:B------:R-:W-:Y:S01]  /*5f30*/  LOP3.LUT R5, R5, 0x3fff, RZ, 0xc0, !PT ;  /* 0x00003fff05057812 */ /* 0x000fe200078ec0ff */
[----:B------:R-:W-:Y:S01]  /*5f40*/  IMAD R11, R21, 0x8, R20 ;  /* 0x00000008150b7824 */ /* 0x000fe200078e0214 */
[----:B------:R-:W-:Y:S02]  /*5f50*/  LOP3.LUT R6, R6, 0x3fff, RZ, 0xc0, !PT ;  /* 0x00003fff06067812 */ /* 0x000fe400078ec0ff */
[----:B------:R-:W-:Y:S02]  /*5f60*/  LOP3.LUT R10, R10, 0x10000, RZ, 0xfc, !PT ;  /* 0x000100000a0a7812 */ /* 0x000fe400078efcff */
[----:B------:R-:W-:Y:S02]  /*5f70*/  LOP3.LUT R5, R5, 0x10000, RZ, 0xfc, !PT ;  /* 0x0001000005057812 */ /* 0x000fe400078efcff */
[----:B------:R-:W-:Y:S01]  /*5f80*/  LOP3.LUT R6, R6, 0x10000, RZ, 0xfc, !PT ;  /* 0x0001000006067812 */ /* 0x000fe200078efcff */
[----:B------:R-:W-:Y:S01]  /*5f90*/  STL [R1+0x20], R11 ;  /* 0x0000200b01007387 */ /* 0x000fe20000100800 */
[C---:B------:R-:W-:Y:S01]  /*5fa0*/  VIADD R22, R10.reuse, 0x2 ;  /* 0x000000020a167836 */ /* 0x040fe20000000000 */
[----:B------:R-:W-:-:S02]  /*5fb0*/  IADD3 R186, R10, 0x6, RZ ;  /* 0x000000060aba7810 */ /* 0x000fc40007ffe0ff */
[----:B------:R1:W-:Y:S01]  /*5fc0*/  STL [R1+0x18], R10 ;  /* 0x0000180a01007387 */ /* 0x0003e20000100800 */
[----:B------:R-:W-:Y:S01]  /*5fd0*/  VIADD R184, R10, 0x4 ;  /* 0x000000040ab87836 */ /* 0x000fe20000000000 */
[C---:B------:R-:W-:Y:S01]  /*5fe0*/  IADD3 R192, R6.reuse, 0x6, RZ ;  /* 0x0000000606c07810 */ /* 0x040fe20007ffe0ff */
[C---:B------:R-:W-:Y:S01]  /*5ff0*/  VIADD R188, R6.reuse, 0x2 ;  /* 0x0000000206bc7836 */ /* 0x040fe20000000000 */
[----:B------:R2:W-:Y:S01]  /*6000*/  STL [R1+0x24], R5 ;  /* 0x0000240501007387 */ /* 0x0005e20000100800 */
[----:B------:R-:W-:Y:S01]  /*6010*/  VIADD R190, R6, 0x4 ;  /* 0x0000000406be7836 */ /* 0x000fe20000000000 */
[----:B----4-:R-:W-:Y:S02]  /*6020*/  LOP3.LUT R7, R26, 0x1, RZ, 0xfc, !PT ;  /* 0x000000011a077812 */ /* 0x010fe400078efcff */
[----:B------:R3:W-:Y:S01]  /*6030*/  STL [R1+0x14], R6 ;  /* 0x0000140601007387 */ /* 0x0007e20000100800 */
[----:B------:R-:W-:Y:S02]  /*6040*/  IMAD.MOV.U32 R23, RZ, RZ, 0x40000040 ;  /* 0x40000040ff177424 */ /* 0x000fe400078e00ff */
[----:B-1----:R-:W-:-:S02]  /*6050*/  VIADD R10, R9, 0x8 ;  /* 0x00000008090a7836 */ /* 0x002fc40000000000 */
[C---:B------:R-:W-:Y:S01]  /*6060*/  VIADD R10, R9.reuse, 0x14 ;  /* 0x00000014090a7836 */ /* 0x040fe20000000000 */
[C---:B--2---:R-:W-:Y:S02]  /*6070*/  IADD3 R5, R9.reuse, 0x10, RZ ;  /* 0x0000001009057810 */ /* 0x044fe40007ffe0ff */
[C---:B------:R-:W-:Y:S01]  /*6080*/  IADD3 R5, R9.reuse, 0x1c, RZ ;  /* 0x0000001c09057810 */ /* 0x040fe20007ffe0ff */
[C---:B---3--:R-:W-:Y:S02]  /*6090*/  VIADD R6, R9.reuse, 0xc ;  /* 0x0000000c09067836 */ /* 0x048fe40000000000 */
[----:B------:R-:W-:-:S07]  /*60a0*/  VIADD R6, R9, 0x18 ;  /* 0x0000001809067836 */ /* 0x000fce0000000000 */
.L_x_2885:
[----:B------:R-:W-:-:S13]  /*60b0*/  ISETP.NE.AND P0, PT, R7, 0x3, PT ;  /* 0x000000030700780c */ /* 0x000fda0003f05270 */
[----:B------:R-:W-:Y:S05]  /*60c0*/  @!P0 BRA `(.L_x_2875) ;  /* 0x0000000000048947 */ /* 0x000fea0003800000 */
[----:B------:R-:W-:Y:S01]  /*60d0*/  BPT.TRAP 0x1 ;  /* 0x000000040000795c */ /* 0x000fe20000300000 */
.L_x_2875:
[----:B------:R-:W-:Y:S01]  /*60e0*/  IMAD R6, R0, 0x8, R17 ;  /* 0x0000000800067824 */ /* 0x000fe200078e0211 */
[----:B------:R-:W-:-:S04]  /*60f0*/  SHF.L.U32 R15, R4, 0x1f, RZ ;  /* 0x0000001f040f7819 */ /* 0x000fc800000006ff */
[----:B------:R1:W2:Y:S01]  /*6100*/  SYNCS.PHASECHK.TRANS64.TRYWAIT P1, [R6+URZ+0x26810], R15 ;  /* 0x0268100f060075a7 */ /* 0x0002a2000802017f */
[----:B------:R-:W-:Y:S05]  /*6110*/  @!P0 BRA `(.L_x_2876) ;  /* 0x0000000000048947 */ /* 0x000fea0003800000 */
[----:B------:R-:W-:Y:S01]  /*6120*/  BPT.TRAP 0x1 ;  /* 0x000000040000795c */ /* 0x000fe20000300000 */
.L_x_2876:
[----:B------:R-:W-:-:S05]  /*6130*/  VIADD R5, R17, 0xe000 ;  /* 0x0000e00011057836 */ /* 0x000fca0000000000 */
[----:B------:R-:W-:-:S04]  /*6140*/  SHF.R.U32.HI R5, RZ, 0x4, R5 ;  /* 0x00000004ff057819 */ /* 0x000fc80000011605 */
[----:B------:R-:W-:-:S04]  /*6150*/  LOP3.LUT R5, R5, 0x3fff, RZ, 0xc0, !PT ;  /* 0x00003fff05057812 */ /* 0x000fc800078ec0ff */
[----:B------:R-:W-:Y:S01]  /*6160*/  LOP3.LUT R11, R5, 0x10000, RZ, 0xfc, !PT ;  /* 0x00010000050b7812 */ /* 0x000fe200078efcff */
[----:B--2---:R-:W-:Y:S06]  /*6170*/  @P1 BRA `(.L_x_2877) ;  /* 0x0000000000081947 */ /* 0x004fec0003800000 */
[----:B------:R-:W2:Y:S02]  /*6180*/  SYNCS.PHASECHK.TRANS64.TRYWAIT P1, [R6+URZ+0x26810], R15 ;  /* 0x0268100f060075a7 */ /* 0x000ea4000802017f */
[----:B--2---:R-:W-:Y:S05]  /*6190*/  @!P1 BRA `(.L_x_2878) ;  /* 0x0000008000789947 */ /* 0x004fea0003800000 */
.L_x_2877:
        /* <DEDUP_REMOVED lines=54> */
.L_x_2879:
[----:B------:R1:W1:Y:S01]  /*6500*/  SYNCS.PHASECHK.TRANS64.TRYWAIT P1, [R6+URZ+0x26830], R15 ;  /* 0x0268300f060075a7 */ /* 0x000262000802017f */
[----:B------:R-:W-:Y:S05]  /*6510*/  @!P0 BRA `(.L_x_2880) ;  /* 0x0000000000048947 */ /* 0x000fea0003800000 */
[----:B------:R-:W-:Y:S01]  /*6520*/  BPT.TRAP 0x1 ;  /* 0x000000040000795c */ /* 0x000fe20000300000 */
.L_x_2880:
        /* <DEDUP_REMOVED lines=8> */
.L_x_2881:
        /* <DEDUP_REMOVED lines=11> */
[C---:B------:R-:W-:Y:S01]  /*6660*/  IADD3 R230, R9.reuse, 0x14, RZ ;  /* 0x0000001409e67810 */ /* 0x040fe20007ffe0ff */
[----:B------:R1:W-:Y:S01]  /*6670*/  STL [R1+0x40], R5 ;  /* 0x0000400501007387 */ /* 0x0003e20000100800 */
[C---:B------:R-:W-:Y:S01]  /*6680*/  VIADD R205, R9.reuse, 0x10 ;  /* 0x0000001009cd7836 */ /* 0x040fe20000000000 */
[C---:B------:R-:W-:Y:S01]  /*6690*/  ISETP.GT.AND P2, PT, R8.reuse, RZ, PT ;  /* 0x000000ff0800720c */ /* 0x040fe20003f44270 */
[C---:B------:R-:W-:Y:S01]  /*66a0*/  VIADD R231, R9.reuse, 0x18 ;  /* 0x0000001809e77836 */ /* 0x040fe20000000000 */
[----:B------:R-:W-:Y:S01]  /*66b0*/  STL [R1+0x3c], R4 ;  /* 0x00003c0401007387 */ /* 0x000fe20000100800 */
[C---:B------:R-:W-:Y:S01]  /*66c0*/  VIADD R209, R9.reuse, 0x1c ;  /* 0x0000001c09d17836 */ /* 0x040fe20000000000 */
[----:B------:R-:W-:Y:S01]  /*66d0*/  ISETP.GT.AND P1, PT, R8, 0x8, PT ;  /* 0x000000080800780c */ /* 0x000fe20003f24270 */
[----:B------:R-:W-:Y:S01]  /*66e0*/  IMAD R236, R0, 0x300, R12 ;  /* 0x0000030000ec7824 */ /* 0x000fe200078e020c */
[----:B------:R-:W-:Y:S01]  /*66f0*/  STL [R1+0x38], R3 ;  /* 0x0000380301007387 */ /* 0x000fe20000100800 */
[----:B------:R-:W-:-:S03]  /*6700*/  VIADD R12, R9, 0x1c ;  /* 0x0000001c090c7836 */ /* 0x000fc60000000000 */
[----:B------:R1:W-:Y:S04]  /*6710*/  STL [R1+0x34], R2 ;  /* 0x0000340201007387 */ /* 0x0003e80000100800 */
        /* <DEDUP_REMOVED lines=21> */
[----:B------:R-:W-:Y:S01]  /*6870*/  FMUL.FTZ R195, R115, UR5 ;  /* 0x0000000573c37c20 */ /* 0x000fe20008410000 */
[----:B------:R-:W-:Y:S01]  /*6880*/  FMUL.FTZ R77, R77, UR5 ;  /* 0x000000054d4d7c20 */ /* 0x000fe20008410000 */
[----:B------:R-:W-:Y:S01]  /*6890*/  VIADD R115, R9, 0x4 ;  /* 0x0000000409737836 */ /* 0x000fe20000000000 */
[----:B------:R-:W2:Y:S01]  /*68a0*/  SHFL.IDX PT, R86, R198, R9, 0x1f ;  /* 0x00001f09c6567589 */ /* 0x000ea200000e0000 */
[----:B------:R-:W3:Y:S01]  /*68b0*/  MUFU.TANH R15, R15 ;  /* 0x0000000f000f7308 */ /* 0x000ee20000002400 */
        /* <DEDUP_REMOVED lines=8> */
[----:B------:R-:W-:Y:S01]  /*6940*/  SHFL.IDX PT, R92, R198, R229, 0x1f ;  /* 0x00001fe5c65c7589 */ /* 0x000fe200000e0000 */
[----:B------:R-:W-:Y:S01]  /*6950*/  FMUL.FTZ R19, R81, UR5 ;  /* 0x0000000551137c20 */ /* 0x000fe20008410000 */
[----:B------:R-:W-:Y:S01]  /*6960*/  FMUL.FTZ R21, R83, UR5 ;  /* 0x0000000553157c20 */ /* 0x000fe20008410000 */
[----:B------:R-:W-:Y:S01]  /*6970*/  FMUL.FTZ R72, R84, UR5 ;  /* 0x0000000554487c20 */ /* 0x000fe20008410000 */
[----:B------:R-:W-:Y:S01]  /*6980*/  FMUL.FTZ R79, R91, UR5 ;  /* 0x000000055b4f7c20 */ /* 0x000fe20008410000 */
[----:B------:R-:W-:Y:S01]  /*6990*/  FMUL.FTZ R194, R96, UR5 ;  /* 0x0000000560c27c20 */ /* 0x000fe20008410000 */
[----:B------:R-:W-:Y:S01]  /*69a0*/  SHFL.IDX PT, R91, R198, R230, 0x1f ;  /* 0x00001fe6c65b7589 */ /* 0x000fe200000e0000 */
[----:B-1----:R1:W-:Y:S01]  /*69b0*/  MUFU.TANH R5, R75 ;  /* 0x0000004b00057308 */ /* 0x0023e20000002400 */
[----:B------:R-:W-:Y:S01]  /*69c0*/  FMUL.FTZ R81, R93, UR5 ;  /* 0x000000055d517c20 */ /* 0x000fe20008410000 */
[----:B---3--:R-:W-:Y:S01]  /*69d0*/  FSEL R84, R15, -INF , P2 ;  /* 0xff8000000f547808 */ /* 0x008fe20001000000 */
[----:B------:R-:W-:Y:S01]  /*69e0*/  SHFL.IDX PT, R96, R198, R209, 0x1f ;  /* 0x00001fd1c6607589 */ /* 0x000fe200000e0000 */
[----:B------:R-:W-:Y:S01]  /*69f0*/  FMUL.FTZ R82, R94, UR5 ;  /* 0x000000055e527c20 */ /* 0x000fe20008410000 */
[----:B------:R-:W-:Y:S01]  /*6a00*/  FMUL.FTZ R196, R117, UR5 ;  /* 0x0000000575c47c20 */ /* 0x000fe20008410000 */
[----:B------:R-:W-:Y:S01]  /*6a10*/  FMUL.FTZ R197, R118, UR5 ;  /* 0x0000000576c57c20 */ /* 0x000fe20008410000 */
[----:B------:R-:W-:Y:S01]  /*6a20*/  SHFL.IDX PT, R93, R14, R115, 0x1f ;  /* 0x00001f730e5d7589 */ /* 0x000fe200000e0000 */
[----:B------:R3:W-:Y:S01]  /*6a30*/  MUFU.TANH R2, R77 ;  /* 0x0000004d00027308 */ /* 0x0007e20000002400 */
[----:B-1----:R-:W-:Y:S01]  /*6a40*/  FMUL.FTZ R75, R87, UR5 ;  /* 0x00000005574b7c20 */ /* 0x002fe20008410000 */
[----:B------:R-:W-:Y:S01]  /*6a50*/  FMUL.FTZ R98, R98, UR5 ;  /* 0x0000000562627c20 */ /* 0x000fe20008410000 */
[----:B------:R-:W1:Y:S01]  /*6a60*/  SHFL.IDX PT, R87, R198, R115, 0x1f ;  /* 0x00001f73c6577589 */ /* 0x000e6200000e0000 */
[----:B------:R-:W-:Y:S01]  /*6a70*/  FMUL.FTZ R83, R95, UR5 ;  /* 0x000000055f537c20 */ /* 0x000fe20008410000 */
[----:B------:R-:W-:Y:S01]  /*6a80*/  FMUL.FTZ R97, R97, UR5 ;  /* 0x0000000561617c20 */ /* 0x000fe20008410000 */
[----:B------:R-:W-:Y:S01]  /*6a90*/  FMUL.FTZ R99, R99, UR5 ;  /* 0x0000000563637c20 */ /* 0x000fe20008410000 */
[----:B------:R-:W-:Y:S01]  /*6aa0*/  FMUL.FTZ R100, R100, UR5 ;  /* 0x0000000564647c20 */ /* 0x000fe20008410000 */
[----:B------:R2:W1:Y:S01]  /*6ab0*/  MUFU.TANH R6, R73 ;  /* 0x0000004900067308 */ /* 0x0004620000002400 */
[----:B---3--:R-:W-:Y:S01]  /*6ac0*/  FMUL.FTZ R77, R89, UR5 ;  /* 0x00000005594d7c20 */ /* 0x008fe20008410000 */
[----:B------:R-:W-:Y:S01]  /*6ad0*/  FMUL.FTZ R102, R102, UR5 ;  /* 0x0000000566667c20 */ /* 0x000fe20008410000 */
[----:B------:R-:W3:Y:S01]  /*6ae0*/  SHFL.IDX PT, R89, R198, R233, 0x1f ;  /* 0x00001fe9c6597589 */ /* 0x000ee200000e0000 */
[----:B------:R-:W-:Y:S01]  /*6af0*/  FMUL.FTZ R101, R101, UR5 ;  /* 0x0000000565657c20 */ /* 0x000fe20008410000 */
[----:B------:R-:W-:Y:S01]  /*6b00*/  FMUL.FTZ R103, R103, UR5 ;  /* 0x0000000567677c20 */ /* 0x000fe20008410000 */
[----:B------:R-:W-:Y:S01]  /*6b10*/  FMUL.FTZ R104, R104, UR5 ;  /* 0x0000000568687c20 */ /* 0x000fe20008410000 */
[----:B------:R-:W-:Y:S01]  /*6b20*/  FMUL.FTZ R106, R106, UR5 ;  /* 0x000000056a6a7c20 */ /* 0x000fe20008410000 */
[----:B------:R1:W-:Y:S01]  /*6b30*/  MUFU.TANH R4, R76 ;  /* 0x0000004c00047308 */ /* 0x0003e20000002400 */
[----:B--2---:R-:W-:Y:S01]  /*6b40*/  FMUL.FTZ R73, R85, UR5 ;  /* 0x0000000555497c20 */ /* 0x004fe20008410000 */
[----:B----4-:R-:W-:Y:S01]  /*6b50*/  FSEL R85, R18, -INF , P1 ;  /* 0xff80000012557808 */ /* 0x010fe20000800000 */
[----:B------:R-:W-:Y:S01]  /*6b60*/  FMUL.FTZ R108, R108, UR5 ;  /* 0x000000056c6c7c20 */ /* 0x000fe20008410000 */
[----:B------:R-:W-:Y:S01]  /*6b70*/  FMUL.FTZ R110, R110, UR5 ;  /* 0x000000056e6e7c20 */ /* 0x000fe20008410000 */
[----:B------:R-:W-:Y:S01]  /*6b80*/  FMUL.FTZ R109, R109, UR5 ;  /* 0x000000056d6d7c20 */ /* 0x000fe20008410000 */
[----:B------:R-:W-:Y:S01]  /*6b90*/  FMUL.FTZ R111, R111, UR5 ;  /* 0x000000056f6f7c20 */ /* 0x000fe20008410000 */
[----:B------:R-:W-:Y:S01]  /*6ba0*/  FMUL.FTZ R112, R112, UR5 ;  /* 0x0000000570707c20 */ /* 0x000fe20008410000 */
[----:B------:R2:W-:Y:S01]  /*6bb0*/  MUFU.TANH R3, R78 ;  /* 0x0000004e00037308 */ /* 0x0005e20000002400 */
[----:B-1----:R-:W-:Y:S01]  /*6bc0*/  FMUL.FTZ R76, R88, UR5 ;  /* 0x00000005584c7c20 */ /* 0x002fe20008410000 */
[----:B------:R-:W-:Y:S01]  /*6bd0*/  FSEL R117, R6, -INF , P2 ;  /* 0xff80000006757808 */ /* 0x000fe20001000000 */
[----:B------:R-:W-:Y:S01]  /*6be0*/  FMUL.FTZ R114, R114, UR5 ;  /* 0x0000000572727c20 */ /* 0x000fe20008410000 */
[----:B------:R-:W-:Y:S01]  /*6bf0*/  FSEL R88, R5, -INF , P1 ;  /* 0xff80000005587808 */ /* 0x000fe20000800000 */
[----:B------:R-:W-:Y:S01]  /*6c00*/  FMUL.FTZ R113, R113, UR5 ;  /* 0x0000000571717c20 */ /* 0x000fe20008410000 */
[----:B------:R-:W-:Y:S01]  /*6c10*/  FMUL.FTZ R116, R116, UR5 ;  /* 0x0000000574747c20 */ /* 0x000fe20008410000 */
[----:B------:R-:W-:Y:S01]  /*6c20*/  FMUL.FTZ R105, R105, UR5 ;  /* 0x0000000569697c20 */ /* 0x000fe20008410000 */
[----:B------:R-:W1:Y:S01]  /*6c30*/  MUFU.TANH R237, R237 ;  /* 0x000000ed00ed7308 */ /* 0x000e620000002400 */
[----:B--2---:R-:W-:Y:S01]  /*6c40*/  FMUL.FTZ R78, R90, UR5 ;  /* 0x000000055a4e7c20 */ /* 0x004fe20008410000 */
[----:B------:R-:W-:Y:S01]  /*6c50*/  FMUL.FTZ R107, R107, UR5 ;  /* 0x000000056b6b7c20 */ /* 0x000fe20008410000 */
[----:B------:R-:W2:Y:S01]  /*6c60*/  SHFL.IDX PT, R90, R198, R205, 0x1f ;  /* 0x00001fcdc65a7589 */ /* 0x000ea200000e0000 */
[----:B------:R-:W-:-:S03]  /*6c70*/  FMUL.FTZ R119, R119, UR5 ;  /* 0x0000000577777c20 */ /* 0x000fc60008410000 */
[----:B------:R-:W-:Y:S01]  /*6c80*/  SHFL.IDX PT, R205, R13, R205, 0x1f ;  /* 0x00001fcd0dcd7589 */ /* 0x000fe200000e0000 */
[----:B------:R-:W4:Y:S03]  /*6c90*/  MUFU.TANH R235, R235 ;  /* 0x000000eb00eb7308 */ /* 0x000f260000002400 */
[----:B------:R-:W-:Y:S05]  /*6ca0*/  SHFL.IDX PT, R212, R13, R115, 0x1f ;  /* 0x00001f730dd47589 */ /* 0x000fea00000e0000 */
[----:B------:R-:W2:Y:S01]  /*6cb0*/  MUFU.TANH R20, R20 ;  /* 0x0000001400147308 */ /* 0x000ea20000002400 */
[----:B-1----:R-:W-:-:S07]  /*6cc0*/  FSEL R201, R237, -INF , P1 ;  /* 0xff800000edc97808 */ /* 0x002fce0000800000 */
[----:B------:R-:W1:Y:S01]  /*6cd0*/  MUFU.TANH R19, R19 ;  /* 0x0000001300137308 */ /* 0x000e620000002400 */
[----:B------:R-:W-:Y:S02]  /*6ce0*/  WARPGROUP.DEPBAR.LE gsb0, 0x0 ;  /* 0x00008000000079c5 */ /* 0x000fe40000010000 */
[----:B------:R-:W-:-:S05]  /*6cf0*/  WARPGROUP.ARRIVE ;  /* 0x00000000000079c5 */ /* 0x000fca0000000000 */
[----:B------:R-:W1:Y:S01]  /*6d00*/  MUFU.TANH R21, R21 ;  /* 0x0000001500157308 */ /* 0x000e620000002400 */
[----:B------:R-:W-:Y:S01]  /*6d10*/  HGMMA.64x96x16.F32 R24, gdesc[UR8], R24, gsb0 ;  /* 0x01600000081879f0 */ /* 0x000fe20008000818 */
[----:B------:R-:W-:Y:S01]  /*6d20*/  R2UR UR8, R190 ;  /* 0x00000000be0872ca */ /* 0x000fe200000e0000 */
[----:B------:R-:W-:Y:S01]  /*6d30*/  UMOV UR10, UR4 ;  /* 0x00000004000a7c82 */ /* 0x000fe20008000000 */
[----:B------:R-:W-:Y:S01]  /*6d40*/  R2UR UR9, R191 ;  /* 0x00000000bf0972ca */ /* 0x000fe200000e0000 */
[----:B------:R-:W-:-:S03]  /*6d50*/  UMOV UR11, 0x40000040 ;  /* 0x40000040000b7882 */ /* 0x000fc60000000000 */
[----:B------:R-:W1:Y:S01]  /*6d60*/  MUFU.TANH R72, R72 ;  /* 0x0000004800487308 */ /* 0x000e620000002400 */
[----:B------:R-:W-:Y:S02]  /*6d70*/  ULDC UR4, c[0x0][0x744] ;  /* 0x0001d10000047ab9 */ /* 0x000fe40000000800 */
[--C-:B------:R-:W-:Y:S01]  /*6d80*/  FFMA.FTZ R118, R84, UR4, -R86.reuse ;  /* 0x0000000454767c23 */ /* 0x100fe20008010856 */
[----:B------:R-:W-:Y:S01]  /*6d90*/  FFMA.FTZ R202, R85, UR4, -R86 ;  /* 0x0000000455ca7c23 */ /* 0x000fe20008010856 */
[----:B------:R-:W-:Y:S01]  /*6da0*/  FSEL R85, R4, -INF , P2 ;  /* 0xff80000004557808 */ /* 0x000fe20001000000 */
[--C-:B------:R-:W-:Y:S01]  /*6db0*/  FFMA.FTZ R117, R117, UR4, -R87.reuse ;  /* 0x0000000475757c23 */ /* 0x100fe20008010857 */
[----:B------:R-:W-:Y:S01]  /*6dc0*/  FSEL R84, R3, -INF , P1 ;  /* 0xff80000003547808 */ /* 0x000fe20000800000 */
[----:B------:R-:W1:Y:S01]  /*6dd0*/  MUFU.TANH R73, R73 ;  /* 0x0000004900497308 */ /* 0x000e620000002400 */
[----:B------:R-:W-:Y:S01]  /*6de0*/  FFMA.FTZ R88, R88, UR4, -R87 ;  /* 0x0000000458587c23 */ /* 0x000fe20008010857 */
[----:B------:R-:W-:Y:S01]  /*6df0*/  FSEL R86, R2, -INF , P2 ;  /* 0xff80000002567808 */ /* 0x000fe20001000000 */
[--C-:B---3--:R-:W-:Y:S01]  /*6e00*/  FFMA.FTZ R85, R85, UR4, -R89.reuse ;  /* 0x0000000455557c23 */ /* 0x108fe20008010859 */
[----:B------:R-:W-:Y:S01]  /*6e10*/  FFMA.FTZ R84, R84, UR4, -R89 ;  /* 0x0000000454547c23 */ /* 0x000fe20008010859 */
[----:B----4-:R-:W-:Y:S01]  /*6e20*/  FSEL R87, R235, -INF , P2 ;  /* 0xff800000eb577808 */ /* 0x010fe20001000000 */
[--C-:B------:R-:W-:Y:S01]  /*6e30*/  FFMA.FTZ R201, R201, UR4, -R92.reuse ;  /* 0x00000004c9c97c23 */ /* 0x100fe2000801085c */
[----:B--2---:R-:W-:Y:S01]  /*6e40*/  FSEL R89, R20, -INF , P1 ;  /* 0xff80000014597808 */ /* 0x004fe20000800000 */
[----:B------:R-:W2:Y:S01]  /*6e50*/  MUFU.TANH R77, R77 ;  /* 0x0000004d004d7308 */ /* 0x000ea20000002400 */
[----:B------:R-:W-:Y:S01]  /*6e60*/  FFMA.FTZ R86, R86, UR4, -R92 ;  /* 0x0000000456567c23 */ /* 0x000fe2000801085c */
[--C-:B------:R-:W-:Y:S01]  /*6e70*/  FFMA.FTZ R200, R87, UR4, -R90.reuse ;  /* 0x0000000457c87c23 */ /* 0x100fe2000801085a */
[----:B-1----:R-:W-:Y:S01]  /*6e80*/  FSEL R92, R19, -INF , P2 ;  /* 0xff800000135c7808 */ /* 0x002fe20001000000 */
[----:B------:R-:W-:Y:S01]  /*6e90*/  FFMA.FTZ R90, R89, UR4, -R90 ;  /* 0x00000004595a7c23 */ /* 0x000fe2000801085a */
[----:B------:R-:W-:-:S02]  /*6ea0*/  FSEL R94, R21, -INF , P1 ;  /* 0xff800000155e7808 */ /* 0x000fc40000800000 */
[----:B------:R-:W-:Y:S01]  /*6eb0*/  FSEL R89, R72, -INF , P2 ;  /* 0xff80000048597808 */ /* 0x000fe20001000000 */
[----:B------:R-:W1:Y:S01]  /*6ec0*/  MUFU.TANH R75, R75 ;  /* 0x0000004b004b7308 */ /* 0x000e620000002400 */
[----:B------:R-:W-:Y:S01]  /*6ed0*/  FSEL R95, R73, -INF , P2 ;  /* 0xff800000495f7808 */ /* 0x000fe20001000000 */
[--C-:B------:R-:W-:Y:S01]  /*6ee0*/  FFMA.FTZ R92, R92, UR4, -R91.reuse ;  /* 0x000000045c5c7c23 */ /* 0x100fe2000801085b */
[----:B------:R-:W-:-:S05]  /*6ef0*/  FFMA.FTZ R91, R94, UR4, -R91 ;  /* 0x000000045e5b7c23 */ /* 0x000fca000801085b */
[----:B------:R-:W3:Y:S01]  /*6f00*/  MUFU.TANH R74, R74 ;  /* 0x0000004a004a7308 */ /* 0x000ee20000002400 */
[----:B--2---:R-:W-:-:S07]  /*6f10*/  FSEL R198, R77, -INF , P2 ;  /* 0xff8000004dc67808 */ /* 0x004fce0001000000 */
[----:B------:R-:W2:Y:S01]  /*6f20*/  MUFU.TANH R76, R76 ;  /* 0x0000004c004c7308 */ /* 0x000ea20000002400 */
[----:B-1----:R-:W-:-:S07]  /*6f30*/  FSEL R203, R75, -INF , P1 ;  /* 0xff8000004bcb7808 */ /* 0x002fce0000800000 */
[----:B------:R-:W1:Y:S01]  /*6f40*/  MUFU.TANH R78, R78 ;  /* 0x0000004e004e7308 */ /* 0x000e620000002400 */
[----:B---3--:R-:W-:-:S07]  /*6f50*/  FSEL R199, R74, -INF , P1 ;  /* 0xff8000004ac77808 */ /* 0x008fce0000800000 */
[----:B------:R-:W3:Y:S01]  /*6f60*/  MUFU.TANH R80, R80 ;  /* 0x0000005000507308 */ /* 0x000ee20000002400 */
[----:B--2---:R-:W-:-:S05]  /*6f70*/  FSEL R94, R76, -INF , P2 ;  /* 0xff8000004c5e7808 */ /* 0x004fca0001000000 */
[----:B------:R-:W-:Y:S02]  /*6f80*/  FFMA.FTZ R94, R94, UR4, -R211 ;  /* 0x000000045e5e7c23 */ /* 0x000fe400080108d3 */
[----:B------:R-:W-:Y:S01]  /*6f90*/  MUFU.TANH R82, R82 ;  /* 0x0000005200527308 */ /* 0x000fe20000002400 */
[----:B-1----:R-:W-:-:S05]  /*6fa0*/  FSEL R206, R78, -INF , P1 ;  /* 0xff8000004ece7808 */ /* 0x002fca0000800000 */
[----:B------:R-:W-:Y:S02]  /*6fb0*/  FFMA.FTZ R211, R206, UR4, -R211 ;  /* 0x00000004ced37c23 */ /* 0x000fe400080108d3 */
[----:B------:R-:W-:Y:S01]  /*6fc0*/  MUFU.TANH R194, R194 ;  /* 0x000000c200c27308 */ /* 0x000fe20000002400 */
[----:B---3--:R-:W-:-:S05]  /*6fd0*/  FSEL R226, R80, -INF , P2 ;  /* 0xff80000050e27808 */ /* 0x008fca0001000000 */
[----:B------:R-:W-:Y:S02]  /*6fe0*/  FFMA.FTZ R226, R226, UR4, -R215 ;  /* 0x00000004e2e27c23 */ /* 0x000fe400080108d7 */
[----:B------:R-:W-:Y:S08]  /*6ff0*/  MUFU.TANH R98, R98 ;  /* 0x0000006200627308 */ /* 0x000ff00000002400 */
[----:B------:R-:W1:Y:S08]  /*7000*/  MUFU.TANH R81, R81 ;  /* 0x0000005100517308 */ /* 0x000e700000002400 */
[----:B------:R-:W-:Y:S01]  /*7010*/  MUFU.TANH R83, R83 ;  /* 0x0000005300537308 */ /* 0x000fe20000002400 */
[----:B------:R-:W-:-:S02]  /*7020*/  WARPGROUP.DEPBAR.LE gsb0, 0x0 ;  /* 0x00008000000079c5 */ /* 0x000fc40000010000 */
[----:B------:R-:W-:-:S05]  /*7030*/  WARPGROUP.ARRIVE ;  /* 0x00000000000079c5 */ /* 0x000fca0000000000 */
[----:B------:R-:W2:Y:S01]  /*7040*/  MUFU.TANH R97, R97 ;  /* 0x0000006100617308 */ /* 0x000ea20000002400 */
[----:B------:R-:W-:Y:S01]  /*7050*/  HGMMA.64x96x16.F32 R24, gdesc[UR8], R24, gsb0 ;  /* 0x01600000081879f0 */ /* 0x000fe20008000818 */
[----:B------:R-:W-:Y:S01]  /*7060*/  R2UR UR8, R192 ;  /* 0x00000000c00872ca */ /* 0x000fe200000e0000 */
[----:B------:R-:W-:Y:S01]  /*7070*/  UMOV UR10, UR6 ;  /* 0x00000006000a7c82 */ /* 0x000fe20008000000 */
[----:B------:R-:W-:Y:S01]  /*7080*/  R2UR UR9, R193 ;  /* 0x00000000c10972ca */ /* 0x000fe200000e0000 */
[----:B------:R-:W-:Y:S01]  /*7090*/  UMOV UR11, 0x40000040 ;  /* 0x40000040000b7882 */ /* 0x000fe20000000000 */
[----:B-1----:R-:W-:Y:S02]  /*70a0*/  FSEL R206, R81, -INF , P2 ;  /* 0xff80000051ce7808 */ /* 0x002fe40001000000 */
[----:B------:R-:W1:Y:S03]  /*70b0*/  MUFU.TANH R99, R99 ;  /* 0x0000006300637308 */ /* 0x000e660000002400 */
[----:B------:R-:W-:-:S05]  /*70c0*/  FFMA.FTZ R225, R206, UR4, -R223 ;  /* 0x00000004cee17c23 */ /* 0x000fca00080108df */
[----:B------:R3:W-:Y:S01]  /*70d0*/  MUFU.EX2 R87, R202 ;  /* 0x000000ca00577308 */ /* 0x0007e20000000800 */
[----:B--2---:R-:W-:-:S05]  /*70e0*/  FSEL R220, R97, -INF , P2 ;  /* 0xff80000061dc7808 */ /* 0x004fca0001000000 */
[----:B------:R-:W-:Y:S02]  /*70f0*/  FFMA.FTZ R220, R220, UR4, -R217 ;  /* 0x00000004dcdc7c23 */ /* 0x000fe400080108d9 */
[----:B------:R-:W2:Y:S01]  /*7100*/  MUFU.TANH R100, R100 ;  /* 0x0000006400647308 */ /* 0x000ea20000002400 */
[----:B---3--:R-:W-:Y:S01]  /*7110*/  FFMA.FTZ R202, R89, UR4, -R204 ;  /* 0x0000000459ca7c23 */ /* 0x008fe200080108cc */
[--C-:B------:R-:W-:Y:S01]  /*7120*/  FFMA.FTZ R89, R95, UR4, -R96.reuse ;  /* 0x000000045f597c23 */ /* 0x100fe20008010860 */
[----:B------:R-:W-:Y:S01]  /*7130*/  FFMA.FTZ R95, R198, UR4, -R93 ;  /* 0x00000004c65f7c23 */ /* 0x000fe2000801085d */
[----:B------:R-:W-:Y:S01]  /*7140*/  FSEL R198, R82, -INF , P1 ;  /* 0xff80000052c67808 */ /* 0x000fe20000800000 */
[----:B------:R-:W-:Y:S01]  /*7150*/  FFMA.FTZ R96, R203, UR4, -R96 ;  /* 0x00000004cb607c23 */ /* 0x000fe20008010860 */
[----:B------:R-:W-:Y:S01]  /*7160*/  FFMA.FTZ R204, R199, UR4, -R204 ;  /* 0x00000004c7cc7c23 */ /* 0x000fe200080108cc */
[----:B------:R-:W-:Y:S01]  /*7170*/  FSEL R203, R194, -INF , P2 ;  /* 0xff800000c2cb7808 */ /* 0x000fe20001000000 */
[----:B------:R-:W3:Y:S01]  /*7180*/  MUFU.TANH R102, R102 ;  /* 0x0000006600667308 */ /* 0x000ee20000002400 */
[----:B------:R-:W-:Y:S01]  /*7190*/  FSEL R199, R98, -INF , P1 ;  /* 0xff80000062c77808 */ /* 0x000fe20000800000 */
[----:B------:R-:W-:Y:S01]  /*71a0*/  FFMA.FTZ R215, R198, UR4, -R215 ;  /* 0x00000004c6d77c23 */ /* 0x000fe200080108d7 */
[----:B------:R-:W-:Y:S01]  /*71b0*/  FSEL R198, R83, -INF , P1 ;  /* 0xff80000053c67808 */ /* 0x000fe20000800000 */
[----:B------:R-:W-:-:S02]  /*71c0*/  FFMA.FTZ R224, R203, UR4, -R222 ;  /* 0x00000004cbe07c23 */ /* 0x000fc400080108de */
[----:B------:R-:W-:Y:S02]  /*71d0*/  FFMA.FTZ R222, R199, UR4, -R222 ;  /* 0x00000004c7de7c23 */ /* 0x000fe400080108de */
[----:B------:R-:W-:Y:S01]  /*71e0*/  MUFU.EX2 R118, R118 ;  /* 0x0000007600767308 */ /* 0x000fe20000000800 */
[----:B------:R-:W4:Y:S01]  /*71f0*/  SHFL.IDX PT, R199, R13, R9, 0x1f ;  /* 0x00001f090dc77589 */ /* 0x000f2200000e0000 */
[----:B------:R-:W-:Y:S01]  /*7200*/  FFMA.FTZ R223, R198, UR4, -R223 ;  /* 0x00000004c6df7c23 */ /* 0x000fe200080108df */
[----:B-1----:R-:W-:Y:S02]  /*7210*/  FSEL R198, R99, -INF , P1 ;  /* 0xff80000063c67808 */ /* 0x002fe40000800000 */
[----:B--2---:R-:W-:-:S03]  /*7220*/  FSEL R221, R100, -INF , P2 ;  /* 0xff80000064dd7808 */ /* 0x004fc60001000000 */
[----:B------:R-:W1:Y:S01]  /*7230*/  MUFU.TANH R101, R101 ;  /* 0x0000006500657308 */ /* 0x000e620000002400 */
[----:B---3--:R-:W-:Y:S01]  /*7240*/  FSEL R203, R102, -INF , P1 ;  /* 0xff80000066cb7808 */ /* 0x008fe20000800000 */
[----:B------:R-:W-:Y:S01]  /*7250*/  FFMA.FTZ R217, R198, UR4, -R217 ;  /* 0x00000004c6d97c23 */ /* 0x000fe200080108d9 */
[----:B------:R-:W-:Y:S01]  /*7260*/  FFMA.FTZ R198, -R15, R15, 1 ;  /* 0x3f8000000fc67423 */ /* 0x000fe2000001010f */
[--C-:B------:R-:W-:Y:S02]  /*7270*/  FFMA.FTZ R221, R221, UR4, -R218.reuse ;  /* 0x00000004dddd7c23 */ /* 0x100fe400080108da */
[----:B------:R-:W-:Y:S02]  /*7280*/  FFMA.FTZ R218, R203, UR4, -R218 ;  /* 0x00000004cbda7c23 */ /* 0x000fe400080108da */
[----:B------:R-:W-:Y:S01]  /*7290*/  MUFU.TANH R103, R103 ;  /* 0x0000006700677308 */ /* 0x000fe20000002400 */
[----:B------:R-:W-:Y:S07]  /*72a0*/  SHFL.IDX PT, R203, R13, R229, 0x1f ;  /* 0x00001fe50dcb7589 */ /* 0x000fee00000e0000 */
[----:B------:R-:W2:Y:S01]  /*72b0*/  MUFU.TANH R104, R104 ;  /* 0x0000006800687308 */ /* 0x000ea20000002400 */
[----:B-1----:R-:W-:-:S05]  /*72c0*/  FSEL R219, R101, -INF , P2 ;  /* 0xff80000065db7808 */ /* 0x002fca0001000000 */
[----:B------:R-:W-:Y:S02]  /*72d0*/  FFMA.FTZ R219, R219, UR4, -R216 ;  /* 0x00000004dbdb7c23 */ /* 0x000fe400080108d8 */
[----:B------:R-:W-:Y:S08]  /*72e0*/  MUFU.TANH R106, R106 ;  /* 0x0000006a006a7308 */ /* 0x000ff00000002400 */
[----:B------:R-:W1:Y:S01]  /*72f0*/  MUFU.TANH R79, R79 ;  /* 0x0000004f004f7308 */ /* 0x000e620000002400 */
[----:B--2---:R-:W-:-:S05]  /*7300*/  FSEL R206, R104, -INF , P2 ;  /* 0xff80000068ce7808 */ /* 0x004fca0001000000 */
[----:B----4-:R-:W-:Y:S02]  /*7310*/  FFMA.FTZ R206, R206, UR4, -R199 ;  /* 0x00000004cece7c23 */ /* 0x010fe400080108c7 */
[----:B------:R2:W-:Y:S08]  /*7320*/  MUFU.EX2 R14, R201 ;  /* 0x000000c9000e7308 */ /* 0x0005f00000000800 */
[----:B------:R-:W-:Y:S01]  /*7330*/  MUFU.TANH R108, R108 ;  /* 0x0000006c006c7308 */ /* 0x000fe20000002400 */
[----:B--2---:R-:W2:Y:S01]  /*7340*/  SHFL.IDX PT, R201, R13, R233, 0x1f ;  /* 0x00001fe90dc97589 */ /* 0x004ea200000e0000 */
[----:B-1----:R-:W-:Y:S01]  /*7350*/  FSEL R208, R79, -INF , P1 ;  /* 0xff8000004fd07808 */ /* 0x002fe20000800000 */
[----:B------:R-:W-:-:S02]  /*7360*/  WARPGROUP.DEPBAR.LE gsb0, 0x0 ;  /* 0x00008000000079c5 */ /* 0x000fc40000010000 */
[----:B------:R-:W-:-:S03]  /*7370*/  WARPGROUP.ARRIVE ;  /* 0x00000000000079c5 */ /* 0x000fc60000000000 */
[----:B------:R-:W-:Y:S01]  /*7380*/  MUFU.TANH R110, R110 ;  /* 0x0000006e006e7308 */ /* 0x000fe20000002400 */
[----:B------:R-:W-:Y:S02]  /*7390*/  FFMA.FTZ R93, R208, UR4, -R93 ;  /* 0x00000004d05d7c23 */ /* 0x000fe4000801085d */
[----:B------:R1:W-:Y:S01]  /*73a0*/  SHFL.IDX PT, R208, R13, R230, 0x1f ;  /* 0x00001fe60dd07589 */ /* 0x0003e200000e0000 */
[----:B------:R-:W-:Y:S04]  /*73b0*/  HGMMA.64x96x16.F32 R24, gdesc[UR8], R24, gsb0 ;  /* 0x01600000081879f0 */ /* 0x000fe80008000818 */
[----:B------:R-:W3:Y:S08]  /*73c0*/  MUFU.TANH R109, R109 ;  /* 0x0000006d006d7308 */ /* 0x000ef00000002400 */
[----:B------:R-:W-:Y:S08]  /*73d0*/  MUFU.TANH R111, R111 ;  /* 0x0000006f006f7308 */ /* 0x000ff00000002400 */
[----:B------:R-:W-:Y:S01]  /*73e0*/  MUFU.TANH R112, R112 ;  /* 0x0000007000707308 */ /* 0x000fe20000002400 */
[----:B---3--:R-:W-:-:S07]  /*73f0*/  FSEL R207, R109, -INF , P2 ;  /* 0xff8000006dcf7808 */ /* 0x008fce0001000000 */
[----:B------:R-:W-:Y:S08]  /*7400*/  MUFU.TANH R114, R114 ;  /* 0x0000007200727308 */ /* 0x000ff00000002400 */
[----:B------:R3:W-:Y:S08]  /*7410*/  MUFU.EX2 R15, R200 ;  /* 0x000000c8000f7308 */ /* 0x0007f00000000800 */
[----:B------:R-:W-:Y:S01]  /*7420*/  MUFU.TANH R113, R113 ;  /* 0x0000007100717308 */ /* 0x000fe20000002400 */
[----:B---3--:R-:W-:-:S05]  /*7430*/  FSEL R200, R108, -INF , P2 ;  /* 0xff8000006cc87808 */ /* 0x008fca0001000000 */
[----:B--2---:R-:W-:Y:S02]  /*7440*/  FFMA.FTZ R200, R200, UR4, -R201 ;  /* 0x00000004c8c87c23 */ /* 0x004fe400080108c9 */
        /* <DEDUP_REMOVED lines=8> */
[----:B------:R-:W3:Y:S01]  /*74d0*/  MUFU.TANH R196, R196 ;  /* 0x000000c400c47308 */ /* 0x000ee20000002400 */
[----:B-1----:R-:W-:-:S07]  /*74e0*/  FSEL R228, R105, -INF , P2 ;  /* 0xff80000069e47808 */ /* 0x002fce0001000000 */
[----:B------:R-:W1:Y:S01]  /*74f0*/  MUFU.TANH R119, R119 ;  /* 0x0000007700777308 */ /* 0x000e620000002400 */
[----:B--2---:R-:W-:Y:S01]  /*7500*/  FSEL R213, R107, -INF , P1 ;  /* 0xff8000006bd57808 */ /* 0x004fe20000800000 */
[----:B------:R-:W-:Y:S02]  /*7510*/  WARPGROUP.DEPBAR.LE gsb0, 0x0 ;  /* 0x00008000000079c5 */ /* 0x000fe40000010000 */
[----:B------:R-:W2:Y:S04]  /*7520*/  LDS R227, [R227+0x380] ;  /* 0x00038000e3e37984 */ /* 0x000ea80000000800 */
[----:B------:R-:W-:Y:S08]  /*7530*/  MUFU.EX2 R117, R117 ;  /* 0x0000007500757308 */ /* 0x000ff00000000800 */
[----:B------:R-:W4:Y:S08]  /*7540*/  MUFU.EX2 R85, R85 ;  /* 0x0000005500557308 */ /* 0x000f300000000800 */
[----:B------:R-:W4:Y:S08]  /*7550*/  MUFU.EX2 R86, R86 ;  /* 0x0000005600567308 */ /* 0x000f300000000800 */
[----:B------:R-:W-:Y:S08]  /*7560*/  MUFU.EX2 R90, R90 ;  /* 0x0000005a005a7308 */ /* 0x000ff00000000800 */
[----:B------:R-:W-:Y:S01]  /*7570*/  MUFU.EX2 R88, R88 ;  /* 0x0000005800587308 */ /* 0x000fe20000000800 */
[----:B--2---:R-:W2:Y:S07]  /*7580*/  SHFL.IDX PT, R234, R227, R9, 0x1f ;  /* 0x00001f09e3ea7589 */ /* 0x004eae00000e0000 */
[----:B------:R-:W-:Y:S01]  /*7590*/  MUFU.EX2 R91, R91 ;  /* 0x0000005b005b7308 */ /* 0x000fe20000000800 */
[----:B------:R-:W-:Y:S04]  /*75a0*/  SHFL.IDX PT, R232, R227, R115, 0x1f ;  /* 0x00001f73e3e87589 */ /* 0x000fe800000e0000 */
[----:B------:R-:W3:Y:S03]  /*75b0*/  SHFL.IDX PT, R233, R227, R233, 0x1f ;  /* 0x00001fe9e3e97589 */ /* 0x000ee600000e0000 */
[----:B------:R-:W-:Y:S01]  /*75c0*/  MUFU.EX2 R84, R84 ;  /* 0x0000005400547308 */ /* 0x000fe20000000800 */
[----:B------:R-:W1:Y:S04]  /*75d0*/  SHFL.IDX PT, R229, R227, R229, 0x1f ;  /* 0x00001fe5e3e57589 */ /* 0x000e6800000e0000 */
[----:B------:R-:W4:Y:S03]  /*75e0*/  SHFL.IDX PT, R230, R227, R230, 0x1f ;  /* 0x00001fe6e3e67589 */ /* 0x000f2600000e0000 */
[----:B------:R-:W-:Y:S01]  /*75f0*/  MUFU.EX2 R92, R92 ;  /* 0x0000005c005c7308 */ /* 0x000fe20000000800 */
[----:B------:R-:W4:Y:S01]  /*7600*/  SHFL.IDX PT, R231, R227, R231, 0x1f ;  /* 0x00001fe7e3e77589 */ /* 0x000f2200000e0000 */
[--C-:B--2---:R-:W-:Y:S01]  /*7610*/  FADD.FTZ R24, R24, -R234.reuse ;  /* 0x800000ea18187221 */ /* 0x104fe20000010000 */
[----:B------:R-:W-:-:S05]  /*7620*/  FADD.FTZ R234, R26, -R234 ;  /* 0x800000ea1aea7221 */ /* 0x000fca0000010000 */
[----:B------:R2:W-:Y:S01]  /*7630*/  MUFU.EX2 R26, R202 ;  /* 0x000000ca001a7308 */ /* 0x0005e20000000800 */
[----:B------:R-:W-:Y:S01]  /*7640*/  FMUL.FTZ R24, R118, R24 ;  /* 0x0000001876187220 */ /* 0x000fe20000410000 */
[----:B------:R-:W-:-:S03]  /*7650*/  FMUL.FTZ R234, R87, R234 ;  /* 0x000000ea57ea7220 */ /* 0x000fc60000410000 */
[----:B------:R-:W-:Y:S01]  /*7660*/  FMUL.FTZ R198, R198, R24 ;  /* 0x00000018c6c67220 */ /* 0x000fe20000410000 */
[----:B------:R-:W-:Y:S01]  /*7670*/  FSEL R24, R103, -INF , P1 ;  /* 0xff80000067187808 */ /* 0x000fe20000800000 */
[----:B---3--:R-:W-:Y:S01]  /*7680*/  FADD.FTZ R28, R28, -R233 ;  /* 0x800000e91c1c7221 */ /* 0x008fe20000010000 */
[----:B------:R-:W-:Y:S01]  /*7690*/  FFMA.FTZ R237, -R237, R237, 1 ;  /* 0x3f800000eded7423 */ /* 0x000fe200000101ed */
[----:B--2---:R-:W-:Y:S01]  /*76a0*/  FFMA.FTZ R202, R207, UR4, -R203 ;  /* 0x00000004cfca7c23 */ /* 0x004fe200080108cb */
[----:B------:R-:W-:Y:S01]  /*76b0*/  FSEL R207, R114, -INF , P1 ;  /* 0xff80000072cf7808 */ /* 0x000fe20000800000 */
[----:B------:R-:W-:Y:S01]  /*76c0*/  FFMA.FTZ R216, R24, UR4, -R216 ;  /* 0x0000000418d87c23 */ /* 0x000fe200080108d8 */
[----:B------:R-:W-:Y:S01]  /*76d0*/  FSEL R24, R106, -INF , P1 ;  /* 0xff8000006a187808 */ /* 0x000fe20000800000 */
[--C-:B-1----:R-:W-:Y:S01]  /*76e0*/  FADD.FTZ R29, R29, -R229.reuse ;  /* 0x800000e51d1d7221 */ /* 0x102fe20000010000 */
[----:B------:R-:W-:Y:S01]  /*76f0*/  FADD.FTZ R31, R31, -R229 ;  /* 0x800000e51f1f7221 */ /* 0x000fe20000010000 */
[----:B----4-:R-:W-:Y:S01]  /*7700*/  FADD.FTZ R35, R35, -R230 ;  /* 0x800000e623237221 */ /* 0x010fe20000010000 */
[----:B------:R-:W-:Y:S01]  /*7710*/  FFMA.FTZ R21, -R21, R21, 1 ;  /* 0x3f80000015157423 */ /* 0x000fe20000010115 */
[----:B------:R-:W-:Y:S01]  /*7720*/  FFMA.FTZ R199, R24, UR4, -R199 ;  /* 0x0000000418c77c23 */ /* 0x000fe200080108c7 */
[----:B------:R-:W-:Y:S01]  /*7730*/  FSEL R24, R110, -INF , P1 ;  /* 0xff8000006e187808 */ /* 0x000fe20000800000 */
[----:B------:R-:W-:Y:S01]  /*7740*/  FADD.FTZ R38, R38, -R231 ;  /* 0x800000e726267221 */ /* 0x000fe20000010000 */
[----:B------:R-:W-:Y:S01]  /*7750*/  FADD.FTZ R30, R30, -R233 ;  /* 0x800000e91e1e7221 */ /* 0x000fe20000010000 */
[----:B------:R-:W-:Y:S01]  /*7760*/  FADD.FTZ R36, R36, -R231 ;  /* 0x800000e724247221 */ /* 0x000fe20000010000 */
[----:B------:R-:W-:Y:S01]  /*7770*/  MUFU.EX2 R89, R89 ;  /* 0x0000005900597308 */ /* 0x000fe20000000800 */
[----:B------:R-:W-:Y:S01]  /*7780*/  FFMA.FTZ R201, R24, UR4, -R201 ;  /* 0x0000000418c97c23 */ /* 0x000fe200080108c9 */
[----:B------:R-:W-:-:S05]  /*7790*/  FSEL R24, R111, -INF , P1 ;  /* 0xff8000006f187808 */ /* 0x000fca0000800000 */
[----:B------:R-:W-:Y:S01]  /*77a0*/  FFMA.FTZ R203, R24, UR4, -R203 ;  /* 0x0000000418cb7c23 */ /* 0x000fe200080108cb */
[----:B------:R-:W-:Y:S08]  /*77b0*/  MUFU.EX2 R96, R96 ;  /* 0x0000006000607308 */ /* 0x000ff00000000800 */
[----:B------:R1:W2:Y:S01]  /*77c0*/  MUFU.EX2 R24, R204 ;  /* 0x000000cc00187308 */ /* 0x0002a20000000800 */
[----:B------:R-:W-:-:S07]  /*77d0*/  FFMA.FTZ R72, -R72, R72, 1 ;  /* 0x3f80000048487423 */ /* 0x000fce0000010148 */
[----:B------:R-:W3:Y:S01]  /*77e0*/  MUFU.EX2 R94, R94 ;  /* 0x0000005e005e7308 */ /* 0x000ee20000000800 */
[----:B-1----:R-:W-:-:S05]  /*77f0*/  FSEL R204, R112, -INF , P2 ;  /* 0xff80000070cc7808 */ /* 0x002fca0001000000 */
[--C-:B------:R-:W-:Y:S01]  /*7800*/  FFMA.FTZ R204, R204, UR4, -R205.reuse ;  /* 0x00000004cccc7c23 */ /* 0x100fe200080108cd */
[----:B------:R-:W-:Y:S01]  /*7810*/  FFMA.FTZ R205, R207, UR4, -R205 ;  /* 0x00000004cfcd7c23 */ /* 0x000fe200080108cd */
[----:B------:R-:W-:Y:S01]  /*7820*/  FSEL R207, R113, -INF , P2 ;  /* 0xff80000071cf7808 */ /* 0x000fe20001000000 */
[----:B------:R-:W-:Y:S04]  /*7830*/  MUFU.EX2 R95, R95 ;  /* 0x0000005f005f7308 */ /* 0x000fe80000000800 */
[--C-:B------:R-:W-:Y:S01]  /*7840*/  FFMA.FTZ R207, R207, UR4, -R208.reuse ;  /* 0x00000004cfcf7c23 */ /* 0x100fe200080108d0 */
[----:B------:R-:W-:Y:S01]  /*7850*/  FFMA.FTZ R208, R13, UR4, -R208 ;  /* 0x000000040dd07c23 */ /* 0x000fe200080108d0 */
[----:B------:R-:W-:Y:S01]  /*7860*/  FSEL R13, R197, -INF , P1 ;  /* 0xff800000c50d7808 */ /* 0x000fe20000800000 */
[----:B------:R-:W-:Y:S01]  /*7870*/  FFMA.FTZ R73, -R73, R73, 1 ;  /* 0x3f80000049497423 */ /* 0x000fe20000010149 */
[----:B------:R-:W-:Y:S01]  /*7880*/  FFMA.FTZ R75, -R75, R75, 1 ;  /* 0x3f8000004b4b7423 */ /* 0x000fe2000001014b */
[----:B------:R-:W-:Y:S01]  /*7890*/  FFMA.FTZ R76, -R76, R76, 1 ;  /* 0x3f8000004c4c7423 */ /* 0x000fe2000001014c */
[----:B------:R-:W-:Y:S01]  /*78a0*/  FFMA.FTZ R81, -R81, R81, 1 ;  /* 0x3f80000051517423 */ /* 0x000fe20000010151 */
[----:B------:R-:W-:Y:S01]  /*78b0*/  FFMA.FTZ R210, R13, UR4, -R210 ;  /* 0x000000040dd27c23 */ /* 0x000fe200080108d2 */
[----:B------:R-:W-:Y:S01]  /*78c0*/  FFMA.FTZ R80, -R80, R80, 1 ;  /* 0x3f80000050507423 */ /* 0x000fe20000010150 */
[----:B------:R1:W4:Y:S01]  /*78d0*/  MUFU.EX2 R13, R211 ;  /* 0x000000d3000d7308 */ /* 0x0003220000000800 */
[----:B------:R-:W-:Y:S01]  /*78e0*/  FFMA.FTZ R83, -R83, R83, 1 ;  /* 0x3f80000053537423 */ /* 0x000fe20000010153 */
[----:B------:R-:W-:Y:S01]  /*78f0*/  FFMA.FTZ R99, -R99, R99, 1 ;  /* 0x3f80000063637423 */ /* 0x000fe20000010163 */
[----:B------:R-:W-:-:S05]  /*7900*/  FFMA.FTZ R78, -R78, R78, 1 ;  /* 0x3f8000004e4e7423 */ /* 0x000fca000001014e */
[----:B------:R-:W-:Y:S01]  /*7910*/  MUFU.EX2 R93, R93 ;  /* 0x0000005d005d7308 */ /* 0x000fe20000000800 */
[--C-:B-1----:R-:W-:Y:S01]  /*7920*/  FFMA.FTZ R211, R228, UR4, -R212.reuse ;  /* 0x00000004e4d37c23 */ /* 0x102fe200080108d4 */
        /* <DEDUP_REMOVED lines=9> */
[----:B------:R-:W-:Y:S01]  /*79c0*/  FMUL.FTZ R35, R91, R35 ;  /* 0x000000235b237220 */ /* 0x000fe20000410000 */
[----:B------:R-:W-:Y:S01]  /*79d0*/  FMUL.FTZ R30, R84, R30 ;  /* 0x0000001e541e7220 */ /* 0x000fe20000410000 */
[----:B------:R-:W1:Y:S01]  /*79e0*/  SHFL.IDX PT, R228, R227, R228, 0x1f ;  /* 0x00001fe4e3e47589 */ /* 0x000e6200000e0000 */
[----:B------:R-:W-:-:S02]  /*79f0*/  VIADD R231, R9, 0x10 ;  /* 0x0000001009e77836 */ /* 0x000fc40000000000 */
[----:B------:R-:W-:Y:S01]  /*7a00*/  FMUL.FTZ R36, R26, R36 ;  /* 0x000000241a247220 */ /* 0x000fe20000410000 */
[----:B------:R-:W-:Y:S01]  /*7a10*/  IADD3 R233, R9, 0x18, RZ ;  /* 0x0000001809e97810 */ /* 0x000fe20007ffe0ff */
[----:B------:R-:W2:Y:S01]  /*7a20*/  SHFL.IDX PT, R227, R227, R12, 0x1f ;  /* 0x00001f0ce3e37589 */ /* 0x000ea200000e0000 */
[----:B------:R-:W-:Y:S01]  /*7a30*/  FFMA.FTZ R79, -R79, R79, 1 ;  /* 0x3f8000004f4f7423 */ /* 0x000fe2000001014f */
[----:B------:R-:W-:Y:S08]  /*7a40*/  MUFU.EX2 R211, R211 ;  /* 0x000000d300d37308 */ /* 0x000ff00000000800 */
[----:B------:R-:W-:Y:S08]  /*7a50*/  MUFU.EX2 R203, R203 ;  /* 0x000000cb00cb7308 */ /* 0x000ff00000000800 */
[----:B------:R-:W-:Y:S08]  /*7a60*/  MUFU.EX2 R199, R199 ;  /* 0x000000c700c77308 */ /* 0x000ff00000000800 */
[----:B------:R-:W-:Y:S01]  /*7a70*/  MUFU.EX2 R204, R204 ;  /* 0x000000cc00cc7308 */ /* 0x000fe20000000800 */
[----:B-1----:R-:W-:Y:S01]  /*7a80*/  FADD.FTZ R34, R34, -R228 ;  /* 0x800000e422227221 */ /* 0x002fe20000010000 */
[--C-:B--2---:R-:W-:Y:S01]  /*7a90*/  FADD.FTZ R37, R37, -R227.reuse ;  /* 0x800000e325257221 */ /* 0x104fe20000010000 */
[----:B------:R-:W-:-:S05]  /*7aa0*/  FADD.FTZ R39, R39, -R227 ;  /* 0x800000e327277221 */ /* 0x000fca0000010000 */
        /* <DEDUP_REMOVED lines=17> */
[----:B------:R-:W-:Y:S01]  /*7bc0*/  FFMA.FTZ R196, -R196, R196, 1 ;  /* 0x3f800000c4c47423 */ /* 0x000fe200000101c4 */
[----:B------:R-:W-:Y:S01]  /*7bd0*/  FFMA.FTZ R119, -R119, R119, 1 ;  /* 0x3f80000077777423 */ /* 0x000fe20000010177 */
[----:B------:R-:W-:Y:S01]  /*7be0*/  R2UR UR4, R236 ;  /* 0x00000000ec0472ca */ /* 0x000fe200000e0000 */
[----:B-1----:R-:W-:-:S03]  /*7bf0*/  FFMA.FTZ R226, -R18, R18, 1 ;  /* 0x3f80000012e27423 */ /* 0x002fc60000010112 */
[----:B------:R1:W-:Y:S02]  /*7c00*/  MUFU.EX2 R18, R215 ;  /* 0x000000d700127308 */ /* 0x0003e40000000800 */
[----:B-1----:R-:W-:Y:S01]  /*7c10*/  FMUL.FTZ R215, R226, R234 ;  /* 0x000000eae2d77220 */ /* 0x002fe20000410000 */
[--C-:B------:R-:W-:Y:S01]  /*7c20*/  FADD.FTZ R226, R25, -R232.reuse ;  /* 0x800000e819e27221 */ /* 0x100fe20000010000 */
[----:B------:R-:W-:-:S04]  /*7c30*/  FADD.FTZ R232, R27, -R232 ;  /* 0x800000e81be87221 */ /* 0x000fc80000010000 */
[----:B------:R1:W-:Y:S01]  /*7c40*/  MUFU.EX2 R25, R225 ;  /* 0x000000e100197308 */ /* 0x0003e20000000800 */
[----:B------:R-:W-:-:S07]  /*7c50*/  FMUL.FTZ R34, R90, R34 ;  /* 0x000000225a227220 */ /* 0x000fce0000410000 */
[----:B------:R2:W-:Y:S01]  /*7c60*/  MUFU.EX2 R27, R223 ;  /* 0x000000df001b7308 */ /* 0x0005e20000000800 */
[----:B-1----:R-:W-:Y:S01]  /*7c70*/  FADD.FTZ R225, R32, -R228 ;  /* 0x800000e420e17221 */ /* 0x002fe20000010000 */
[----:B------:R-:W-:Y:S01]  /*7c80*/  FADD.FTZ R228, R33, -R230 ;  /* 0x800000e621e47221 */ /* 0x000fe20000010000 */
[----:B------:R-:W-:-:S05]  /*7c90*/  FFMA.FTZ R33, -R6, R6, 1 ;  /* 0x3f80000006217423 */ /* 0x000fca0000010106 */
[----:B------:R1:W-:Y:S01]  /*7ca0*/  MUFU.EX2 R32, R224 ;  /* 0x000000e000207308 */ /* 0x0003e20000000800 */
[----:B--2---:R-:W-:Y:S01]  /*7cb0*/  FFMA.FTZ R223, -R5, R5, 1 ;  /* 0x3f80000005df7423 */ /* 0x004fe20000010105 */
[----:B------:R-:W-:Y:S01]  /*7cc0*/  FMUL.FTZ R232, R88, R232 ;  /* 0x000000e858e87220 */ /* 0x000fe20000410000 */
[----:B------:R-:W-:Y:S01]  /*7cd0*/  FMUL.FTZ R225, R15, R225 ;  /* 0x000000e10fe17220 */ /* 0x000fe20000410000 */
[----:B------:R-:W-:Y:S01]  /*7ce0*/  FFMA.FTZ R227, -R3, R3, 1 ;  /* 0x3f80000003e37423 */ /* 0x000fe20000010103 */
[----:B------:R-:W-:Y:S01]  /*7cf0*/  FMUL.FTZ R228, R92, R228 ;  /* 0x000000e45ce47220 */ /* 0x000fe20000410000 */
[----:B------:R-:W-:Y:S02]  /*7d00*/  VIADD R230, R9, 0x14 ;  /* 0x0000001409e67836 */ /* 0x000fe40000000000 */
[----:B------:R-:W-:Y:S01]  /*7d10*/  FMUL.FTZ R72, R72, R36 ;  /* 0x0000002448487220 */ /* 0x000fe20000410000 */
[----:B------:R-:W-:Y:S01]  /*7d20*/  FMUL.FTZ R37, R89, R37 ;  /* 0x0000002559257220 */ /* 0x000fe20000410000 */
[----:B-1----:R-:W-:Y:S01]  /*7d30*/  FMUL.FTZ R224, R117, R226 ;  /* 0x000000e275e07220 */ /* 0x002fe20000410000 */
[----:B------:R1:W5:Y:S04]  /*7d40*/  LDL.LU R6, [R1+0x44] ;  /* 0x0000440001067983 */ /* 0x0003680000300800 */
[----:B------:R2:W3:Y:S01]  /*7d50*/  LDS R226, [R10+0x380] ;  /* 0x000380000ae27984 */ /* 0x0004e20000000800 */
[----:B------:R-:W-:Y:S01]  /*7d60*/  FMUL.FTZ R224, R33, R224 ;  /* 0x000000e021e07220 */ /* 0x000fe20000410000 */
[----:B------:R-:W-:Y:S01]  /*7d70*/  FFMA.FTZ R33, -R4, R4, 1 ;  /* 0x3f80000004217423 */ /* 0x000fe20000010104 */
[----:B------:R-:W-:Y:S01]  /*7d80*/  FMUL.FTZ R223, R223, R232 ;  /* 0x000000e8dfdf7220 */ /* 0x000fe20000410000 */
[----:B------:R-:W-:Y:S01]  /*7d90*/  FMUL.FTZ R30, R227, R30 ;  /* 0x0000001ee31e7220 */ /* 0x000fe20000410000 */
[----:B------:R-:W-:Y:S01]  /*7da0*/  FMUL.FTZ R36, R96, R39 ;  /* 0x0000002760247220 */ /* 0x000fe20000410000 */
[----:B------:R1:W5:Y:S01]  /*7db0*/  LDL.LU R5, [R1+0x40] ;  /* 0x0000400001057983 */ /* 0x0003620000300800 */
[----:B--2---:R2:W-:Y:S01]  /*7dc0*/  MUFU.EX2 R10, R222 ;  /* 0x000000de000a7308 */ /* 0x0045e20000000800 */
[----:B------:R-:W-:Y:S01]  /*7dd0*/  IADD3 R232, R9, 0xc, RZ ;  /* 0x0000000c09e87810 */ /* 0x000fe20007ffe0ff */
[----:B------:R-:W-:Y:S01]  /*7de0*/  FMUL.FTZ R39, R73, R37 ;  /* 0x0000002549277220 */ /* 0x000fe20000410000 */
[----:B------:R1:W5:Y:S01]  /*7df0*/  LDL.LU R4, [R1+0x3c] ;  /* 0x00003c0001047983 */ /* 0x0003620000300800 */
[----:B--2---:R-:W-:Y:S01]  /*7e00*/  FMUL.FTZ R222, R33, R28 ;  /* 0x0000001c21de7220 */ /* 0x004fe20000410000 */
[----:B------:R-:W-:-:S03]  /*7e10*/  FFMA.FTZ R28, -R2, R2, 1 ;  /* 0x3f800000021c7423 */ /* 0x000fc60000010102 */
[----:B------:R2:W1:Y:S01]  /*7e20*/  MUFU.EX2 R33, R220 ;  /* 0x000000dc00217308 */ /* 0x0004620000000800 */
[----:B------:R-:W-:Y:S01]  /*7e30*/  FMUL.FTZ R37, R75, R36 ;  /* 0x000000244b257220 */ /* 0x000fe20000410000 */
[----:B------:R1:W5:Y:S04]  /*7e40*/  LDL.LU R3, [R1+0x38] ;  /* 0x0000380001037983 */ /* 0x0003680000300800 */
[----:B------:R1:W5:Y:S01]  /*7e50*/  LDL.LU R2, [R1+0x34] ;  /* 0x0000340001027983 */ /* 0x0003620000300800 */
[----:B------:R-:W-:Y:S01]  /*7e60*/  VIADD R234, R9, 0x1c ;  /* 0x0000001c09ea7836 */ /* 0x000fe20000000000 */
[----:B------:R-:W-:Y:S01]  /*7e70*/  MUFU.EX2 R36, R206 ;  /* 0x000000ce00247308 */ /* 0x000fe20000000800 */
[----:B--2---:R-:W-:Y:S01]  /*7e80*/  FMUL.FTZ R220, R14, R31 ;  /* 0x0000001f0edc7220 */ /* 0x004fe20000410000 */
[----:B------:R-:W-:Y:S01]  /*7e90*/  FMUL.FTZ R31, R28, R29 ;  /* 0x0000001d1c1f7220 */ /* 0x000fe20000410000 */
[----:B------:R-:W-:Y:S01]  /*7ea0*/  FFMA.FTZ R28, -R20, R20, 1 ;  /* 0x3f800000141c7423 */ /* 0x000fe20000010114 */
[----:B------:R-:W-:Y:S01]  /*7eb0*/  LDS R73, [R11+0x380] ;  /* 0x000380000b497984 */ /* 0x000fe20000000800 */
[----:B------:R-:W-:Y:S01]  /*7ec0*/  FMUL.FTZ R29, R237, R220 ;  /* 0x000000dced1d7220 */ /* 0x000fe20000410000 */
[----:B------:R-:W-:Y:S01]  /*7ed0*/  FFMA.FTZ R220, -R235, R235, 1 ;  /* 0x3f800000ebdc7423 */ /* 0x000fe200000101eb */
[----:B------:R-:W-:Y:S01]  /*7ee0*/  VIADD R235, R9, 0x8 ;  /* 0x0000000809eb7836 */ /* 0x000fe20000000000 */
[----:B------:R2:W1:Y:S02]  /*7ef0*/  MUFU.EX2 R20, R217 ;  /* 0x000000d900147308 */ /* 0x0004640000000800 */
[----:B------:R-:W-:Y:S01]  /*7f00*/  FMUL.FTZ R220, R220, R225 ;  /* 0x000000e1dcdc7220 */ /* 0x000fe20000410000 */
[----:B------:R-:W-:Y:S01]  /*7f10*/  FFMA.FTZ R225, -R19, R19, 1 ;  /* 0x3f80000013e17423 */ /* 0x000fe20000010113 */
[----:B---3--:R-:W3:Y:S03]  /*7f20*/  SHFL.IDX PT, R227, R226, R231, 0x1f ;  /* 0x00001fe7e2e37589 */ /* 0x008ee600000e0000 */
[----:B------:R-:W-:Y:S01]  /*7f30*/  FMUL.FTZ R225, R225, R228 ;  /* 0x000000e4e1e17220 */ /* 0x000fe20000410000 */
[----:B------:R4:W-:Y:S01]  /*7f40*/  MUFU.EX2 R19, R221 ;  /* 0x000000dd00137308 */ /* 0x0009e20000000800 */
[----:B--2---:R-:W-:Y:S01]  /*7f50*/  FMUL.FTZ R217, R28, R34 ;  /* 0x000000221cd97220 */ /* 0x004fe20000410000 */
[----:B------:R-:W-:Y:S01]  /*7f60*/  FFMA.FTZ R34, -R74, R74, 1 ;  /* 0x3f8000004a227423 */ /* 0x000fe2000001014a */
[----:B------:R-:W2:Y:S03]  /*7f70*/  SHFL.IDX PT, R28, R226, R9, 0x1f ;  /* 0x00001f09e21c7589 */ /* 0x000ea600000e0000 */
[----:B------:R-:W-:Y:S01]  /*7f80*/  FMUL.FTZ R38, R34, R38 ;  /* 0x0000002622267220 */ /* 0x000fe20000410000 */
[----:B------:R-:W1:Y:S01]  /*7f90*/  SHFL.IDX PT, R74, R226, R115, 0x1f ;  /* 0x00001f73e24a7589 */ /* 0x000e6200000e0000 */
[----:B------:R3:W-:Y:S01]  /*7fa0*/  MUFU.EX2 R34, R219 ;  /* 0x000000db00227308 */ /* 0x0007e20000000800 */
[----:B----4-:R-:W-:-:S02]  /*7fb0*/  FMUL.FTZ R221, R21, R35 ;  /* 0x0000002315dd7220 */ /* 0x010fc40000410000 */
[----:B------:R-:W4:Y:S04]  /*7fc0*/  SHFL.IDX PT, R228, R226, R230, 0x1f ;  /* 0x00001fe6e2e47589 */ /* 0x000f2800000e0000 */
[----:B------:R-:W-:Y:S01]  /*7fd0*/  SHFL.IDX PT, R229, R226, R233, 0x1f ;  /* 0x00001fe9e2e57589 */ /* 0x000fe200000e0000 */
[----:B------:R2:W-:Y:S03]  /*7fe0*/  MUFU.EX2 R21, R218 ;  /* 0x000000da00157308 */ /* 0x0005e60000000800 */
[----:B---3--:R-:W3:Y:S01]  /*7ff0*/  SHFL.IDX PT, R219, R226, R232, 0x1f ;  /* 0x00001fe8e2db7589 */ /* 0x008ee200000e0000 */
[--C-:B------:R-:W-:Y:S01]  /*8000*/  FADD.FTZ R48, R48, -R227.reuse ;  /* 0x800000e330307221 */ /* 0x100fe20000010000 */
[----:B------:R-:W-:-:S03]  /*8010*/  FADD.FTZ R50, R50, -R227 ;  /* 0x800000e332327221 */ /* 0x000fc60000010000 */
[----:B------:R-:W3:Y:S01]  /*8020*/  MUFU.EX2 R35, R216 ;  /* 0x000000d800237308 */ /* 0x000ee20000000800 */
[----:B--2---:R-:W2:Y:S01]  /*8030*/  SHFL.IDX PT, R218, R226, R235, 0x1f ;  /* 0x00001febe2da7589 */ /* 0x004ea200000e0000 */
[--C-:B------:R-:W-:Y:S01]  /*8040*/  FADD.FTZ R40, R40, -R28.reuse ;  /* 0x8000001c28287221 */ /* 0x100fe20000010000 */
[----:B------:R-:W-:Y:S01]  /*8050*/  FADD.FTZ R28, R42, -R28 ;  /* 0x8000001c2a1c7221 */ /* 0x000fe20000010000 */
[----:B------:R-:W-:Y:S01]  /*8060*/  FFMA.FTZ R42, -R77, R77, 1 ;  /* 0x3f8000004d2a7423 */ /* 0x000fe2000001014d */
[----:B------:R-:W-:Y:S01]  /*8070*/  SHFL.IDX PT, R226, R226, R234, 0x1f ;  /* 0x00001feae2e27589 */ /* 0x000fe200000e0000 */
[--C-:B-1----:R-:W-:Y:S01]  /*8080*/  FADD.FTZ R41, R41, -R74.reuse ;  /* 0x8000004a29297221 */ /* 0x102fe20000010000 */
[----:B------:R-:W-:Y:S01]  /*8090*/  FMUL.FTZ R75, R94, R40 ;  /* 0x000000285e4b7220 */ /* 0x000fe20000410000 */
[----:B------:R-:W-:Y:S01]  /*80a0*/  FMUL.FTZ R77, R13, R28 ;  /* 0x0000001c0d4d7220 */ /* 0x000fe20000410000 */
[----:B------:R-:W-:Y:S01]  /*80b0*/  FADD.FTZ R43, R43, -R74 ;  /* 0x8000004a2b2b7221 */ /* 0x000fe20000010000 */
[--C-:B----4-:R-:W-:Y:S01]  /*80c0*/  FADD.FTZ R49, R49, -R228.reuse ;  /* 0x800000e431317221 */ /* 0x110fe20000010000 */
[----:B------:R-:W-:Y:S01]  /*80d0*/  FADD.FTZ R51, R51, -R228 ;  /* 0x800000e433337221 */ /* 0x000fe20000010000 */
[----:B------:R-:W-:Y:S01]  /*80e0*/  FMUL.FTZ R11, R78, R77 ;  /* 0x0000004d4e0b7220 */ /* 0x000fe20000410000 */
[----:B------:R-:W-:Y:S01]  /*80f0*/  SHFL.IDX PT, R74, R73, R232, 0x1f ;  /* 0x00001fe8494a7589 */ /* 0x000fe200000e0000 */
[----:B------:R-:W-:Y:S01]  /*8100*/  FMUL.FTZ R49, R33, R49 ;  /* 0x0000003121317220 */ /* 0x000fe20000410000 */
[----:B------:R-:W-:Y:S01]  /*8110*/  FMUL.FTZ R40, R93, R43 ;  /* 0x0000002b5d287220 */ /* 0x000fe20000410000 */
[----:B------:R-:W-:Y:S01]  /*8120*/  FFMA.FTZ R43, -R82, R82, 1 ;  /* 0x3f800000522b7423 */ /* 0x000fe20000010152 */
[----:B------:R-:W1:Y:S01]  /*8130*/  SHFL.IDX PT, R78, R73, R115, 0x1f ;  /* 0x00001f73494e7589 */ /* 0x000e6200000e0000 */
[--C-:B---3--:R-:W-:Y:S01]  /*8140*/  FADD.FTZ R45, R45, -R219.reuse ;  /* 0x800000db2d2d7221 */ /* 0x108fe20000010000 */
[----:B------:R-:W-:Y:S01]  /*8150*/  FADD.FTZ R47, R47, -R219 ;  /* 0x800000db2f2f7221 */ /* 0x000fe20000010000 */
[----:B------:R-:W-:Y:S01]  /*8160*/  FMUL.FTZ R219, R95, R41 ;  /* 0x000000295fdb7220 */ /* 0x000fe20000410000 */
[----:B------:R-:W-:Y:S01]  /*8170*/  FMUL.FTZ R41, R76, R75 ;  /* 0x0000004b4c297220 */ /* 0x000fe20000410000 */
[----:B------:R-:W-:Y:S01]  /*8180*/  FMUL.FTZ R28, R25, R45 ;  /* 0x0000002d191c7220 */ /* 0x000fe20000410000 */
[----:B------:R-:W3:Y:S01]  /*8190*/  SHFL.IDX PT, R77, R73, R231, 0x1f ;  /* 0x00001fe7494d7589 */ /* 0x000ee200000e0000 */
[--C-:B--2---:R-:W-:Y:S01]  /*81a0*/  FADD.FTZ R44, R44, -R218.reuse ;  /* 0x800000da2c2c7221 */ /* 0x104fe20000010000 */
[----:B------:R-:W-:Y:S01]  /*81b0*/  FADD.FTZ R46, R46, -R218 ;  /* 0x800000da2e2e7221 */ /* 0x000fe20000010000 */
[----:B------:R-:W-:Y:S01]  /*81c0*/  FMUL.FTZ R45, R81, R28 ;  /* 0x0000001c512d7220 */ /* 0x000fe20000410000 */
[----:B------:R-:W-:Y:S01]  /*81d0*/  FMUL.FTZ R28, R27, R47 ;  /* 0x0000002f1b1c7220 */ /* 0x000fe20000410000 */
[----:B------:R-:W-:Y:S01]  /*81e0*/  FMUL.FTZ R75, R12, R44 ;  /* 0x0000002c0c4b7220 */ /* 0x000fe20000410000 */
[----:B------:R-:W-:Y:S01]  /*81f0*/  FMUL.FTZ R47, R32, R48 ;  /* 0x00000030202f7220 */ /* 0x000fe20000410000 */
[----:B------:R-:W2:Y:S01]  /*8200*/  SHFL.IDX PT, R81, R73, R9, 0x1f ;  /* 0x00001f0949517589 */ /* 0x000ea200000e0000 */
        /* <DEDUP_REMOVED lines=10> */
[----:B------:R-:W4:Y:S01]  /*82b0*/  LDL R99, [R1+0x1c] ;  /* 0x00001c0001637983 */ /* 0x000f220000100800 */
[----:B------:R-:W-:Y:S01]  /*82c0*/  FFMA.FTZ R46, -R98, R98, 1 ;  /* 0x3f800000622e7423 */ /* 0x000fe20000010162 */
[----:B-1----:R-:W-:Y:S01]  /*82d0*/  FADD.FTZ R59, R59, -R78 ;  /* 0x8000004e3b3b7221 */ /* 0x002fe20000010000 */
[----:B------:R-:W-:Y:S01]  /*82e0*/  FADD.FTZ R61, R61, -R74 ;  /* 0x8000004a3d3d7221 */ /* 0x000fe20000010000 */
[----:B------:R-:W1:Y:S01]  /*82f0*/  SHFL.IDX PT, R79, R73, R235, 0x1f ;  /* 0x00001feb494f7589 */ /* 0x000e6200000e0000 */
[----:B------:R-:W-:Y:S01]  /*8300*/  FMUL.FTZ R46, R46, R75 ;  /* 0x0000004b2e2e7220 */ /* 0x000fe20000410000 */
[--C-:B------:R-:W-:Y:S01]  /*8310*/  FADD.FTZ R55, R55, -R226.reuse ;  /* 0x800000e237377221 */ /* 0x100fe20000010000 */
[----:B------:R-:W1:Y:S01]  /*8320*/  MUFU.EX2 R206, R209 ;  /* 0x000000d100ce7308 */ /* 0x000e620000000800 */
[----:B------:R-:W1:Y:S01]  /*8330*/  SHFL.IDX PT, R28, R73, R230, 0x1f ;  /* 0x00001fe6491c7589 */ /* 0x000e6200000e0000 */
[--C-:B------:R-:W-:Y:S01]  /*8340*/  FADD.FTZ R52, R52, -R229.reuse ;  /* 0x800000e534347221 */ /* 0x100fe20000010000 */
[----:B------:R-:W-:Y:S01]  /*8350*/  FADD.FTZ R54, R54, -R229 ;  /* 0x800000e536367221 */ /* 0x000fe20000010000 */
[----:B------:R-:W-:Y:S01]  /*8360*/  FADD.FTZ R53, R53, -R226 ;  /* 0x800000e235357221 */ /* 0x000fe20000010000 */
[----:B------:R-:W1:Y:S01]  /*8370*/  SHFL.IDX PT, R76, R73, R234, 0x1f ;  /* 0x00001fea494c7589 */ /* 0x000e6200000e0000 */
[----:B---3--:R-:W-:-:S02]  /*8380*/  FADD.FTZ R66, R66, -R77 ;  /* 0x8000004d42427221 */ /* 0x008fc40000010000 */
[----:B------:R-:W3:Y:S01]  /*8390*/  MUFU.EX2 R213, R213 ;  /* 0x000000d500d57308 */ /* 0x000ee20000000800 */
[----:B------:R2:W3:Y:S01]  /*83a0*/  SHFL.IDX PT, R75, R73, R233, 0x1f ;  /* 0x00001fe9494b7589 */ /* 0x0004e200000e0000 */
[----:B------:R-:W-:Y:S01]  /*83b0*/  FFMA.FTZ R82, -R114, R114, 1 ;  /* 0x3f80000072527423 */ /* 0x000fe20000010172 */
[----:B------:R-:W-:Y:S01]  /*83c0*/  FMUL.FTZ R42, R42, R219 ;  /* 0x000000db2a2a7220 */ /* 0x000fe20000410000 */
[----:B------:R-:W-:Y:S01]  /*83d0*/  FMUL.FTZ R47, R194, R47 ;  /* 0x0000002fc22f7220 */ /* 0x000fe20000410000 */
[----:B--2---:R-:W-:Y:S01]  /*83e0*/  FADD.FTZ R73, R56, -R81 ;  /* 0x8000005138497221 */ /* 0x004fe20000010000 */
[----:B------:R-:W-:Y:S01]  /*83f0*/  FADD.FTZ R56, R57, -R78 ;  /* 0x8000004e39387221 */ /* 0x000fe20000010000 */
[----:B------:R-:W-:Y:S01]  /*8400*/  FADD.FTZ R78, R63, -R74 ;  /* 0x8000004a3f4e7221 */ /* 0x000fe20000010000 */
[----:B------:R-:W-:Y:S01]  /*8410*/  FFMA.FTZ R74, -R104, R104, 1 ;  /* 0x3f800000684a7423 */ /* 0x000fe20000010168 */
[----:B------:R-:W-:Y:S01]  /*8420*/  FMUL.FTZ R73, R36, R73 ;  /* 0x0000004924497220 */ /* 0x000fe20000410000 */
[----:B------:R-:W-:Y:S01]  /*8430*/  FADD.FTZ R57, R64, -R77 ;  /* 0x8000004d40397221 */ /* 0x000fe20000010000 */
[----:B------:R-:W-:-:S02]  /*8440*/  FFMA.FTZ R77, -R105, R105, 1 ;  /* 0x3f800000694d7423 */ /* 0x000fc40000010169 */
[----:B------:R-:W-:Y:S01]  /*8450*/  FMUL.FTZ R74, R74, R73 ;  /* 0x000000494a4a7220 */ /* 0x000fe20000410000 */
[----:B------:R-:W-:Y:S01]  /*8460*/  FMUL.FTZ R56, R211, R56 ;  /* 0x00000038d3387220 */ /* 0x000fe20000410000 */
[----:B------:R-:W2:Y:S01]  /*8470*/  MUFU.EX2 R73, R214 ;  /* 0x000000d600497308 */ /* 0x000ea20000000800 */
[----:B------:R-:W-:Y:S01]  /*8480*/  FMUL.FTZ R80, R35, R55 ;  /* 0x0000003723507220 */ /* 0x000fe20000410000 */
[--C-:B-1----:R-:W-:Y:S01]  /*8490*/  FADD.FTZ R55, R60, -R79.reuse ;  /* 0x8000004f3c377221 */ /* 0x102fe20000010000 */
[----:B------:R-:W-:Y:S01]  /*84a0*/  FADD.FTZ R62, R62, -R79 ;  /* 0x8000004f3e3e7221 */ /* 0x000fe20000010000 */
[----:B------:R-:W-:Y:S01]  /*84b0*/  FMUL.FTZ R77, R77, R56 ;  /* 0x000000384d4d7220 */ /* 0x000fe20000410000 */
[----:B------:R-:W-:Y:S01]  /*84c0*/  FADD.FTZ R58, R58, -R81 ;  /* 0x800000513a3a7221 */ /* 0x000fe20000010000 */
[----:B------:R-:W-:Y:S01]  /*84d0*/  FFMA.FTZ R79, -R111, R111, 1 ;  /* 0x3f8000006f4f7423 */ /* 0x000fe2000001016f */
[----:B------:R-:W-:Y:S01]  /*84e0*/  FMUL.FTZ R56, R203, R78 ;  /* 0x0000004ecb387220 */ /* 0x000fe20000410000 */
[----:B------:R-:W-:Y:S01]  /*84f0*/  FFMA.FTZ R51, -R102, R102, 1 ;  /* 0x3f80000066337423 */ /* 0x000fe20000010166 */
[----:B------:R-:W-:Y:S01]  /*8500*/  FMUL.FTZ R83, R19, R52 ;  /* 0x0000003413537220 */ /* 0x000fe20000410000 */
[----:B------:R-:W-:Y:S01]  /*8510*/  FMUL.FTZ R54, R21, R54 ;  /* 0x0000003615367220 */ /* 0x000fe20000410000 */
[--C-:B------:R-:W-:Y:S01]  /*8520*/  FADD.FTZ R60, R65, -R28.reuse ;  /* 0x8000001c413c7221 */ /* 0x100fe20000010000 */
[----:B------:R-:W-:Y:S01]  /*8530*/  FADD.FTZ R67, R67, -R28 ;  /* 0x8000001c43437221 */ /* 0x000fe20000010000 */
[----:B------:R-:W-:Y:S01]  /*8540*/  FMUL.FTZ R52, R34, R53 ;  /* 0x0000003522347220 */ /* 0x000fe20000410000 */
[--C-:B------:R-:W-:Y:S01]  /*8550*/  FADD.FTZ R28, R69, -R76.reuse ;  /* 0x8000004c451c7221 */ /* 0x100fe20000010000 */
[----:B------:R-:W-:Y:S01]  /*8560*/  FMUL.FTZ R69, R199, R58 ;  /* 0x0000003ac7457220 */ /* 0x000fe20000410000 */
[----:B------:R-:W-:Y:S01]  /*8570*/  FMUL.FTZ R79, R79, R56 ;  /* 0x000000384f4f7220 */ /* 0x000fe20000410000 */
[--C-:B---3--:R-:W-:Y:S01]  /*8580*/  FADD.FTZ R63, R68, -R75.reuse ;  /* 0x8000004b443f7221 */ /* 0x108fe20000010000 */
        /* <DEDUP_REMOVED lines=9> */
[----:B------:R-:W-:Y:S01]  /*8620*/  FADD.FTZ R64, R71, -R76 ;  /* 0x8000004c47407221 */ /* 0x000fe20000010000 */
[----:B------:R-:W-:Y:S01]  /*8630*/  FMUL.FTZ R52, R103, R80 ;  /* 0x0000005067347220 */ /* 0x000fe20000410000 */
        /* <DEDUP_REMOVED lines=278> */
.L_x_2883:
        /* <DEDUP_REMOVED lines=58> */
.L_x_2884:
        /* <DEDUP_REMOVED lines=12> */
.L_x_2874:
        /* <DEDUP_REMOVED lines=34> */
.L_x_2854:
[----:B------:R-:W-:Y:S05]  /*9e20*/  @P0 BRA `(.L_x_2853) ;  /* 0x0000004000f40947 */ /* 0x000fea0003800000 */
[----:B------:R-:W1:Y:S01]  /*9e30*/  LDC R12, c[0x0][0x850] ;  /* 0x00021400ff0c7b82 */ /* 0x000e620000000800 */
[----:B------:R-:W2:Y:S01]  /*9e40*/  S2R R20, SR_TID.X ;  /* 0x0000000000147919 */ /* 0x000ea20000002100 */
[----:B------:R-:W-:Y:S01]  /*9e50*/  ULOP3.LUT UR4, URZ, UR38, URZ, 0x33, !UPT ;  /* 0x000000263f047292 */ /* 0x000fe2000f8e333f */
[----:B------:R-:W-:Y:S01]  /*9e60*/  MOV R7, UR40 ;  /* 0x0000002800077c02 */ /* 0x000fe20008000f00 */
[----:B------:R-:W-:Y:S01]  /*9e70*/  ULDC.64 UR6, c[0x0][0x840] ;  /* 0x0002100000067ab9 */ /* 0x000fe20000000a00 */
[----:B------:R-:W3:Y:S01]  /*9e80*/  S2R R21, SR_CgaCtaId ;  /* 0x0000000000157919 */ /* 0x000ee20000008800 */
[----:B------:R-:W-:Y:S02]  /*9e90*/  MOV R10, 0x400 ;  /* 0x00000400000a7802 */ /* 0x000fe40000000f00 */
[----:B------:R-:W4:Y:S08]  /*9ea0*/  LDC R2, c[0x0][0x8b4] ;  /* 0x00022d00ff027b82 */ /* 0x000f300000000800 */
[----:B------:R-:W5:Y:S01]  /*9eb0*/  LDC.64 R14, c[0x0][0x820] ;  /* 0x00020800ff0e7b82 */ /* 0x000f620000000a00 */
[----:B-1----:R-:W-:-:S07]  /*9ec0*/  ISETP.NE.AND P0, PT, R12, 0x1, PT ;  /* 0x000000010c00780c */ /* 0x002fce0003f05270 */
[----:B------:R-:W1:Y:S01]  /*9ed0*/  LDC.64 R16, c[0x0][0x848] ;  /* 0x00021200ff107b82 */ /* 0x000e620000000a00 */
[----:B----4-:R-:W-:Y:S01]  /*9ee0*/  VIADD R18, R2, UR4 ;  /* 0x0000000402127c36 */ /* 0x010fe20008000000 */
[----:B------:R-:W-:Y:S01]  /*9ef0*/  ULDC.64 UR4, c[0x0][0x818] ;  /* 0x0002060000047ab9 */ /* 0x000fe20000000a00 */
[----:B--2---:R-:W-:-:S05]  /*9f00*/  VIADD R19, R20, 0xffffff80 ;  /* 0xffffff8014137836 */ /* 0x004fca0000000000 */
[----:B------:R-:W2:Y:S01]  /*9f10*/  @P0 LDC R0, c[0x0][0x854] ;  /* 0x00021500ff000b82 */ /* 0x000ea20000000800 */
[----:B------:R-:W-:Y:S02]  /*9f20*/  SHF.L.U32 R4, R18, 0xd, RZ ;  /* 0x0000000d12047819 */ /* 0x000fe400000006ff */
[----:B------:R-:W-:Y:S02]  /*9f30*/  SHF.R.S32.HI R2, RZ, 0x1f, R19 ;  /* 0x0000001fff027819 */ /* 0x000fe40000011413 */
[----:B------:R-:W-:Y:S02]  /*9f40*/  SHF.R.S32.HI R5, RZ, 0x1f, R4 ;  /* 0x0000001fff057819 */ /* 0x000fe40000011404 */
[----:B------:R-:W-:Y:S01]  /*9f50*/  LEA.HI R9, R2, R19, RZ, 0x7 ;  /* 0x0000001302097211 */ /* 0x000fe200078f38ff */
[----:B------:R-:W4:Y:S01]  /*9f60*/  @P0 LDC R3, c[0x0][0x858] ;  /* 0x00021600ff030b82 */ /* 0x000f220000000800 */
[----:B---3--:R-:W-:Y:S01]  /*9f70*/  LEA R21, R21, R10, 0x18 ;  /* 0x0000000a15157211 */ /* 0x008fe200078ec0ff */
[----:B--2---:R-:W-:-:S05]  /*9f80*/  @P0 IMAD.HI.U32 R0, R0, UR40, RZ ;  /* 0x0000002800000c27 */ /* 0x004fca000f8e00ff */
[----:B----4-:R-:W-:-:S04]  /*9f90*/  @P0 SHF.R.U32.HI R7, RZ, R3, R0 ;  /* 0x00000003ff070219 */ /* 0x010fc80000011600 */
[----:B------:R-:W-:Y:S01]  /*9fa0*/  SHF.R.S32.HI R8, RZ, 0x1f, R7 ;  /* 0x0000001fff087819 */ /* 0x000fe20000011407 */
[----:B------:R-:W-:-:S04]  /*9fb0*/  IMAD.WIDE.U32 R2, R7, UR4, R4 ;  /* 0x0000000407027c25 */ /* 0x000fc8000f8e0004 */
[C---:B------:R-:W-:Y:S02]  /*9fc0*/  IMAD R6, R8.reuse, UR6, RZ ;  /* 0x0000000608067c24 */ /* 0x040fe4000f8e02ff */
[----:B------:R-:W-:Y:S01]  /*9fd0*/  IMAD R0, R8, UR4, RZ ;  /* 0x0000000408007c24 */ /* 0x000fe2000f8e02ff */
[----:B------:R-:W-:Y:S01]  /*9fe0*/  USHF.R.S32.HI UR4, URZ, 0x1f, UR39 ;  /* 0x0000001f3f047899 */ /* 0x000fe20008011427 */
[C---:B------:R-:W-:Y:S02]  /*9ff0*/  IMAD R13, R7.reuse, UR7, R6 ;  /* 0x00000007070d7c24 */ /* 0x040fe4000f8e0206 */
[----:B------:R-:W-:Y:S01]  /*a000*/  IMAD R11, R7, UR5, R0 ;  /* 0x00000005070b7c24 */ /* 0x000fe2000f8e0200 */
[C---:B------:R-:W-:Y:S01]  /*a010*/  LOP3.LUT R0, R9.reuse, 0xfffff80, RZ, 0xc0, !PT ;  /* 0x0fffff8009007812 */ /* 0x040fe200078ec0ff */
[----:B------:R-:W-:Y:S02]  /*a020*/  IMAD.SHL.U32 R6, R9, 0x20, RZ ;  /* 0x0000002009067824 */ /* 0x000fe400078e00ff */
[----:B------:R-:W-:Y:S01]  /*a030*/  IMAD.WIDE.U32 R4, R7, UR6, R4 ;  /* 0x0000000607047c25 */ /* 0x000fe2000f8e0004 */
[----:B------:R-:W-:-:S02]  /*a040*/  IADD3 R3, R3, R11, RZ ;  /* 0x0000000b03037210 */ /* 0x000fc40007ffe0ff */
[----:B------:R-:W-:Y:S01]  /*a050*/  LOP3.LUT R9, R6, 0x3ffff000, RZ, 0xc0, !PT ;  /* 0x3ffff00006097812 */ /* 0x000fe200078ec0ff */
[----:B------:R-:W-:Y:S02]  /*a060*/  IMAD.IADD R0, R19, 0x1, -R0 ;  /* 0x0000000113007824 */ /* 0x000fe400078e0a00 */
[----:B------:R-:W-:Y:S02]  /*a070*/  IMAD.IADD R5, R5, 0x1, R13 ;  /* 0x0000000105057824 */ /* 0x000fe400078e020d */
[----:B-----5:R-:W-:Y:S02]  /*a080*/  IMAD R6, R14, UR4, RZ ;  /* 0x000000040e067c24 */ /* 0x020fe4000f8e02ff */
[----:B-1----:R-:W-:Y:S01]  /*a090*/  IMAD R10, R16, UR4, RZ ;  /* 0x00000004100a7c24 */ /* 0x002fe2000f8e02ff */
[----:B------:R-:W-:Y:S05]  /*a0a0*/  WARPSYNC.ALL ;  /* 0x0000000000007948 */ /* 0x000fea0003800000 */
[----:B------:R-:W-:-:S02]  /*a0b0*/  IMAD R0, R0, 0x4, R9 ;  /* 0x0000000400007824 */ /* 0x000fc400078e0209 */
[----:B------:R-:W-:Y:S02]  /*a0c0*/  IMAD R11, R15, UR39, R6 ;  /* 0x000000270f0b7c24 */ /* 0x000fe4000f8e0206 */
[----:B------:R-:W-:Y:S01]  /*a0d0*/  IMAD.WIDE.U32 R2, R14, UR39, R2 ;  /* 0x000000270e027c25 */ /* 0x000fe2000f8e0002 */
[----:B------:R-:W-:-:S03]  /*a0e0*/  LEA R0, R0, R21, 0x2 ;  /* 0x0000001500007211 */ /* 0x000fc600078e10ff */
[----:B------:R-:W-:Y:S02]  /*a0f0*/  IMAD R9, R17, UR39, R10 ;  /* 0x0000002711097c24 */ /* 0x000fe4000f8e020a */
[----:B------:R-:W-:-:S04]  /*a100*/  IMAD.WIDE.U32 R4, R16, UR39, R4 ;  /* 0x0000002710047c25 */ /* 0x000fc8000f8e0004 */
[----:B------:R-:W-:Y:S02]  /*a110*/  IMAD.IADD R11, R3, 0x1, R11 ;  /* 0x00000001030b7824 */ /* 0x000fe400078e020b */
[----:B------:R-:W-:Y:S01]  /*a120*/  IMAD.IADD R10, R5, 0x1, R9 ;  /* 0x00000001050a7824 */ /* 0x000fe200078e0209 */
[----:B------:R-:W-:Y:S01]  /*a130*/  BAR.SYNC.DEFER_BLOCKING 0x1, 0x100 ;  /* 0x0044000000007b1d */ /* 0x000fe20000010000 */
[----:B------:R-:W-:Y:S02]  /*a140*/  ISETP.NE.AND P0, PT, R19, RZ, PT ;  /* 0x000000ff1300720c */ /* 0x000fe40003f05270 */
[----:B------:R-:W-:-:S03]  /*a150*/  ISETP.NE.AND P1, PT, R20, 0x80, PT ;  /* 0x000000801400780c */ /* 0x000fc60003f25270 */
        /* <DEDUP_REMOVED lines=9> */
[----:B------:R-:W-:Y:S02]  /*a1f0*/  SHF.R.S32.HI R9, RZ, 0x1f, R6 ;  /* 0x0000001fff097819 */ /* 0x000fe40000011406 */
[----:B------:R-:W-:-:S04]  /*a200*/  IADD3 R6, P2, P3, R6, UR4, R7 ;  /* 0x0000000406067c10 */ /* 0x000fc8000fb5e007 */
[----:B------:R-:W-:Y:S01]  /*a210*/  IADD3.X R9, R9, UR5, R8, P2, P3 ;  /* 0x0000000509097c10 */ /* 0x000fe200097e6408 */
[----:B------:R3:W-:Y:S01]  /*a220*/  STS.128 [R0], R152 ;  /* 0x0000009800007388 */ /* 0x0007e20000000c00 */
[C---:B------:R-:W-:Y:S01]  /*a230*/  SHF.L.U32 R18, R6.reuse, 0x2, RZ ;  /* 0x0000000206127819 */ /* 0x040fe200000006ff */
[----:B------:R-:W-:Y:S01]  /*a240*/  ULDC.64 UR4, c[0x0][0x868] ;  /* 0x00021a0000047ab9 */ /* 0x000fe20000000a00 */
[----:B------:R-:W-:Y:S01]  /*a250*/  SHF.L.U64.HI R13, R6, 0x2, R9 ;  /* 0x00000002060d7819 */ /* 0x000fe20000010209 */
[----:B------:R3:W-:Y:S01]  /*a260*/  STS.128 [R0+0x800], R156 ;  /* 0x0008009c00007388 */ /* 0x0007e20000000c00 */
[----:B------:R-:W-:Y:S01]  /*a270*/  IADD3 R6, P4, R18, UR4, RZ ;  /* 0x0000000412067c10 */ /* 0x000fe2000ff9e0ff */
[----:B------:R-:W-:Y:S01]  /*a280*/  IMAD.MOV R9, RZ, RZ, -R7 ;  /* 0x000000ffff097224 */ /* 0x000fe200078e0a07 */
[----:B-1----:R-:W-:Y:S01]  /*a290*/  LEA R14, P2, R2, R14, 0x2 ;  /* 0x0000000e020e7211 */ /* 0x002fe200078410ff */
[----:B------:R3:W-:Y:S01]  /*a2a0*/  STS.128 [R0+0x1000], R160 ;  /* 0x001000a000007388 */ /* 0x0007e20000000c00 */
[----:B------:R-:W-:Y:S01]  /*a2b0*/  IADD3.X R7, R13, UR5, RZ, P4, !PT ;  /* 0x000000050d077c10 */ /* 0x000fe2000a7fe4ff */
[----:B------:R-:W-:-:S02]  /*a2c0*/  IMAD R9, R12, R9, UR40 ;  /* 0x000000280c097e24 */ /* 0x000fc4000f8e0209 */
[----:B------:R3:W-:Y:S01]  /*a2d0*/  STS.128 [R0+0x1800], R164 ;  /* 0x001800a400007388 */ /* 0x0007e20000000c00 */
[----:B--2---:R-:W-:-:S03]  /*a2e0*/  LEA R16, P3, R4, R16, 0x2 ;  /* 0x0000001004107211 */ /* 0x004fc600078610ff */
[----:B------:R3:W-:Y:S04]  /*a2f0*/  STS.128 [R0+0x2000], R168 ;  /* 0x002000a800007388 */ /* 0x0007e80000000c00 */
[----:B------:R3:W-:Y:S04]  /*a300*/  STS.128 [R0+0x2800], R172 ;  /* 0x002800ac00007388 */ /* 0x0007e80000000c00 */
[----:B------:R3:W-:Y:S04]  /*a310*/  STS.128 [R0+0x3000], R176 ;  /* 0x003000b000007388 */ /* 0x0007e80000000c00 */
[----:B------:R3:W-:Y:S01]  /*a320*/  STS.128 [R0+0x3800], R180 ;  /* 0x003800b400007388 */ /* 0x0007e20000000c00 */
[----:B------:R-:W-:Y:S05]  /*a330*/  @P0 BRA `(.L_x_2887) ;  /* 0x0000000000140947 */ /* 0x000fea0003800000 */
.L_x_2888:
[----:B------:R-:W2:Y:S04]  /*a340*/  LDG.E.STRONG.GPU R8, desc[UR36][R6.64] ;  /* 0x0000002406087981 */ /* 0x000ea8000c1ef900 */
[----:B--2---:R-:W-:Y:S01]  /*a350*/  CCTL.IVALL ;  /* 0x00000000ff00798f */ /* 0x004fe20002000000 */
[----:B------:R-:W-:Y:S05]  /*a360*/  YIELD ;  /* 0x0000000000007946 */ /* 0x000fea0003800000 */
[----:B------:R-:W-:-:S13]  /*a370*/  ISETP.NE.AND P0, PT, R8, R9, PT ;  /* 0x000000090800720c */ /* 0x000fda0003f05270 */
[----:B------:R-:W-:Y:S05]  /*a380*/  @P0 BRA `(.L_x_2888) ;  /* 0xfffffffc00ec0947 */ /* 0x000fea000383ffff */
.L_x_2887:
[----:B------:R-:W-:Y:S05]  /*a390*/  BSYNC B0 ;  /* 0x0000000000007941 */ /* 0x000fea0003800000 */
.L_x_2886:
[----:B------:R-:W-:Y:S01]  /*a3a0*/  UMOV UR4, 0xffffffff ;  /* 0xffffffff00047882 */ /* 0x000fe20000000000 */
[----:B------:R-:W-:Y:S02]  /*a3b0*/  LEA.HI.X R11, R2, R15, R11, 0x2, P2 ;  /* 0x0000000f020b7211 */ /* 0x000fe400010f140b */
[----:B------:R-:W-:Y:S01]  /*a3c0*/  LEA.HI.X R10, R4, R17, R10, 0x2, P3 ;  /* 0x00000011040a7211 */ /* 0x000fe200018f140a */
[----:B------:R-:W-:Y:S06]  /*a3d0*/  BRA.DIV UR4, `(.L_x_2889) ;  /* 0x0000004204107947 */ /* 0x000fec000b800000 */
[----:B------:R-:W-:Y:S01]  /*a3e0*/  NOP ;  /* 0x0000000000007918 */ /* 0x000fe20000000000 */
.L_x_2978:
        /* <DEDUP_REMOVED lines=17> */
.L_x_2892:
[----:B------:R-:W-:Y:S01]  /*a500*/  @P0 ELECT P2, URZ, PT ;  /* 0x00000000003f082f */ /* 0x000fe20003840000 */
[----:B------:R1:W-:-:S12]  /*a510*/  UBLKRED.G.S.ADD.F32.RN [UR4], [UR6], UR7, desc[UR8] ;  /* 0x00000804060073bb */ /* 0x0003d800080a1407 */
[----:B------:R-:W-:Y:S02]  /*a520*/  @P2 PLOP3.LUT P0, PT, P2, PT, PT, 0x8, 0x0 ;  /* 0x000000000000281c */ /* 0x000fe4000170e170 */
[----:B------:R-:W-:-:S11]  /*a530*/  PLOP3.LUT P2, PT, PT, PT, PT, 0x8, 0x0 ;  /* 0x000000000000781c */ /* 0x000fd60003f4e170 */
[----:B-1----:R-:W-:Y:S05]  /*a540*/  @P0 BRA.U.ANY `(.L_x_2892) ;  /* 0xfffffffd00ec0947 */ /* 0x002fea000393ffff */
[----:B------:R0:W-:Y:S01]  /*a550*/  UTMACMDFLUSH ;  /* 0x00000000000079b7 */ /* 0x0001e20000000000 */
[----:B------:R-:W-:-:S04]  /*a560*/  DEPBAR.LE SB0, 0x0 ;  /* 0x000080000000791a */ /* 0x000fc80000000000 */
.L_x_2891:
[----:B------:R-:W-:Y:S05]  /*a570*/  BSYNC B0 ;  /* 0x0000000000007941 */ /* 0x000fea0003800000 */
.L_x_2890:
        /* <DEDUP_REMOVED lines=14> */
.L_x_2894:
[----:B------:R-:W-:Y:S05]  /*a660*/  BSYNC B0 ;  /* 0x0000000000007941 */ /* 0x000fea0003800000 */
.L_x_2893:
        /* <DEDUP_REMOVED lines=14> */
.L_x_2897:
[----:B-1-3--:R-:W2:Y:S04]  /*a750*/  LDG.E.STRONG.GPU R0, desc[UR36][R2.64] ;  /* 0x0000002402007981 */ /* 0x00aea8000c1ef900 */
[----:B--2---:R-:W-:Y:S01]  /*a760*/  CCTL.IVALL ;  /* 0x00000000ff00798f */ /* 0x004fe20002000000 */
[----:B------:R-:W-:Y:S05]  /*a770*/  YIELD ;  /* 0x0000000000007946 */ /* 0x000fea0003800000 */
[----:B------:R-:W-:-:S13]  /*a780*/  ISETP.NE.AND P0, PT, R0, R9, PT ;  /* 0x000000090000720c */ /* 0x000fda0003f05270 */
[----:B------:R-:W-:Y:S05]  /*a790*/  @P0 BRA `(.L_x_2897) ;  /* 0xfffffffc00ec0947 */ /* 0x000fea000383ffff */
.L_x_2896:
[----:B------:R-:W-:Y:S05]  /*a7a0*/  BSYNC B0 ;  /* 0x0000000000007941 */ /* 0x000fea0003800000 */
.L_x_2895:
[----:B------:R-:W-:-:S03]  /*a7b0*/  UMOV UR4, 0xffffffff ;  /* 0xffffffff00047882 */ /* 0x000fc60000000000 */
[----:B------:R-:W-:Y:S05]  /*a7c0*/  BRA.DIV UR4, `(.L_x_2898) ;  /* 0x0000003e04307947 */ /* 0x000fea000b800000 */
[----:B------:R-:W-:Y:S01]  /*a7d0*/  NOP ;  /* 0x0000000000007918 */ /* 0x000fe20000000000 */
.L_x_2981:
        /* <DEDUP_REMOVED lines=17> */
.L_x_2901:
[----:B------:R-:W-:Y:S01]  /*a8f0*/  @P0 ELECT P2, URZ, PT ;  /* 0x00000000003f082f */ /* 0x000fe20003840000 */
[----:B------:R2:W-:-:S12]  /*a900*/  UBLKRED.G.S.ADD.F32.RN [UR4], [UR6], UR7, desc[UR8] ;  /* 0x00000804060073bb */ /* 0x0005d800080a1407 */
[----:B------:R-:W-:Y:S02]  /*a910*/  @P2 PLOP3.LUT P0, PT, P2, PT, PT, 0x8, 0x0 ;  /* 0x000000000000281c */ /* 0x000fe4000170e170 */
[----:B------:R-:W-:-:S11]  /*a920*/  PLOP3.LUT P2, PT, PT, PT, PT, 0x8, 0x0 ;  /* 0x000000000000781c */ /* 0x000fd60003f4e170 */
[----:B--2---:R-:W-:Y:S05]  /*a930*/  @P0 BRA.U.ANY `(.L_x_2901) ;  /* 0xfffffffd00ec0947 */ /* 0x004fea000393ffff */
[----:B------:R0:W-:Y:S01]  /*a940*/  UTMACMDFLUSH ;  /* 0x00000000000079b7 */ /* 0x0001e20000000000 */
[----:B------:R-:W-:-:S04]  /*a950*/  DEPBAR.LE SB0, 0x0 ;  /* 0x000080000000791a */ /* 0x000fc80000000000 */
.L_x_2900:
[----:B------:R-:W-:Y:S05]  /*a960*/  BSYNC B0 ;  /* 0x0000000000007941 */ /* 0x000fea0003800000 */
.L_x_2899:
[----:B------:R-:W-:Y:S01]  /*a970*/  NOP ;  /* 0x0000000000007918 */ /* 0x000fe20000000000 */
[----:B------:R-:W-:Y:S05]  /*a980*/  @P1 BRA `(.L_x_2853) ;  /* 0x00000038001c1947 */ /* 0x000fea0003800000 */
[----:B------:R-:W-:Y:S01]  /*a990*/  MOV R5, 0x1 ;  /* 0x0000000100057802 */ /* 0x000fe20000000f00 */
        /* <DEDUP_REMOVED lines=11> */
.L_x_2849:
        /* <DEDUP_REMOVED lines=29> */
.L_x_2903:
[----:B------:R-:W-:Y:S01]  /*ac20*/  ULDC UR9, c[0x0][0x8cc] ;  /* 0x0002330000097ab9 */ /* 0x000fe20000000800 */
[----:B------:R-:W-:Y:S01]  /*ac30*/  UMOV UR7, UR8 ;  /* 0x0000000800077c82 */ /* 0x000fe20008000000 */
[----:B------:R-:W-:-:S11]  /*ac40*/  UISETP.NE.AND UP0, UPT, UR9, 0x1, UPT ;  /* 0x000000010900788c */ /* 0x000fd6000bf05270 */
[----:B------:R-:W-:Y:S02]  /*ac50*/  @UP0 ULDC.64 UR10, c[0x0][0x8d0] ;  /* 0x00023400000a0ab9 */ /* 0x000fe40000000a00 */
[----:B------:R-:W-:-:S04]  /*ac60*/  UIMAD.WIDE.U32 UR4, UR8, UR10, URZ ;  /* 0x0000000a080472a5 */ /* 0x000fc8000f8e003f */
[----:B------:R-:W-:-:S04]  /*ac70*/  @UP0 USHF.R.U32.HI UR7, URZ, UR11, UR5 ;  /* 0x0000000b3f070299 */ /* 0x000fc80008011605 */
[----:B------:R-:W-:-:S12]  /*ac80*/  UIMAD UR4, UR7, UR9, URZ ;  /* 0x00000009070472a4 */ /* 0x000fd8000f8e023f */
.L_x_2904:
        /* <DEDUP_REMOVED lines=75> */
[----:B------:R-:W-:Y:S01]  /*b140*/  IMAD.U32 R3, RZ, RZ, UR4 ;  /* 0x00000004ff037e24 */ /* 0x000fe2000f8e00ff */
[----:B------:R-:W-:Y:S06]  /*b150*/  @P2 BRA `(.L_x_2907) ;  /* 0x0000000000302947 */ /* 0x000fec0003800000 */
[----:B------:R-:W-:-:S04]  /*b160*/  UIMAD UR4, UR8, 0x60, UR12 ;  /* 0x00000060080478a4 */ /* 0x000fc8000f8e020c */
[----:B------:R-:W-:-:S04]  /*b170*/  USHF.R.S32.HI UR10, URZ, 0x1f, UR4 ;  /* 0x0000001f3f0a7899 */ /* 0x000fc80008011404 */
[----:B------:R-:W-:-:S04]  /*b180*/  ULEA.HI UR10, UR10, UR4, URZ, 0x7 ;  /* 0x000000040a0a7291 */ /* 0x000fc8000f8f383f */
[----:B------:R-:W-:-:S04]  /*b190*/  USHF.R.S32.HI UR10, URZ, 0x7, UR10 ;  /* 0x000000073f0a7899 */ /* 0x000fc8000801140a */
[----:B------:R-:W-:-:S04]  /*b1a0*/  UISETP.LT.AND UP0, UPT, UR16, UR10, UPT ;  /* 0x0000000a1000728c */ /* 0x000fc8000bf01270 */
[----:B------:R-:W-:-:S06]  /*b1b0*/  USEL UR10, UR16, UR10, UP0 ;  /* 0x0000000a100a7287 */ /* 0x000fcc0008000000 */
[----:B------:R-:W-:-:S07]  /*b1c0*/  IADD3 R5, R8, UR10, RZ ;  /* 0x0000000a08057c10 */ /* 0x000fce000fffe0ff */
.L_x_2908:
[----:B------:R-:W2:Y:S04]  /*b1d0*/  LDG.E.STRONG.GPU R4, desc[UR36][R2.64] ;  /* 0x0000002402047981 */ /* 0x000ea8000c1ef900 */
[----:B--2---:R-:W-:Y:S01]  /*b1e0*/  CCTL.IVALL ;  /* 0x00000000ff00798f */ /* 0x004fe20002000000 */
[----:B------:R-:W-:Y:S05]  /*b1f0*/  YIELD ;  /* 0x0000000000007946 */ /* 0x000fea0003800000 */
[----:B------:R-:W-:-:S13]  /*b200*/  ISETP.NE.AND P1, PT, R4, R5, PT ;  /* 0x000000050400720c */ /* 0x000fda0003f25270 */
[----:B------:R-:W-:Y:S05]  /*b210*/  @P1 BRA `(.L_x_2908) ;  /* 0xfffffffc00ec1947 */ /* 0x000fea000383ffff */
.L_x_2907:
[----:B------:R-:W-:Y:S05]  /*b220*/  BSYNC B0 ;  /* 0x0000000000007941 */ /* 0x000fea0003800000 */
.L_x_2906:
[----:B------:R-:W-:-:S03]  /*b230*/  UMOV UR4, 0xffffffff ;  /* 0xffffffff00047882 */ /* 0x000fc60000000000 */
[----:B------:R-:W-:Y:S05]  /*b240*/  BRA.DIV UR4, `(.L_x_2909) ;  /* 0x0000003204ac7947 */ /* 0x000fea000b800000 */
[----:B------:R-:W-:Y:S01]  /*b250*/  NOP ;  /* 0x0000000000007918 */ /* 0x000fe20000000000 */
.L_x_2984:
        /* <DEDUP_REMOVED lines=22> */
.L_x_2911:
[----:B------:R-:W-:Y:S05]  /*b3c0*/  BSYNC B0 ;  /* 0x0000000000007941 */ /* 0x000fea0003800000 */
.L_x_2910:
        /* <DEDUP_REMOVED lines=20> */
.L_x_2913:
[----:B------:R-:W-:Y:S05]  /*b510*/  BSYNC B0 ;  /* 0x0000000000007941 */ /* 0x000fea0003800000 */
.L_x_2912:
[----:B------:R-:W-:Y:S06]  /*b520*/  BAR.ARV 0xa, 0xa0 ;  /* 0x0282800000007b1d */ /* 0x000fec0000002000 */
[----:B------:R-:W-:Y:S04]  /*b530*/  BSSY B0, `(.L_x_2914) ;  /* 0x0000003000007945 */ /* 0x000fe80003800000 */
[----:B------:R-:W-:Y:S05]  /*b540*/  @!P0 BRA `(.L_x_2915) ;  /* 0x0000000000048947 */ /* 0x000fea0003800000 */
[----:B------:R-:W-:-:S04]  /*b550*/  DEPBAR.LE SB0, 0x0 ;  /* 0x000080000000791a */ /* 0x000fc80000000000 */
.L_x_2915:
[----:B------:R-:W-:Y:S05]  /*b560*/  BSYNC B0 ;  /* 0x0000000000007941 */ /* 0x000fea0003800000 */
.L_x_2914:
        /* <DEDUP_REMOVED lines=19> */
.L_x_2917:
[----:B------:R-:W-:Y:S05]  /*b6a0*/  BSYNC B0 ;  /* 0x0000000000007941 */ /* 0x000fea0003800000 */
.L_x_2916:
[----:B------:R-:W-:Y:S01]  /*b6b0*/  UIADD3 UR17, UR8, 0x1, URZ ;  /* 0x0000000108117890 */ /* 0x000fe2000fffe03f */
[----:B------:R-:W-:Y:S11]  /*b6c0*/  BRA `(.L_x_2918) ;  /* 0x0000000000047947 */ /* 0x000ff60003800000 */
.L_x_2905:
[----:B------:R-:W-:-:S05]  /*b6d0*/  UMOV UR17, UR8 ;  /* 0x0000000800117c82 */ /* 0x000fca0008000000 */
.L_x_2918:
        /* <DEDUP_REMOVED lines=12> */
.L_x_2943:
        /* <DEDUP_REMOVED lines=12> */
[----:B------:R-:W-:-:S04]  /*b860*/  USHF.R.S32.HI UR18, URZ, 0x1f, UR28 ;  /* 0x0000001f3f127899 */ /* 0x000fc8000801141c */
[----:B------:R-:W-:-:S04]  /*b870*/  ULEA.HI UR18, UR18, UR28, URZ, 0x7 ;  /* 0x0000001c12127291 */ /* 0x000fc8000f8f383f */
[----:B------:R-:W-:-:S04]  /*b880*/  USHF.R.S32.HI UR18, URZ, 0x7, UR18 ;  /* 0x000000073f127899 */ /* 0x000fc80008011412 */
[----:B------:R-:W-:-:S04]  /*b890*/  UISETP.LT.AND UP0, UPT, UR16, UR18, UPT ;  /* 0x000000121000728c */ /* 0x000fc8000bf01270 */
[----:B------:R-:W-:-:S06]  /*b8a0*/  USEL UR18, UR16, UR18, UP0 ;  /* 0x0000001210127287 */ /* 0x000fcc0008000000 */
[----:B------:R-:W-:-:S07]  /*b8b0*/  VIADD R5, R8, UR18 ;  /* 0x0000001208057c36 */ /* 0x000fce0008000000 */
.L_x_2921:
[----:B------:R-:W2:Y:S04]  /*b8c0*/  LDG.E.STRONG.GPU R4, desc[UR36][R2.64] ;  /* 0x0000002402047981 */ /* 0x000ea8000c1ef900 */
[----:B--2---:R-:W-:Y:S01]  /*b8d0*/  CCTL.IVALL ;  /* 0x00000000ff00798f */ /* 0x004fe20002000000 */
[----:B------:R-:W-:Y:S05]  /*b8e0*/  YIELD ;  /* 0x0000000000007946 */ /* 0x000fea0003800000 */
[----:B------:R-:W-:-:S13]  /*b8f0*/  ISETP.NE.AND P1, PT, R4, R5, PT ;  /* 0x000000050400720c */ /* 0x000fda0003f25270 */
[----:B------:R-:W-:Y:S05]  /*b900*/  @P1 BRA `(.L_x_2921) ;  /* 0xfffffffc00ec1947 */ /* 0x000fea000383ffff */
.L_x_2920:
[----:B------:R-:W-:Y:S05]  /*b910*/  BSYNC B0 ;  /* 0x0000000000007941 */ /* 0x000fea0003800000 */
.L_x_2919:
[----:B------:R-:W-:-:S03]  /*b920*/  UMOV UR18, 0xffffffff ;  /* 0xffffffff00127882 */ /* 0x000fc60000000000 */
[----:B------:R-:W-:Y:S05]  /*b930*/  BRA.DIV UR18, `(.L_x_2922) ;  /* 0x0000002e120c7947 */ /* 0x000fea000b800000 */
[----:B------:R-:W-:Y:S01]  /*b940*/  NOP ;  /* 0x0000000000007918 */ /* 0x000fe20000000000 */
.L_x_2987:
        /* <DEDUP_REMOVED lines=19> */
.L_x_2924:
[----:B------:R-:W-:Y:S05]  /*ba80*/  BSYNC B0 ;  /* 0x0000000000007941 */ /* 0x000fea0003800000 */
.L_x_2923:
        /* <DEDUP_REMOVED lines=15> */
.L_x_2926:
[----:B------:R-:W-:Y:S05]  /*bb80*/  BSYNC B0 ;  /* 0x0000000000007941 */ /* 0x000fea0003800000 */
.L_x_2925:
[----:B------:R-:W-:Y:S06]  /*bb90*/  BAR.ARV 0xa, 0xa0 ;  /* 0x0282800000007b1d */ /* 0x000fec0000002000 */
[----:B------:R-:W-:Y:S04]  /*bba0*/  BSSY B0, `(.L_x_2927) ;  /* 0x0000003000007945 */ /* 0x000fe80003800000 */
[----:B------:R-:W-:Y:S05]  /*bbb0*/  @!P0 BRA `(.L_x_2928) ;  /* 0x0000000000048947 */ /* 0x000fea0003800000 */
[----:B------:R-:W-:-:S04]  /*bbc0*/  DEPBAR.LE SB0, 0x0 ;  /* 0x000080000000791a */ /* 0x000fc80000000000 */
.L_x_2928:
[----:B------:R-:W-:Y:S05]  /*bbd0*/  BSYNC B0 ;  /* 0x0000000000007941 */ /* 0x000fea0003800000 */
.L_x_2927:
        /* <DEDUP_REMOVED lines=19> */
.L_x_2930:
[----:B------:R-:W-:Y:S05]  /*bd10*/  BSYNC B0 ;  /* 0x0000000000007941 */ /* 0x000fea0003800000 */
.L_x_2929:
        /* <DEDUP_REMOVED lines=16> */
.L_x_2933:
[----:B------:R-:W2:Y:S04]  /*be20*/  LDG.E.STRONG.GPU R4, desc[UR36][R2.64] ;  /* 0x0000002402047981 */ /* 0x000ea8000c1ef900 */
[----:B--2---:R-:W-:Y:S01]  /*be30*/  CCTL.IVALL ;  /* 0x00000000ff00798f */ /* 0x004fe20002000000 */
[----:B------:R-:W-:Y:S05]  /*be40*/  YIELD ;  /* 0x0000000000007946 */ /* 0x000fea0003800000 */
[----:B------:R-:W-:-:S13]  /*be50*/  ISETP.NE.AND P1, PT, R4, R5, PT ;  /* 0x000000050400720c */ /* 0x000fda0003f25270 */
[----:B------:R-:W-:Y:S05]  /*be60*/  @P1 BRA `(.L_x_2933) ;  /* 0xfffffffc00ec1947 */ /* 0x000fea000383ffff */
.L_x_2932:
[----:B------:R-:W-:Y:S05]  /*be70*/  BSYNC B0 ;  /* 0x0000000000007941 */ /* 0x000fea0003800000 */
.L_x_2931:
[----:B------:R-:W-:-:S03]  /*be80*/  UMOV UR10, 0xffffffff ;  /* 0xffffffff000a7882 */ /* 0x000fc60000000000 */
[----:B------:R-:W-:Y:S05]  /*be90*/  BRA.DIV UR10, `(.L_x_2934) ;  /* 0x000000260ad07947 */ /* 0x000fea000b800000 */
[----:B------:R-:W-:Y:S01]  /*bea0*/  NOP ;  /* 0x0000000000007918 */ /* 0x000fe20000000000 */
.L_x_2990:
        /* <DEDUP_REMOVED lines=15> */
.L_x_2936:
[----:B------:R-:W-:Y:S05]  /*bfa0*/  BSYNC B0 ;  /* 0x0000000000007941 */ /* 0x000fea0003800000 */
.L_x_2935:
        /* <DEDUP_REMOVED lines=15> */
.L_x_2938:
[----:B------:R-:W-:Y:S05]  /*c0a0*/  BSYNC B0 ;  /* 0x0000000000007941 */ /* 0x000fea0003800000 */
.L_x_2937:
[----:B------:R-:W-:Y:S06]  /*c0b0*/  BAR.ARV 0xa, 0xa0 ;  /* 0x0282800000007b1d */ /* 0x000fec0000002000 */
[----:B------:R-:W-:Y:S04]  /*c0c0*/  BSSY B0, `(.L_x_2939) ;  /* 0x0000003000007945 */ /* 0x000fe80003800000 */
[----:B------:R-:W-:Y:S05]  /*c0d0*/  @!P0 BRA `(.L_x_2940) ;  /* 0x0000000000048947 */ /* 0x000fea0003800000 */
[----:B------:R-:W-:-:S04]  /*c0e0*/  DEPBAR.LE SB0, 0x0 ;  /* 0x000080000000791a */ /* 0x000fc80000000000 */
.L_x_2940:
[----:B------:R-:W-:Y:S05]  /*c0f0*/  BSYNC B0 ;  /* 0x0000000000007941 */ /* 0x000fea0003800000 */
.L_x_2939:
        /* <DEDUP_REMOVED lines=19> */
.L_x_2942:
[----:B------:R-:W-:Y:S05]  /*c230*/  BSYNC B0 ;  /* 0x0000000000007941 */ /* 0x000fea0003800000 */
.L_x_2941:
[----:B------:R-:W-:Y:S02]  /*c240*/  UIADD3 UR17, UR17, 0x2, URZ ;  /* 0x0000000211117890 */ /* 0x000fe4000fffe03f */
[----:B------:R-:W-:Y:S02]  /*c250*/  UIADD3 UR4, UR4, 0x3000, URZ ;  /* 0x0000300004047890 */ /* 0x000fe4000fffe03f */
[----:B------:R-:W-:-:S06]  /*c260*/  UISETP.GE.AND UP0, UPT, UR17, UR5, UPT ;  /* 0x000000051100728c */ /* 0x000fcc000bf06270 */
[----:B------:R-:W-:-:S13]  /*c270*/  PLOP3.LUT P1, PT, PT, PT, UP0, 0x80, 0x0 ;  /* 0x000000000000781c */ /* 0x000fda0003f2f008 */
[----:B------:R-:W-:Y:S05]  /*c280*/  @!P1 BRA `(.L_x_2943) ;  /* 0xfffffff400449947 */ /* 0x000fea000383ffff */
[----:B------:R-:W-:Y:S05]  /*c290*/  BRA `(.L_x_2853) ;  /* 0x0000001c00d87947 */ /* 0x000fea0003800000 */
.L_x_2902:
        /* <DEDUP_REMOVED lines=21> */
.L_x_2944:
[----:B------:R-:W-:Y:S01]  /*c3f0*/  ULDC UR9, c[0x0][0x8cc] ;  /* 0x0002330000097ab9 */ /* 0x000fe20000000800 */
[----:B------:R-:W-:Y:S01]  /*c400*/  UMOV UR7, UR8 ;  /* 0x0000000800077c82 */ /* 0x000fe20008000000 */
[----:B------:R-:W-:-:S11]  /*c410*/  UISETP.NE.AND UP0, UPT, UR9, 0x1, UPT ;  /* 0x000000010900788c */ /* 0x000fd6000bf05270 */
[----:B------:R-:W-:Y:S02]  /*c420*/  @UP0 ULDC.64 UR10, c[0x0][0x8d0] ;  /* 0x00023400000a0ab9 */ /* 0x000fe40000000a00 */
[----:B------:R-:W-:-:S04]  /*c430*/  UIMAD.WIDE.U32 UR4, UR8, UR10, URZ ;  /* 0x0000000a080472a5 */ /* 0x000fc8000f8e003f */
[----:B------:R-:W-:-:S04]  /*c440*/  @UP0 USHF.R.U32.HI UR7, URZ, UR11, UR5 ;  /* 0x0000000b3f070299 */ /* 0x000fc80008011605 */
[----:B------:R-:W-:-:S12]  /*c450*/  UIMAD UR4, UR7, UR9, URZ ;  /* 0x00000009070472a4 */ /* 0x000fd8000f8e023f */
.L_x_2945:
[----:B------:R-:W-:Y:S01]  /*c460*/  ULDC UR9, c[0x0][0x8c0] ;  /* 0x0002300000097ab9 */ /* 0x000fe20000000800 */
[----:B------:R-:W-:Y:S01]  /*c470*/  UIADD3 UR4, UR8, -UR4, URZ ;  /* 0x8000000408047290 */ /* 0x000fe2000fffe03f */
[----:B------:R-:W-:Y:S01]  /*c480*/  IMAD.MOV.U32 R8, RZ, RZ, 0x1 ;  /* 0x00000001ff087424 */ /* 0x000fe200078e00ff */
[----:B------:R-:W-:Y:S01]  /*c490*/  UISETP.NE.AND UP0, UPT, UR9, 0x1, UPT ;  /* 0x000000010900788c */ /* 0x000fe2000bf05270 */
[----:B------:R-:W-:Y:S01]  /*c4a0*/  MOV R0, RZ ;  /* 0x000000ff00007202 */ /* 0x000fe20000000f00 */
        /* <DEDUP_REMOVED lines=18> */
[----:B-1----:R-:W-:Y:S01]  /*c5d0*/  IADD3 R2, -R2, UR11, R3 ;  /* 0x0000000b02027c10 */ /* 0x002fe2000fffe103 */
[----:B------:R-:W-:-:S04]  /*c5e0*/  VIADD R3, R3, 0x5f ;  /* 0x0000005f03037836 */ /* 0x000fc80000000000 */
        /* <DEDUP_REMOVED lines=31> */
[----:B------:R-:W-:Y:S01]  /*c7e0*/  MOV R9, UR21 ;  /* 0x0000001500097c02 */ /* 0x000fe20008000f00 */
[----:B------:R-:W-:-:S03]  /*c7f0*/  IMAD.WIDE.U32 R6, R6, UR20, RZ ;  /* 0x0000001406067c25 */ /* 0x000fc6000f8e00ff */
[----:B------:R-:W-:Y:S01]  /*c800*/  SHF.R.S32.HI R9, RZ, 0x1f, R9 ;  /* 0x0000001fff097819 */ /* 0x000fe20000011409 */
[----:B---3--:R-:W-:-:S04]  /*c810*/  IMAD.WIDE.U32 R2, R12, UR21, R2 ;  /* 0x000000150c027c25 */ /* 0x008fc8000f8e0002 */
[----:B------:R-:W-:Y:S01]  /*c820*/  IMAD R0, R9, R12, RZ ;  /* 0x0000000c09007224 */ /* 0x000fe200078e02ff */
[----:B------:R2:W-:Y:S01]  /*c830*/  STL.64 [R1], R2 ;  /* 0x0000000201007387 */ /* 0x0005e20000100a00 */
[----:B------:R-:W-:Y:S02]  /*c840*/  IMAD.IADD R7, R7, 0x1, R15 ;  /* 0x0000000107077824 */ /* 0x000fe400078e020f */
        /* <DEDUP_REMOVED lines=16> */
.L_x_2991:
[----:B------:R-:W2:Y:S01]  /*c950*/  LDL.64 R14, [R1] ;  /* 0x00000000010e7983 */ /* 0x000ea20000100a00 */
[----:B------:R-:W-:Y:S02]  /*c960*/  IMAD.IADD R21, R7, 0x1, R11 ;  /* 0x0000000107157824 */ /* 0x000fe400078e020b */
[----:B------:R-:W-:Y:S01]  /*c970*/  IMAD.MOV.U32 R8, RZ, RZ, 0x1 ;  /* 0x00000001ff087424 */ /* 0x000fe200078e00ff */
[----:B--2---:R-:W-:-:S05]  /*c980*/  IADD3 R10, R15, R13, RZ ;  /* 0x0000000d0f0a7210 */ /* 0x004fca0007ffe0ff */
[----:B------:R2:W-:Y:S01]  /*c990*/  STL [R1+0x8], R10 ;  /* 0x0000080a01007387 */ /* 0x0005e20000100800 */
[----:B------:R-:W-:Y:S05]  /*c9a0*/  @P0 BRA `(.L_x_2949) ;  /* 0x0000000000180947 */ /* 0x000fea0003800000 */
[----:B------:R-:W3:Y:S01]  /*c9b0*/  S2R R2, SR_TID.X ;  /* 0x0000000000027919 */ /* 0x000ee20000002100 */
[----:B-1----:R-:W-:-:S04]  /*c9c0*/  MOV R3, 0x3180 ;  /* 0x0000318000037802 */ /* 0x002fc80000000f00 */
[----:B------:R4:W-:Y:S01]  /*c9d0*/  SYNCS.ARRIVE.TRANS64 RZ, [R0+URZ+0x26810], R3 ;  /* 0x0268100300ff79a7 */ /* 0x0009e2000800003f */
[----:B---3--:R-:W-:-:S13]  /*c9e0*/  LOP3.LUT P1, RZ, R2, 0x1f, RZ, 0xc0, !PT ;  /* 0x0000001f02ff7812 */ /* 0x008fda000782c0ff */
[----:B----4-:R-:W-:Y:S05]  /*c9f0*/  @!P1 BRA `(.L_x_2949) ;  /* 0x0000000000049947 */ /* 0x010fea0003800000 */
[----:B------:R-:W-:Y:S01]  /*ca00*/  BPT.TRAP 0x1 ;  /* 0x000000040000795c */ /* 0x000fe20000300000 */
.L_x_2949:
        /* <DEDUP_REMOVED lines=21> */
[----:B------:R-:W-:Y:S01]  /*cb60*/  UMOV UR27, UR17 ;  /* 0x00000011001b7c82 */ /* 0x000fe20008000000 */
[----:B------:R-:W-:Y:S01]  /*cb70*/  LEA R11, P1, R2, R9, 0x2 ;  /* 0x00000009020b7211 */ /* 0x000fe200078210ff */
[----:B------:R1:W-:Y:S01]  /*cb80*/  STL [R1+0x1c], R14 ;  /* 0x00001c0e01007387 */ /* 0x0003e20000100800 */
[----:B--2---:R-:W-:-:S02]  /*cb90*/  MOV R10, UR5 ;  /* 0x00000005000a7c02 */ /* 0x004fc40008000f00 */
[----:B------:R-:W-:Y:S01]  /*cba0*/  R2UR UR4, R11 ;  /* 0x000000000b0472ca */ /* 0x000fe200000e0000 */
[----:B---3--:R-:W-:Y:S01]  /*cbb0*/  IMAD.MOV.U32 R11, RZ, RZ, R12 ;  /* 0x000000ffff0b7224 */ /* 0x008fe200078e000c */
[----:B------:R-:W-:Y:S01]  /*cbc0*/  LEA.HI.X R2, R2, R10, R3, 0x2, P1 ;  /* 0x0000000a02027211 */ /* 0x000fe200008f1403 */
[----:B------:R-:W-:Y:S01]  /*cbd0*/  IMAD.MOV.U32 R12, RZ, RZ, R13 ;  /* 0x000000ffff0c7224 */ /* 0x000fe200078e000d */
[----:B------:R1:W-:Y:S01]  /*cbe0*/  STL [R1+0x10], RZ ;  /* 0x000010ff01007387 */ /* 0x0003e20000100800 */
[----:B------:R-:W-:Y:S01]  /*cbf0*/  IMAD.MOV.U32 R13, RZ, RZ, 0x8000 ;  /* 0x00008000ff0d7424 */ /* 0x000fe200078e00ff */
[----:B------:R-:W-:Y:S02]  /*cc00*/  R2UR UR5, R2 ;  /* 0x00000000020572ca */ /* 0x000fe400000e0000 */
[----:B------:R-:W-:-:S04]  /*cc10*/  IADD3 R2, P1, R11, 0xf0, RZ ;  /* 0x000000f00b027810 */ /* 0x000fc80007f3e0ff */
[----:B------:R-:W-:Y:S02]  /*cc20*/  IADD3.X R3, RZ, R12, RZ, P1, !PT ;  /* 0x0000000cff037210 */ /* 0x000fe40000ffe4ff */
[----:B------:R-:W-:Y:S02]  /*cc30*/  R2UR UR22, R2 ;  /* 0x00000000021672ca */ /* 0x000fe400000e0000 */
        /* <DEDUP_REMOVED lines=24> */
[----:B------:R-:W-:Y:S02]  /*cdc0*/  IMAD.MOV.U32 R8, RZ, RZ, 0x1 ;  /* 0x00000001ff087424 */ /* 0x000fe400078e00ff */
[----:B------:R-:W-:Y:S02]  /*cdd0*/  IMAD.MOV.U32 R13, RZ, RZ, R5 ;  /* 0x000000ffff0d7224 */ /* 0x000fe400078e0005 */
[C---:B------:R-:W-:Y:S01]  /*cde0*/  IMAD.IADD R16, R4.reuse, 0x1, R16 ;  /* 0x0000000104107824 */ /* 0x040fe200078e0210 */
[----:B------:R-:W-:-:S04]  /*cdf0*/  IADD3 R4, R4, -0x2, RZ ;  /* 0xfffffffe04047810 */ /* 0x000fc80007ffe0ff */
[----:B------:R-:W-:Y:S02]  /*ce00*/  ISETP.NE.AND P1, PT, R4, R5, PT ;  /* 0x000000050400720c */ /* 0x000fe40003f25270 */
[----:B------:R-:W-:-:S05]  /*ce10*/  LOP3.LUT R4, R16, 0x1, RZ, 0xc0, !PT ;  /* 0x0000000110047812 */ /* 0x000fca00078ec0ff */
[----:B------:R1:W-:Y:S06]  /*ce20*/  STL [R1+0x18], R4 ;  /* 0x0000180401007387 */ /* 0x0003ec0000100800 */
[----:B------:R-:W-:Y:S05]  /*ce30*/  @!P1 BRA `(.L_x_2951) ;  /* 0x0000000800589947 */ /* 0x000fea0003800000 */
[----:B------:R-:W-:Y:S01]  /*ce40*/  IADD3 R16, R16, -R4, RZ ;  /* 0x8000000410107210 */ /* 0x000fe20007ffe0ff */
[----:B------:R-:W-:Y:S02]  /*ce50*/  IMAD.MOV.U32 R13, RZ, RZ, R5 ;  /* 0x000000ffff0d7224 */ /* 0x000fe400078e0005 */
[----:B------:R-:W-:-:S07]  /*ce60*/  IMAD.MOV.U32 R8, RZ, RZ, 0x1 ;  /* 0x00000001ff087424 */ /* 0x000fce00078e00ff */
.L_x_2960:
[----:B--23--:R-:W-:-:S04]  /*ce70*/  SHF.L.U32 R17, R8, 0x1f, RZ ;  /* 0x0000001f08117819 */ /* 0x00cfc800000006ff */
[----:B------:R-:W2:Y:S02]  /*ce80*/  SYNCS.PHASECHK.TRANS64.TRYWAIT P1, [R0+URZ+0x26840], R17 ;  /* 0x02684011000075a7 */ /* 0x000ea4000802017f */
[----:B--2---:R-:W-:Y:S05]  /*ce90*/  @!P1 BRA `(.L_x_2952) ;  /* 0x0000001800009947 */ /* 0x004fea0003800000 */
.L_x_2992:
        /* <DEDUP_REMOVED lines=8> */
.L_x_2953:
        /* <DEDUP_REMOVED lines=17> */
[----:B-1----:R-:W-:Y:S02]  /*d030*/  IMAD.MOV.U32 R11, RZ, RZ, R4 ;  /* 0x000000ffff0b7224 */ /* 0x002fe400078e0004 */
        /* <DEDUP_REMOVED lines=11> */
.L_x_2993:
        /* <DEDUP_REMOVED lines=8> */
.L_x_2955:
        /* <DEDUP_REMOVED lines=31> */
.L_x_2994:
        /* <DEDUP_REMOVED lines=8> */
.L_x_2957:
        /* <DEDUP_REMOVED lines=24> */
.L_x_2996:
        /* <DEDUP_REMOVED lines=8> */
.L_x_2959:
        /* <DEDUP_REMOVED lines=28> */
.L_x_2951:
[----:B-1----:R-:W4:Y:S04]  /*d7a0*/  LDL.LU R4, [R1+0x18] ;  /* 0x0000180001047983 */ /* 0x002f280000300800 */
[----:B------:R1:W5:Y:S01]  /*d7b0*/  LDL R5, [R1+0x1c] ;  /* 0x00001c0001057983 */ /* 0x0003620000100800 */
[----:B----4-:R-:W-:-:S13]  /*d7c0*/  ISETP.NE.AND P1, PT, R4, RZ, PT ;  /* 0x000000ff0400720c */ /* 0x010fda0003f25270 */
[----:B-1----:R-:W-:Y:S05]  /*d7d0*/  @!P1 BRA `(.L_x_2950) ;  /* 0x0000000400249947 */ /* 0x002fea0003800000 */
[----:B------:R-:W-:-:S04]  /*d7e0*/  SHF.L.U32 R14, R8, 0x1f, RZ ;  /* 0x0000001f080e7819 */ /* 0x000fc800000006ff */
[----:B------:R-:W1:Y:S02]  /*d7f0*/  SYNCS.PHASECHK.TRANS64.TRYWAIT P1, [R0+URZ+0x26840], R14 ;  /* 0x0268400e000075a7 */ /* 0x000e64000802017f */
[----:B-1----:R-:W-:Y:S05]  /*d800*/  @!P1 BRA `(.L_x_2961) ;  /* 0x0000000c00f89947 */ /* 0x002fea0003800000 */
.L_x_2997:
        /* <DEDUP_REMOVED lines=8> */
.L_x_2962:
        /* <DEDUP_REMOVED lines=26> */
.L_x_2998:
        /* <DEDUP_REMOVED lines=8> */
.L_x_2964:
        /* <DEDUP_REMOVED lines=28> */
.L_x_2950:
        /* <DEDUP_REMOVED lines=8> */
.L_x_2999:
[----:B------:R-:W-:Y:S05]  /*dcf0*/  @P1 BRA `(.L_x_2966) ;  /* 0x0000000000181947 */ /* 0x000fea0003800000 */
[----:B------:R-:W4:Y:S01]  /*dd00*/  S2R R2, SR_TID.X ;  /* 0x0000000000027919 */ /* 0x000f220000002100 */
[----:B-1----:R-:W-:-:S04]  /*dd10*/  MOV R3, 0x3180 ;  /* 0x0000318000037802 */ /* 0x002fc80000000f00 */
[----:B------:R1:W-:Y:S01]  /*dd20*/  SYNCS.ARRIVE.TRANS64 RZ, [R4+URZ+0x26830], R3 ;  /* 0x0268300304ff79a7 */ /* 0x0003e2000800003f */
[----:B----4-:R-:W-:-:S13]  /*dd30*/  LOP3.LUT P0, RZ, R2, 0x1f, RZ, 0xc0, !PT ;  /* 0x0000001f02ff7812 */ /* 0x010fda000780c0ff */
[----:B-1----:R-:W-:Y:S05]  /*dd40*/  @!P0 BRA `(.L_x_2966) ;  /* 0x0000000000048947 */ /* 0x002fea0003800000 */
[----:B------:R-:W-:Y:S01]  /*dd50*/  BPT.TRAP 0x1 ;  /* 0x000000040000795c */ /* 0x000fe20000300000 */
.L_x_2966:
        /* <DEDUP_REMOVED lines=36> */
.L_x_2947:
[----:B------:R-:W-:Y:S05]  /*dfa0*/  BSYNC B0 ;  /* 0x0000000000007941 */ /* 0x000fea0003800000 */
.L_x_2946:
[----:B------:R-:W-:-:S03]  /*dfb0*/  UMOV UR4, 0xffffffff ;  /* 0xffffffff00047882 */ /* 0x000fc60000000000 */
[----:B------:R-:W-:Y:S05]  /*dfc0*/  BRA.DIV UR4, `(.L_x_2967) ;  /* 0x0000000a04447947 */ /* 0x000fea000b800000 */
[----:B------:R-:W-:-:S13]  /*dfd0*/  ELECT P6, URZ, PT ;  /* 0x00000000003f782f */ /* 0x000fda00038c0000 */
.L_x_3002:
[----:B------:R-:W-:Y:S05]  /*dfe0*/  @!P6 BRA `(.L_x_2853) ;  /* 0x000000000084e947 */ /* 0x000fea0003800000 */
[----:B------:R-:W2:Y:S02]  /*dff0*/  LDL.LU R2, [R1+0xc] ;  /* 0x00000c0001027983 */ /* 0x000ea40000300800 */
[----:B--2---:R-:W-:-:S04]  /*e000*/  LOP3.LUT R2, R2, 0x2, RZ, 0xfc, !PT ;  /* 0x0000000202027812 */ /* 0x004fc800078efcff */
[----:B------:R-:W-:-:S13]  /*e010*/  ISETP.NE.AND P2, PT, R2, 0x3, PT ;  /* 0x000000030200780c */ /* 0x000fda0003f45270 */
[----:B------:R-:W-:Y:S05]  /*e020*/  @!P2 BRA `(.L_x_2968) ;  /* 0x000000000004a947 */ /* 0x000fea0003800000 */
[----:B------:R-:W-:Y:S01]  /*e030*/  BPT.TRAP 0x1 ;  /* 0x000000040000795c */ /* 0x000fe20000300000 */
.L_x_2968:
        /* <DEDUP_REMOVED lines=15> */
.L_x_3003:
[----:B------:R-:W2:Y:S02]  /*e130*/  SYNCS.PHASECHK.TRANS64.TRYWAIT P0, [R3+URZ], R2 ;  /* 0x00000002030075a7 */ /* 0x000ea4000800017f */
[----:B--2---:R-:W-:Y:S05]  /*e140*/  @!P0 BRA `(.L_x_2970) ;  /* 0x0000000800188947 */ /* 0x004fea0003800000 */
.L_x_3004:
[----:B------:R-:W-:Y:S05]  /*e150*/  @!P2 BRA `(.L_x_2971) ;  /* 0x000000000004a947 */ /* 0x000fea0003800000 */
[----:B------:R-:W-:Y:S01]  /*e160*/  BPT.TRAP 0x1 ;  /* 0x000000040000795c */ /* 0x000fe20000300000 */
.L_x_2971:
[----:B--2---:R-:W-:-:S05]  /*e170*/  VIADD R3, R9, 0x26840 ;  /* 0x0002684009037836 */ /* 0x004fca0000000000 */
[----:B------:R-:W-:-:S04]  /*e180*/  LEA R5, R0, R3, 0x3 ;  /* 0x0000000300057211 */ /* 0x000fc800078e18ff */
[----:B------:R-:W2:Y:S02]  /*e190*/  SYNCS.PHASECHK.TRANS64.TRYWAIT P0, [R5+URZ], R4 ;  /* 0x00000004050075a7 */ /* 0x000ea4000800017f */
[----:B--2---:R-:W-:Y:S05]  /*e1a0*/  @!P0 BRA `(.L_x_2972) ;  /* 0x0000000800148947 */ /* 0x004fea0003800000 */
.L_x_3005:
[----:B------:R-:W-:-:S07]  /*e1b0*/  IMAD R3, R6, 0x8, R3 ;  /* 0x0000000806037824 */ /* 0x000fce00078e0203 */
.L_x_2973:
[----:B---3--:R3:W4:Y:S02]  /*e1c0*/  SYNCS.PHASECHK.TRANS64.TRYWAIT P0, [R3+URZ], R2 ;  /* 0x00000002030075a7 */ /* 0x008724000800017f */
[----:B----4-:R-:W-:Y:S05]  /*e1d0*/  @!P0 NANOSLEEP.SYNCS 0x989680 ;  /* 0x009896800000895d */ /* 0x010fea0003900000 */
[----:B------:R-:W4:Y:S02]  /*e1e0*/  @!P0 SYNCS.PHASECHK.TRANS64 P0, [R3+URZ], R2 ;  /* 0x00000002030085a7 */ /* 0x000f24000800007f */
[----:B----4-:R-:W-:Y:S05]  /*e1f0*/  @!P0 BRA `(.L_x_2973) ;  /* 0xfffffffc00f08947 */ /* 0x010fea000383ffff */
.L_x_2853:
[----:B------:R-:W-:Y:S05]  /*e200*/  BSYNC B6 ;  /* 0x0000000000067941 */ /* 0x000fea0003800000 */
.L_x_2848:
[----:B------:R-:W-:Y:S05]  /*e210*/  EXIT ;  /* 0x000000000000794d */ /* 0x000fea0003800000 */
.L_x_2859:
[----:B------:R-:W-:Y:S01]  /*e220*/  MOV R12, RZ ;  /* 0x000000ff000c7202 */ /* 0x000fe20000000f00 */
[----:B------:R-:W-:Y:S01]  /*e230*/  IMAD.MOV.U32 R11, RZ, RZ, 0x1f ;  /* 0x0000001fff0b7424 */ /* 0x000fe200078e00ff */
[----:B------:R-:W-:-:S07]  /*e240*/  MOV R15, 0xffffffff ;  /* 0xffffffff000f7802 */ /* 0x000fce0000000f00 */
[----:B------:R-:W-:Y:S05]  /*e250*/  WARPSYNC.COLLECTIVE R15, `(.L_x_2974) ;  /* 0x000000000f087348 */ /* 0x000fea0003c00000 */
[----:B------:R1:W2:Y:S02]  /*e260*/  SHFL.IDX P6, R14, R13, R12, R11 ;  /* 0x0000000c0d0e7389 */ /* 0x0002a400000c000b */
[----:B-12---:R-:W-:Y:S01]  /*e270*/  ENDCOLLECTIVE ;  /* 0x000000000000791b */ /* 0x006fe20003800000 */
.L_x_2974:
[----:B------:R-:W-:Y:S05]  /*e280*/  BRA `(.L_x_2975) ;  /* 0xffffff2c00a07947 */ /* 0x000fea000383ffff */
.L_x_2861:
[----:B----4-:R4:W1:Y:S02]  /*e290*/  SYNCS.PHASECHK.TRANS64.TRYWAIT P0, [R17+URZ+0x26800], R2 ;  /* 0x02680002110075a7 */ /* 0x010864000800017f */
[----:B-1----:R-:W-:Y:S05]  /*e2a0*/  @!P0 NANOSLEEP.SYNCS 0x989680 ;  /* 0x009896800000895d */ /* 0x002fea0003900000 */
[----:B------:R-:W1:Y:S02]  /*e2b0*/  @!P0 SYNCS.PHASECHK.TRANS64 P0, [R17+URZ+0x26800], R2 ;  /* 0x02680002110085a7 */ /* 0x000e64000800007f */
[----:B-1----:R-:W-:Y:S05]  /*e2c0*/  @!P0 BRA `(.L_x_2861) ;  /* 0xfffffffc00f08947 */ /* 0x002fea000383ffff */
[----:B------:R-:W-:Y:S05]  /*e2d0*/  BRA `(.L_x_2860) ;  /* 0xffffff2c00b47947 */ /* 0x000fea000383ffff */
.L_x_2866:
[----:B--2---:R2:W3:Y:S02]  /*e2e0*/  SYNCS.PHASECHK.TRANS64.TRYWAIT P1, [R6+URZ+0x26810], R21 ;  /* 0x02681015060075a7 */ /* 0x0044e4000802017f */
[----:B---3--:R-:W-:Y:S05]  /*e2f0*/  @!P1 NANOSLEEP.SYNCS 0x989680 ;  /* 0x009896800000995d */ /* 0x008fea0003900000 */
[----:B------:R-:W3:Y:S02]  /*e300*/  @!P1 SYNCS.PHASECHK.TRANS64 P1, [R6+URZ+0x26810], R21 ;  /* 0x02681015060095a7 */ /* 0x000ee4000802007f */
[----:B---3--:R-:W-:Y:S05]  /*e310*/  @!P1 BRA `(.L_x_2866) ;  /* 0xfffffffc00f09947 */ /* 0x008fea000383ffff */
[----:B------:R-:W-:Y:S05]  /*e320*/  BRA `(.L_x_2865) ;  /* 0xffffff3800687947 */ /* 0x000fea000383ffff */
.L_x_2870:
[----:B------:R1:W1:Y:S02]  /*e330*/  SYNCS.PHASECHK.TRANS64.TRYWAIT P1, [R6+URZ+0x26830], R21 ;  /* 0x02683015060075a7 */ /* 0x000264000802017f */
[----:B-1----:R-:W-:Y:S05]  /*e340*/  @!P1 NANOSLEEP.SYNCS 0x989680 ;  /* 0x009896800000995d */ /* 0x002fea0003900000 */
[----:B------:R-:W1:Y:S02]  /*e350*/  @!P1 SYNCS.PHASECHK.TRANS64 P1, [R6+URZ+0x26830], R21 ;  /* 0x02683015060095a7 */ /* 0x000e64000802007f */
[----:B-1----:R-:W-:Y:S05]  /*e360*/  @!P1 BRA `(.L_x_2870) ;  /* 0xfffffffc00f09947 */ /* 0x002fea000383ffff */
[----:B------:R-:W-:Y:S05]  /*e370*/  BRA `(.L_x_2869) ;  /* 0xffffff3c00647947 */ /* 0x000fea000383ffff */
.L_x_2878:
[----:B--2---:R2:W3:Y:S02]  /*e380*/  SYNCS.PHASECHK.TRANS64.TRYWAIT P1, [R6+URZ+0x26810], R15 ;  /* 0x0268100f060075a7 */ /* 0x0044e4000802017f */
[----:B---3--:R-:W-:Y:S05]  /*e390*/  @!P1 NANOSLEEP.SYNCS 0x989680 ;  /* 0x009896800000995d */ /* 0x008fea0003900000 */
[----:B------:R-:W3:Y:S02]  /*e3a0*/  @!P1 SYNCS.PHASECHK.TRANS64 P1, [R6+URZ+0x26810], R15 ;  /* 0x0268100f060095a7 */ /* 0x000ee4000802007f */
[----:B---3--:R-:W-:Y:S05]  /*e3b0*/  @!P1 BRA `(.L_x_2878) ;  /* 0xfffffffc00f09947 */ /* 0x008fea000383ffff */
[----:B------:R-:W-:Y:S05]  /*e3c0*/  BRA `(.L_x_2877) ;  /* 0xffffff7c00747947 */ /* 0x000fea000383ffff */
.L_x_2882:
[----:B------:R1:W1:Y:S02]  /*e3d0*/  SYNCS.PHASECHK.TRANS64.TRYWAIT P1, [R6+URZ+0x26830], R15 ;  /* 0x0268300f060075a7 */ /* 0x000264000802017f */
[----:B-1----:R-:W-:Y:S05]  /*e3e0*/  @!P1 NANOSLEEP.SYNCS 0x989680 ;  /* 0x009896800000995d */ /* 0x002fea0003900000 */
[----:B------:R-:W1:Y:S02]  /*e3f0*/  @!P1 SYNCS.PHASECHK.TRANS64 P1, [R6+URZ+0x26830], R15 ;  /* 0x0268300f060095a7 */ /* 0x000e64000802007f */
[----:B-1----:R-:W-:Y:S05]  /*e400*/  @!P1 BRA `(.L_x_2882) ;  /* 0xfffffffc00f09947 */ /* 0x002fea000383ffff */
[----:B------:R-:W-:Y:S05]  /*e410*/  BRA `(.L_x_2881) ;  /* 0xffffff8000647947 */ /* 0x000fea000383ffff */
.L_x_2889:
[----:B------:R-:W-:Y:S01]  /*e420*/  BSSY B0, `(.L_x_2976) ;  /* 0x0000005000007945 */ /* 0x000fe20003800000 */
[----:B------:R-:W-:-:S07]  /*e430*/  IMAD.MOV.U32 R15, RZ, RZ, -0x1 ;  /* 0xffffffffff0f7424 */ /* 0x000fce00078e00ff */
[----:B---3--:R-:W-:Y:S05]  /*e440*/  WARPSYNC.COLLECTIVE R15, `(.L_x_2977) ;  /* 0x000000000f087348 */ /* 0x008fea0003c00000 */
[----:B------:R-:W-:Y:S01]  /*e450*/  NOP ;  /* 0x0000000000007918 */ /* 0x000fe20000000000 */
[----:B---3--:R-:W-:Y:S01]  /*e460*/  ENDCOLLECTIVE ;  /* 0x000000000000791b */ /* 0x008fe20003800000 */
.L_x_2977:
[----:B------:R-:W-:Y:S05]  /*e470*/  BSYNC B0 ;  /* 0x0000000000007941 */ /* 0x000fea0003800000 */
.L_x_2976:
[----:B------:R-:W-:Y:S05]  /*e480*/  BRA `(.L_x_2978) ;  /* 0xffffffbc00d87947 */ /* 0x000fea000383ffff */
.L_x_2898:
[----:B------:R-:W-:Y:S01]  /*e490*/  BSSY B0, `(.L_x_2979) ;  /* 0x0000005000007945 */ /* 0x000fe20003800000 */
[----:B------:R-:W-:-:S07]  /*e4a0*/  MOV R15, 0xffffffff ;  /* 0xffffffff000f7802 */ /* 0x000fce0000000f00 */
[----:B-1-3--:R-:W-:Y:S05]  /*e4b0*/  WARPSYNC.COLLECTIVE R15, `(.L_x_2980) ;  /* 0x000000000f087348 */ /* 0x00afea0003c00000 */
[----:B------:R-:W-:Y:S01]  /*e4c0*/  NOP ;  /* 0x0000000000007918 */ /* 0x000fe20000000000 */
[----:B-1-3--:R-:W-:Y:S01]  /*e4d0*/  ENDCOLLECTIVE ;  /* 0x000000000000791b */ /* 0x00afe20003800000 */
.L_x_2980:
[----:B------:R-:W-:Y:S05]  /*e4e0*/  BSYNC B0 ;  /* 0x0000000000007941 */ /* 0x000fea0003800000 */
.L_x_2979:
[----:B------:R-:W-:Y:S05]  /*e4f0*/  BRA `(.L_x_2981) ;  /* 0xffffffc000b87947 */ /* 0x000fea000383ffff */
.L_x_2909:
[----:B------:R-:W-:Y:S01]  /*e500*/  BSSY B0, `(.L_x_2982) ;  /* 0x0000005000007945 */ /* 0x000fe20003800000 */
[----:B------:R-:W-:-:S07]  /*e510*/  IMAD.MOV.U32 R15, RZ, RZ, -0x1 ;  /* 0xffffffffff0f7424 */ /* 0x000fce00078e00ff */
[----:B------:R-:W-:Y:S05]  /*e520*/  WARPSYNC.COLLECTIVE R15, `(.L_x_2983) ;  /* 0x000000000f087348 */ /* 0x000fea0003c00000 */
[----:B------:R-:W-:Y:S01]  /*e530*/  NOP ;  /* 0x0000000000007918 */ /* 0x000fe20000000000 */
[----:B------:R-:W-:Y:S01]  /*e540*/  ENDCOLLECTIVE ;  /* 0x000000000000791b */ /* 0x000fe20003800000 */
.L_x_2983:
[----:B------:R-:W-:Y:S05]  /*e550*/  BSYNC B0 ;  /* 0x0000000000007941 */ /* 0x000fea0003800000 */
.L_x_2982:
[----:B------:R-:W-:Y:S05]  /*e560*/  BRA `(.L_x_2984) ;  /* 0xffffffcc003c7947 */ /* 0x000fea000383ffff */
.L_x_2922:
[----:B------:R-:W-:Y:S01]  /*e570*/  BSSY B0, `(.L_x_2985) ;  /* 0x0000005000007945 */ /* 0x000fe20003800000 */
[----:B------:R-:W-:-:S07]  /*e580*/  MOV R15, 0xffffffff ;  /* 0xffffffff000f7802 */ /* 0x000fce0000000f00 */
[----:B------:R-:W-:Y:S05]  /*e590*/  WARPSYNC.COLLECTIVE R15, `(.L_x_2986) ;  /* 0x000000000f087348 */ /* 0x000fea0003c00000 */
[----:B------:R-:W-:Y:S01]  /*e5a0*/  NOP ;  /* 0x0000000000007918 */ /* 0x000fe20000000000 */
[----:B------:R-:W-:Y:S01]  /*e5b0*/  ENDCOLLECTIVE ;  /* 0x000000000000791b */ /* 0x000fe20003800000 */
.L_x_2986:
[----:B------:R-:W-:Y:S05]  /*e5c0*/  BSYNC B0 ;  /* 0x0000000000007941 */ /* 0x000fea0003800000 */
.L_x_2985:
[----:B------:R-:W-:Y:S05]  /*e5d0*/  BRA `(.L_x_2987) ;  /* 0xffffffd000dc7947 */ /* 0x000fea000383ffff */
.L_x_2934:
[----:B------:R-:W-:Y:S01]  /*e5e0*/  BSSY B0, `(.L_x_2988) ;  /* 0x0000005000007945 */ /* 0x000fe20003800000 */
[----:B------:R-:W-:-:S07]  /*e5f0*/  IMAD.MOV.U32 R15, RZ, RZ, -0x1 ;  /* 0xffffffffff0f7424 */ /* 0x000fce00078e00ff */
[----:B------:R-:W-:Y:S05]  /*e600*/  WARPSYNC.COLLECTIVE R15, `(.L_x_2989) ;  /* 0x000000000f087348 */ /* 0x000fea0003c00000 */
[----:B------:R-:W-:Y:S01]  /*e610*/  NOP ;  /* 0x0000000000007918 */ /* 0x000fe20000000000 */
[----:B------:R-:W-:Y:S01]  /*e620*/  ENDCOLLECTIVE ;  /* 0x000000000000791b */ /* 0x000fe20003800000 */
.L_x_2989:
[----:B------:R-:W-:Y:S05]  /*e630*/  BSYNC B0 ;  /* 0x0000000000007941 */ /* 0x000fea0003800000 */
.L_x_2988:
[----:B------:R-:W-:Y:S05]  /*e640*/  BRA `(.L_x_2990) ;  /* 0xffffffd800187947 */ /* 0x000fea000383ffff */
.L_x_2948:
[----:B-1----:R1:W2:Y:S02]  /*e650*/  SYNCS.PHASECHK.TRANS64.TRYWAIT P1, [R0+URZ+0x26820], R3 ;  /* 0x02682003000075a7 */ /* 0x0022a4000802017f */
[----:B--2---:R-:W-:Y:S05]  /*e660*/  @!P1 NANOSLEEP.SYNCS 0x989680 ;  /* 0x009896800000995d */ /* 0x004fea0003900000 */
[----:B------:R-:W2:Y:S02]  /*e670*/  @!P1 SYNCS.PHASECHK.TRANS64 P1, [R0+URZ+0x26820], R3 ;  /* 0x02682003000095a7 */ /* 0x000ea4000802007f */
[----:B--2---:R-:W-:Y:S05]  /*e680*/  @!P1 BRA `(.L_x_2948) ;  /* 0xfffffffc00f09947 */ /* 0x004fea000383ffff */
[----:B------:R-:W-:Y:S05]  /*e690*/  BRA `(.L_x_2991) ;  /* 0xffffffe000ac7947 */ /* 0x000fea000383ffff */
.L_x_2952:
[----:B--2---:R2:W3:Y:S02]  /*e6a0*/  SYNCS.PHASECHK.TRANS64.TRYWAIT P1, [R0+URZ+0x26840], R17 ;  /* 0x02684011000075a7 */ /* 0x0044e4000802017f */
[----:B---3--:R-:W-:Y:S05]  /*e6b0*/  @!P1 NANOSLEEP.SYNCS 0x989680 ;  /* 0x009896800000995d */ /* 0x008fea0003900000 */
[----:B------:R-:W3:Y:S02]  /*e6c0*/  @!P1 SYNCS.PHASECHK.TRANS64 P1, [R0+URZ+0x26840], R17 ;  /* 0x02684011000095a7 */ /* 0x000ee4000802007f */
[----:B---3--:R-:W-:Y:S05]  /*e6d0*/  @!P1 BRA `(.L_x_2952) ;  /* 0xfffffffc00f09947 */ /* 0x008fea000383ffff */
[----:B------:R-:W-:Y:S05]  /*e6e0*/  BRA `(.L_x_2992) ;  /* 0xffffffe400ec7947 */ /* 0x000fea000383ffff */
.L_x_2954:
[----:B-1----:R1:W3:Y:S02]  /*e6f0*/  SYNCS.PHASECHK.TRANS64.TRYWAIT P1, [R0+URZ+0x26828], R17 ;  /* 0x02682811000075a7 */ /* 0x0022e4000802017f */
[----:B---3--:R-:W-:Y:S05]  /*e700*/  @!P1 NANOSLEEP.SYNCS 0x989680 ;  /* 0x009896800000995d */ /* 0x008fea0003900000 */
[----:B------:R-:W3:Y:S02]  /*e710*/  @!P1 SYNCS.PHASECHK.TRANS64 P1, [R0+URZ+0x26828], R17 ;  /* 0x02682811000095a7 */ /* 0x000ee4000802007f */
[----:B---3--:R-:W-:Y:S05]  /*e720*/  @!P1 BRA `(.L_x_2954) ;  /* 0xfffffffc00f09947 */ /* 0x008fea000383ffff */
[----:B------:R-:W-:Y:S05]  /*e730*/  BRA `(.L_x_2993) ;  /* 0xffffffe8006c7947 */ /* 0x000fea000383ffff */
.L_x_2956:
[----:B---3--:R3:W4:Y:S02]  /*e740*/  SYNCS.PHASECHK.TRANS64.TRYWAIT P1, [R0+URZ+0x26848], R17 ;  /* 0x02684811000075a7 */ /* 0x008724000802017f */
[----:B----4-:R-:W-:Y:S05]  /*e750*/  @!P1 NANOSLEEP.SYNCS 0x989680 ;  /* 0x009896800000995d */ /* 0x010fea0003900000 */
[----:B------:R-:W4:Y:S02]  /*e760*/  @!P1 SYNCS.PHASECHK.TRANS64 P1, [R0+URZ+0x26848], R17 ;  /* 0x02684811000095a7 */ /* 0x000f24000802007f */
[----:B----4-:R-:W-:Y:S05]  /*e770*/  @!P1 BRA `(.L_x_2956) ;  /* 0xfffffffc00f09947 */ /* 0x010fea000383ffff */
[----:B------:R-:W-:Y:S05]  /*e780*/  BRA `(.L_x_2994) ;  /* 0xffffffe800f47947 */ /* 0x000fea000383ffff */
.L_x_2958:
[----:B------:R-:W-:-:S07]  /*e790*/  SHF.L.U32 R4, R8, 0x1f, RZ ;  /* 0x0000001f08047819 */ /* 0x000fce00000006ff */
.L_x_2995:
[----:B----4-:R4:W1:Y:S02]  /*e7a0*/  SYNCS.PHASECHK.TRANS64.TRYWAIT P1, [R0+URZ+0x26820], R4 ;  /* 0x02682004000075a7 */ /* 0x010864000802017f */
[----:B-1----:R-:W-:Y:S05]  /*e7b0*/  @!P1 NANOSLEEP.SYNCS 0x989680 ;  /* 0x009896800000995d */ /* 0x002fea0003900000 */
[----:B------:R-:W1:Y:S02]  /*e7c0*/  @!P1 SYNCS.PHASECHK.TRANS64 P1, [R0+URZ+0x26820], R4 ;  /* 0x02682004000095a7 */ /* 0x000e64000802007f */
[----:B-1----:R-:W-:Y:S05]  /*e7d0*/  @!P1 BRA `(.L_x_2995) ;  /* 0xfffffffc00f09947 */ /* 0x002fea000383ffff */
[----:B------:R-:W-:Y:S05]  /*e7e0*/  BRA `(.L_x_2996) ;  /* 0xffffffec005c7947 */ /* 0x000fea000383ffff */
.L_x_2961:
[----:B-1----:R1:W4:Y:S02]  /*e7f0*/  SYNCS.PHASECHK.TRANS64.TRYWAIT P1, [R0+URZ+0x26840], R14 ;  /* 0x0268400e000075a7 */ /* 0x002324000802017f */
[----:B----4-:R-:W-:Y:S05]  /*e800*/  @!P1 NANOSLEEP.SYNCS 0x989680 ;  /* 0x009896800000995d */ /* 0x010fea0003900000 */
[----:B------:R-:W4:Y:S02]  /*e810*/  @!P1 SYNCS.PHASECHK.TRANS64 P1, [R0+URZ+0x26840], R14 ;  /* 0x0268400e000095a7 */ /* 0x000f24000802007f */
[----:B----4-:R-:W-:Y:S05]  /*e820*/  @!P1 BRA `(.L_x_2961) ;  /* 0xfffffffc00f09947 */ /* 0x010fea000383ffff */
[----:B------:R-:W-:Y:S05]  /*e830*/  BRA `(.L_x_2997) ;  /* 0xffffffec00f47947 */ /* 0x000fea000383ffff */
.L_x_2963:
[----:B-1----:R1:W4:Y:S02]  /*e840*/  SYNCS.PHASECHK.TRANS64.TRYWAIT P1, [R0+URZ+0x26828], R14 ;  /* 0x0268280e000075a7 */ /* 0x002324000802017f */
[----:B----4-:R-:W-:Y:S05]  /*e850*/  @!P1 NANOSLEEP.SYNCS 0x989680 ;  /* 0x009896800000995d */ /* 0x010fea0003900000 */
[----:B------:R-:W4:Y:S02]  /*e860*/  @!P1 SYNCS.PHASECHK.TRANS64 P1, [R0+URZ+0x26828], R14 ;  /* 0x0268280e000095a7 */ /* 0x000f24000802007f */
[----:B----4-:R-:W-:Y:S05]  /*e870*/  @!P1 BRA `(.L_x_2963) ;  /* 0xfffffffc00f09947 */ /* 0x010fea000383ffff */
[----:B------:R-:W-:Y:S05]  /*e880*/  BRA `(.L_x_2998) ;  /* 0xfffffff000687947 */ /* 0x000fea000383ffff */
.L_x_2965:
[----:B-1----:R1:W4:Y:S02]  /*e890*/  SYNCS.PHASECHK.TRANS64.TRYWAIT P0, [R4+URZ+0x26840], R3 ;  /* 0x02684003040075a7 */ /* 0x002324000800017f */
[----:B----4-:R-:W-:Y:S05]  /*e8a0*/  @!P0 NANOSLEEP.SYNCS 0x989680 ;  /* 0x009896800000895d */ /* 0x010fea0003900000 */
[----:B------:R-:W4:Y:S02]  /*e8b0*/  @!P0 SYNCS.PHASECHK.TRANS64 P0, [R4+URZ+0x26840], R3 ;  /* 0x02684003040085a7 */ /* 0x000f24000800007f */
[----:B----4-:R-:W-:Y:S05]  /*e8c0*/  @!P0 BRA `(.L_x_2965) ;  /* 0xfffffffc00f08947 */ /* 0x010fea000383ffff */
[----:B------:R-:W-:Y:S05]  /*e8d0*/  BRA `(.L_x_2999) ;  /* 0xfffffff400047947 */ /* 0x000fea000383ffff */
.L_x_2967:
[----:B------:R-:W-:Y:S01]  /*e8e0*/  BSSY B0, `(.L_x_3000) ;  /* 0x0000006000007945 */ /* 0x000fe20003800000 */
[----:B------:R-:W-:-:S07]  /*e8f0*/  MOV R15, 0xffffffff ;  /* 0xffffffff000f7802 */ /* 0x000fce0000000f00 */
[----:B------:R-:W-:Y:S05]  /*e900*/  WARPSYNC.COLLECTIVE R15, `(.L_x_3001) ;  /* 0x000000000f0c7348 */ /* 0x000fea0003c00000 */
[----:B------:R-:W-:Y:S02]  /*e910*/  ELECT P6, UR62, PT ;  /* 0x00000000003e782f */ /* 0x000fe400038c0000 */
[----:B------:R-:W-:Y:S01]  /*e920*/  MOV R14, UR62 ;  /* 0x0000003e000e7c02 */ /* 0x000fe20008000f00 */
[----:B------:R-:W-:Y:S10]  /*e930*/  ENDCOLLECTIVE ;  /* 0x000000000000791b */ /* 0x000ff40003800000 */
.L_x_3001:
[----:B------:R-:W-:Y:S05]  /*e940*/  BSYNC B0 ;  /* 0x0000000000007941 */ /* 0x000fea0003800000 */
.L_x_3000:
[----:B------:R-:W-:Y:S05]  /*e950*/  BRA `(.L_x_3002) ;  /* 0xfffffff400a07947 */ /* 0x000fea000383ffff */
.L_x_2969:
[----:B-1----:R1:W2:Y:S02]  /*e960*/  SYNCS.PHASECHK.TRANS64.TRYWAIT P0, [R7+URZ], R4 ;  /* 0x00000004070075a7 */ /* 0x0022a4000800017f */
[----:B--2---:R-:W-:Y:S05]  /*e970*/  @!P0 NANOSLEEP.SYNCS 0x989680 ;  /* 0x009896800000895d */ /* 0x004fea0003900000 */
[----:B------:R-:W2:Y:S02]  /*e980*/  @!P0 SYNCS.PHASECHK.TRANS64 P0, [R7+URZ], R4 ;  /* 0x00000004070085a7 */ /* 0x000ea4000800007f */
[----:B--2---:R-:W-:Y:S05]  /*e990*/  @!P0 BRA `(.L_x_2969) ;  /* 0xfffffffc00f08947 */ /* 0x004fea000383ffff */
[----:B------:R-:W-:Y:S05]  /*e9a0*/  BRA `(.L_x_3003) ;  /* 0xfffffff400e07947 */ /* 0x000fea000383ffff */
.L_x_2970:
[----:B--2---:R2:W3:Y:S02]  /*e9b0*/  SYNCS.PHASECHK.TRANS64.TRYWAIT P0, [R3+URZ], R2 ;  /* 0x00000002030075a7 */ /* 0x0044e4000800017f */
[----:B---3--:R-:W-:Y:S05]  /*e9c0*/  @!P0 NANOSLEEP.SYNCS 0x989680 ;  /* 0x009896800000895d */ /* 0x008fea0003900000 */
[----:B------:R-:W3:Y:S02]  /*e9d0*/  @!P0 SYNCS.PHASECHK.TRANS64 P0, [R3+URZ], R2 ;  /* 0x00000002030085a7 */ /* 0x000ee4000800007f */
[----:B---3--:R-:W-:Y:S05]  /*e9e0*/  @!P0 BRA `(.L_x_2970) ;  /* 0xfffffffc00f08947 */ /* 0x008fea000383ffff */
[----:B------:R-:W-:Y:S05]  /*e9f0*/  BRA `(.L_x_3004) ;  /* 0xfffffff400d47947 */ /* 0x000fea000383ffff */
.L_x_2972:
[----:B--2---:R2:W3:Y:S02]  /*ea00*/  SYNCS.PHASECHK.TRANS64.TRYWAIT P0, [R5+URZ], R4 ;  /* 0x00000004050075a7 */ /* 0x0044e4000800017f */
[----:B---3--:R-:W-:Y:S05]  /*ea10*/  @!P0 NANOSLEEP.SYNCS 0x989680 ;  /* 0x009896800000895d */ /* 0x008fea0003900000 */
[----:B------:R-:W3:Y:S02]  /*ea20*/  @!P0 SYNCS.PHASECHK.TRANS64 P0, [R5+URZ], R4 ;  /* 0x00000004050085a7 */ /* 0x000ee4000800007f */
[----:B---3--:R-:W-:Y:S05]  /*ea30*/  @!P0 BRA `(.L_x_2972) ;  /* 0xfffffffc00f08947 */ /* 0x008fea000383ffff */
[----:B------:R-:W-:Y:S05]  /*ea40*/  BRA `(.L_x_3005) ;  /* 0xfffffff400d87947 */ /* 0x000fea000383ffff */
.L_x_3006:
        /* <DEDUP_REMOVED lines=11> */
.L_x_3740:


//--------------------- .text._ZN7cutlass13device_kernelIN5flash22FlashAttnBwdPreprocessIN4cute5tupleIJNS3_1CILi96EEENS5_ILi64EEEEEENS_6half_tEfNS_4arch4Sm90ELb1ELb0EEEEEvNT_6ParamsE --------------------------
	.section	.text._ZN7cutlass13device_kernelIN5flash22FlashAttnBwdPreprocessIN4cute5tupleIJNS3_1CILi96EEENS5_ILi64EEEEEENS_6half_tEfNS_4arch4Sm90ELb1ELb0EEEEEvNT_6ParamsE,"ax",@progbits
	.align	128
.text._ZN7cutlass13device_kernelIN5flash22FlashAttnBwdPreprocessIN4cute5tupleIJNS3_1CILi96EEENS5_ILi64EEEEEENS_6half_tEfNS_4arch4Sm90ELb1ELb0EEEEEvNT_6ParamsE:
        .type           _ZN7cutlass13device_kernelIN5flash22FlashAttnBwdPreprocessIN4cute5tupleIJNS3_1CILi96EEENS5_ILi64EEEEEENS_6half_tEfNS_4arch4Sm90ELb1ELb0EEEEEvNT_6ParamsE,@function
        .size           _ZN7cutlass13device_kernelIN5flash22FlashAttnBwdPreprocessIN4cute5tupleIJNS3_1CILi96EEENS5_ILi64EEEEEENS_6half_tEfNS_4arch4Sm90ELb1ELb0EEEEEvNT_6ParamsE,(.L_x_3741 - _ZN7cutlass13device_kernelIN5flash22FlashAttnBwdPreprocessIN4cute5tupleIJNS3_1CILi96EEENS5_ILi64EEEEEENS_6half_tEfNS_4arch4Sm90ELb1ELb0EEEEEvNT_6ParamsE)
        .other          _ZN7cutlass13device_kernelIN5flash22FlashAttnBwdPreprocessIN4cute5tupleIJNS3_1CILi96EEENS5_ILi64EEEEEENS_6half_tEfNS_4arch4Sm90ELb1ELb0EEEEEvNT_6ParamsE,@"STO_CUDA_ENTRY STV_DEFAULT"
_ZN7cutlass13device_kernelIN5flash22FlashAttnBwdPreprocessIN4cute5tupleIJNS3_1CILi96EEENS5_ILi64EEEEEENS_6half_tEfNS_4arch4Sm90ELb1ELb0EEEEEvNT_6ParamsE:
[----:B------:R-:W-:Y:S01]  /*0000*/  LDC R1, c[0x0][0x28] ;  /* 0x00000a00ff017b82 */ /* 0x000fe20000000800 */
[----:B------:R-:W0:Y:S07]  /*0010*/  S2R R2, SR_CTAID.X ;  /* 0x0000000000027919 */ /* 0x000e2e0000002500 */
[----:B------:R-:W0:Y:S01]  /*0020*/  LDC R7, c[0x0][0x218] ;  /* 0x00008600ff077b82 */ /* 0x000e220000000800 */
[----:B------:R-:W-:Y:S01]  /*0030*/  ULDC.64 UR4, c[0x0][0x208] ;  /* 0x0000820000047ab9 */ /* 0x000fe20000000a00 */
[----:B------:R-:W-:Y:S01]  /*0040*/  BSSY B0, `(.L_x_3007) ;  /* 0x0000023000007945 */ /* 0x000fe20003800000 */
[----:B------:R-:W1:Y:S01]  /*0050*/  S2R R0, SR_TID.X ;  /* 0x0000000000007919 */ /* 0x000e620000002100 */
[----:B------:R-:W-:-:S04]  /*0060*/  MOV R4, 0x7f800000 ;  /* 0x7f80000000047802 */ /* 0x000fc80000000f00 */
[----:B------:R-:W2:Y:S08]  /*0070*/  S2UR UR6, SR_CTAID.Y ;  /* 0x00000000000679c3 */ /* 0x000eb00000002600 */
[----:B------:R-:W3:Y:S08]  /*0080*/  S2UR UR7, SR_CTAID.Z ;  /* 0x00000000000779c3 */ /* 0x000ef00000002700 */
[----:B------:R-:W4:Y:S01]  /*0090*/  LDC.64 R8, c[0x0][0x230] ;  /* 0x00008c00ff087b82 */ /* 0x000f220000000a00 */
[----:B0-----:R-:W-:Y:S01]  /*00a0*/  IMAD R3, R2, -0x60, R7 ;  /* 0xffffffa002037824 */ /* 0x001fe200078e0207 */
[----:B--2---:R-:W-:Y:S01]  /*00b0*/  USHF.R.S32.HI UR8, URZ, 0x1f, UR6 ;  /* 0x0000001f3f087899 */ /* 0x004fe20008011406 */
[----:B-1----:R-:W-:-:S02]  /*00c0*/  ISETP.GT.AND P0, PT, R0, 0x5f, PT ;  /* 0x0000005f0000780c */ /* 0x002fc40003f04270 */
[----:B------:R-:W-:Y:S02]  /*00d0*/  SHF.R.S32.HI R5, RZ, 0x1f, R0 ;  /* 0x0000001fff057819 */ /* 0x000fe40000011400 */
[----:B------:R-:W-:Y:S01]  /*00e0*/  ISETP.GE.OR P1, PT, R0, R3, P0 ;  /* 0x000000030000720c */ /* 0x000fe20000726670 */
[----:B---3--:R-:W-:Y:S01]  /*00f0*/  USHF.R.S32.HI UR9, URZ, 0x1f, UR7 ;  /* 0x0000001f3f097899 */ /* 0x008fe20008011407 */
[----:B------:R-:W-:-:S04]  /*0100*/  LEA.HI R6, R5, R0, RZ, 0x3 ;  /* 0x0000000005067211 */ /* 0x000fc800078f18ff */
[----:B------:R-:W-:-:S04]  /*0110*/  LOP3.LUT R5, R6, 0xfffffff8, RZ, 0xc0, !PT ;  /* 0xfffffff806057812 */ /* 0x000fc800078ec0ff */
[----:B------:R-:W-:-:S04]  /*0120*/  IADD3 R5, -R5, R0, RZ ;  /* 0x0000000005057210 */ /* 0x000fc80007ffe1ff */
[----:B------:R-:W-:Y:S01]  /*0130*/  SHF.L.U32 R14, R5, 0x3, RZ ;  /* 0x00000003050e7819 */ /* 0x000fe200000006ff */
[----:B------:R-:W-:Y:S06]  /*0140*/  @P1 BRA `(.L_x_3008) ;  /* 0x0000000000481947 */ /* 0x000fec0003800000 */
[----:B------:R-:W0:Y:S01]  /*0150*/  LDC.64 R16, c[0x0][0x290] ;  /* 0x0000a400ff107b82 */ /* 0x000e220000000a00 */
[----:B------:R-:W-:Y:S01]  /*0160*/  IMAD R11, R2, 0x60, RZ ;  /* 0x00000060020b7824 */ /* 0x000fe200078e02ff */
[----:B------:R-:W-:Y:S01]  /*0170*/  SHF.R.S32.HI R4, RZ, 0x1f, R0 ;  /* 0x0000001fff047819 */ /* 0x000fe20000011400 */
[----:B------:R-:W-:-:S03]  /*0180*/  ULDC.64 UR10, c[0x0][0x288] ;  /* 0x0000a200000a7ab9 */ /* 0x000fc60000000a00 */
[C---:B------:R-:W-:Y:S02]  /*0190*/  IADD3 R10, P1, R11.reuse, R0, RZ ;  /* 0x000000000b0a7210 */ /* 0x040fe40007f3e0ff */
[----:B------:R-:W1:Y:S02]  /*01a0*/  LDC.64 R18, c[0x0][0x298] ;  /* 0x0000a600ff127b82 */ /* 0x000e640000000a00 */
[----:B------:R-:W-:Y:S01]  /*01b0*/  LEA.HI.X.SX32 R11, R11, R4, 0x1, P1 ;  /* 0x000000040b0b7211 */ /* 0x000fe200008f0eff */
[C---:B0-----:R-:W-:Y:S02]  /*01c0*/  IMAD R12, R16.reuse, UR8, RZ ;  /* 0x00000008100c7c24 */ /* 0x041fe4000f8e02ff */
[----:B------:R-:W-:-:S04]  /*01d0*/  IMAD.WIDE.U32 R10, R16, UR6, R10 ;  /* 0x00000006100a7c25 */ /* 0x000fc8000f8e000a */
[----:B------:R-:W-:Y:S02]  /*01e0*/  IMAD R13, R17, UR6, R12 ;  /* 0x00000006110d7c24 */ /* 0x000fe4000f8e020c */
[----:B-1----:R-:W-:-:S03]  /*01f0*/  IMAD R4, R18, UR9, RZ ;  /* 0x0000000912047c24 */ /* 0x002fc6000f8e02ff */
[----:B------:R-:W-:Y:S01]  /*0200*/  IADD3 R11, R11, R13, RZ ;  /* 0x0000000d0b0b7210 */ /* 0x000fe20007ffe0ff */
[----:B------:R-:W-:Y:S02]  /*0210*/  IMAD R13, R19, UR7, R4 ;  /* 0x00000007130d7c24 */ /* 0x000fe4000f8e0204 */
[----:B------:R-:W-:-:S05]  /*0220*/  IMAD.WIDE.U32 R10, R18, UR7, R10 ;  /* 0x00000007120a7c25 */ /* 0x000fca000f8e000a */
[----:B------:R-:W-:Y:S02]  /*0230*/  IADD3 R11, R11, R13, RZ ;  /* 0x0000000d0b0b7210 */ /* 0x000fe40007ffe0ff */
[----:B------:R-:W-:-:S04]  /*0240*/  LEA R12, P1, R10, UR10, 0x2 ;  /* 0x0000000a0a0c7c11 */ /* 0x000fc8000f8210ff */
[----:B------:R-:W-:-:S05]  /*0250*/  LEA.HI.X R13, R10, UR11, R11, 0x2, P1 ;  /* 0x0000000b0a0d7c11 */ /* 0x000fca00088f140b */
[----:B------:R0:W5:Y:S04]  /*0260*/  LDG.E R4, desc[UR4][R12.64] ;  /* 0x000000040c047981 */ /* 0x000168000c1e1900 */
.L_x_3008:
[----:B------:R-:W-:Y:S05]  /*0270*/  BSYNC B0 ;  /* 0x0000000000007941 */ /* 0x000fea0003800000 */
.L_x_3007:
[----:B------:R-:W1:Y:S01]  /*0280*/  LDC.64 R34, c[0x0][0x238] ;  /* 0x00008e00ff227b82 */ /* 0x000e620000000a00 */
[----:B------:R-:W-:Y:S01]  /*0290*/  ULDC UR10, c[0x0][0x21c] ;  /* 0x00008700000a7ab9 */ /* 0x000fe20000000800 */
[----:B------:R-:W-:Y:S01]  /*02a0*/  SHF.R.S32.HI R10, RZ, 0x3, R6 ;  /* 0x00000003ff0a7819 */ /* 0x000fe20000011406 */
[----:B----4-:R-:W-:Y:S01]  /*02b0*/  IMAD R6, R8, UR8, RZ ;  /* 0x0000000808067c24 */ /* 0x010fe2000f8e02ff */
[----:B------:R-:W-:Y:S02]  /*02c0*/  ISETP.GE.AND P1, PT, R14, UR10, PT ;  /* 0x0000000a0e007c0c */ /* 0x000fe4000bf26270 */
[----:B------:R-:W-:Y:S01]  /*02d0*/  SHF.R.S32.HI R15, RZ, 0x1f, R14 ;  /* 0x0000001fff0f7819 */ /* 0x000fe2000001140e */
[----:B0-----:R-:W-:Y:S01]  /*02e0*/  IMAD R13, R9, UR6, R6 ;  /* 0x00000006090d7c24 */ /* 0x001fe2000f8e0206 */
[----:B------:R-:W0:Y:S01]  /*02f0*/  LDC.64 R20, c[0x0][0x250] ;  /* 0x00009400ff147b82 */ /* 0x000e220000000a00 */
[----:B------:R-:W-:Y:S01]  /*0300*/  ISETP.LT.AND P3, PT, R10, R3, !P1 ;  /* 0x000000030a00720c */ /* 0x000fe20004f61270 */
[----:B------:R-:W-:Y:S01]  /*0310*/  IMAD.WIDE.U32 R8, R8, UR6, R14 ;  /* 0x0000000608087c25 */ /* 0x000fe2000f8e000e */
[----:B------:R-:W-:-:S02]  /*0320*/  IADD3 R6, R10, 0x20, RZ ;  /* 0x000000200a067810 */ /* 0x000fc40007ffe0ff */
[----:B------:R-:W-:-:S03]  /*0330*/  SHF.R.S32.HI R11, RZ, 0x1f, R10 ;  /* 0x0000001fff0b7819 */ /* 0x000fc6000001140a */
[----:B------:R-:W2:Y:S01]  /*0340*/  LDC.64 R30, c[0x0][0x258] ;  /* 0x00009600ff1e7b82 */ /* 0x000ea20000000a00 */
[----:B------:R-:W-:Y:S02]  /*0350*/  IADD3 R9, R9, R13, RZ ;  /* 0x0000000d09097210 */ /* 0x000fe40007ffe0ff */
[----:B------:R-:W-:Y:S01]  /*0360*/  ISETP.LT.AND P2, PT, R6, R3, !P1 ;  /* 0x000000030600720c */ /* 0x000fe20004f41270 */
[----:B------:R-:W-:-:S04]  /*0370*/  IMAD.WIDE R12, R2, 0x60, R10 ;  /* 0x00000060020c7825 */ /* 0x000fc800078e020a */
[----:B------:R-:W3:Y:S01]  /*0380*/  @P3 LDC.64 R18, c[0x0][0x228] ;  /* 0x00008a00ff123b82 */ /* 0x000ee20000000a00 */
[----:B-1----:R-:W-:-:S04]  /*0390*/  IMAD R22, R34, UR9, RZ ;  /* 0x0000000922167c24 */ /* 0x002fc8000f8e02ff */
[----:B------:R-:W-:Y:S02]  /*03a0*/  IMAD R23, R35, UR7, R22 ;  /* 0x0000000723177c24 */ /* 0x000fe4000f8e0216 */
[----:B------:R-:W-:Y:S01]  /*03b0*/  IMAD.WIDE.U32 R34, R34, UR7, R8 ;  /* 0x0000000722227c25 */ /* 0x000fe2000f8e0008 */
[----:B------:R-:W1:Y:S01]  /*03c0*/  @P3 LDC.64 R16, c[0x0][0x248] ;  /* 0x00009200ff103b82 */ /* 0x000e620000000a00 */
[----:B------:R-:W-:Y:S02]  /*03d0*/  IADD3 R8, R10, 0x40, RZ ;  /* 0x000000400a087810 */ /* 0x000fe40007ffe0ff */
[----:B0-----:R-:W-:Y:S01]  /*03e0*/  IMAD R22, R20, UR8, RZ ;  /* 0x0000000814167c24 */ /* 0x001fe2000f8e02ff */
[----:B------:R-:W-:Y:S02]  /*03f0*/  IADD3 R35, R35, R23, RZ ;  /* 0x0000001723237210 */ /* 0x000fe40007ffe0ff */
[----:B------:R-:W-:Y:S01]  /*0400*/  ISETP.LT.AND P1, PT, R8, R3, !P1 ;  /* 0x000000030800720c */ /* 0x000fe20004f21270 */
[----:B------:R-:W-:Y:S01]  /*0410*/  IMAD R9, R21, UR6, R22 ;  /* 0x0000000615097c24 */ /* 0x000fe2000f8e0216 */
[----:B------:R-:W0:Y:S01]  /*0420*/  @P2 LDC.64 R46, c[0x0][0x228] ;  /* 0x00008a00ff2e2b82 */ /* 0x000e220000000a00 */
[----:B------:R-:W-:Y:S01]  /*0430*/  IMAD.WIDE.U32 R20, R20, UR6, R14 ;  /* 0x0000000614147c25 */ /* 0x000fe2000f8e000e */
[----:B------:R-:W-:-:S02]  /*0440*/  @P2 IADD3 R23, P6, R12, 0x20, RZ ;  /* 0x000000200c172810 */ /* 0x000fc40007fde0ff */
[----:B------:R-:W-:Y:S01]  /*0450*/  @P2 IADD3 R53, P5, R12, 0x20, RZ ;  /* 0x000000200c352810 */ /* 0x000fe20007fbe0ff */
[----:B--2---:R-:W-:Y:S01]  /*0460*/  IMAD R22, R30, UR9, RZ ;  /* 0x000000091e167c24 */ /* 0x004fe2000f8e02ff */
[----:B------:R-:W-:Y:S01]  /*0470*/  IADD3 R21, R21, R9, RZ ;  /* 0x0000000915157210 */ /* 0x000fe20007ffe0ff */
[----:B---3--:R-:W-:Y:S01]  /*0480*/  @P3 IMAD R24, R13, R18, RZ ;  /* 0x000000120d183224 */ /* 0x008fe200078e02ff */
[----:B------:R-:W2:Y:S01]  /*0490*/  @P3 LDC.64 R48, c[0x0][0x210] ;  /* 0x00008400ff303b82 */ /* 0x000ea20000000a00 */
[----:B------:R-:W-:Y:S02]  /*04a0*/  IMAD R25, R31, UR7, R22 ;  /* 0x000000071f197c24 */ /* 0x000fe4000f8e0216 */
[----:B------:R-:W-:Y:S01]  /*04b0*/  @P1 IADD3 R51, P4, R12, 0x40, RZ ;  /* 0x000000400c331810 */ /* 0x000fe20007f9e0ff */
[----:B------:R-:W-:Y:S01]  /*04c0*/  IMAD.WIDE.U32 R30, R30, UR7, R20 ;  /* 0x000000071e1e7c25 */ /* 0x000fe2000f8e0014 */
[-C--:B------:R-:W-:Y:S02]  /*04d0*/  @P2 IADD3.X R21, RZ, R13.reuse, RZ, P6, !PT ;  /* 0x0000000dff152210 */ /* 0x080fe400037fe4ff */
[----:B------:R-:W-:Y:S01]  /*04e0*/  @P1 IADD3.X R29, RZ, R13, RZ, P4, !PT ;  /* 0x0000000dff1d1210 */ /* 0x000fe200027fe4ff */
[C---:B------:R-:W-:Y:S01]  /*04f0*/  @P3 IMAD R19, R12.reuse, R19, R24 ;  /* 0x000000130c133224 */ /* 0x040fe200078e0218 */
[----:B------:R-:W-:Y:S01]  /*0500*/  IADD3 R31, R31, R25, RZ ;  /* 0x000000191f1f7210 */ /* 0x000fe20007ffe0ff */
[----:B------:R-:W3:Y:S01]  /*0510*/  @P1 LDC.64 R26, c[0x0][0x228] ;  /* 0x00008a00ff1a1b82 */ /* 0x000ee20000000a00 */
[----:B-1----:R-:W-:Y:S01]  /*0520*/  @P3 IMAD R9, R13, R16, RZ ;  /* 0x000000100d093224 */ /* 0x002fe200078e02ff */
[----:B------:R-:W-:Y:S01]  /*0530*/  @P2 MOV R20, R34 ;  /* 0x0000002200142202 */ /* 0x000fe20000000f00 */
[----:B------:R-:W-:-:S04]  /*0540*/  @P3 IMAD.WIDE.U32 R14, R12, R18, R34 ;  /* 0x000000120c0e3225 */ /* 0x000fc800078e0022 */
[C---:B------:R-:W-:Y:S01]  /*0550*/  @P3 IMAD R37, R12.reuse, R17, R9 ;  /* 0x000000110c253224 */ /* 0x040fe200078e0209 */
[----:B------:R-:W1:Y:S01]  /*0560*/  @P2 LDC.64 R24, c[0x0][0x248] ;  /* 0x00009200ff182b82 */ /* 0x000e620000000a00 */
[C---:B------:R-:W-:Y:S02]  /*0570*/  @P1 IADD3 R9, P6, R12.reuse, 0x40, RZ ;  /* 0x000000400c091810 */ /* 0x040fe40007fde0ff */
[-C--:B------:R-:W-:Y:S02]  /*0580*/  @P2 IADD3.X R17, RZ, R13.reuse, RZ, P5, !PT ;  /* 0x0000000dff112210 */ /* 0x080fe40002ffe4ff */
[----:B------:R-:W-:Y:S01]  /*0590*/  @P1 IADD3.X R33, RZ, R13, RZ, P6, !PT ;  /* 0x0000000dff211210 */ /* 0x000fe200037fe4ff */
[----:B------:R-:W-:Y:S01]  /*05a0*/  @P3 IMAD.WIDE.U32 R12, R12, R16, R30 ;  /* 0x000000100c0c3225 */ /* 0x000fe200078e001e */
[----:B------:R-:W-:Y:S01]  /*05b0*/  @P3 IADD3 R19, R15, R19, RZ ;  /* 0x000000130f133210 */ /* 0x000fe20007ffe0ff */
[----:B------:R-:W4:Y:S01]  /*05c0*/  @P3 LDC.64 R42, c[0x0][0x240] ;  /* 0x00009000ff2a3b82 */ /* 0x000f220000000a00 */
[----:B--2---:R-:W-:Y:S01]  /*05d0*/  @P3 LEA R48, P4, R14, R48, 0x1 ;  /* 0x000000300e303211 */ /* 0x004fe200078808ff */
[----:B0-----:R-:W-:Y:S01]  /*05e0*/  @P2 IMAD R16, R21, R46, RZ ;  /* 0x0000002e15102224 */ /* 0x001fe200078e02ff */
[----:B------:R-:W-:-:S02]  /*05f0*/  @P2 MOV R21, R35 ;  /* 0x0000002300152202 */ /* 0x000fc40000000f00 */
[----:B------:R-:W-:Y:S01]  /*0600*/  @P3 IADD3 R13, R13, R37, RZ ;  /* 0x000000250d0d3210 */ /* 0x000fe20007ffe0ff */
[C---:B------:R-:W-:Y:S01]  /*0610*/  @P2 IMAD R47, R23.reuse, R47, R16 ;  /* 0x0000002f172f2224 */ /* 0x040fe200078e0210 */
[----:B------:R-:W-:Y:S01]  /*0620*/  @P3 LEA.HI.X R49, R14, R49, R19, 0x1, P4 ;  /* 0x000000310e313211 */ /* 0x000fe200020f0c13 */
[----:B------:R-:W-:Y:S01]  /*0630*/  @P2 IMAD.WIDE.U32 R20, R23, R46, R20 ;  /* 0x0000002e17142225 */ /* 0x000fe200078e0014 */
[----:B------:R-:W0:Y:S01]  /*0640*/  @P2 LDC.64 R38, c[0x0][0x210] ;  /* 0x00008400ff262b82 */ /* 0x000e220000000a00 */
[----:B------:R-:W-:Y:S02]  /*0650*/  CS2R R14, SRZ ;  /* 0x00000000000e7805 */ /* 0x000fe4000001ff00 */
[----:B------:R-:W-:Y:S01]  /*0660*/  CS2R R18, SRZ ;  /* 0x0000000000127805 */ /* 0x000fe2000001ff00 */
[----:B---3--:R-:W-:Y:S02]  /*0670*/  @P1 IMAD R32, R29, R26, RZ ;  /* 0x0000001a1d201224 */ /* 0x008fe400078e02ff */
[----:B-1----:R-:W-:-:S02]  /*0680*/  @P2 IMAD R28, R17, R24, RZ ;  /* 0x00000018111c2224 */ /* 0x002fc400078e02ff */
[----:B------:R-:W1:Y:S01]  /*0690*/  @P1 LDC.64 R22, c[0x0][0x248] ;  /* 0x00009200ff161b82 */ /* 0x000e620000000a00 */
[----:B------:R-:W-:Y:S02]  /*06a0*/  @P2 MOV R29, R31 ;  /* 0x0000001f001d2202 */ /* 0x000fe40000000f00 */
[----:B------:R-:W-:Y:S01]  /*06b0*/  CS2R R16, SRZ ;  /* 0x0000000000107805 */ /* 0x000fe2000001ff00 */
[C---:B------:R-:W-:Y:S01]  /*06c0*/  @P2 IMAD R45, R53.reuse, R25, R28 ;  /* 0x00000019352d2224 */ /* 0x040fe200078e021c */
[----:B------:R-:W-:Y:S02]  /*06d0*/  @P2 MOV R28, R30 ;  /* 0x0000001e001c2202 */ /* 0x000fe40000000f00 */
[C---:B----4-:R-:W-:Y:S01]  /*06e0*/  @P3 LEA R42, P5, R12.reuse, R42, 0x1 ;  /* 0x0000002a0c2a3211 */ /* 0x050fe200078a08ff */
[----:B------:R-:W2:Y:S02]  /*06f0*/  @P1 LDC.64 R36, c[0x0][0x210] ;  /* 0x00008400ff241b82 */ /* 0x000ea40000000a00 */
[----:B------:R-:W-:Y:S01]  /*0700*/  @P2 IMAD.WIDE.U32 R24, R53, R24, R28 ;  /* 0x0000001835182225 */ /* 0x000fe200078e001c */
[----:B------:R-:W-:-:S02]  /*0710*/  @P3 LEA.HI.X R43, R12, R43, R13, 0x1, P5 ;  /* 0x0000002b0c2b3211 */ /* 0x000fc400028f0c0d */
[----:B------:R-:W-:-:S03]  /*0720*/  CS2R R12, SRZ ;  /* 0x00000000000c7805 */ /* 0x000fc6000001ff00 */
[----:B------:R-:W3:Y:S01]  /*0730*/  @P2 LDC.64 R40, c[0x0][0x240] ;  /* 0x00009000ff282b82 */ /* 0x000ee20000000a00 */
[----:B------:R4:W4:Y:S01]  /*0740*/  @P3 LDG.E.128 R16, desc[UR4][R42.64] ;  /* 0x000000042a103981 */ /* 0x000922000c1e1d00 */
[----:B------:R-:W-:-:S06]  /*0750*/  @P1 IMAD R53, R51, R27, R32 ;  /* 0x0000001b33351224 */ /* 0x000fcc00078e0220 */
[----:B------:R-:W4:Y:S01]  /*0760*/  @P1 LDC.64 R28, c[0x0][0x240] ;  /* 0x00009000ff1c1b82 */ /* 0x000f220000000a00 */
[----:B------:R-:W4:Y:S01]  /*0770*/  @P3 LDG.E.128 R12, desc[UR4][R48.64] ;  /* 0x00000004300c3981 */ /* 0x000f22000c1e1d00 */
[----:B------:R-:W-:Y:S01]  /*0780*/  @P1 IMAD.WIDE.U32 R26, R51, R26, R34 ;  /* 0x0000001a331a1225 */ /* 0x000fe200078e0022 */
[----:B------:R-:W-:-:S03]  /*0790*/  @P2 IADD3 R47, R21, R47, RZ ;  /* 0x0000002f152f2210 */ /* 0x000fc60007ffe0ff */
[-C--:B-1----:R-:W-:Y:S01]  /*07a0*/  @P1 IMAD R32, R33, R22.reuse, RZ ;  /* 0x0000001621201224 */ /* 0x082fe200078e02ff */
[----:B------:R-:W-:Y:S01]  /*07b0*/  @P1 IADD3 R21, R27, R53, RZ ;  /* 0x000000351b151210 */ /* 0x000fe20007ffe0ff */
[----:B------:R-:W-:Y:S01]  /*07c0*/  @P1 IMAD.WIDE.U32 R30, R9, R22, R30 ;  /* 0x00000016091e1225 */ /* 0x000fe200078e001e */
[----:B0-----:R-:W-:-:S03]  /*07d0*/  @P2 LEA R38, P3, R20, R38, 0x1 ;  /* 0x0000002614262211 */ /* 0x001fc600078608ff */
[----:B------:R-:W-:Y:S01]  /*07e0*/  @P1 IMAD R27, R9, R23, R32 ;  /* 0x00000017091b1224 */ /* 0x000fe200078e0220 */
[----:B------:R-:W-:Y:S02]  /*07f0*/  @P2 IADD3 R45, R25, R45, RZ ;  /* 0x0000002d192d2210 */ /* 0x000fe40007ffe0ff */
[----:B--2---:R-:W-:Y:S02]  /*0800*/  @P1 LEA R36, P4, R26, R36, 0x1 ;  /* 0x000000241a241211 */ /* 0x004fe400078808ff */
[----:B---3--:R-:W-:Y:S02]  /*0810*/  @P2 LEA R40, P5, R24, R40, 0x1 ;  /* 0x0000002818282211 */ /* 0x008fe400078a08ff */
[----:B------:R-:W-:Y:S02]  /*0820*/  @P2 LEA.HI.X R39, R20, R39, R47, 0x1, P3 ;  /* 0x0000002714272211 */ /* 0x000fe400018f0c2f */
[----:B------:R-:W-:Y:S02]  /*0830*/  @P1 IADD3 R9, R31, R27, RZ ;  /* 0x0000001b1f091210 */ /* 0x000fe40007ffe0ff */
[----:B----4-:R-:W-:-:S02]  /*0840*/  @P1 LEA R42, P3, R30, R28, 0x1 ;  /* 0x0000001c1e2a1211 */ /* 0x010fc400078608ff */
[----:B------:R-:W-:Y:S02]  /*0850*/  CS2R R22, SRZ ;  /* 0x0000000000167805 */ /* 0x000fe4000001ff00 */
[----:B------:R-:W-:Y:S02]  /*0860*/  @P1 LEA.HI.X R37, R26, R37, R21, 0x1, P4 ;  /* 0x000000251a251211 */ /* 0x000fe400020f0c15 */
[----:B------:R-:W-:Y:S02]  /*0870*/  CS2R R20, SRZ ;  /* 0x0000000000147805 */ /* 0x000fe4000001ff00 */
[----:B------:R-:W-:Y:S02]  /*0880*/  @P2 LEA.HI.X R41, R24, R41, R45, 0x1, P5 ;  /* 0x0000002918292211 */ /* 0x000fe400028f0c2d */
[----:B------:R-:W-:Y:S02]  /*0890*/  CS2R R24, SRZ ;  /* 0x0000000000187805 */ /* 0x000fe4000001ff00 */
[----:B------:R-:W-:-:S02]  /*08a0*/  CS2R R26, SRZ ;  /* 0x00000000001a7805 */ /* 0x000fc4000001ff00 */
[----:B------:R-:W-:Y:S02]  /*08b0*/  @P1 LEA.HI.X R43, R30, R29, R9, 0x1, P3 ;  /* 0x0000001d1e2b1211 */ /* 0x000fe400018f0c09 */
[----:B------:R-:W-:Y:S02]  /*08c0*/  CS2R R28, SRZ ;  /* 0x00000000001c7805 */ /* 0x000fe4000001ff00 */
[----:B------:R-:W-:Y:S02]  /*08d0*/  CS2R R30, SRZ ;  /* 0x00000000001e7805 */ /* 0x000fe4000001ff00 */
[----:B------:R-:W-:Y:S02]  /*08e0*/  CS2R R32, SRZ ;  /* 0x0000000000207805 */ /* 0x000fe4000001ff00 */
[----:B------:R-:W-:Y:S01]  /*08f0*/  CS2R R34, SRZ ;  /* 0x0000000000227805 */ /* 0x000fe2000001ff00 */
[----:B------:R0:W2:Y:S04]  /*0900*/  @P2 LDG.E.128 R20, desc[UR4][R38.64] ;  /* 0x0000000426142981 */ /* 0x0000a8000c1e1d00 */
[----:B------:R1:W3:Y:S04]  /*0910*/  @P2 LDG.E.128 R24, desc[UR4][R40.64] ;  /* 0x0000000428182981 */ /* 0x0002e8000c1e1d00 */
[----:B------:R2:W4:Y:S04]  /*0920*/  @P1 LDG.E.128 R28, desc[UR4][R36.64] ;  /* 0x00000004241c1981 */ /* 0x000528000c1e1d00 */
[----:B------:R-:W4:Y:S01]  /*0930*/  @P1 LDG.E.128 R32, desc[UR4][R42.64] ;  /* 0x000000042a201981 */ /* 0x000f22000c1e1d00 */
[----:B------:R-:W-:Y:S01]  /*0940*/  BSSY B0, `(.L_x_3009) ;  /* 0x000008d000007945 */ /* 0x000fe20003800000 */
[----:B0-----:R-:W-:-:S02]  /*0950*/  HADD2.F32 R38, -RZ, R16.H1_H1 ;  /* 0x30000010ff267230 */ /* 0x001fc40000004100 */
[----:B------:R-:W-:Y:S02]  /*0960*/  HADD2.F32 R39, -RZ, R16.H0_H0 ;  /* 0x20000010ff277230 */ /* 0x000fe40000004100 */
[--C-:B------:R-:W-:Y:S02]  /*0970*/  HADD2.F32 R9, -RZ, R12.reuse.H1_H1 ;  /* 0x3000000cff097230 */ /* 0x100fe40000004100 */
[----:B------:R-:W-:-:S03]  /*0980*/  HADD2.F32 R12, -RZ, R12.H0_H0 ;  /* 0x2000000cff0c7230 */ /* 0x000fc60000004100 */
[----:B-1----:R-:W-:Y:S01]  /*0990*/  FMUL.FTZ R41, R9, R38 ;  /* 0x0000002609297220 */ /* 0x002fe20000410000 */
[----:B------:R-:W-:Y:S02]  /*09a0*/  HADD2.F32 R9, -RZ, R13.H0_H0 ;  /* 0x2000000dff097230 */ /* 0x000fe40000004100 */
[----:B------:R-:W-:Y:S02]  /*09b0*/  HADD2.F32 R16, -RZ, R17.H0_H0 ;  /* 0x20000011ff107230 */ /* 0x000fe40000004100 */
[----:B------:R-:W-:Y:S01]  /*09c0*/  FFMA.FTZ R38, R12, R39, R41 ;  /* 0x000000270c267223 */ /* 0x000fe20000010029 */
[----:B------:R-:W-:Y:S02]  /*09d0*/  HADD2.F32 R13, -RZ, R13.H1_H1 ;  /* 0x3000000dff0d7230 */ /* 0x000fe40000004100 */
[----:B------:R-:W-:Y:S02]  /*09e0*/  HADD2.F32 R12, -RZ, R17.H1_H1 ;  /* 0x30000011ff0c7230 */ /* 0x000fe40000004100 */
[----:B------:R-:W-:Y:S01]  /*09f0*/  FFMA.FTZ R38, R9, R16, R38 ;  /* 0x0000001009267223 */ /* 0x000fe20000010026 */
[----:B------:R-:W-:-:S02]  /*0a00*/  HADD2.F32 R9, -RZ, R14.H0_H0 ;  /* 0x2000000eff097230 */ /* 0x000fc40000004100 */
        /* <DEDUP_REMOVED lines=8> */
[----:B------:R-:W-:Y:S02]  /*0a90*/  HADD2.F32 R12, -RZ, R19.H1_H1 ;  /* 0x30000013ff0c7230 */ /* 0x000fe40000004100 */
[----:B--2---:R-:W-:Y:S02]  /*0aa0*/  HADD2.F32 R37, -RZ, R20.H1_H1 ;  /* 0x30000014ff257230 */ /* 0x004fe40000004100 */
[--C-:B---3--:R-:W-:Y:S02]  /*0ab0*/  HADD2.F32 R38, -RZ, R24.reuse.H1_H1 ;  /* 0x30000018ff267230 */ /* 0x108fe40000004100 */
[----:B------:R-:W-:Y:S02]  /*0ac0*/  HADD2.F32 R39, -RZ, R24.H0_H0 ;  /* 0x20000018ff277230 */ /* 0x000fe40000004100 */
[----:B----4-:R-:W-:Y:S02]  /*0ad0*/  HADD2.F32 R24, -RZ, R28.H1_H1 ;  /* 0x3000001cff187230 */ /* 0x010fe40000004100 */
[----:B------:R-:W-:Y:S01]  /*0ae0*/  FMUL.FTZ R37, R37, R38 ;  /* 0x0000002625257220 */ /* 0x000fe20000410000 */
[----:B------:R-:W-:-:S02]  /*0af0*/  HADD2.F32 R36, -RZ, R20.H0_H0 ;  /* 0x20000014ff247230 */ /* 0x000fc40000004100 */
[----:B------:R-:W-:Y:S02]  /*0b00*/  HADD2.F32 R41, -RZ, R32.H1_H1 ;  /* 0x30000020ff297230 */ /* 0x000fe40000004100 */
[--C-:B------:R-:W-:Y:S02]  /*0b10*/  HADD2.F32 R40, -RZ, R25.reuse.H0_H0 ;  /* 0x20000019ff287230 */ /* 0x100fe40000004100 */
[----:B------:R-:W-:Y:S02]  /*0b20*/  HADD2.F32 R42, -RZ, R25.H1_H1 ;  /* 0x30000019ff2a7230 */ /* 0x000fe40000004100 */
[----:B------:R-:W-:Y:S01]  /*0b30*/  FMUL.FTZ R41, R24, R41 ;  /* 0x0000002918297220 */ /* 0x000fe20000410000 */
[----:B------:R-:W-:Y:S02]  /*0b40*/  HADD2.F32 R28, -RZ, R28.H0_H0 ;  /* 0x2000001cff1c7230 */ /* 0x000fe40000004100 */
[----:B------:R-:W-:Y:S02]  /*0b50*/  HADD2.F32 R25, -RZ, R32.H0_H0 ;  /* 0x20000020ff197230 */ /* 0x000fe40000004100 */
[----:B------:R-:W-:Y:S01]  /*0b60*/  FFMA.FTZ R14, R9, R16, R14 ;  /* 0x00000010090e7223 */ /* 0x000fe2000001000e */
[----:B------:R-:W-:-:S02]  /*0b70*/  HADD2.F32 R19, -RZ, R21.H0_H0 ;  /* 0x20000015ff137230 */ /* 0x000fc40000004100 */
[----:B------:R-:W-:Y:S01]  /*0b80*/  FFMA.FTZ R36, R36, R39, R37 ;  /* 0x0000002724247223 */ /* 0x000fe20000010025 */
[--C-:B------:R-:W-:Y:S02]  /*0b90*/  HADD2.F32 R18, -RZ, R27.reuse.H0_H0 ;  /* 0x2000001bff127230 */ /* 0x100fe40000004100 */
[----:B------:R-:W-:Y:S02]  /*0ba0*/  HADD2.F32 R16, -RZ, R27.H1_H1 ;  /* 0x3000001bff107230 */ /* 0x000fe40000004100 */
[----:B------:R-:W-:Y:S01]  /*0bb0*/  FFMA.FTZ R25, R28, R25, R41 ;  /* 0x000000191c197223 */ /* 0x000fe20000010029 */
[----:B------:R-:W-:Y:S02]  /*0bc0*/  HADD2.F32 R24, -RZ, R29.H0_H0 ;  /* 0x2000001dff187230 */ /* 0x000fe40000004100 */
[----:B------:R-:W-:Y:S02]  /*0bd0*/  HADD2.F32 R27, -RZ, R33.H0_H0 ;  /* 0x20000021ff1b7230 */ /* 0x000fe40000004100 */
[----:B------:R-:W-:Y:S01]  /*0be0*/  FFMA.FTZ R36, R19, R40, R36 ;  /* 0x0000002813247223 */ /* 0x000fe20000010024 */
[----:B------:R-:W-:-:S02]  /*0bf0*/  HADD2.F32 R21, -RZ, R21.H1_H1 ;  /* 0x30000015ff157230 */ /* 0x000fc40000004100 */
[--C-:B------:R-:W-:Y:S02]  /*0c00*/  HADD2.F32 R20, -RZ, R26.reuse.H0_H0 ;  /* 0x2000001aff147230 */ /* 0x100fe40000004100 */
        /* <DEDUP_REMOVED lines=9> */
[----:B------:R-:W-:Y:S01]  /*0ca0*/  FFMA.FTZ R13, R13, R20, R36 ;  /* 0x000000140d0d7223 */ /* 0x000fe20000010024 */
[----:B------:R-:W-:Y:S02]  /*0cb0*/  HADD2.F32 R22, -RZ, R22.H1_H1 ;  /* 0x30000016ff167230 */ /* 0x000fe40000004100 */
[----:B------:R-:W-:Y:S02]  /*0cc0*/  HADD2.F32 R30, -RZ, R30.H1_H1 ;  /* 0x3000001eff1e7230 */ /* 0x000fe40000004100 */
[----:B------:R-:W-:Y:S01]  /*0cd0*/  FFMA.FTZ R19, R19, R24, R26 ;  /* 0x0000001813137223 */ /* 0x000fe2000001001a */
[----:B------:R-:W-:-:S02]  /*0ce0*/  HADD2.F32 R21, -RZ, R34.H1_H1 ;  /* 0x30000022ff157230 */ /* 0x000fc40000004100 */
[----:B------:R-:W-:Y:S01]  /*0cf0*/  FFMA.FTZ R22, R22, R17, R13 ;  /* 0x0000001116167223 */ /* 0x000fe2000001000d */
[----:B------:R-:W-:Y:S02]  /*0d00*/  HADD2.F32 R9, -RZ, R23.H0_H0 ;  /* 0x20000017ff097230 */ /* 0x000fe40000004100 */
[----:B------:R-:W-:Y:S02]  /*0d10*/  HADD2.F32 R13, -RZ, R31.H0_H0 ;  /* 0x2000001fff0d7230 */ /* 0x000fe40000004100 */
[----:B------:R-:W-:Y:S01]  /*0d20*/  FFMA.FTZ R30, R30, R21, R19 ;  /* 0x000000151e1e7223 */ /* 0x000fe20000010013 */
        /* <DEDUP_REMOVED lines=8> */
[----:B------:R-:W-:Y:S02]  /*0db0*/  FFMA.FTZ R22, R23, R16, R22 ;  /* 0x0000001017167223 */ /* 0x000fe40000010016 */
[----:B------:R-:W-:Y:S02]  /*0dc0*/  FFMA.FTZ R20, R31, R18, R20 ;  /* 0x000000121f147223 */ /* 0x000fe40000010014 */
[----:B------:R-:W0:Y:S04]  /*0dd0*/  SHFL.BFLY PT, R9, R14, 0x4, 0x1f ;  /* 0x0c801f000e097f89 */ /* 0x000e2800000e0000 */
[----:B------:R-:W1:Y:S04]  /*0de0*/  SHFL.BFLY PT, R13, R22, 0x4, 0x1f ;  /* 0x0c801f00160d7f89 */ /* 0x000e6800000e0000 */
[----:B------:R-:W2:Y:S01]  /*0df0*/  SHFL.BFLY PT, R15, R20, 0x4, 0x1f ;  /* 0x0c801f00140f7f89 */ /* 0x000ea200000e0000 */
[----:B------:R-:W-:Y:S01]  /*0e00*/  IADD3 R21, R7, 0x5f, RZ ;  /* 0x0000005f07157810 */ /* 0x000fe20007ffe0ff */
[----:B0-----:R-:W-:Y:S01]  /*0e10*/  FADD.FTZ R9, R14, R9 ;  /* 0x000000090e097221 */ /* 0x001fe20000010000 */
[----:B-1----:R-:W-:Y:S01]  /*0e20*/  FADD.FTZ R17, R22, R13 ;  /* 0x0000000d16117221 */ /* 0x002fe20000010000 */
[----:B--2---:R-:W-:-:S03]  /*0e30*/  FADD.FTZ R19, R20, R15 ;  /* 0x0000000f14137221 */ /* 0x004fc60000010000 */
[----:B------:R-:W0:Y:S01]  /*0e40*/  SHFL.BFLY PT, R16, R9, 0x2, 0x1f ;  /* 0x0c401f0009107f89 */ /* 0x000e2200000e0000 */
[----:B------:R-:W1:Y:S03]  /*0e50*/  LDC.64 R12, c[0x0][0x2d0] ;  /* 0x0000b400ff0c7b82 */ /* 0x000e660000000a00 */
[----:B------:R-:W2:Y:S04]  /*0e60*/  SHFL.BFLY PT, R18, R17, 0x2, 0x1f ;  /* 0x0c401f0011127f89 */ /* 0x000ea800000e0000 */
[----:B------:R-:W3:Y:S01]  /*0e70*/  SHFL.BFLY PT, R24, R19, 0x2, 0x1f ;  /* 0x0c401f0013187f89 */ /* 0x000ee200000e0000 */
[----:B------:R-:W-:-:S05]  /*0e80*/  IMAD.HI R7, R21, 0x2aaaaaab, RZ ;  /* 0x2aaaaaab15077827 */ /* 0x000fca00078e02ff */
[----:B------:R-:W-:-:S04]  /*0e90*/  SHF.R.U32.HI R14, RZ, 0x1f, R7 ;  /* 0x0000001fff0e7819 */ /* 0x000fc80000011607 */
[----:B------:R-:W-:Y:S02]  /*0ea0*/  LEA.HI.SX32 R22, R7, R14, 0x1c ;  /* 0x0000000e07167211 */ /* 0x000fe400078fe2ff */
[----:B------:R-:W4:Y:S01]  /*0eb0*/  LDC.64 R14, c[0x0][0x2d8] ;  /* 0x0000b600ff0e7b82 */ /* 0x000f220000000a00 */
[----:B------:R-:W-:Y:S01]  /*0ec0*/  SHF.L.U32 R20, R0, 0x2, RZ ;  /* 0x0000000200147819 */ /* 0x000fe200000006ff */
[----:B------:R-:W-:Y:S02]  /*0ed0*/  IMAD R23, R2, 0x1800, RZ ;  /* 0x0000180002177824 */ /* 0x000fe400078e02ff */
[----:B0-----:R-:W-:Y:S01]  /*0ee0*/  FADD.FTZ R9, R9, R16 ;  /* 0x0000001009097221 */ /* 0x001fe20000010000 */
[----:B--2---:R-:W-:Y:S01]  /*0ef0*/  FADD.FTZ R7, R17, R18 ;  /* 0x0000001211077221 */ /* 0x004fe20000010000 */
[----:B---3--:R-:W-:Y:S01]  /*0f00*/  FADD.FTZ R24, R19, R24 ;  /* 0x0000001813187221 */ /* 0x008fe20000010000 */
[----:B------:R-:W-:Y:S02]  /*0f10*/  SHF.R.S32.HI R26, RZ, 0x1f, R20 ;  /* 0x0000001fff1a7819 */ /* 0x000fe40000011414 */
[----:B------:R-:W0:Y:S01]  /*0f20*/  SHFL.BFLY PT, R18, R9, 0x1, 0x1f ;  /* 0x0c201f0009127f89 */ /* 0x000e2200000e0000 */
[----:B------:R-:W-:-:S03]  /*0f30*/  IADD3 R16, P1, R23, R20, RZ ;  /* 0x0000001417107210 */ /* 0x000fc60007f3e0ff */
[----:B------:R-:W2:Y:S04]  /*0f40*/  SHFL.BFLY PT, R20, R7, 0x1, 0x1f ;  /* 0x0c201f0007147f89 */ /* 0x000ea800000e0000 */
[----:B------:R-:W3:Y:S01]  /*0f50*/  SHFL.BFLY PT, R19, R24, 0x1, 0x1f ;  /* 0x0c201f0018137f89 */ /* 0x000ee200000e0000 */
[C---:B-1----:R-:W-:Y:S01]  /*0f60*/  IMAD R28, R12.reuse, UR8, RZ ;  /* 0x000000080c1c7c24 */ /* 0x042fe2000f8e02ff */
[----:B------:R-:W-:Y:S02]  /*0f70*/  LEA.HI.X.SX32 R17, R23, R26, 0x1, P1 ;  /* 0x0000001a17117211 */ /* 0x000fe400008f0eff */
[----:B------:R-:W-:Y:S01]  /*0f80*/  ISETP.NE.AND P1, PT, R5, RZ, PT ;  /* 0x000000ff0500720c */ /* 0x000fe20003f25270 */
[----:B------:R-:W-:Y:S02]  /*0f90*/  IMAD R23, R13, UR6, R28 ;  /* 0x000000060d177c24 */ /* 0x000fe4000f8e021c */
[----:B------:R-:W-:-:S04]  /*0fa0*/  IMAD.WIDE.U32 R12, R12, UR6, R16 ;  /* 0x000000060c0c7c25 */ /* 0x000fc8000f8e0010 */
[--C-:B------:R-:W-:Y:S01]  /*0fb0*/  IMAD R22, R22, 0x60, -R21.reuse ;  /* 0x0000006016167824 */ /* 0x100fe200078e0a15 */
[----:B------:R-:W-:Y:S01]  /*0fc0*/  IADD3 R13, R13, R23, RZ ;  /* 0x000000170d0d7210 */ /* 0x000fe20007ffe0ff */
[----:B------:R-:W-:Y:S02]  /*0fd0*/  IMAD R21, R2, -0x60, R21 ;  /* 0xffffffa002157824 */ /* 0x000fe400078e0215 */
[C---:B----4-:R-:W-:Y:S02]  /*0fe0*/  IMAD R16, R14.reuse, UR9, RZ ;  /* 0x000000090e107c24 */ /* 0x050fe4000f8e02ff */
[----:B------:R-:W-:Y:S01]  /*0ff0*/  IMAD.WIDE.U32 R12, R14, UR7, R12 ;  /* 0x000000070e0c7c25 */ /* 0x000fe2000f8e000c */
[----:B------:R-:W-:-:S03]  /*1000*/  IADD3 R21, R21, R22, RZ ;  /* 0x0000001615157210 */ /* 0x000fc60007ffe0ff */
[----:B------:R-:W-:Y:S01]  /*1010*/  IMAD R5, R15, UR7, R16 ;  /* 0x000000070f057c24 */ /* 0x000fe2000f8e0210 */
[----:B------:R-:W-:Y:S01]  /*1020*/  ISETP.GE.OR P0, PT, R0, R21, P0 ;  /* 0x000000150000720c */ /* 0x000fe20000706670 */
[----:B0-----:R-:W-:Y:S01]  /*1030*/  FADD.FTZ R17, R9, R18 ;  /* 0x0000001209117221 */ /* 0x001fe20000010000 */
[----:B--2---:R-:W-:Y:S01]  /*1040*/  FADD.FTZ R22, R7, R20 ;  /* 0x0000001407167221 */ /* 0x004fe20000010000 */
[----:B---3--:R-:W-:Y:S01]  /*1050*/  FADD.FTZ R24, R24, R19 ;  /* 0x0000001318187221 */ /* 0x008fe20000010000 */
[----:B------:R-:W-:Y:S01]  /*1060*/  IADD3 R5, R13, R5, RZ ;  /* 0x000000050d057210 */ /* 0x000fe20007ffe0ff */
[----:B------:R-:W-:Y:S08]  /*1070*/  @P1 BRA `(.L_x_3010) ;  /* 0x0000000000641947 */ /* 0x000ff00003800000 */
[----:B------:R-:W0:Y:S01]  /*1080*/  LDC.64 R18, c[0x0][0x278] ;  /* 0x00009e00ff127b82 */ /* 0x000e220000000a00 */
[----:B------:R-:W-:Y:S01]  /*1090*/  IMAD R14, R2, 0x60, RZ ;  /* 0x00000060020e7824 */ /* 0x000fe200078e02ff */
[----:B------:R-:W-:Y:S01]  /*10a0*/  ULDC.64 UR10, c[0x0][0x260] ;  /* 0x00009800000a7ab9 */ /* 0x000fe20000000a00 */
[-C--:B------:R-:W-:Y:S02]  /*10b0*/  ISETP.GE.AND P3, PT, R10, R3.reuse, PT ;  /* 0x000000030a00720c */ /* 0x080fe40003f66270 */
[----:B------:R-:W-:Y:S02]  /*10c0*/  ISETP.GE.AND P2, PT, R6, R3, PT ;  /* 0x000000030600720c */ /* 0x000fe40003f46270 */
[--C-:B------:R-:W-:Y:S01]  /*10d0*/  SHF.R.S32.HI R15, RZ, 0x1f, R14.reuse ;  /* 0x0000001fff0f7819 */ /* 0x100fe2000001140e */
[----:B------:R-:W1:Y:S01]  /*10e0*/  LDC.64 R20, c[0x0][0x280] ;  /* 0x0000a000ff147b82 */ /* 0x000e620000000a00 */
[C---:B0-----:R-:W-:Y:S02]  /*10f0*/  IMAD R16, R18.reuse, UR8, RZ ;  /* 0x0000000812107c24 */ /* 0x041fe4000f8e02ff */
[----:B------:R-:W-:-:S04]  /*1100*/  IMAD.WIDE.U32 R14, R18, UR6, R14 ;  /* 0x00000006120e7c25 */ /* 0x000fc8000f8e000e */
[----:B------:R-:W-:Y:S02]  /*1110*/  IMAD R7, R19, UR6, R16 ;  /* 0x0000000613077c24 */ /* 0x000fe4000f8e0210 */
[----:B-1----:R-:W-:-:S03]  /*1120*/  IMAD R16, R20, UR9, RZ ;  /* 0x0000000914107c24 */ /* 0x002fc6000f8e02ff */
        /* <DEDUP_REMOVED lines=11> */
[----:B------:R0:W-:Y:S04]  /*11e0*/  STG.E desc[UR4][R14.64], R3 ;  /* 0x000000030e007986 */ /* 0x0001e8000c101904 */
[----:B------:R0:W-:Y:S04]  /*11f0*/  STG.E desc[UR4][R14.64+0x80], R7 ;  /* 0x000080070e007986 */ /* 0x0001e8000c101904 */
[----:B------:R0:W-:Y:S02]  /*1200*/  STG.E desc[UR4][R14.64+0x100], R9 ;  /* 0x000100090e007986 */ /* 0x0001e4000c101904 */
.L_x_3010:
[----:B------:R-:W-:Y:S05]  /*1210*/  BSYNC B0 ;  /* 0x0000000000007941 */ /* 0x000fea0003800000 */
.L_x_3009:
[----:B------:R-:W-:Y:S04]  /*1220*/  BSSY B0, `(.L_x_3011) ;  /* 0x0000017000007945 */ /* 0x000fe80003800000 */
[----:B------:R-:W-:Y:S05]  /*1230*/  @P0 BRA `(.L_x_3012) ;  /* 0x0000000000540947 */ /* 0x000fea0003800000 */
[----:B------:R-:W1:Y:S01]  /*1240*/  LDC.64 R10, c[0x0][0x2a8] ;  /* 0x0000aa00ff0a7b82 */ /* 0x000e620000000a00 */
[----:B0-----:R-:W-:Y:S01]  /*1250*/  IMAD R3, R2, 0x60, RZ ;  /* 0x0000006002037824 */ /* 0x001fe200078e02ff */
[----:B------:R-:W-:Y:S01]  /*1260*/  SHF.R.S32.HI R16, RZ, 0x1f, R0 ;  /* 0x0000001fff107819 */ /* 0x000fe20000011400 */
[----:B------:R-:W-:-:S03]  /*1270*/  ULDC.64 UR10, c[0x0][0x2a0] ;  /* 0x0000a800000a7ab9 */ /* 0x000fc60000000a00 */
[C---:B------:R-:W-:Y:S02]  /*1280*/  IADD3 R6, P0, R3.reuse, R0, RZ ;  /* 0x0000000003067210 */ /* 0x040fe40007f1e0ff */
[----:B------:R-:W0:Y:S02]  /*1290*/  LDC.64 R14, c[0x0][0x2b0] ;  /* 0x0000ac00ff0e7b82 */ /* 0x000e240000000a00 */
[----:B------:R-:W-:Y:S02]  /*12a0*/  LEA.HI.X.SX32 R7, R3, R16, 0x1, P0 ;  /* 0x0000001003077211 */ /* 0x000fe400000f0eff */
[----:B-----5:R-:W-:Y:S01]  /*12b0*/  FSETP.NEU.FTZ.AND P0, PT, R4, -INF , PT ;  /* 0xff8000000400780b */ /* 0x020fe20003f1d000 */
[C---:B-1----:R-:W-:Y:S02]  /*12c0*/  IMAD R8, R10.reuse, UR8, RZ ;  /* 0x000000080a087c24 */ /* 0x042fe4000f8e02ff */
[----:B------:R-:W-:-:S04]  /*12d0*/  IMAD.WIDE.U32 R6, R10, UR6, R6 ;  /* 0x000000060a067c25 */ /* 0x000fc8000f8e0006 */
[----:B------:R-:W-:Y:S02]  /*12e0*/  IMAD R3, R11, UR6, R8 ;  /* 0x000000060b037c24 */ /* 0x000fe4000f8e0208 */
[----:B0-----:R-:W-:-:S03]  /*12f0*/  IMAD R8, R14, UR9, RZ ;  /* 0x000000090e087c24 */ /* 0x001fc6000f8e02ff */
        /* <DEDUP_REMOVED lines=9> */
.L_x_3012:
[----:B------:R-:W-:Y:S05]  /*1390*/  BSYNC B0 ;  /* 0x0000000000007941 */ /* 0x000fea0003800000 */
.L_x_3011:
[----:B------:R-:W-:Y:S01]  /*13a0*/  ULDC.64 UR12, c[0x0][0x2e8] ;  /* 0x0000ba00000c7ab9 */ /* 0x000fe20000000a00 */
[----:B------:R-:W-:Y:S01]  /*13b0*/  ULDC.64 UR10, c[0x0][0x2b8] ;  /* 0x0000ae00000a7ab9 */ /* 0x000fe20000000a00 */
[----:B------:R-:W-:Y:S02]  /*13c0*/  ISETP.NE.U32.AND P0, PT, RZ, UR12, PT ;  /* 0x0000000cff007c0c */ /* 0x000fe4000bf05070 */
[C---:B-----5:R-:W-:Y:S02]  /*13d0*/  LEA R4, P1, R12.reuse, UR10, 0x2 ;  /* 0x0000000a0c047c11 */ /* 0x060fe4000f8210ff */
        /* <DEDUP_REMOVED lines=8> */
[----:B------:R2:W-:Y:S01]  /*1460*/  STG.E.128 desc[UR4][R4.64+0x5000], RZ ;  /* 0x005000ff04007986 */ /* 0x0005e2000c101d04 */
[----:B------:R-:W-:Y:S05]  /*1470*/  @P0 EXIT ;  /* 0x000000000000094d */ /* 0x000fea0003800000 */
[----:B01----:R-:W0:Y:S08]  /*1480*/  LDC R3, c[0x0][0x2e0] ;  /* 0x0000b800ff037b82 */ /* 0x003e300000000800 */
[----:B------:R-:W1:Y:S08]  /*1490*/  LDC R7, c[0x0][0x220] ;  /* 0x00008800ff077b82 */ /* 0x000e700000000800 */
[----:B--2---:R-:W2:Y:S01]  /*14a0*/  LDC.64 R4, c[0x0][0x2e8] ;  /* 0x0000ba00ff047b82 */ /* 0x004ea20000000a00 */
[----:B0-----:R-:W-:-:S04]  /*14b0*/  IMAD R2, R2, R3, UR7 ;  /* 0x0000000702027e24 */ /* 0x001fc8000f8e0203 */
[----:B-1----:R-:W-:-:S04]  /*14c0*/  IMAD R3, R2, R7, UR6 ;  /* 0x0000000602037e24 */ /* 0x002fc8000f8e0207 */
[----:B--2---:R-:W-:-:S05]  /*14d0*/  IMAD.WIDE R2, R3, 0x4, R4 ;  /* 0x0000000403027825 */ /* 0x004fca00078e0204 */
[----:B------:R-:W-:Y:S01]  /*14e0*/  STG.E desc[UR4][R2.64], RZ ;  /* 0x000000ff02007986 */ /* 0x000fe2000c101904 */
[----:B------:R-:W-:Y:S05]  /*14f0*/  EXIT ;  /* 0x000000000000794d */ /* 0x000fea0003800000 */
.L_x_3013:
        /* <DEDUP_REMOVED lines=16> */
.L_x_3741:


//--------------------- .text._ZN7cutlass13device_kernelIN5flash11enable_sm90INS1_16FlashAttnBwdSm90INS1_25CollectiveMainloopBwdSm90ILi2ELi2ELi2EN4cute5tupleIJNS5_1CILi1EEES8_S8_EEENS6_IJNS7_ILi96EEENS7_ILi128EEENS7_ILi64EEEEEENS_6half_tEfNS_4arch4Sm90ELb1ELb0ELb1ELb1ELb0ELb1ELb0ELb1ELi2ELi1ELi2ELi2ELb0EEENS1_21CollectiveEpilogueBwdISD_SE_SG_Li256ELb1ELb0ELi1EEENS1_25SingleTileBwdLPTSchedulerILb1ELi128ELb0EEEEEEEEEvNT_6ParamsE --------------------------
	.section	.text._ZN7cutlass13device_kernelIN5flash11enable_sm90INS1_16FlashAttnBwdSm90INS1_25CollectiveMainloopBwdSm90ILi2ELi2ELi2EN4cute5tupleIJNS5_1CILi1EEES8_S8_EEENS6_IJNS7_ILi96EEENS7_ILi128EEENS7_ILi64EEEEEENS_6half_tEfNS_4arch4Sm90ELb1ELb0ELb1ELb1ELb0ELb1ELb0ELb1ELi2ELi1ELi2ELi2ELb0EEENS1_21CollectiveEpilogueBwdISD_SE_SG_Li256ELb1ELb0ELi1EEENS1_25SingleTileBwdLPTSchedulerILb1ELi128ELb0EEEEEEEEEvNT_6ParamsE,"ax",@progbits
	.align	128
.text._ZN7cutlass13device_kernelIN5flash11enable_sm90INS1_16FlashAttnBwdSm90INS1_25CollectiveMainloopBwdSm90ILi2ELi2ELi2EN4cute5tupleIJNS5_1CILi1EEES8_S8_EEENS6_IJNS7_ILi96EEENS7_ILi128EEENS7_ILi64EEEEEENS_6half_tEfNS_4arch4Sm90ELb1ELb0ELb1ELb1ELb0ELb1ELb0ELb1ELi2ELi1ELi2ELi2ELb0EEENS1_21CollectiveEpilogueBwdISD_SE_SG_Li256ELb1ELb0ELi1EEENS1_25SingleTileBwdLPTSchedulerILb1ELi128ELb0EEEEEEEEEvNT_6ParamsE:
        .type           _ZN7cutlass13device_kernelIN5flash11enable_sm90INS1_16FlashAttnBwdSm90INS1_25CollectiveMainloopBwdSm90ILi2ELi2ELi2EN4cute5tupleIJNS5_1CILi1EEES8_S8_EEENS6_IJNS7_ILi96EEENS7_ILi128EEENS7_ILi64EEEEEENS_6half_tEfNS_4arch4Sm90ELb1ELb0ELb1ELb1ELb0ELb1ELb0ELb1ELi2ELi1ELi2ELi2ELb0EEENS1_21CollectiveEpilogueBwdISD_SE_SG_Li256ELb1ELb0ELi1EEENS1_25SingleTileBwdLPTSchedulerILb1ELi128ELb0EEEEEEEEEvNT_6ParamsE,@function
        .size           _ZN7cutlass13device_kernelIN5flash11enable_sm90INS1_16FlashAttnBwdSm90INS1_25CollectiveMainloopBwdSm90ILi2ELi2ELi2EN4cute5tupleIJNS5_1CILi1EEES8_S8_EEENS6_IJNS7_ILi96EEENS7_ILi128EEENS7_ILi64EEEEEENS_6half_tEfNS_4arch4Sm90ELb1ELb0ELb1ELb1ELb0ELb1ELb0ELb1ELi2ELi1ELi2ELi2ELb0EEENS1_21CollectiveEpilogueBwdISD_SE_SG_Li256ELb1ELb0ELi1EEENS1_25SingleTileBwdLPTSchedulerILb1ELi128ELb0EEEEEEEEEvNT_6ParamsE,(.L_x_3742 - _ZN7cutlass13device_kernelIN5flash11enable_sm90INS1_16FlashAttnBwdSm90INS1_25CollectiveMainloopBwdSm90ILi2ELi2ELi2EN4cute5tupleIJNS5_1CILi1EEES8_S8_EEENS6_IJNS7_ILi96EEENS7_ILi128EEENS7_ILi64EEEEEENS_6half_tEfNS_4arch4Sm90ELb1ELb0ELb1ELb1ELb0ELb1ELb0ELb1ELi2ELi1ELi2ELi2ELb0EEENS1_21CollectiveEpilogueBwdISD_SE_SG_Li256ELb1ELb0ELi1EEENS1_25SingleTileBwdLPTSchedulerILb1ELi128ELb0EEEEEEEEEvNT_6ParamsE)
        .other          _ZN7cutlass13device_kernelIN5flash11enable_sm90INS1_16FlashAttnBwdSm90INS1_25CollectiveMainloopBwdSm90ILi2ELi2ELi2EN4cute5tupleIJNS5_1CILi1EEES8_S8_EEENS6_IJNS7_ILi96EEENS7_ILi128EEENS7_ILi64EEEEEENS_6half_tEfNS_4arch4Sm90ELb1ELb0ELb1ELb1ELb0ELb1ELb0ELb1ELi2ELi1ELi2ELi2ELb0EEENS1_21CollectiveEpilogueBwdISD_SE_SG_Li256ELb1ELb0ELi1EEENS1_25SingleTileBwdLPTSchedulerILb1ELi128ELb0EEEEEEEEEvNT_6ParamsE,@"STO_CUDA_ENTRY STV_DEFAULT"
_ZN7cutlass13device_kernelIN5flash11enable_sm90INS1_16FlashAttnBwdSm90INS1_25CollectiveMainloopBwdSm90ILi2ELi2ELi2EN4cute5tupleIJNS5_1CILi1EEES8_S8_EEENS6_IJNS7_ILi96EEENS7_ILi128EEENS7_ILi64EEEEEENS_6half_tEfNS_4arch4Sm90ELb1ELb0ELb1ELb1ELb0ELb1ELb0ELb1ELi2ELi1ELi2ELi2ELb0EEENS1_21CollectiveEpilogueBwdISD_SE_SG_Li256ELb1ELb0ELi1EEENS1_25SingleTileBwdLPTSchedulerILb1ELi128ELb0EEEEEEEEEvNT_6ParamsE:
        /* <DEDUP_REMOVED lines=24> */
.L_x_3015:
[----:B------:R-:W-:Y:S05]  /*0180*/  BSYNC B0 ;  /* 0x0000000000007941 */ /* 0x000fea0003800000 */
.L_x_3014:
        /* <DEDUP_REMOVED lines=37> */
.L_x_3016:
        /* <DEDUP_REMOVED lines=22> */
.L_x_3017:
[----:B------:R-:W-:Y:S01]  /*0540*/  PLOP3.LUT P0, PT, PT, PT, UP0, 0x80, 0x0 ;  /* 0x000000000000781c */ /* 0x000fe20003f0f008 */
[----:B------:R-:W-:Y:S01]  /*0550*/  NOP ;  /* 0x0000000000007918 */ /* 0x000fe20000000000 */
[----:B------:R-:W-:Y:S01]  /*0560*/  ULDC.64 UR38, c[0x0][0x208] ;  /* 0x0000820000267ab9 */ /* 0x000fe20000000a00 */
[----:B------:R-:W-:Y:S01]  /*0570*/  BSSY B6, `(.L_x_3018) ;  /* 0x0000f5b000067945 */ /* 0x000fe20003800000 */
[----:B-12-4-:R-:W-:Y:S09]  /*0580*/  BAR.SYNC.DEFER_BLOCKING 0x0 ;  /* 0x0000000000007b1d */ /* 0x016ff20000010000 */
[----:B------:R-:W-:Y:S05]  /*0590*/  @!P0 BRA `(.L_x_3019) ;  /* 0x000000b800ac8947 */ /* 0x000fea0003800000 */
.L_x_3020:
[----:B------:R-:W-:-:S08]  /*05a0*/  NOP ;  /* 0x0000000000007918 */ /* 0x000fd00000000000 */
[----:B------:R-:W1:Y:S02]  /*05b0*/  USETMAXREG.TRY_ALLOC.CTAPOOL UP0, 0xf0 ;  /* 0x000000f0000079c8 */ /* 0x000e640008000600 */
[----:B-1----:R-:W-:-:S13]  /*05c0*/  PLOP3.LUT P0, PT, PT, PT, UP0, 0x80, 0x0 ;  /* 0x000000000000781c */ /* 0x002fda0003f0f008 */
[----:B------:R-:W-:Y:S05]  /*05d0*/  @!P0 BRA `(.L_x_3020) ;  /* 0xfffffffc00f08947 */ /* 0x000fea000383ffff */
[----:B------:R-:W-:Y:S01]  /*05e0*/  LOP3.LUT R0, R0, 0x3, RZ, 0xc0, !PT ;  /* 0x0000000300007812 */ /* 0x000fe200078ec0ff */
[----:B------:R-:W1:Y:S01]  /*05f0*/  S2R R2, SR_TID.X ;  /* 0x0000000000027919 */ /* 0x000e620000002100 */
        /* <DEDUP_REMOVED lines=14> */
[----:B------:R-:W-:-:S05]  /*06e0*/  @!P0 VIADD R2, R2, 0x9 ;  /* 0x0000000902028836 */ /* 0x000fca0000000000 */
        /* <DEDUP_REMOVED lines=11> */
.L_x_3021:
[----:B------:R-:W-:Y:S01]  /*07a0*/  ULDC UR7, c[0x0][0x8c4] ;  /* 0x0002310000077ab9 */ /* 0x000fe20000000800 */
[----:B------:R-:W-:Y:S01]  /*07b0*/  UMOV UR37, UR10 ;  /* 0x0000000a00257c82 */ /* 0x000fe20008000000 */
[----:B------:R-:W-:-:S11]  /*07c0*/  UISETP.NE.AND UP0, UPT, UR7, 0x1, UPT ;  /* 0x000000010700788c */ /* 0x000fd6000bf05270 */
[----:B------:R-:W-:Y:S02]  /*07d0*/  @UP0 ULDC.64 UR8, c[0x0][0x8c8] ;  /* 0x0002320000080ab9 */ /* 0x000fe40000000a00 */
[----:B------:R-:W-:-:S04]  /*07e0*/  UIMAD.WIDE.U32 UR4, UR10, UR8, URZ ;  /* 0x000000080a0472a5 */ /* 0x000fc8000f8e003f */
[----:B------:R-:W-:-:S04]  /*07f0*/  @UP0 USHF.R.U32.HI UR37, URZ, UR9, UR5 ;  /* 0x000000093f250299 */ /* 0x000fc80008011605 */
[----:B------:R-:W-:-:S12]  /*0800*/  UIMAD UR4, UR37, UR7, URZ ;  /* 0x00000007250472a4 */ /* 0x000fd8000f8e023f */
.L_x_3022:
        /* <DEDUP_REMOVED lines=9> */
[----:B------:R-:W-:-:S03]  /*08a0*/  @UP0 USHF.R.U32.HI UR41, URZ, UR7, UR5 ;  /* 0x000000073f290299 */ /* 0x000fc60008011605 */
[----:B------:R-:W-:Y:S02]  /*08b0*/  ULDC.64 UR4, c[0x0][0x8f8] ;  /* 0x00023e0000047ab9 */ /* 0x000fe40000000a00 */
[----:B------:R-:W-:Y:S01]  /*08c0*/  ISETP.NE.U32.AND P0, PT, RZ, UR4, PT ;  /* 0x00000004ff007c0c */ /* 0x000fe2000bf05070 */
[----:B------:R-:W-:-:S03]  /*08d0*/  UIADD3 UR4, -UR41, URZ, URZ ;  /* 0x0000003f29047290 */ /* 0x000fc6000fffe13f */
[----:B------:R-:W-:Y:S01]  /*08e0*/  ISETP.NE.AND.EX P0, PT, RZ, UR5, PT, P0 ;  /* 0x00000005ff007c0c */ /* 0x000fe2000bf05300 */
[----:B------:R-:W-:-:S12]  /*08f0*/  UIMAD UR40, UR40, UR4, UR6 ;  /* 0x00000004282872a4 */ /* 0x000fd8000f8e0206 */
        /* <DEDUP_REMOVED lines=8> */
.L_x_3023:
[----:B------:R-:W-:Y:S02]  /*0980*/  ULDC.64 UR4, c[0x0][0x8f0] ;  /* 0x00023c0000047ab9 */ /* 0x000fe40000000a00 */
        /* <DEDUP_REMOVED lines=11> */
[----:B------:R-:W-:Y:S01]  /*0a40*/  UIADD3 UR4, -UR4, UR5, URZ ;  /* 0x0000000504047290 */ /* 0x000fe2000fffe13f */
[----:B------:R-:W-:Y:S11]  /*0a50*/  BRA `(.L_x_3024) ;  /* 0x0000000000047947 */ /* 0x000ff60003800000 */
.L_x_3025:
[----:B------:R-:W-:-:S05]  /*0a60*/  ULDC UR4, c[0x0][0x8ec] ;  /* 0x00023b0000047ab9 */ /* 0x000fca0000000800 */
.L_x_3024:
[----:B------:R-:W-:-:S04]  /*0a70*/  UIADD3 UR4, UR4, 0x7f, URZ ;  /* 0x0000007f04047890 */ /* 0x000fc8000fffe03f */
[----:B------:R-:W-:-:S04]  /*0a80*/  USHF.R.S32.HI UR5, URZ, 0x1f, UR4 ;  /* 0x0000001f3f057899 */ /* 0x000fc80008011404 */
[----:B------:R-:W-:-:S04]  /*0a90*/  ULEA.HI UR5, UR5, UR4, URZ, 0x7 ;  /* 0x0000000405057291 */ /* 0x000fc8000f8f383f */
[----:B------:R-:W-:-:S04]  /*0aa0*/  USHF.R.S32.HI UR5, URZ, 0x7, UR5 ;  /* 0x000000073f057899 */ /* 0x000fc80008011405 */
[----:B------:R-:W-:-:S04]  /*0ab0*/  UISETP.GE.AND UP0, UPT, UR37, UR5, UPT ;  /* 0x000000052500728c */ /* 0x000fc8000bf06270 */
[----:B------:R-:W-:-:S06]  /*0ac0*/  USEL UR41, UR41, 0xffffffff, !UP0 ;  /* 0xffffffff29297887 */ /* 0x000fcc000c000000 */
[----:B------:R-:W-:-:S13]  /*0ad0*/  ISETP.LE.AND P0, PT, RZ, UR41, PT ;  /* 0x00000029ff007c0c */ /* 0x000fda000bf03270 */
[----:B------:R-:W-:Y:S05]  /*0ae0*/  @!P0 BRA `(.L_x_3026) ;  /* 0x000000f0000c8947 */ /* 0x000fea0003800000 */
[----:B------:R-:W1:Y:S01]  /*0af0*/  S2R R0, SR_TID.X ;  /* 0x0000000000007919 */ /* 0x000e620000002100 */
[----:B------:R-:W-:Y:S01]  /*0b00*/  ULDC.64 UR4, c[0x0][0x780] ;  /* 0x0001e00000047ab9 */ /* 0x000fe20000000a00 */
[----:B------:R-:W-:Y:S01]  /*0b10*/  USHF.R.S32.HI UR46, URZ, 0x1f, UR40 ;  /* 0x0000001f3f2e7899 */ /* 0x000fe20008011428 */
[----:B------:R-:W-:Y:S01]  /*0b20*/  ISETP.NE.U32.AND P0, PT, RZ, UR4, PT ;  /* 0x00000004ff007c0c */ /* 0x000fe2000bf05070 */
[----:B------:R-:W-:-:S03]  /*0b30*/  ULDC UR42, c[0x0][0x290] ;  /* 0x0000a400002a7ab9 */ /* 0x000fc60000000800 */
[----:B------:R-:W-:Y:S01]  /*0b40*/  ISETP.NE.AND.EX P0, PT, RZ, UR5, PT, P0 ;  /* 0x00000005ff007c0c */ /* 0x000fe2000bf05300 */
[----:B-1----:R-:W-:-:S12]  /*0b50*/  VIADD R17, R0, 0xffffff80 ;  /* 0xffffff8000117836 */ /* 0x002fd80000000000 */
        /* <DEDUP_REMOVED lines=8> */
.L_x_3027:
        /* <DEDUP_REMOVED lines=14> */
.L_x_3028:
        /* <DEDUP_REMOVED lines=11> */
.L_x_3029:
        /* <DEDUP_REMOVED lines=13> */
.L_x_3030:
[----:B------:R-:W-:Y:S01]  /*0e40*/  UIADD3 UR5, UR43, -UR42, URZ ;  /* 0x8000002a2b057290 */ /* 0x000fe2000fffe03f */
[----:B------:R-:W-:Y:S01]  /*0e50*/  PLOP3.LUT P0, PT, PT, PT, PT, 0x80, 0x0 ;  /* 0x000000000000781c */ /* 0x000fe20003f0f070 */
[----:B------:R-:W-:Y:S01]  /*0e60*/  ULDC UR6, c[0x0][0x74c] ;  /* 0x0001d30000067ab9 */ /* 0x000fe20000000800 */
[----:B------:R-:W-:Y:S01]  /*0e70*/  UIADD3 UR4, UR43, 0x5f, URZ ;  /* 0x0000005f2b047890 */ /* 0x000fe2000fffe03f */
[----:B------:R-:W-:Y:S01]  /*0e80*/  CS2R R150, SRZ ;  /* 0x0000000000967805 */ /* 0x000fe2000001ff00 */
[----:B------:R-:W-:Y:S01]  /*0e90*/  ULEA UR5, UR37, UR5, 0x7 ;  /* 0x0000000525057291 */ /* 0x000fe2000f8e383f */
[----:B------:R-:W-:Y:S02]  /*0ea0*/  CS2R R148, SRZ ;  /* 0x0000000000947805 */ /* 0x000fe4000001ff00 */
[----:B------:R-:W-:Y:S02]  /*0eb0*/  CS2R R146, SRZ ;  /* 0x0000000000927805 */ /* 0x000fe4000001ff00 */
[----:B------:R-:W-:Y:S01]  /*0ec0*/  CS2R R144, SRZ ;  /* 0x0000000000907805 */ /* 0x000fe2000001ff00 */
[----:B------:R-:W-:Y:S01]  /*0ed0*/  UIADD3 UR5, UR5, -UR6, URZ ;  /* 0x8000000605057290 */ /* 0x000fe2000fffe03f */
[----:B------:R-:W-:-:S02]  /*0ee0*/  CS2R R142, SRZ ;  /* 0x00000000008e7805 */ /* 0x000fc4000001ff00 */
[----:B------:R-:W-:Y:S02]  /*0ef0*/  CS2R R140, SRZ ;  /* 0x00000000008c7805 */ /* 0x000fe4000001ff00 */
        /* <DEDUP_REMOVED lines=12> */
[----:B------:R-:W-:Y:S01]  /*0fc0*/  CS2R R126, SRZ ;  /* 0x00000000007e7805 */ /* 0x000fe2000001ff00 */
[----:B------:R-:W-:Y:S01]  /*0fd0*/  UISETP.LT.AND UP0, UPT, URZ, UR6, UPT ;  /* 0x000000063f00728c */ /* 0x000fe2000bf01270 */
[----:B------:R-:W-:-:S02]  /*0fe0*/  CS2R R124, SRZ ;  /* 0x00000000007c7805 */ /* 0x000fc4000001ff00 */
[----:B------:R-:W-:Y:S02]  /*0ff0*/  CS2R R122, SRZ ;  /* 0x00000000007a7805 */ /* 0x000fe4000001ff00 */
[----:B------:R-:W-:Y:S01]  /*1000*/  CS2R R120, SRZ ;  /* 0x0000000000787805 */ /* 0x000fe2000001ff00 */
[----:B------:R-:W-:Y:S01]  /*1010*/  USEL UR45, URZ, UR6, !UP0 ;  /* 0x000000063f2d7287 */ /* 0x000fe2000c000000 */
[----:B------:R-:W-:Y:S02]  /*1020*/  CS2R R182, SRZ ;  /* 0x0000000000b67805 */ /* 0x000fe4000001ff00 */
[----:B------:R-:W-:Y:S02]  /*1030*/  CS2R R180, SRZ ;  /* 0x0000000000b47805 */ /* 0x000fe4000001ff00 */
[----:B------:R-:W-:Y:S01]  /*1040*/  CS2R R178, SRZ ;  /* 0x0000000000b27805 */ /* 0x000fe2000001ff00 */
[----:B------:R-:W-:Y:S01]  /*1050*/  UISETP.GT.AND UP0, UPT, UR44, UR45, UPT ;  /* 0x0000002d2c00728c */ /* 0x000fe2000bf04270 */
[----:B------:R-:W-:-:S02]  /*1060*/  CS2R R176, SRZ ;  /* 0x0000000000b07805 */ /* 0x000fc4000001ff00 */
[----:B------:R-:W-:Y:S02]  /*1070*/  CS2R R174, SRZ ;  /* 0x0000000000ae7805 */ /* 0x000fe4000001ff00 */
[----:B------:R-:W-:Y:S02]  /*1080*/  CS2R R172, SRZ ;  /* 0x0000000000ac7805 */ /* 0x000fe4000001ff00 */
[----:B------:R-:W-:Y:S02]  /*1090*/  CS2R R170, SRZ ;  /* 0x0000000000aa7805 */ /* 0x000fe4000001ff00 */
[----:B------:R-:W-:Y:S02]  /*10a0*/  CS2R R168, SRZ ;  /* 0x0000000000a87805 */ /* 0x000fe4000001ff00 */
[----:B------:R-:W-:Y:S02]  /*10b0*/  PLOP3.LUT P1, PT, PT, PT, UP0, 0x80, 0x0 ;  /* 0x000000000000781c */ /* 0x000fe40003f2f008 */
        /* <DEDUP_REMOVED lines=19> */
[----:B------:R-:W-:Y:S01]  /*11f0*/  MOV R10, UR6 ;  /* 0x00000006000a7c02 */ /* 0x000fe20008000f00 */
[----:B------:R-:W-:Y:S01]  /*1200*/  IMAD.U32 R6, RZ, RZ, UR4 ;  /* 0x00000004ff067e24 */ /* 0x000fe2000f8e00ff */
[----:B------:R-:W-:Y:S01]  /*1210*/  MOV R13, RZ ;  /* 0x000000ff000d7202 */ /* 0x000fe20000000f00 */
[----:B------:R-:W-:-:S02]  /*1220*/  IMAD.U32 R7, RZ, RZ, UR5 ;  /* 0x00000005ff077e24 */ /* 0x000fc4000f8e00ff */
[----:B------:R-:W-:Y:S02]  /*1230*/  IMAD.U32 R11, RZ, RZ, UR7 ;  /* 0x00000007ff0b7e24 */ /* 0x000fe4000f8e00ff */
[----:B------:R-:W-:Y:S02]  /*1240*/  IMAD.MOV.U32 R8, RZ, RZ, 0x70 ;  /* 0x00000070ff087424 */ /* 0x000fe400078e00ff */
[----:B-1----:R-:W-:-:S07]  /*1250*/  IMAD.MOV.U32 R12, RZ, RZ, 0x1 ;  /* 0x00000001ff0c7424 */ /* 0x002fce00078e00ff */
[----:B------:R-:W-:-:S07]  /*1260*/  LEPC R20, `(.L_x_3033) ;  /* 0x000000001014794e */ /* 0x000fce0000000000 */
[----:B--2---:R-:W-:Y:S05]  /*1270*/  CALL.ABS.NOINC R14 ;  /* 0x000000000e007343 */ /* 0x004fea0003c00000 */
.L_x_3033:
        /* <DEDUP_REMOVED lines=15> */
.L_x_3032:
        /* <DEDUP_REMOVED lines=19> */
[----:B-1----:R-:W-:-:S07]  /*14a0*/  IMAD.MOV.U32 R13, RZ, RZ, RZ ;  /* 0x000000ffff0d7224 */ /* 0x002fce00078e00ff */
[----:B------:R-:W-:-:S07]  /*14b0*/  LEPC R20, `(.L_x_3035) ;  /* 0x000000001014794e */ /* 0x000fce0000000000 */
[----:B--2---:R-:W-:Y:S05]  /*14c0*/  CALL.ABS.NOINC R14 ;  /* 0x000000000e007343 */ /* 0x004fea0003c00000 */
.L_x_3035:
[----:B------:R-:W1:Y:S01]  /*14d0*/  LDC.64 R2, c[0x4][R2] ;  /* 0x0100000002027b82 */ /* 0x000e620000000a00 */
[----:B------:R-:W-:Y:S01]  /*14e0*/  ULDC.64 UR4, c[0x4][0x90] ;  /* 0x0100240000047ab9 */ /* 0x000fe20000000a00 */
[----:B------:R-:W-:Y:S01]  /*14f0*/  ULDC.64 UR6, c[0x4][0x10] ;  /* 0x0100040000067ab9 */ /* 0x000fe20000000a00 */
[----:B------:R-:W-:Y:S01]  /*1500*/  MOV R4, UR4 ;  /* 0x0000000400047c02 */ /* 0x000fe20008000f00 */
[----:B------:R-:W-:Y:S01]  /*1510*/  IMAD.U32 R5, RZ, RZ, UR5 ;  /* 0x00000005ff057e24 */ /* 0x000fe2000f8e00ff */
[----:B------:R-:W-:Y:S01]  /*1520*/  ULDC.64 UR4, c[0x4][0x98] ;  /* 0x0100260000047ab9 */ /* 0x000fe20000000a00 */
[----:B------:R-:W-:Y:S01]  /*1530*/  MOV R10, UR6 ;  /* 0x00000006000a7c02 */ /* 0x000fe20008000f00 */
[----:B------:R-:W-:Y:S01]  /*1540*/  IMAD.U32 R6, RZ, RZ, UR4 ;  /* 0x00000004ff067e24 */ /* 0x000fe2000f8e00ff */
[----:B------:R-:W-:Y:S01]  /*1550*/  MOV R13, RZ ;  /* 0x000000ff000d7202 */ /* 0x000fe20000000f00 */
[----:B------:R-:W-:Y:S02]  /*1560*/  IMAD.U32 R7, RZ, RZ, UR5 ;  /* 0x00000005ff077e24 */ /* 0x000fe4000f8e00ff */
[----:B------:R-:W-:-:S02]  /*1570*/  IMAD.U32 R11, RZ, RZ, UR7 ;  /* 0x00000007ff0b7e24 */ /* 0x000fc4000f8e00ff */
[----:B------:R-:W-:Y:S02]  /*1580*/  IMAD.MOV.U32 R8, RZ, RZ, 0x70 ;  /* 0x00000070ff087424 */ /* 0x000fe400078e00ff */
[----:B------:R-:W-:-:S07]  /*1590*/  IMAD.MOV.U32 R12, RZ, RZ, 0x1 ;  /* 0x00000001ff0c7424 */ /* 0x000fce00078e00ff */
[----:B------:R-:W-:-:S07]  /*15a0*/  LEPC R20, `(.L_x_3034) ;  /* 0x000000001014794e */ /* 0x000fce0000000000 */
[----:B-1----:R-:W-:Y:S05]  /*15b0*/  CALL.ABS.NOINC R2 ;  /* 0x0000000002007343 */ /* 0x002fea0003c00000 */
.L_x_3034:
[----:B------:R-:W-:Y:S01]  /*15c0*/  SHF.R.S32.HI R6, RZ, 0x1f, R17 ;  /* 0x0000001fff067819 */ /* 0x000fe20000011411 */
[----:B------:R-:W-:-:S03]  /*15d0*/  UMOV UR4, 0xffffffff ;  /* 0xffffffff00047882 */ /* 0x000fc60000000000 */
[----:B------:R-:W-:-:S04]  /*15e0*/  LEA.HI R0, R6, R17, RZ, 0x7 ;  /* 0x0000001106007211 */ /* 0x000fc800078f38ff */
[----:B------:R-:W-:Y:S01]  /*15f0*/  SHF.R.S32.HI R13, RZ, 0x7, R0 ;  /* 0x00000007ff0d7819 */ /* 0x000fe20000011400 */
[----:B------:R-:W-:Y:S06]  /*1600*/  BRA.DIV UR4, `(.L_x_3036) ;  /* 0x000000e6044c7947 */ /* 0x000fec000b800000 */
[----:B------:R1:W2:Y:S02]  /*1610*/  SHFL.IDX PT, R14, R13, RZ, 0x1f ;  /* 0x00001fff0d0e7589 */ /* 0x0002a400000e0000 */
.L_x_3161:
[----:B------:R-:W-:Y:S01]  /*1620*/  SHF.L.U32 R3, RZ, 0x1f, RZ ;  /* 0x0000001fff037819 */ /* 0x000fe200000006ff */
[----:B------:R-:W-:-:S03]  /*1630*/  IMAD.SHL.U32 R2, R17, 0x40, RZ ;  /* 0x0000004011027824 */ /* 0x000fc600078e00ff */
[----:B------:R-:W3:Y:S02]  /*1640*/  SYNCS.PHASECHK.TRANS64.TRYWAIT P0, [R16+URZ+0x26800], R3 ;  /* 0x02680003100075a7 */ /* 0x000ee4000800017f */
[----:B---3--:R-:W-:Y:S05]  /*1650*/  @P0 BRA `(.L_x_3037) ;  /* 0x0000000000080947 */ /* 0x008fea0003800000 */
[----:B------:R-:W3:Y:S02]  /*1660*/  SYNCS.PHASECHK.TRANS64.TRYWAIT P0, [R16+URZ+0x26800], R3 ;  /* 0x02680003100075a7 */ /* 0x000ee4000800017f */
[----:B---3--:R-:W-:Y:S05]  /*1670*/  @!P0 BRA `(.L_x_3038) ;  /* 0x000000e4004c8947 */ /* 0x008fea0003800000 */
.L_x_3037:
[-C--:B------:R-:W-:Y:S01]  /*1680*/  LEA.HI R7, R6, R17.reuse, RZ, 0x5 ;  /* 0x0000001106077211 */ /* 0x080fe200078f28ff */
[----:B------:R-:W-:Y:S01]  /*1690*/  UIADD3 UR4, -UR42, 0x7f, UR43 ;  /* 0x0000007f2a047890 */ /* 0x000fe2000fffe12b */
[----:B---3--:R-:W-:Y:S01]  /*16a0*/  LOP3.LUT R3, R2, 0x1c0, RZ, 0xc0, !PT ;  /* 0x000001c002037812 */ /* 0x008fe200078ec0ff */
[----:B------:R-:W-:Y:S01]  /*16b0*/  ULDC UR5, c[0x0][0x74c] ;  /* 0x0001d30000057ab9 */ /* 0x000fe20000000800 */
[----:B------:R-:W-:Y:S01]  /*16c0*/  SHF.R.S32.HI R2, RZ, 0x5, R7 ;  /* 0x00000005ff027819 */ /* 0x000fe20000011407 */
[----:B------:R-:W-:Y:S01]  /*16d0*/  ULEA UR4, UR37, UR4, 0x7 ;  /* 0x0000000425047291 */ /* 0x000fe2000f8e383f */
[-C--:B------:R-:W-:Y:S02]  /*16e0*/  LEA.HI R5, R6, R17.reuse, RZ, 0x4 ;  /* 0x0000001106057211 */ /* 0x080fe400078f20ff */
[----:B------:R-:W-:Y:S02]  /*16f0*/  CS2R R150, SRZ ;  /* 0x0000000000967805 */ /* 0x000fe4000001ff00 */
[----:B------:R-:W-:Y:S01]  /*1700*/  CS2R R148, SRZ ;  /* 0x0000000000947805 */ /* 0x000fe2000001ff00 */
[----:B------:R-:W-:Y:S01]  /*1710*/  IMAD.SHL.U32 R4, R2, 0x10, RZ ;  /* 0x0000001002047824 */ /* 0x000fe200078e00ff */
[----:B------:R-:W-:Y:S01]  /*1720*/  SHF.R.S32.HI R8, RZ, 0x4, R5 ;  /* 0x00000004ff087819 */ /* 0x000fe20000011405 */
[----:B------:R-:W-:Y:S01]  /*1730*/  UIADD3 UR4, UR4, -UR5, URZ ;  /* 0x8000000504047290 */ /* 0x000fe2000fffe03f */
[----:B------:R-:W-:-:S02]  /*1740*/  LEA.HI R2, R6, R17, RZ, 0x3 ;  /* 0x0000001106027211 */ /* 0x000fc400078f18ff */
[----:B------:R-:W-:Y:S02]  /*1750*/  CS2R R146, SRZ ;  /* 0x0000000000927805 */ /* 0x000fe4000001ff00 */
[----:B------:R-:W-:Y:S01]  /*1760*/  LEA.HI R9, R5, R8, RZ, 0x1 ;  /* 0x0000000805097211 */ /* 0x000fe200078f08ff */
[----:B------:R-:W-:Y:S01]  /*1770*/  UIMAD.WIDE UR4, UR4, 0x2aaaaaab, URZ ;  /* 0x2aaaaaab040478a5 */ /* 0x000fe2000f8e023f */
[----:B------:R-:W-:Y:S02]  /*1780*/  LOP3.LUT R5, R3, 0x30, R4, 0xf8, !PT ;  /* 0x0000003003057812 */ /* 0x000fe400078ef804 */
[----:B------:R-:W-:Y:S02]  /*1790*/  CS2R R144, SRZ ;  /* 0x0000000000907805 */ /* 0x000fe4000001ff00 */
[----:B------:R-:W-:Y:S01]  /*17a0*/  SHF.R.U32.HI R4, RZ, 0x3, R3 ;  /* 0x00000003ff047819 */ /* 0x000fe20000011603 */
[----:B------:R-:W-:Y:S01]  /*17b0*/  USHF.R.U32.HI UR4, URZ, 0x1f, UR5 ;  /* 0x0000001f3f047899 */ /* 0x000fe20008011605 */
[----:B------:R-:W-:-:S02]  /*17c0*/  LOP3.LUT R5, R5, 0x8, R2, 0xf8, !PT ;  /* 0x0000000805057812 */ /* 0x000fc400078ef802 */
[----:B------:R-:W-:Y:S02]  /*17d0*/  CS2R R142, SRZ ;  /* 0x00000000008e7805 */ /* 0x000fe4000001ff00 */
[----:B------:R-:W-:Y:S01]  /*17e0*/  LOP3.LUT R9, R9, 0x7ffffe, RZ, 0xc0, !PT ;  /* 0x007ffffe09097812 */ /* 0x000fe200078ec0ff */
[----:B------:R-:W-:Y:S01]  /*17f0*/  ULEA.HI.SX32 UR4, UR5, UR4, 0x1c ;  /* 0x0000000405047291 */ /* 0x000fe2000f8fe23f */
[----:B--2---:R-:W-:Y:S02]  /*1800*/  LEA.HI R2, R14, R14, RZ, 0x1 ;  /* 0x0000000e0e027211 */ /* 0x004fe400078f08ff */
[----:B------:R-:W-:Y:S02]  /*1810*/  CS2R R140, SRZ ;  /* 0x00000000008c7805 */ /* 0x000fe4000001ff00 */
[----:B------:R-:W-:Y:S01]  /*1820*/  LOP3.LUT R4, R5, R4, RZ, 0x3c, !PT ;  /* 0x0000000405047212 */ /* 0x000fe200078e3cff */
[----:B------:R-:W-:Y:S01]  /*1830*/  IMAD.IADD R8, R8, 0x1, -R9 ;  /* 0x0000000108087824 */ /* 0x000fe200078e0a09 */
[----:B------:R-:W-:Y:S01]  /*1840*/  LOP3.LUT R5, R2, 0xfffffffe, RZ, 0xc0, !PT ;  /* 0xfffffffe02057812 */ /* 0x000fe200078ec0ff */
[----:B------:R-:W-:Y:S01]  /*1850*/  IMAD.U32 R10, RZ, RZ, UR4 ;  /* 0x00000004ff0a7e24 */ /* 0x000fe2000f8e00ff */
[----:B------:R-:W-:Y:S01]  /*1860*/  LOP3.LUT R2, R0, 0xffffff80, RZ, 0xc0, !PT ;  /* 0xffffff8000027812 */ /* 0x000fe200078ec0ff */
[----:B------:R-:W-:Y:S01]  /*1870*/  IMAD R3, R13, 0xc, R8 ;  /* 0x0000000c0d037824 */ /* 0x000fe200078e0208 */
[----:B------:R-:W-:Y:S01]  /*1880*/  MOV R9, 0x1 ;  /* 0x0000000100097802 */ /* 0x000fe20000000f00 */
[----:B------:R-:W-:Y:S01]  /*1890*/  IMAD.IADD R5, R14, 0x1, -R5 ;  /* 0x000000010e057824 */ /* 0x000fe200078e0a05 */
[----:B------:R-:W-:Y:S01]  /*18a0*/  MOV R0, RZ ;  /* 0x000000ff00007202 */ /* 0x000fe20000000f00 */
[----:B------:R-:W-:Y:S01]  /*18b0*/  IMAD.IADD R8, R17, 0x1, -R2 ;  /* 0x0000000111087824 */ /* 0x000fe200078e0a02 */
[----:B------:R-:W-:Y:S01]  /*18c0*/  VIADDMNMX R10, R10, R9, UR44, PT ;  /* 0x0000002c0a0a7e46 */ /* 0x000fe2000b800109 */
[----:B------:R-:W-:Y:S01]  /*18d0*/  IMAD.U32 R3, R3, 0x200, R4 ;  /* 0x0000020003037824 */ /* 0x000fe200078e0004 */
[----:B------:R-:W-:Y:S01]  /*18e0*/  CS2R R138, SRZ ;  /* 0x00000000008a7805 */ /* 0x000fe2000001ff00 */
[--C-:B------:R-:W-:Y:S01]  /*18f0*/  IMAD R9, R13, 0x300, R8.reuse ;  /* 0x000003000d097824 */ /* 0x100fe200078e0208 */
[----:B------:R-:W-:Y:S01]  /*1900*/  SHF.R.S32.HI R12, RZ, 0x1f, R8 ;  /* 0x0000001fff0c7819 */ /* 0x000fe20000011408 */
[----:B------:R-:W-:Y:S01]  /*1910*/  IMAD.MOV.U32 R4, RZ, RZ, RZ ;  /* 0x000000ffff047224 */ /* 0x000fe200078e00ff */
[----:B------:R2:W-:Y:S01]  /*1920*/  STL [R1+0x10], R3 ;  /* 0x0000100301007387 */ /* 0x0005e20000100800 */
[----:B------:R-:W-:Y:S01]  /*1930*/  ISETP.LE.AND P0, PT, R10, UR45, PT ;  /* 0x0000002d0a007c0c */ /* 0x000fe2000bf03270 */
[----:B------:R-:W-:Y:S01]  /*1940*/  IMAD.SHL.U32 R9, R9, 0x4, RZ ;  /* 0x0000000409097824 */ /* 0x000fe200078e00ff */
[----:B------:R-:W-:Y:S01]  /*1950*/  LEA.HI R11, R12, R8, RZ, 0x2 ;  /* 0x000000080c0b7211 */ /* 0x000fe200078f10ff */
[----:B------:R3:W-:Y:S01]  /*1960*/  STL [R1+0x14], R12 ;  /* 0x0000140c01007387 */ /* 0x0007e20000100800 */
[----:B------:R-:W-:-:S02]  /*1970*/  CS2R R136, SRZ ;  /* 0x0000000000887805 */ /* 0x000fc4000001ff00 */
[----:B------:R-:W-:Y:S02]  /*1980*/  CS2R R134, SRZ ;  /* 0x0000000000867805 */ /* 0x000fe4000001ff00 */
[----:B------:R-:W-:Y:S01]  /*1990*/  CS2R R132, SRZ ;  /* 0x0000000000847805 */ /* 0x000fe2000001ff00 */
[----:B------:R3:W-:Y:S01]  /*19a0*/  STL [R1+0x8], R11 ;  /* 0x0000080b01007387 */ /* 0x0007e20000100800 */
        /* <DEDUP_REMOVED lines=23> */
[----:B------:R-:W-:Y:S01]  /*1b20*/  LEA R2, R9, R16, 0x2 ;  /* 0x0000001009027211 */ /* 0x000fe200078e10ff */
[----:B------:R-:W-:Y:S01]  /*1b30*/  IMAD.IADD R3, R8, 0x1, -R3 ;  /* 0x0000000108037824 */ /* 0x000fe200078e0a03 */
[----:B---3--:R-:W-:Y:S06]  /*1b40*/  @P0 BRA `(.L_x_3039) ;  /* 0x00000040006c0947 */ /* 0x008fec0003800000 */
[----:B------:R-:W-:Y:S01]  /*1b50*/  LOP3.LUT R0, R7, 0xffffffe0, RZ, 0xc0, !PT ;  /* 0xffffffe007007812 */ /* 0x000fe200078ec0ff */
[----:B------:R-:W-:Y:S01]  /*1b60*/  UIMAD UR4, UR37, -0x80, UR42 ;  /* 0xffffff80250478a4 */ /* 0x000fe2000f8e022a */
[----:B------:R-:W-:Y:S02]  /*1b70*/  LEA.HI R8, R12, R8, RZ, 0x5 ;  /* 0x000000080c087211 */ /* 0x000fe400078f28ff */
[----:B------:R-:W-:Y:S01]  /*1b80*/  LEA.HI R4, R13, R13, RZ, 0x1 ;  /* 0x0000000d0d047211 */ /* 0x000fe200078f08ff */
[----:B------:R-:W-:Y:S01]  /*1b90*/  IMAD.IADD R0, R17, 0x1, -R0 ;  /* 0x0000000111007824 */ /* 0x000fe200078e0a00 */
[----:B------:R-:W-:Y:S01]  /*1ba0*/  SHF.R.S32.HI R9, RZ, 0x5, R8 ;  /* 0x00000005ff097819 */ /* 0x000fe20000011408 */
[----:B------:R-:W-:Y:S01]  /*1bb0*/  IMAD.U32 R12, RZ, RZ, UR4 ;  /* 0x00000004ff0c7e24 */ /* 0x000fe2000f8e00ff */
[----:B------:R-:W-:Y:S02]  /*1bc0*/  LOP3.LUT R8, R4, 0xfffffffe, RZ, 0xc0, !PT ;  /* 0xfffffffe04087812 */ /* 0x000fe400078ec0ff */
[----:B------:R-:W-:Y:S01]  /*1bd0*/  SHF.R.S32.HI R7, RZ, 0x1f, R0 ;  /* 0x0000001fff077819 */ /* 0x000fe20000011400 */
[----:B------:R-:W-:Y:S01]  /*1be0*/  IMAD R21, R9, -0x10, R12 ;  /* 0xfffffff009157824 */ /* 0x000fe200078e020c */
[----:B------:R-:W-:-:S02]  /*1bf0*/  IADD3 R23, R13, -R8, RZ ;  /* 0x800000080d177210 */ /* 0x000fc40007ffe0ff */
[CC--:B------:R-:W-:Y:S02]  /*1c00*/  LEA.HI R4, R7.reuse, R0.reuse, RZ, 0x2 ;  /* 0x0000000007047211 */ /* 0x0c0fe400078f10ff */
[----:B------:R-:W-:Y:S02]  /*1c10*/  LEA.HI R0, R7, R0, RZ, 0x3 ;  /* 0x0000000007007211 */ /* 0x000fe400078f18ff */
[----:B------:R-:W-:Y:S02]  /*1c20*/  SHF.R.S32.HI R7, RZ, 0x2, R4 ;  /* 0x00000002ff077819 */ /* 0x000fe40000011404 */
[--C-:B------:R-:W-:Y:S02]  /*1c30*/  SHF.R.S32.HI R15, RZ, 0x2, R11.reuse ;  /* 0x00000002ff0f7819 */ /* 0x100fe4000001140b */
[----:B------:R-:W-:Y:S01]  /*1c40*/  SHF.R.S32.HI R8, RZ, 0x1f, R11 ;  /* 0x0000001fff087819 */ /* 0x000fe2000001140b */
[C---:B------:R-:W-:Y:S01]  /*1c50*/  VIADD R11, R7.reuse, 0x8 ;  /* 0x00000008070b7836 */ /* 0x040fe20000000000 */
[----:B------:R-:W-:Y:S01]  /*1c60*/  LEA.HI R6, R6, R17, RZ, 0x2 ;  /* 0x0000001106067211 */ /* 0x000fe200078f10ff */
[----:B------:R-:W-:Y:S01]  /*1c70*/  VIADD R18, R7, 0x10 ;  /* 0x0000001007127836 */ /* 0x000fe20000000000 */
[----:B------:R-:W-:-:S02]  /*1c80*/  SHF.R.S32.HI R0, RZ, 0x3, R0 ;  /* 0x00000003ff007819 */ /* 0x000fc40000011400 */
[----:B------:R-:W-:Y:S02]  /*1c90*/  LEA.HI R12, R11, R11, RZ, 0x1 ;  /* 0x0000000b0b0c7211 */ /* 0x000fe400078f08ff */
[----:B------:R-:W-:Y:S02]  /*1ca0*/  LOP3.LUT R6, R6, 0xfffffffc, RZ, 0xc0, !PT ;  /* 0xfffffffc06067812 */ /* 0x000fe400078ec0ff */
[----:B-1----:R-:W-:Y:S02]  /*1cb0*/  SHF.R.S32.HI R13, RZ, 0x1, R12 ;  /* 0x00000001ff0d7819 */ /* 0x002fe4000001140c */
[----:B------:R-:W-:Y:S01]  /*1cc0*/  LEA.HI R9, R8, R15, RZ, 0x3 ;  /* 0x0000000f08097211 */ /* 0x000fe200078f18ff */
[----:B------:R-:W-:Y:S01]  /*1cd0*/  IMAD.IADD R6, R17, 0x1, -R6 ;  /* 0x0000000111067824 */ /* 0x000fe200078e0a06 */
[----:B------:R-:W-:Y:S01]  /*1ce0*/  LEA.HI R17, R18, R18, RZ, 0x1 ;  /* 0x0000001212117211 */ /* 0x000fe200078f08ff */
[----:B------:R-:W-:Y:S01]  /*1cf0*/  IMAD.HI R8, R0, 0x2aaaaaab, RZ ;  /* 0x2aaaaaab00087827 */ /* 0x000fe200078e02ff */
[----:B------:R-:W-:-:S02]  /*1d00*/  LOP3.LUT R22, R9, 0xfffffff8, RZ, 0xc0, !PT ;  /* 0xfffffff809167812 */ /* 0x000fc400078ec0ff */
[----:B------:R-:W-:Y:S01]  /*1d10*/  SHF.R.S32.HI R19, RZ, 0x1, R17 ;  /* 0x00000001ff137819 */ /* 0x000fe20000011411 */
[----:B------:R-:W-:Y:S01]  /*1d20*/  IMAD.HI R14, R13, 0x2aaaaaab, RZ ;  /* 0x2aaaaaab0d0e7827 */ /* 0x000fe200078e02ff */
[----:B------:R-:W-:Y:S02]  /*1d30*/  IADD3 R22, R21, R22, -R15 ;  /* 0x0000001615167210 */ /* 0x000fe40007ffe80f */
[----:B------:R-:W-:Y:S01]  /*1d40*/  LEA.HI R4, R4, R7, RZ, 0x1 ;  /* 0x0000000704047211 */ /* 0x000fe200078f08ff */
[----:B------:R-:W-:Y:S01]  /*1d50*/  IMAD.HI R20, R19, 0x2aaaaaab, RZ ;  /* 0x2aaaaaab13147827 */ /* 0x000fe200078e02ff */
[----:B------:R-:W-:Y:S02]  /*1d60*/  SHF.R.U32.HI R9, RZ, 0x1, R8 ;  /* 0x00000001ff097819 */ /* 0x000fe40000011608 */
[----:B------:R-:W-:Y:S02]  /*1d70*/  SHF.R.U32.HI R15, RZ, 0x1, R14 ;  /* 0x00000001ff0f7819 */ /* 0x000fe4000001160e */
[----:B------:R-:W-:-:S02]  /*1d80*/  LOP3.LUT R4, R4, 0xfffffffe, RZ, 0xc0, !PT ;  /* 0xfffffffe04047812 */ /* 0x000fc400078ec0ff */
[----:B------:R-:W-:Y:S02]  /*1d90*/  LEA.HI R9, R8, R9, RZ, 0x1 ;  /* 0x0000000908097211 */ /* 0x000fe400078f08ff */
[----:B------:R-:W-:Y:S02]  /*1da0*/  LEA.HI R14, R14, R15, RZ, 0x1 ;  /* 0x0000000f0e0e7211 */ /* 0x000fe400078f08ff */
[----:B------:R-:W-:Y:S01]  /*1db0*/  LOP3.LUT R12, R12, 0xfffffffe, RZ, 0xc0, !PT ;  /* 0xfffffffe0c0c7812 */ /* 0x000fe200078ec0ff */
[----:B------:R-:W-:Y:S01]  /*1dc0*/  IMAD R9, R9, -0xc, R0 ;  /* 0xfffffff409097824 */ /* 0x000fe200078e0200 */
[----:B------:R-:W-:Y:S01]  /*1dd0*/  SHF.R.U32.HI R21, RZ, 0x1, R20 ;  /* 0x00000001ff157819 */ /* 0x000fe20000011614 */
[----:B------:R-:W-:Y:S01]  /*1de0*/  IMAD R13, R14, -0xc, R13 ;  /* 0xfffffff40e0d7824 */ /* 0x000fe200078e020d */
[----:B------:R-:W-:Y:S01]  /*1df0*/  IADD3 R4, R7, -R4, RZ ;  /* 0x8000000407047210 */ /* 0x000fe20007ffe0ff */
[----:B------:R-:W-:Y:S01]  /*1e00*/  IMAD.IADD R12, R11, 0x1, -R12 ;  /* 0x000000010b0c7824 */ /* 0x000fe200078e0a0c */
[----:B------:R-:W-:Y:S01]  /*1e10*/  LEA.HI R20, R20, R21, RZ, 0x1 ;  /* 0x0000001514147211 */ /* 0x000fe200078f08ff */
[----:B------:R-:W-:Y:S01]  /*1e20*/  IMAD R7, R23, -0x40, R22 ;  /* 0xffffffc017077824 */ /* 0x000fe200078e0216 */
[----:B------:R-:W-:Y:S01]  /*1e30*/  LOP3.LUT R17, R17, 0xfffffffe, RZ, 0xc0, !PT ;  /* 0xfffffffe11117812 */ /* 0x000fe200078ec0ff */
[----:B------:R-:W-:Y:S01]  /*1e40*/  IMAD R4, R9, 0x8, R4 ;  /* 0x0000000809047824 */ /* 0x000fe200078e0204 */
[----:B------:R-:W-:Y:S01]  /*1e50*/  LEA R0, R13, R12, 0x3 ;  /* 0x0000000c0d007211 */ /* 0x000fe200078e18ff */
[----:B------:R-:W-:Y:S01]  /*1e60*/  IMAD R20, R20, -0xc, R19 ;  /* 0xfffffff414147824 */ /* 0x000fe200078e0213 */
[----:B------:R-:W-:Y:S01]  /*1e70*/  MOV R151, RZ ;  /* 0x000000ff00977202 */ /* 0x000fe20000000f00 */
[----:B------:R-:W-:Y:S01]  /*1e80*/  IMAD.IADD R17, R18, 0x1, -R17 ;  /* 0x0000000112117824 */ /* 0x000fe200078e0a11 */
[----:B------:R1:W-:Y:S03]  /*1e90*/  STL [R1+0x4], R4 ;  /* 0x0000040401007387 */ /* 0x0003e60000100800 */
[----:B------:R-:W-:Y:S01]  /*1ea0*/  IMAD R237, R20, 0x8, R17 ;  /* 0x0000000814ed7824 */ /* 0x000fe200078e0211 */
[----:B------:R2:W-:Y:S01]  /*1eb0*/  STL [R1], R0 ;  /* 0x0000000001007387 */ /* 0x0005e20000100800 */
[----:B-1----:R-:W-:-:S02]  /*1ec0*/  IMAD.MOV.U32 R4, RZ, RZ, RZ ;  /* 0x000000ffff047224 */ /* 0x002fc400078e00ff */
[----:B--2---:R-:W-:-:S07]  /*1ed0*/  IMAD.MOV.U32 R0, RZ, RZ, RZ ;  /* 0x000000ffff007224 */ /* 0x004fce00078e00ff */
.L_x_3050:
[----:B------:R-:W-:-:S06]  /*1ee0*/  ULOP3.LUT UR4, UR36, 0x1, URZ, 0xfc, !UPT ;  /* 0x0000000124047892 */ /* 0x000fcc000f8efc3f */
[----:B--2---:R-:W-:-:S05]  /*1ef0*/  IMAD.U32 R8, RZ, RZ, UR4 ;  /* 0x00000004ff087e24 */ /* 0x004fca000f8e00ff */
[----:B------:R-:W-:-:S13]  /*1f00*/  ISETP.NE.AND P0, PT, R8, 0x3, PT ;  /* 0x000000030800780c */ /* 0x000fda0003f05270 */
[----:B------:R-:W-:Y:S05]  /*1f10*/  @!P0 BRA `(.L_x_3040) ;  /* 0x0000000000048947 */ /* 0x000fea0003800000 */
[----:B------:R-:W-:Y:S01]  /*1f20*/  BPT.TRAP 0x1 ;  /* 0x000000040000795c */ /* 0x000fe20000300000 */
.L_x_3040:
[----:B------:R-:W-:Y:S01]  /*1f30*/  IMAD R8, R0, 0x8, R16 ;  /* 0x0000000800087824 */ /* 0x000fe200078e0210 */
[----:B------:R-:W-:-:S04]  /*1f40*/  SHF.L.U32 R21, R4, 0x1f, RZ ;  /* 0x0000001f04157819 */ /* 0x000fc800000006ff */
[----:B------:R1:W2:Y:S01]  /*1f50*/  SYNCS.PHASECHK.TRANS64.TRYWAIT P1, [R8+URZ+0x26810], R21 ;  /* 0x02681015080075a7 */ /* 0x0002a2000802017f */
[----:B------:R-:W-:Y:S05]  /*1f60*/  @!P0 BRA `(.L_x_3041) ;  /* 0x0000000000048947 */ /* 0x000fea0003800000 */
[----:B------:R-:W-:Y:S01]  /*1f70*/  BPT.TRAP 0x1 ;  /* 0x000000040000795c */ /* 0x000fe20000300000 */
.L_x_3041:
[----:B------:R-:W-:-:S05]  /*1f80*/  VIADD R9, R16, 0xe000 ;  /* 0x0000e00010097836 */ /* 0x000fca0000000000 */
[----:B------:R-:W-:-:S04]  /*1f90*/  SHF.R.U32.HI R9, RZ, 0x4, R9 ;  /* 0x00000004ff097819 */ /* 0x000fc80000011609 */
[----:B------:R-:W-:Y:S01]  /*1fa0*/  LOP3.LUT R9, R9, 0x3fff, RZ, 0xc0, !PT ;  /* 0x00003fff09097812 */ /* 0x000fe200078ec0ff */
[----:B--2---:R-:W-:Y:S06]  /*1fb0*/  @P1 BRA `(.L_x_3042) ;  /* 0x0000000000081947 */ /* 0x004fec0003800000 */
[----:B------:R-:W2:Y:S02]  /*1fc0*/  SYNCS.PHASECHK.TRANS64.TRYWAIT P1, [R8+URZ+0x26810], R21 ;  /* 0x02681015080075a7 */ /* 0x000ea4000802017f */
[----:B--2---:R-:W-:Y:S05]  /*1fd0*/  @!P1 BRA `(.L_x_3043) ;  /* 0x000000dc00089947 */ /* 0x004fea0003800000 */
.L_x_3042:
[----:B------:R-:W-:Y:S05]  /*1fe0*/  WARPSYNC.ALL ;  /* 0x0000000000007948 */ /* 0x000fea0003800000 */
[----:B------:R-:W-:Y:S02]  /*1ff0*/  LOP3.LUT R11, R9, 0x10000, RZ, 0xfc, !PT ;  /* 0x00010000090b7812 */ /* 0x000fe400078efcff */
[----:B------:R-:W-:Y:S01]  /*2000*/  LEA R12, R5, R16, 0xd ;  /* 0x00000010050c7211 */ /* 0x000fe200078e68ff */
[----:B------:R-:W3:Y:S03]  /*2010*/  LDL R14, [R1+0x4] ;  /* 0x00000400010e7983 */ /* 0x000ee60000100800 */
[----:B------:R-:W-:Y:S01]  /*2020*/  R2UR UR9, R12 ;  /* 0x000000000c0972ca */ /* 0x000fe200000e0000 */
[C---:B------:R-:W-:Y:S01]  /*2030*/  IMAD R11, R0.reuse, 0x300, R11 ;  /* 0x00000300000b7824 */ /* 0x040fe200078e020b */
[----:B------:R-:W4:Y:S01]  /*2040*/  LDL R13, [R1] ;  /* 0x00000000010d7983 */ /* 0x000f220000100800 */
[----:B------:R-:W-:Y:S01]  /*2050*/  WARPGROUP.ARRIVE ;  /* 0x00000000000079c5 */ /* 0x000fe20000000000 */
[----:B------:R-:W-:Y:S01]  /*2060*/  UMOV UR7, 0x40000040 ;  /* 0x4000004000077882 */ /* 0x000fe20000000000 */
[----:B------:R-:W-:Y:S01]  /*2070*/  UMOV UR5, 0x40000040 ;  /* 0x4000004000057882 */ /* 0x000fe20000000000 */
[----:B------:R-:W-:Y:S01]  /*2080*/  R2UR UR8, R11 ;  /* 0x000000000b0872ca */ /* 0x000fe200000e0000 */
[----:B------:R-:W-:-:S04]  /*2090*/  IMAD R18, R0, 0x80, R237 ;  /* 0x0000008000127824 */ /* 0x000fc800078e02ed */
[----:B------:R-:W-:Y:S02]  /*20a0*/  IMAD R19, R3, 0x2, R18 ;  /* 0x0000000203137824 */ /* 0x000fe400078e0212 */
[----:B------:R-:W-:Y:S01]  /*20b0*/  USHF.R.U32.HI UR4, URZ, 0x4, UR9 ;  /* 0x000000043f047899 */ /* 0x000fe20008011609 */
[----:B------:R-:W-:-:S03]  /*20c0*/  VIADD R18, R16, 0x1a000 ;  /* 0x0001a00010127836 */ /* 0x000fc60000000000 */
        /* <DEDUP_REMOVED lines=23> */
[C---:B---3--:R-:W-:Y:S02]  /*2240*/  IMAD R12, R0.reuse, 0x80, R14 ;  /* 0x00000080000c7824 */ /* 0x048fe400078e020e */
[----:B----4-:R-:W-:-:S03]  /*2250*/  IMAD R14, R0, 0x80, R13 ;  /* 0x00000080000e7824 */ /* 0x010fc600078e020d */
[C---:B------:R-:W-:Y:S01]  /*2260*/  LEA R11, R3.reuse, R12, 0x1 ;  /* 0x0000000c030b7211 */ /* 0x040fe200078e08ff */
[----:B------:R-:W-:-:S04]  /*2270*/  IMAD R13, R3, 0x2, R14 ;  /* 0x00000002030d7824 */ /* 0x000fc800078e020e */
[--C-:B------:R-:W-:Y:S02]  /*2280*/  IMAD R17, R11, 0x4, R16.reuse ;  /* 0x000000040b117824 */ /* 0x100fe400078e0210 */
[----:B------:R-:W-:Y:S01]  /*2290*/  IMAD R14, R19, 0x4, R16 ;  /* 0x00000004130e7824 */ /* 0x000fe200078e0210 */
[----:B------:R-:W-:Y:S01]  /*22a0*/  LEA R15, R13, R16, 0x2 ;  /* 0x000000100d0f7211 */ /* 0x000fe200078e10ff */
[--C-:B------:R-:W-:Y:S01]  /*22b0*/  IMAD R190, R11, 0x4, R18.reuse ;  /* 0x000000040bbe7824 */ /* 0x100fe200078e0212 */
[----:B------:R-:W-:Y:S01]  /*22c0*/  LEA R12, R13, R18, 0x2 ;  /* 0x000000120d0c7211 */ /* 0x000fe200078e10ff */
        /* <DEDUP_REMOVED lines=10> */
.L_x_3044:
[----:B------:R1:W1:Y:S01]  /*2370*/  SYNCS.PHASECHK.TRANS64.TRYWAIT P1, [R8+URZ+0x26830], R21 ;  /* 0x02683015080075a7 */ /* 0x000262000802017f */
[----:B------:R-:W-:Y:S05]  /*2380*/  @!P0 BRA `(.L_x_3045) ;  /* 0x0000000000048947 */ /* 0x000fea0003800000 */
[----:B------:R-:W-:Y:S01]  /*2390*/  BPT.TRAP 0x1 ;  /* 0x000000040000795c */ /* 0x000fe20000300000 */
.L_x_3045:
[----:B------:R-:W-:-:S05]  /*23a0*/  VIADD R13, R16, 0x14000 ;  /* 0x00014000100d7836 */ /* 0x000fca0000000000 */
[----:B------:R-:W-:-:S04]  /*23b0*/  SHF.R.U32.HI R13, RZ, 0x4, R13 ;  /* 0x00000004ff0d7819 */ /* 0x000fc8000001160d */
[----:B------:R-:W-:-:S04]  /*23c0*/  LOP3.LUT R13, R13, 0x3fff, RZ, 0xc0, !PT ;  /* 0x00003fff0d0d7812 */ /* 0x000fc800078ec0ff */
[----:B------:R-:W-:Y:S01]  /*23d0*/  LOP3.LUT R19, R13, 0x10000, RZ, 0xfc, !PT ;  /* 0x000100000d137812 */ /* 0x000fe200078efcff */
[----:B-1----:R-:W-:Y:S06]  /*23e0*/  @P1 BRA `(.L_x_3046) ;  /* 0x0000000000081947 */ /* 0x002fec0003800000 */
[----:B------:R-:W1:Y:S02]  /*23f0*/  SYNCS.PHASECHK.TRANS64.TRYWAIT P1, [R8+URZ+0x26830], R21 ;  /* 0x02683015080075a7 */ /* 0x000e64000802017f */
[----:B-1----:R-:W-:Y:S05]  /*2400*/  @!P1 BRA `(.L_x_3047) ;  /* 0x000000d800109947 */ /* 0x002fea0003800000 */
.L_x_3046:
        /* <DEDUP_REMOVED lines=16> */
[----:B------:R-:W-:-:S02]  /*2510*/  IMAD.MOV.U32 R92, RZ, RZ, -0x2 ;  /* 0xfffffffeff5c7424 */ /* 0x000fc400078e00ff */
[----:B------:R-:W-:Y:S01]  /*2520*/  FMUL.FTZ R192, R72, UR10 ;  /* 0x0000000a48c07c20 */ /* 0x000fe20008410000 */
[----:B------:R-:W-:Y:S01]  /*2530*/  FMUL.FTZ R18, R73, UR10 ;  /* 0x0000000a49127c20 */ /* 0x000fe20008410000 */
        /* <DEDUP_REMOVED lines=23> */
[----:B--2---:R-:W-:Y:S01]  /*26b0*/  FMUL.FTZ R21, R76, UR10 ;  /* 0x0000000a4c157c20 */ /* 0x004fe20008410000 */
[----:B------:R-:W-:Y:S01]  /*26c0*/  FMUL.FTZ R76, R83, UR10 ;  /* 0x0000000a534c7c20 */ /* 0x000fe20008410000 */
[----:B------:R-:W-:Y:S01]  /*26d0*/  FMUL.FTZ R191, R113, UR10 ;  /* 0x0000000a71bf7c20 */ /* 0x000fe20008410000 */
[----:B------:R-:W-:Y:S01]  /*26e0*/  FMUL.FTZ R80, R87, UR10 ;  /* 0x0000000a57507c20 */ /* 0x000fe20008410000 */
[----:B------:R-:W-:Y:S01]  /*26f0*/  FMUL.FTZ R83, R90, UR10 ;  /* 0x0000000a5a537c20 */ /* 0x000fe20008410000 */
[----:B------:R-:W-:Y:S01]  /*2700*/  FMUL.FTZ R87, R94, UR10 ;  /* 0x0000000a5e577c20 */ /* 0x000fe20008410000 */
[----:B------:R-:W2:Y:S01]  /*2710*/  MUFU.TANH R73, R73 ;  /* 0x0000004900497308 */ /* 0x000ea20000002400 */
[----:B------:R-:W-:Y:S01]  /*2720*/  FMUL.FTZ R90, R97, UR10 ;  /* 0x0000000a615a7c20 */ /* 0x000fe20008410000 */
[----:B------:R-:W-:Y:S01]  /*2730*/  FMUL.FTZ R81, R88, UR10 ;  /* 0x0000000a58517c20 */ /* 0x000fe20008410000 */
[----:B------:R-:W-:Y:S01]  /*2740*/  FMUL.FTZ R189, R104, UR10 ;  /* 0x0000000a68bd7c20 */ /* 0x000fe20008410000 */
[----:B------:R-:W-:Y:S01]  /*2750*/  FMUL.FTZ R88, R95, UR10 ;  /* 0x0000000a5f587c20 */ /* 0x000fe20008410000 */
[----:B---3--:R-:W3:Y:S01]  /*2760*/  SHFL.IDX PT, R104, R17, R6, 0x1f ;  /* 0x00001f0611687589 */ /* 0x008ee200000e0000 */
        /* <DEDUP_REMOVED lines=10> */
[----:B------:R-:W3:Y:S01]  /*2810*/  MUFU.TANH R77, R77 ;  /* 0x0000004d004d7308 */ /* 0x000ee20000002400 */
[----:B------:R-:W-:Y:S01]  /*2820*/  FMUL.FTZ R107, R107, UR10 ;  /* 0x0000000a6b6b7c20 */ /* 0x000fe20008410000 */
[----:B------:R-:W-:Y:S01]  /*2830*/  FMUL.FTZ R112, R112, UR10 ;  /* 0x0000000a70707c20 */ /* 0x000fe20008410000 */
[----:B------:R-:W-:Y:S01]  /*2840*/  FMUL.FTZ R110, R110, UR10 ;  /* 0x0000000a6e6e7c20 */ /* 0x000fe20008410000 */
[----:B------:R-:W-:Y:S01]  /*2850*/  FMUL.FTZ R111, R111, UR10 ;  /* 0x0000000a6f6f7c20 */ /* 0x000fe20008410000 */
[----:B------:R-:W-:Y:S01]  /*2860*/  FMUL.FTZ R114, R114, UR10 ;  /* 0x0000000a72727c20 */ /* 0x000fe20008410000 */
[----:B------:R-:W-:Y:S01]  /*2870*/  FMUL.FTZ R194, R117, UR10 ;  /* 0x0000000a75c27c20 */ /* 0x000fe20008410000 */
[----:B------:R-:W-:Y:S01]  /*2880*/  VIADD R117, R6, 0x8 ;  /* 0x0000000806757836 */ /* 0x000fe20000000000 */
[----:B------:R-:W3:Y:S01]  /*2890*/  MUFU.TANH R82, R82 ;  /* 0x0000005200527308 */ /* 0x000ee20000002400 */
[----:B------:R-:W-:Y:S01]  /*28a0*/  FMUL.FTZ R201, R119, UR10 ;  /* 0x0000000a77c97c20 */ /* 0x000fe20008410000 */
[----:B------:R-:W-:Y:S01]  /*28b0*/  FMUL.FTZ R196, R118, UR10 ;  /* 0x0000000a76c47c20 */ /* 0x000fe20008410000 */
[----:B------:R-:W-:Y:S01]  /*28c0*/  IADD3 R118, R6, 0xc, RZ ;  /* 0x0000000c06767810 */ /* 0x000fe20007ffe0ff */
[----:B------:R-:W3:Y:S01]  /*28d0*/  SHFL.IDX PT, R228, R17, R117, 0x1f ;  /* 0x00001f7511e47589 */ /* 0x000ee200000e0000 */
[----:B------:R-:W-:-:S03]  /*28e0*/  FMUL.FTZ R115, R115, UR10 ;  /* 0x0000000a73737c20 */ /* 0x000fc60008410000 */
[----:B------:R-:W3:Y:S01]  /*28f0*/  MUFU.TANH R85, R85 ;  /* 0x0000005500557308 */ /* 0x000ee20000002400 */
[----:B------:R-:W3:Y:S07]  /*2900*/  SHFL.IDX PT, R225, R17, R118, 0x1f ;  /* 0x00001f7611e17589 */ /* 0x000eee00000e0000 */
[----:B------:R-:W3:Y:S08]  /*2910*/  MUFU.TANH R86, R86 ;  /* 0x0000005600567308 */ /* 0x000ef00000002400 */
[----:B------:R-:W3:Y:S08]  /*2920*/  MUFU.TANH R185, R185 ;  /* 0x000000b900b97308 */ /* 0x000ef00000002400 */
[----:B------:R-:W-:Y:S08]  /*2930*/  MUFU.TANH R19, R19 ;  /* 0x0000001300137308 */ /* 0x000ff00000002400 */
[----:B------:R-:W3:Y:S08]  /*2940*/  MUFU.TANH R186, R186 ;  /* 0x000000ba00ba7308 */ /* 0x000ef00000002400 */
[----:B------:R-:W3:Y:S01]  /*2950*/  MUFU.TANH R20, R20 ;  /* 0x0000001400147308 */ /* 0x000ee20000002400 */
[----:B------:R-:W-:-:S02]  /*2960*/  WARPGROUP.DEPBAR.LE gsb0, 0x0 ;  /* 0x00008000000079c5 */ /* 0x000fc40000010000 */
[----:B------:R-:W-:-:S05]  /*2970*/  WARPGROUP.ARRIVE ;  /* 0x00000000000079c5 */ /* 0x000fca0000000000 */
[----:B------:R-:W3:Y:S01]  /*2980*/  MUFU.TANH R23, R23 ;  /* 0x0000001700177308 */ /* 0x000ee20000002400 */
[----:B------:R-:W-:Y:S01]  /*2990*/  HGMMA.64x96x16.F32 R24, gdesc[UR4], R24, gsb0 ;  /* 0x01600000041879f0 */ /* 0x000fe20008000818 */
[----:B------:R-:W-:Y:S02]  /*29a0*/  UIADD3 UR6, UR8, 0x4, URZ ;  /* 0x0000000408067890 */ /* 0x000fe4000fffe03f */
[----:B------:R-:W-:-:S04]  /*29b0*/  UIADD3 UR4, UR9, 0x4, URZ ;  /* 0x0000000409047890 */ /* 0x000fc8000fffe03f */
[----:B------:R-:W3:Y:S01]  /*29c0*/  MUFU.TANH R72, R72 ;  /* 0x0000004800487308 */ /* 0x000ee20000002400 */
[----:B------:R-:W-:Y:S01]  /*29d0*/  UMOV UR7, 0x40000040 ;  /* 0x4000004000077882 */ /* 0x000fe20000000000 */
[----:B------:R-:W-:-:S06]  /*29e0*/  UMOV UR5, 0x40000040 ;  /* 0x4000004000057882 */ /* 0x000fcc0000000000 */
[----:B------:R-:W3:Y:S08]  /*29f0*/  MUFU.TANH R75, R75 ;  /* 0x0000004b004b7308 */ /* 0x000ef00000002400 */
        /* <DEDUP_REMOVED lines=10> */
[----:B------:R-:W-:Y:S01]  /*2aa0*/  MUFU.TANH R88, R88 ;  /* 0x0000005800587308 */ /* 0x000fe20000002400 */
[----:B------:R-:W-:-:S02]  /*2ab0*/  WARPGROUP.DEPBAR.LE gsb0, 0x0 ;  /* 0x00008000000079c5 */ /* 0x000fc40000010000 */
[----:B------:R-:W-:-:S05]  /*2ac0*/  WARPGROUP.ARRIVE ;  /* 0x00000000000079c5 */ /* 0x000fca0000000000 */
[----:B------:R-:W3:Y:S01]  /*2ad0*/  MUFU.TANH R89, R89 ;  /* 0x0000005900597308 */ /* 0x000ee20000002400 */
[----:B------:R-:W-:Y:S01]  /*2ae0*/  HGMMA.64x96x16.F32 R24, gdesc[UR4], R24, gsb0 ;  /* 0x01600000041879f0 */ /* 0x000fe20008000818 */
[----:B------:R-:W-:Y:S02]  /*2af0*/  UIMAD UR4, UR45, -0x60, UR43 ;  /* 0xffffffa02d0478a4 */ /* 0x000fe4000f8e022b */
[----:B------:R-:W-:Y:S01]  /*2b00*/  UIADD3 UR6, UR8, 0x6, URZ ;  /* 0x0000000608067890 */ /* 0x000fe2000fffe03f */
[----:B------:R-:W-:Y:S01]  /*2b10*/  UMOV UR7, 0x40000040 ;  /* 0x4000004000077882 */ /* 0x000fe20000000000 */
[----:B------:R-:W-:Y:S02]  /*2b20*/  UMOV UR5, 0x40000040 ;  /* 0x4000004000057882 */ /* 0x000fe40000000000 */
[----:B------:R-:W-:Y:S01]  /*2b30*/  IMAD R92, R3, R92, UR4 ;  /* 0x00000004035c7e24 */ /* 0x000fe2000f8e025c */
[----:B------:R-:W-:Y:S01]  /*2b40*/  UIADD3 UR4, UR9, 0x6, URZ ;  /* 0x0000000609047890 */ /* 0x000fe2000fffe03f */
[----:B------:R-:W3:Y:S03]  /*2b50*/  MUFU.TANH R91, R91 ;  /* 0x0000005b005b7308 */ /* 0x000ee60000002400 */
[----:B------:R-:W-:-:S04]  /*2b60*/  IADD3 R92, -R7, R92, RZ ;  /* 0x0000005c075c7210 */ /* 0x000fc80007ffe1ff */
[C---:B------:R-:W-:Y:S01]  /*2b70*/  SEL R103, R92.reuse, 0x60, P2 ;  /* 0x000000605c677807 */ /* 0x040fe20001000000 */
[----:B------:R-:W-:Y:S01]  /*2b80*/  VIADD R97, R92, 0x8 ;  /* 0x000000085c617836 */ /* 0x000fe20000000000 */
[----:B------:R-:W3:Y:S02]  /*2b90*/  MUFU.TANH R90, R90 ;  /* 0x0000005a005a7308 */ /* 0x000ee40000002400 */
[C---:B------:R-:W-:Y:S02]  /*2ba0*/  ISETP.GT.AND P6, PT, R103.reuse, RZ, PT ;  /* 0x000000ff6700720c */ /* 0x040fe40003fc4270 */
[C---:B------:R-:W-:Y:S02]  /*2bb0*/  ISETP.GT.AND P5, PT, R103.reuse, 0x1, PT ;  /* 0x000000016700780c */ /* 0x040fe40003fa4270 */
[C---:B------:R-:W-:Y:S02]  /*2bc0*/  ISETP.GT.AND P4, PT, R103.reuse, 0x10, PT ;  /* 0x000000106700780c */ /* 0x040fe40003f84270 */
[----:B-1----:R-:W-:Y:S01]  /*2bd0*/  FSEL R113, R192, -INF , !P6 ;  /* 0xff800000c0717808 */ /* 0x002fe20007000000 */
[----:B------:R-:W1:Y:S01]  /*2be0*/  MUFU.TANH R184, R184 ;  /* 0x000000b800b87308 */ /* 0x000e620000002400 */
[----:B-----5:R-:W-:Y:S01]  /*2bf0*/  FSEL R197, R18, -INF , !P5 ;  /* 0xff80000012c57808 */ /* 0x020fe20006800000 */
[----:B------:R-:W-:Y:S01]  /*2c00*/  FFMA.FTZ R192, -R192, R192, 1 ;  /* 0x3f800000c0c07423 */ /* 0x000fe200000101c0 */
[----:B------:R-:W-:-:S02]  /*2c10*/  ISETP.GT.AND P6, PT, R103, 0x11, PT ;  /* 0x000000116700780c */ /* 0x000fc40003fc4270 */
[----:B------:R-:W-:Y:S02]  /*2c20*/  ISETP.GT.AND P5, PT, R103, 0x18, PT ;  /* 0x000000186700780c */ /* 0x000fe40003fa4270 */
[----:B--2---:R-:W-:Y:S01]  /*2c30*/  FSEL R94, R73, -INF , !P4 ;  /* 0xff800000495e7808 */ /* 0x004fe20006000000 */
[----:B------:R-:W2:Y:S01]  /*2c40*/  MUFU.TANH R187, R187 ;  /* 0x000000bb00bb7308 */ /* 0x000ea20000002400 */
[----:B------:R-:W-:Y:S02]  /*2c50*/  ISETP.GT.AND P4, PT, R103, 0x21, PT ;  /* 0x000000216700780c */ /* 0x000fe40003f84270 */
[----:B----4-:R-:W-:Y:S02]  /*2c60*/  FSEL R93, R74, -INF , !P6 ;  /* 0xff8000004a5d7808 */ /* 0x010fe40007000000 */
[----:B---3--:R-:W-:Y:S02]  /*2c70*/  FSEL R95, R77, -INF , !P5 ;  /* 0xff8000004d5f7808 */ /* 0x008fe40006800000 */
[C---:B------:R-:W-:Y:S01]  /*2c80*/  ISETP.GT.AND P6, PT, R103.reuse, 0x28, PT ;  /* 0x000000286700780c */ /* 0x040fe20003fc4270 */
[----:B------:R-:W3:Y:S01]  /*2c90*/  MUFU.TANH R188, R188 ;  /* 0x000000bc00bc7308 */ /* 0x000ee20000002400 */
[----:B------:R-:W-:-:S02]  /*2ca0*/  ISETP.GT.AND P5, PT, R103, 0x29, PT ;  /* 0x000000296700780c */ /* 0x000fc40003fa4270 */
[----:B------:R-:W-:Y:S02]  /*2cb0*/  FSEL R98, R82, -INF , !P4 ;  /* 0xff80000052627808 */ /* 0x000fe40006000000 */
[----:B------:R-:W-:Y:S02]  /*2cc0*/  SEL R193, R97, 0x60, P1 ;  /* 0x0000006061c17807 */ /* 0x000fe40000800000 */
[----:B------:R-:W-:Y:S01]  /*2cd0*/  ISETP.GT.AND P4, PT, R103, 0x38, PT ;  /* 0x000000386700780c */ /* 0x000fe20003f84270 */
[----:B------:R-:W4:Y:S01]  /*2ce0*/  MUFU.TANH R189, R189 ;  /* 0x000000bd00bd7308 */ /* 0x000f220000002400 */
[----:B------:R-:W-:Y:S02]  /*2cf0*/  FSEL R96, R85, -INF , !P6 ;  /* 0xff80000055607808 */ /* 0x000fe40007000000 */
[----:B------:R-:W-:Y:S02]  /*2d00*/  FSEL R97, R86, -INF , !P5 ;  /* 0xff80000056617808 */ /* 0x000fe40006800000 */
[----:B------:R-:W-:-:S02]  /*2d10*/  ISETP.GT.AND P6, PT, R103, 0x39, PT ;  /* 0x000000396700780c */ /* 0x000fc40003fc4270 */
[----:B------:R-:W-:Y:S01]  /*2d20*/  ISETP.GT.AND P5, PT, R193, RZ, PT ;  /* 0x000000ffc100720c */ /* 0x000fe20003fa4270 */
[----:B------:R-:W5:Y:S01]  /*2d30*/  MUFU.TANH R105, R105 ;  /* 0x0000006900697308 */ /* 0x000f620000002400 */
[----:B------:R-:W-:Y:S02]  /*2d40*/  FSEL R100, R185, -INF , !P4 ;  /* 0xff800000b9647808 */ /* 0x000fe40006000000 */
[----:B------:R-:W-:Y:S02]  /*2d50*/  ISETP.GT.AND P4, PT, R193, 0x1, PT ;  /* 0x00000001c100780c */ /* 0x000fe40003f84270 */
[----:B------:R-:W-:Y:S02]  /*2d60*/  FSEL R222, R186, -INF , !P6 ;  /* 0xff800000bade7808 */ /* 0x000fe40007000000 */
[----:B------:R-:W-:Y:S01]  /*2d70*/  FSEL R226, R19, -INF , !P5 ;  /* 0xff80000013e27808 */ /* 0x000fe20006800000 */
[----:B------:R-:W5:Y:S01]  /*2d80*/  MUFU.TANH R108, R108 ;  /* 0x0000006c006c7308 */ /* 0x000f620000002400 */
[----:B------:R-:W-:Y:S01]  /*2d90*/  ISETP.GT.AND P6, PT, R193, 0x8, PT ;  /* 0x00000008c100780c */ /* 0x000fe20003fc4270 */
[----:B------:R-:W-:Y:S01]  /*2da0*/  FFMA.FTZ R19, -R19, R19, 1 ;  /* 0x3f80000013137423 */ /* 0x000fe20000010113 */
[----:B------:R-:W-:-:S02]  /*2db0*/  ISETP.GT.AND P5, PT, R193, 0x9, PT ;  /* 0x00000009c100780c */ /* 0x000fc40003fa4270 */
[----:B------:R-:W-:Y:S02]  /*2dc0*/  FSEL R224, R20, -INF , !P4 ;  /* 0xff80000014e07808 */ /* 0x000fe40006000000 */
[----:B------:R-:W-:Y:S01]  /*2dd0*/  ISETP.GT.AND P4, PT, R193, 0x10, PT ;  /* 0x00000010c100780c */ /* 0x000fe20003f84270 */
[----:B------:R-:W5:Y:S01]  /*2de0*/  MUFU.TANH R109, R109 ;  /* 0x0000006d006d7308 */ /* 0x000f620000002400 */
[----:B------:R-:W-:Y:S02]  /*2df0*/  FSEL R219, R23, -INF , !P6 ;  /* 0xff80000017db7808 */ /* 0x000fe40007000000 */
[----:B------:R-:W-:Y:S02]  /*2e00*/  FSEL R221, R72, -INF , !P5 ;  /* 0xff80000048dd7808 */ /* 0x000fe40006800000 */
[----:B------:R-:W-:Y:S02]  /*2e10*/  ISETP.GT.AND P3, PT, R103, 0x8, PT ;  /* 0x000000086700780c */ /* 0x000fe40003f64270 */
[C---:B------:R-:W-:Y:S01]  /*2e20*/  ISETP.GT.AND P6, PT, R193.reuse, 0x11, PT ;  /* 0x00000011c100780c */ /* 0x040fe20003fc4270 */
[----:B------:R-:W-:Y:S01]  /*2e30*/  MUFU.TANH R106, R106 ;  /* 0x0000006a006a7308 */ /* 0x000fe20000002400 */
[----:B------:R-:W-:-:S02]  /*2e40*/  ISETP.GT.AND P5, PT, R193, 0x18, PT ;  /* 0x00000018c100780c */ /* 0x000fc40003fa4270 */
[----:B------:R-:W-:Y:S02]  /*2e50*/  FSEL R209, R75, -INF , !P4 ;  /* 0xff8000004bd17808 */ /* 0x000fe40006000000 */
[----:B------:R-:W-:Y:S02]  /*2e60*/  ISETP.GT.AND P2, PT, R103, 0x9, PT ;  /* 0x000000096700780c */ /* 0x000fe40003f44270 */
[----:B------:R-:W-:Y:S01]  /*2e70*/  ISETP.GT.AND P4, PT, R193, 0x19, PT ;  /* 0x00000019c100780c */ /* 0x000fe20003f84270 */
[----:B------:R-:W-:Y:S01]  /*2e80*/  MUFU.TANH R107, R107 ;  /* 0x0000006b006b7308 */ /* 0x000fe20000002400 */
[----:B------:R-:W-:Y:S02]  /*2e90*/  FSEL R198, R21, -INF , !P3 ;  /* 0xff80000015c67808 */ /* 0x000fe40005800000 */
[----:B------:R-:W-:Y:S02]  /*2ea0*/  FSEL R208, R76, -INF , !P6 ;  /* 0xff8000004cd07808 */ /* 0x000fe40007000000 */
[----:B------:R-:W-:-:S02]  /*2eb0*/  FSEL R205, R79, -INF , !P5 ;  /* 0xff8000004fcd7808 */ /* 0x000fc40006800000 */
[----:B------:R-:W-:Y:S01]  /*2ec0*/  ISETP.GT.AND P3, PT, R103, 0x19, PT ;  /* 0x000000196700780c */ /* 0x000fe20003f64270 */
[----:B------:R-:W5:Y:S01]  /*2ed0*/  MUFU.TANH R112, R112 ;  /* 0x0000007000707308 */ /* 0x000f620000002400 */
[C---:B------:R-:W-:Y:S01]  /*2ee0*/  ISETP.GT.AND P6, PT, R193.reuse, 0x20, PT ;  /* 0x00000020c100780c */ /* 0x040fe20003fc4270 */
[----:B------:R-:W-:Y:S02]  /*2ef0*/  WARPGROUP.DEPBAR.LE gsb0, 0x0 ;  /* 0x00008000000079c5 */ /* 0x000fe40000010000 */
[----:B------:R-:W1:Y:S01]  /*2f00*/  LDS R190, [R190+0x380] ;  /* 0x00038000bebe7984 */ /* 0x000e620000000800 */
[----:B------:R-:W-:Y:S01]  /*2f10*/  WARPGROUP.ARRIVE ;  /* 0x00000000000079c5 */ /* 0x000fe20000000000 */
[----:B------:R-:W-:Y:S02]  /*2f20*/  ISETP.GT.AND P5, PT, R193, 0x21, PT ;  /* 0x00000021c100780c */ /* 0x000fe40003fa4270 */
[----:B------:R-:W5:Y:S01]  /*2f30*/  MUFU.TANH R110, R110 ;  /* 0x0000006e006e7308 */ /* 0x000f620000002400 */
[----:B------:R-:W-:-:S02]  /*2f40*/  FSEL R200, R22, -INF , !P2 ;  /* 0xff80000016c87808 */ /* 0x000fc40005000000 */
[----:B------:R-:W-:Y:S01]  /*2f50*/  FSEL R207, R80, -INF , !P4 ;  /* 0xff80000050cf7808 */ /* 0x000fe20006000000 */
[----:B------:R-:W-:Y:S01]  /*2f60*/  HGMMA.64x96x16.F32 R24, gdesc[UR4], R24, gsb0 ;  /* 0x01600000041879f0 */ /* 0x000fe20008000818 */
[----:B------:R-:W-:Y:S01]  /*2f70*/  ULDC UR4, c[0x0][0x744] ;  /* 0x0001d10000047ab9 */ /* 0x000fe20000000800 */
[----:B------:R-:W-:Y:S01]  /*2f80*/  ISETP.GT.AND P2, PT, R103, 0x20, PT ;  /* 0x000000206700780c */ /* 0x000fe20003f44270 */
[----:B------:R-:W-:Y:S01]  /*2f90*/  FFMA.FTZ R113, R113, UR4, -R104 ;  /* 0x0000000471717c23 */ /* 0x000fe20008010868 */
[----:B------:R-:W-:Y:S01]  /*2fa0*/  ISETP.GT.AND P4, PT, R193, 0x28, PT ;  /* 0x00000028c100780c */ /* 0x000fe20003f84270 */
[----:B------:R-:W5:Y:S01]  /*2fb0*/  MUFU.TANH R111, R111 ;  /* 0x0000006f006f7308 */ /* 0x000f620000002400 */
[----:B------:R-:W-:Y:S01]  /*2fc0*/  FSEL R92, R78, -INF , !P3 ;  /* 0xff8000004e5c7808 */ /* 0x000fe20005800000 */
[----:B------:R-:W-:Y:S01]  /*2fd0*/  FFMA.FTZ R198, R198, UR4, -R228 ;  /* 0x00000004c6c67c23 */ /* 0x000fe200080108e4 */
[----:B------:R-:W-:Y:S01]  /*2fe0*/  FSEL R223, R83, -INF , !P6 ;  /* 0xff80000053df7808 */ /* 0x000fe20007000000 */
[----:B------:R-:W-:Y:S01]  /*2ff0*/  FFMA.FTZ R104, R226, UR4, -R104 ;  /* 0x00000004e2687c23 */ /* 0x000fe20008010868 */
[----:B------:R-:W-:Y:S01]  /*3000*/  FSEL R202, R84, -INF , !P5 ;  /* 0xff80000054ca7808 */ /* 0x000fe20006800000 */
[----:B------:R-:W-:Y:S01]  /*3010*/  FFMA.FTZ R221, R221, UR4, -R225 ;  /* 0x00000004dddd7c23 */ /* 0x000fe200080108e1 */
[----:B------:R-:W-:Y:S01]  /*3020*/  ISETP.GT.AND P3, PT, R103, 0x30, PT ;  /* 0x000000306700780c */ /* 0x000fe20003f64270 */
[----:B------:R-:W-:Y:S01]  /*3030*/  MUFU.EX2 R113, R113 ;  /* 0x0000007100717308 */ /* 0x000fe20000000800 */
[----:B------:R-:W-:Y:S01]  /*3040*/  ISETP.GT.AND P6, PT, R193, 0x29, PT ;  /* 0x00000029c100780c */ /* 0x000fe20003fc4270 */
[----:B------:R-:W-:Y:S01]  /*3050*/  FFMA.FTZ R219, R219, UR4, -R228 ;  /* 0x00000004dbdb7c23 */ /* 0x000fe200080108e4 */
[----:B------:R-:W-:Y:S01]  /*3060*/  ISETP.GT.AND P5, PT, R193, 0x30, PT ;  /* 0x00000030c100780c */ /* 0x000fe20003fa4270 */
[----:B------:R-:W2:Y:S01]  /*3070*/  SHFL.IDX PT, R228, R15, R117, 0x1f ;  /* 0x00001f750fe47589 */ /* 0x000ea200000e0000 */
[----:B------:R-:W-:-:S02]  /*3080*/  FSEL R206, R81, -INF , !P2 ;  /* 0xff80000051ce7808 */ /* 0x000fc40005000000 */
[----:B------:R-:W-:Y:S01]  /*3090*/  FSEL R204, R87, -INF , !P4 ;  /* 0xff80000057cc7808 */ /* 0x000fe20006000000 */
[----:B------:R-:W5:Y:S01]  /*30a0*/  MUFU.TANH R114, R114 ;  /* 0x0000007200727308 */ /* 0x000f620000002400 */
[----:B------:R-:W-:Y:S02]  /*30b0*/  ISETP.GT.AND P2, PT, R103, 0x31, PT ;  /* 0x000000316700780c */ /* 0x000fe40003f44270 */
[----:B------:R-:W-:Y:S02]  /*30c0*/  ISETP.GT.AND P4, PT, R193, 0x31, PT ;  /* 0x00000031c100780c */ /* 0x000fe40003f84270 */
[----:B------:R-:W-:Y:S02]  /*30d0*/  FSEL R230, R89, -INF , !P3 ;  /* 0xff80000059e67808 */ /* 0x000fe40005800000 */
[----:B------:R-:W-:Y:S01]  /*30e0*/  FSEL R203, R88, -INF , !P6 ;  /* 0xff80000058cb7808 */ /* 0x000fe20007000000 */
[----:B------:R-:W-:Y:S01]  /*30f0*/  MUFU.TANH R191, R191 ;  /* 0x000000bf00bf7308 */ /* 0x000fe20000002400 */
[----:B------:R-:W-:-:S02]  /*3100*/  FSEL R218, R91, -INF , !P5 ;  /* 0xff8000005bda7808 */ /* 0x000fc40006800000 */
[C---:B------:R-:W-:Y:S01]  /*3110*/  ISETP.GT.AND P1, PT, R103.reuse, 0x40, PT ;  /* 0x000000406700780c */ /* 0x040fe20003f24270 */
[----:B-1----:R-:W1:Y:S01]  /*3120*/  SHFL.IDX PT, R195, R190, R6, 0x1f ;  /* 0x00001f06bec37589 */ /* 0x002e6200000e0000 */
[----:B------:R-:W-:Y:S02]  /*3130*/  ISETP.GT.AND P3, PT, R103, 0x41, PT ;  /* 0x000000416700780c */ /* 0x000fe40003f64270 */
[C---:B------:R-:W-:Y:S01]  /*3140*/  ISETP.GT.AND P6, PT, R193.reuse, 0x38, PT ;  /* 0x00000038c100780c */ /* 0x040fe20003fc4270 */
[----:B------:R-:W-:Y:S01]  /*3150*/  MUFU.TANH R115, R115 ;  /* 0x0000007300737308 */ /* 0x000fe20000002400 */
[----:B------:R-:W-:Y:S01]  /*3160*/  ISETP.GT.AND P5, PT, R193, 0x39, PT ;  /* 0x00000039c100780c */ /* 0x000fe20003fa4270 */
[----:B------:R-:W-:Y:S01]  /*3170*/  SHFL.IDX PT, R232, R190, R118, 0x1f ;  /* 0x00001f76bee87589 */ /* 0x000fe200000e0000 */
[----:B------:R-:W-:Y:S01]  /*3180*/  FSEL R99, R90, -INF , !P2 ;  /* 0xff8000005a637808 */ /* 0x000fe20005000000 */
[----:B--2---:R-:W-:Y:S01]  /*3190*/  FFMA.FTZ R204, R204, UR4, -R228 ;  /* 0x00000004cccc7c23 */ /* 0x004fe200080108e4 */
[----:B------:R-:W-:-:S02]  /*31a0*/  FSEL R217, R184, -INF , !P4 ;  /* 0xff800000b8d97808 */ /* 0x000fc40006000000 */
[C---:B------:R-:W-:Y:S01]  /*31b0*/  ISETP.GT.AND P2, PT, R103.reuse, 0x48, PT ;  /* 0x000000486700780c */ /* 0x040fe20003f44270 */
[----:B------:R-:W-:Y:S01]  /*31c0*/  MUFU.TANH R194, R194 ;  /* 0x000000c200c27308 */ /* 0x000fe20000002400 */
[----:B------:R-:W-:Y:S02]  /*31d0*/  ISETP.GT.AND P4, PT, R103, 0x49, PT ;  /* 0x000000496700780c */ /* 0x000fe40003f84270 */
[----:B------:R-:W-:Y:S02]  /*31e0*/  FSEL R213, R187, -INF , !P6 ;  /* 0xff800000bbd57808 */ /* 0x000fe40007000000 */
[----:B---3--:R-:W-:Y:S02]  /*31f0*/  FSEL R210, R188, -INF , !P5 ;  /* 0xff800000bcd27808 */ /* 0x008fe40006800000 */
[----:B----4-:R-:W-:Y:S01]  /*3200*/  FSEL R101, R189, -INF , !P1 ;  /* 0xff800000bd657808 */ /* 0x010fe20004800000 */
[----:B------:R-:W-:Y:S01]  /*3210*/  MUFU.TANH R196, R196 ;  /* 0x000000c400c47308 */ /* 0x000fe20000002400 */
[----:B-----5:R-:W-:-:S02]  /*3220*/  FSEL R102, R105, -INF , !P3 ;  /* 0xff80000069667808 */ /* 0x020fc40005800000 */
[C---:B------:R-:W-:Y:S02]  /*3230*/  ISETP.GT.AND P6, PT, R103.reuse, 0x50, PT ;  /* 0x000000506700780c */ /* 0x040fe40003fc4270 */
[C---:B------:R-:W-:Y:S02]  /*3240*/  ISETP.GT.AND P5, PT, R103.reuse, 0x51, PT ;  /* 0x000000516700780c */ /* 0x040fe40003fa4270 */
[C---:B------:R-:W-:Y:S01]  /*3250*/  ISETP.GT.AND P1, PT, R103.reuse, 0x58, PT ;  /* 0x000000586700780c */ /* 0x040fe20003f24270 */
[----:B------:R-:W-:Y:S01]  /*3260*/  MUFU.TANH R201, R201 ;  /* 0x000000c900c97308 */ /* 0x000fe20000002400 */
[----:B------:R-:W-:Y:S02]  /*3270*/  ISETP.GT.AND P3, PT, R103, 0x59, PT ;  /* 0x000000596700780c */ /* 0x000fe40003f64270 */
[----:B------:R-:W-:Y:S02]  /*3280*/  FSEL R103, R108, -INF , !P2 ;  /* 0xff8000006c677808 */ /* 0x000fe40005000000 */
[----:B------:R-:W-:-:S02]  /*3290*/  FSEL R235, R109, -INF , !P4 ;  /* 0xff8000006deb7808 */ /* 0x000fc40006000000 */
[C---:B------:R-:W-:Y:S01]  /*32a0*/  ISETP.GT.AND P2, PT, R193.reuse, 0x40, PT ;  /* 0x00000040c100780c */ /* 0x040fe20003f44270 */
[----:B------:R-:W2:Y:S01]  /*32b0*/  MUFU.EX2 R104, R104 ;  /* 0x0000006800687308 */ /* 0x000ea20000000800 */
[----:B------:R-:W-:Y:S02]  /*32c0*/  ISETP.GT.AND P4, PT, R193, 0x41, PT ;  /* 0x00000041c100780c */ /* 0x000fe40003f84270 */
[----:B------:R-:W-:Y:S02]  /*32d0*/  FSEL R220, R112, -INF , !P6 ;  /* 0xff80000070dc7808 */ /* 0x000fe40007000000 */
[----:B------:R-:W-:Y:S02]  /*32e0*/  FSEL R214, R106, -INF , !P2 ;  /* 0xff8000006ad67808 */ /* 0x000fe40005000000 */
[----:B------:R-:W-:Y:S02]  /*32f0*/  FSEL R216, R107, -INF , !P4 ;  /* 0xff8000006bd87808 */ /* 0x000fe40006000000 */
[----:B------:R-:W-:-:S02]  /*3300*/  ISETP.GT.AND P6, PT, R193, 0x48, PT ;  /* 0x00000048c100780c */ /* 0x000fc40003fc4270 */
[C---:B------:R-:W-:Y:S02]  /*3310*/  ISETP.GT.AND P2, PT, R193.reuse, 0x49, PT ;  /* 0x00000049c100780c */ /* 0x040fe40003f44270 */
[----:B------:R-:W-:Y:S02]  /*3320*/  ISETP.GT.AND P4, PT, R193, 0x50, PT ;  /* 0x00000050c100780c */ /* 0x000fe40003f84270 */
[----:B------:R-:W-:Y:S02]  /*3330*/  FSEL R215, R110, -INF , !P6 ;  /* 0xff8000006ed77808 */ /* 0x000fe40007000000 */
[----:B------:R-:W-:Y:S02]  /*3340*/  FSEL R211, R111, -INF , !P2 ;  /* 0xff8000006fd37808 */ /* 0x000fe40005000000 */
[----:B------:R-:W-:Y:S02]  /*3350*/  FSEL R212, R114, -INF , !P4 ;  /* 0xff80000072d47808 */ /* 0x000fe40006000000 */
[----:B------:R-:W-:-:S02]  /*3360*/  ISETP.GT.AND P6, PT, R193, 0x51, PT ;  /* 0x00000051c100780c */ /* 0x000fc40003fc4270 */
[C---:B------:R-:W-:Y:S02]  /*3370*/  ISETP.GT.AND P2, PT, R193.reuse, 0x58, PT ;  /* 0x00000058c100780c */ /* 0x040fe40003f44270 */
[----:B------:R-:W-:Y:S01]  /*3380*/  ISETP.GT.AND P4, PT, R193, 0x59, PT ;  /* 0x00000059c100780c */ /* 0x000fe20003f84270 */
[----:B------:R-:W-:-:S06]  /*3390*/  FMUL.FTZ R193, R116, UR10 ;  /* 0x0000000a74c17c20 */ /* 0x000fcc0008410000 */
[----:B------:R-:W-:Y:S01]  /*33a0*/  MUFU.TANH R193, R193 ;  /* 0x000000c100c17308 */ /* 0x000fe20000002400 */
[----:B------:R-:W-:Y:S02]  /*33b0*/  WARPGROUP.DEPBAR.LE gsb0, 0x0 ;  /* 0x00008000000079c5 */ /* 0x000fe40000010000 */
[--C-:B-1----:R-:W-:Y:S01]  /*33c0*/  FADD.FTZ R24, R24, -R195.reuse ;  /* 0x800000c318187221 */ /* 0x102fe20000010000 */
[----:B------:R-:W-:Y:S01]  /*33d0*/  FADD.FTZ R195, R26, -R195 ;  /* 0x800000c31ac37221 */ /* 0x000fe20000010000 */
[----:B------:R-:W-:Y:S01]  /*33e0*/  FFMA.FTZ R26, R200, UR4, -R225 ;  /* 0x00000004c81a7c23 */ /* 0x000fe200080108e1 */
[----:B------:R-:W-:Y:S01]  /*33f0*/  IADD3 R200, R6, 0x1c, RZ ;  /* 0x0000001c06c87810 */ /* 0x000fe20007ffe0ff */
[----:B------:R-:W-:Y:S01]  /*3400*/  FMUL.FTZ R199, R113, R24 ;  /* 0x0000001871c77220 */ /* 0x000fe20000410000 */
[----:B------:R-:W-:Y:S03]  /*3410*/  SHFL.IDX PT, R225, R15, R6, 0x1f ;  /* 0x00001f060fe17589 */ /* 0x000fe600000e0000 */
[----:B------:R-:W-:Y:S01]  /*3420*/  FMUL.FTZ R116, R192, R199 ;  /* 0x000000c7c0747220 */ /* 0x000fe20000410000 */
[C---:B------:R-:W-:Y:S01]  /*3430*/  VIADD R192, R6.reuse, 0x4 ;  /* 0x0000000406c07836 */ /* 0x040fe20000000000 */
[----:B------:R-:W1:Y:S01]  /*3440*/  SHFL.IDX PT, R229, R17, R200, 0x1f ;  /* 0x00001fc811e57589 */ /* 0x000e6200000e0000 */
[----:B------:R-:W-:-:S03]  /*3450*/  VIADD R199, R6, 0x10 ;  /* 0x0000001006c77836 */ /* 0x000fc60000000000 */
[----:B------:R-:W-:Y:S01]  /*3460*/  LDS R12, [R12+0x380] ;  /* 0x000380000c0c7984 */ /* 0x000fe20000000800 */
[----:B--2---:R-:W-:Y:S01]  /*3470*/  FMUL.FTZ R195, R104, R195 ;  /* 0x000000c368c37220 */ /* 0x004fe20000410000 */
[----:B------:R-:W-:Y:S02]  /*3480*/  MUFU.EX2 R26, R26 ;  /* 0x0000001a001a7308 */ /* 0x000fe40000000800 */
[----:B------:R-:W2:Y:S04]  /*3490*/  SHFL.IDX PT, R24, R17, R192, 0x1f ;  /* 0x00001fc011187589 */ /* 0x000ea800000e0000 */
[----:B------:R-:W3:Y:S04]  /*34a0*/  SHFL.IDX PT, R227, R17, R199, 0x1f ;  /* 0x00001fc711e37589 */ /* 0x000ee800000e0000 */
[----:B------:R-:W4:Y:S04]  /*34b0*/  SHFL.IDX PT, R234, R190, R192, 0x1f ;  /* 0x00001fc0beea7589 */ /* 0x000f2800000e0000 */
[----:B------:R-:W5:Y:S01]  /*34c0*/  SHFL.IDX PT, R233, R190, R199, 0x1f ;  /* 0x00001fc7bee97589 */ /* 0x000f6200000e0000 */
[--C-:B-1----:R-:W-:Y:S01]  /*34d0*/  FFMA.FTZ R92, R92, UR4, -R229.reuse ;  /* 0x000000045c5c7c23 */ /* 0x102fe200080108e5 */
[----:B------:R-:W-:Y:S01]  /*34e0*/  FFMA.FTZ R207, R207, UR4, -R229 ;  /* 0x00000004cfcf7c23 */ /* 0x000fe200080108e5 */
[--C-:B------:R-:W-:Y:S01]  /*34f0*/  FFMA.FTZ R229, R206, UR4, -R225.reuse ;  /* 0x00000004cee57c23 */ /* 0x100fe200080108e1 */
[----:B------:R-:W-:Y:S01]  /*3500*/  FFMA.FTZ R206, R223, UR4, -R225 ;  /* 0x00000004dfce7c23 */ /* 0x000fe200080108e1 */
[----:B------:R-:W-:Y:S01]  /*3510*/  FMUL.FTZ R195, R19, R195 ;  /* 0x000000c313c37220 */ /* 0x000fe20000410000 */
[----:B------:R-:W-:Y:S01]  /*3520*/  FADD.FTZ R29, R29, -R232 ;  /* 0x800000e81d1d7221 */ /* 0x000fe20000010000 */
[--C-:B--2---:R-:W-:Y:S01]  /*3530*/  FFMA.FTZ R119, R197, UR4, -R24.reuse ;  /* 0x00000004c5777c23 */ /* 0x104fe20008010818 */
[----:B------:R-:W-:Y:S01]  /*3540*/  FFMA.FTZ R224, R224, UR4, -R24 ;  /* 0x00000004e0e07c23 */ /* 0x000fe20008010818 */
[----:B------:R-:W-:Y:S01]  /*3550*/  VIADD R197, R6, 0x14 ;  /* 0x0000001406c57836 */ /* 0x000fe20000000000 */
[----:B------:R1:W-:Y:S01]  /*3560*/  MUFU.EX2 R24, R198 ;  /* 0x000000c600187308 */ /* 0x0003e20000000800 */
[--C-:B---3--:R-:W-:Y:S01]  /*3570*/  FFMA.FTZ R94, R94, UR4, -R227.reuse ;  /* 0x000000045e5e7c23 */ /* 0x108fe200080108e3 */
[----:B------:R-:W-:-:S02]  /*3580*/  FFMA.FTZ R209, R209, UR4, -R227 ;  /* 0x00000004d1d17c23 */ /* 0x000fc400080108e3 */
[----:B------:R-:W2:Y:S04]  /*3590*/  SHFL.IDX PT, R231, R17, R197, 0x1f ;  /* 0x00001fc511e77589 */ /* 0x000ea800000e0000 */
[----:B------:R-:W3:Y:S01]  /*35a0*/  SHFL.IDX PT, R227, R15, R118, 0x1f ;  /* 0x00001f760fe37589 */ /* 0x000ee200000e0000 */
[----:B-1----:R-:W-:Y:S01]  /*35b0*/  VIADD R198, R6, 0x18 ;  /* 0x0000001806c67836 */ /* 0x002fe20000000000 */
        /* <DEDUP_REMOVED lines=17> */
[----:B------:R-:W2:Y:S02]  /*36d0*/  SHFL.IDX PT, R228, R14, R192, 0x1f ;  /* 0x00001fc00ee47589 */ /* 0x000ea400000e0000 */
[----:B------:R-:W-:Y:S01]  /*36e0*/  MUFU.EX2 R206, R206 ;  /* 0x000000ce00ce7308 */ /* 0x000fe20000000800 */
[--C-:B-1----:R-:W-:Y:S01]  /*36f0*/  FFMA.FTZ R99, R99, UR4, -R225.reuse ;  /* 0x0000000463637c23 */ /* 0x102fe200080108e1 */
[----:B------:R-:W-:Y:S01]  /*3700*/  FFMA.FTZ R217, R217, UR4, -R225 ;  /* 0x00000004d9d97c23 */ /* 0x000fe200080108e1 */
[----:B------:R-:W1:Y:S01]  /*3710*/  SHFL.IDX PT, R227, R14, R117, 0x1f ;  /* 0x00001f750ee37589 */ /* 0x000e6200000e0000 */
[--C-:B------:R-:W-:Y:S01]  /*3720*/  FFMA.FTZ R95, R95, UR4, -R226.reuse ;  /* 0x000000045f5f7c23 */ /* 0x100fe200080108e2 */
[----:B------:R-:W-:-:S02]  /*3730*/  FFMA.FTZ R205, R205, UR4, -R226 ;  /* 0x00000004cdcd7c23 */ /* 0x000fc400080108e2 */
[----:B------:R-:W3:Y:S01]  /*3740*/  SHFL.IDX PT, R225, R14, R199, 0x1f ;  /* 0x00001fc70ee17589 */ /* 0x000ee200000e0000 */
[----:B------:R-:W-:Y:S01]  /*3750*/  MUFU.EX2 R204, R204 ;  /* 0x000000cc00cc7308 */ /* 0x000fe20000000800 */
[--C-:B------:R-:W-:Y:S01]  /*3760*/  FFMA.FTZ R223, R98, UR4, -R17.reuse ;  /* 0x0000000462df7c23 */ /* 0x100fe20008010811 */
[----:B------:R-:W-:Y:S01]  /*3770*/  FFMA.FTZ R202, R202, UR4, -R17 ;  /* 0x00000004caca7c23 */ /* 0x000fe20008010811 */
[----:B------:R-:W4:Y:S04]  /*3780*/  SHFL.IDX PT, R226, R15, R199, 0x1f ;  /* 0x00001fc70fe27589 */ /* 0x000f2800000e0000 */
[----:B------:R-:W5:Y:S01]  /*3790*/  SHFL.IDX PT, R98, R15, R198, 0x1f ;  /* 0x00001fc60f627589 */ /* 0x000f6200000e0000 */
[----:B------:R1:W-:Y:S01]  /*37a0*/  MUFU.EX2 R96, R223 ;  /* 0x000000df00607308 */ /* 0x0003e20000000800 */
[----:B--2---:R-:W-:-:S07]  /*37b0*/  FFMA.FTZ R102, R102, UR4, -R228 ;  /* 0x0000000466667c23 */ /* 0x004fce00080108e4 */
[----:B------:R2:W-:Y:S01]  /*37c0*/  MUFU.EX2 R17, R229 ;  /* 0x000000e500117308 */ /* 0x0005e20000000800 */
[----:B-1----:R-:W1:Y:S01]  /*37d0*/  SHFL.IDX PT, R223, R14, R6, 0x1f ;  /* 0x00001f060edf7589 */ /* 0x002e6200000e0000 */
[----:B------:R-:W-:Y:S01]  /*37e0*/  FFMA.FTZ R216, R216, UR4, -R228 ;  /* 0x00000004d8d87c23 */ /* 0x000fe200080108e4 */
[--C-:B------:R-:W-:Y:S01]  /*37f0*/  FFMA.FTZ R103, R103, UR4, -R227.reuse ;  /* 0x0000000467677c23 */ /* 0x100fe200080108e3 */
[----:B------:R-:W-:Y:S01]  /*3800*/  FFMA.FTZ R215, R215, UR4, -R227 ;  /* 0x00000004d7d77c23 */ /* 0x000fe200080108e3 */
[----:B------:R-:W-:Y:S01]  /*3810*/  FSEL R228, R191, -INF , !P5 ;  /* 0xff800000bfe47808 */ /* 0x000fe20006800000 */
[----:B------:R-:W-:Y:S01]  /*3820*/  SHFL.IDX PT, R227, R14, R198, 0x1f ;  /* 0x00001fc60ee37589 */ /* 0x000fe200000e0000 */
[--C-:B---3--:R-:W-:Y:S01]  /*3830*/  FFMA.FTZ R220, R220, UR4, -R225.reuse ;  /* 0x00000004dcdc7c23 */ /* 0x108fe200080108e1 */
[----:B------:R-:W-:Y:S01]  /*3840*/  FFMA.FTZ R212, R212, UR4, -R225 ;  /* 0x00000004d4d47c23 */ /* 0x000fe200080108e1 */
[----:B------:R-:W-:Y:S01]  /*3850*/  FSEL R225, R194, -INF , !P3 ;  /* 0xff800000c2e17808 */ /* 0x000fe20005800000 */
[----:B--2---:R2:W3:Y:S01]  /*3860*/  SHFL.IDX PT, R229, R15, R200, 0x1f ;  /* 0x00001fc80fe57589 */ /* 0x0044e200000e0000 */
[--C-:B----4-:R-:W-:Y:S01]  /*3870*/  FFMA.FTZ R230, R230, UR4, -R226.reuse ;  /* 0x00000004e6e67c23 */ /* 0x110fe200080108e2 */
[----:B------:R-:W-:Y:S01]  /*3880*/  FFMA.FTZ R218, R218, UR4, -R226 ;  /* 0x00000004dada7c23 */ /* 0x000fe200080108e2 */
[----:B------:R-:W4:Y:S01]  /*3890*/  MUFU.EX2 R31, R219 ;  /* 0x000000db001f7308 */ /* 0x000f220000000800 */
[----:B------:R-:W4:Y:S01]  /*38a0*/  SHFL.IDX PT, R226, R14, R118, 0x1f ;  /* 0x00001f760ee27589 */ /* 0x000f2200000e0000 */
[--C-:B-----5:R-:W-:Y:S01]  /*38b0*/  FFMA.FTZ R100, R100, UR4, -R98.reuse ;  /* 0x0000000464647c23 */ /* 0x120fe20008010862 */
[----:B------:R-:W-:-:S05]  /*38c0*/  FFMA.FTZ R213, R213, UR4, -R98 ;  /* 0x00000004d5d57c23 */ /* 0x000fca0008010862 */
[----:B------:R5:W-:Y:S01]  /*38d0*/  MUFU.EX2 R98, R230 ;  /* 0x000000e600627308 */ /* 0x000be20000000800 */
[--C-:B-1----:R-:W-:Y:S01]  /*38e0*/  FFMA.FTZ R101, R101, UR4, -R223.reuse ;  /* 0x0000000465657c23 */ /* 0x102fe200080108df */
[----:B------:R-:W-:Y:S02]  /*38f0*/  FFMA.FTZ R214, R214, UR4, -R223 ;  /* 0x00000004d6d67c23 */ /* 0x000fe400080108df */
[----:B------:R-:W1:Y:S04]  /*3900*/  SHFL.IDX PT, R223, R14, R197, 0x1f ;  /* 0x00001fc50edf7589 */ /* 0x000e6800000e0000 */
[----:B--2---:R2:W-:Y:S01]  /*3910*/  MUFU.EX2 R15, R231 ;  /* 0x000000e7000f7308 */ /* 0x0045e20000000800 */
[----:B-----5:R-:W-:Y:S01]  /*3920*/  FSEL R230, R115, -INF , !P6 ;  /* 0xff80000073e67808 */ /* 0x020fe20007000000 */
[--C-:B---3--:R-:W-:Y:S01]  /*3930*/  FFMA.FTZ R222, R222, UR4, -R229.reuse ;  /* 0x00000004dede7c23 */ /* 0x108fe200080108e5 */
[----:B------:R-:W-:Y:S01]  /*3940*/  FFMA.FTZ R210, R210, UR4, -R229 ;  /* 0x00000004d2d27c23 */ /* 0x000fe200080108e5 */
[----:B------:R-:W-:Y:S01]  /*3950*/  FSEL R229, R201, -INF , !P4 ;  /* 0xff800000c9e57808 */ /* 0x000fe20006000000 */
[----:B------:R-:W-:Y:S01]  /*3960*/  FMUL.FTZ R32, R94, R32 ;  /* 0x000000205e207220 */ /* 0x000fe20000410000 */
[--C-:B----4-:R-:W-:Y:S01]  /*3970*/  FFMA.FTZ R235, R235, UR4, -R226.reuse ;  /* 0x00000004ebeb7c23 */ /* 0x110fe200080108e2 */
[----:B------:R-:W-:Y:S01]  /*3980*/  FFMA.FTZ R211, R211, UR4, -R226 ;  /* 0x00000004d3d37c23 */ /* 0x000fe200080108e2 */
[----:B--2---:R-:W-:Y:S01]  /*3990*/  SHFL.IDX PT, R231, R190, R117, 0x1f ;  /* 0x00001f75bee77589 */ /* 0x004fe200000e0000 */
[----:B------:R-:W2:Y:S03]  /*39a0*/  MUFU.EX2 R209, R209 ;  /* 0x000000d100d17308 */ /* 0x000ea60000000800 */
[----:B------:R3:W4:Y:S05]  /*39b0*/  SHFL.IDX PT, R226, R14, R200, 0x1f ;  /* 0x00001fc80ee27589 */ /* 0x00072a00000e0000 */
[----:B------:R5:W-:Y:S08]  /*39c0*/  MUFU.EX2 R13, R235 ;  /* 0x000000eb000d7308 */ /* 0x000bf00000000800 */
[----:B---3--:R1:W-:Y:S01]  /*39d0*/  MUFU.EX2 R14, R222 ;  /* 0x000000de000e7308 */ /* 0x0083e20000000800 */
[----:B-----5:R-:W3:Y:S07]  /*39e0*/  LDL R235, [R1+0x10] ;  /* 0x0000100001eb7983 */ /* 0x020eee0000100800 */
[----:B------:R-:W5:Y:S01]  /*39f0*/  MUFU.EX2 R93, R93 ;  /* 0x0000005d005d7308 */ /* 0x000f620000000800 */
[--C-:B-1----:R-:W-:Y:S01]  /*3a00*/  FFMA.FTZ R222, R228, UR4, -R223.reuse ;  /* 0x00000004e4de7c23 */ /* 0x102fe200080108df */
[----:B------:R-:W-:Y:S01]  /*3a10*/  FFMA.FTZ R223, R230, UR4, -R223 ;  /* 0x00000004e6df7c23 */ /* 0x000fe200080108df */
[----:B------:R-:W-:Y:S01]  /*3a20*/  FSEL R228, R193, -INF , !P1 ;  /* 0xff800000c1e47808 */ /* 0x000fe20004800000 */
[--C-:B----4-:R-:W-:Y:S01]  /*3a30*/  FFMA.FTZ R225, R225, UR4, -R226.reuse ;  /* 0x00000004e1e17c23 */ /* 0x110fe200080108e2 */
[----:B------:R-:W-:Y:S01]  /*3a40*/  FSEL R230, R196, -INF , !P2 ;  /* 0xff800000c4e67808 */ /* 0x000fe20005000000 */
[----:B------:R-:W-:-:S02]  /*3a50*/  FFMA.FTZ R226, R229, UR4, -R226 ;  /* 0x00000004e5e27c23 */ /* 0x000fc400080108e2 */
[--C-:B------:R-:W-:Y:S01]  /*3a60*/  FFMA.FTZ R228, R228, UR4, -R227.reuse ;  /* 0x00000004e4e47c23 */ /* 0x100fe200080108e3 */
[----:B------:R-:W-:Y:S01]  /*3a70*/  SHFL.IDX PT, R229, R190, R198, 0x1f ;  /* 0x00001fc6bee57589 */ /* 0x000fe200000e0000 */
[----:B------:R-:W-:Y:S01]  /*3a80*/  FFMA.FTZ R227, R230, UR4, -R227 ;  /* 0x00000004e6e37c23 */ /* 0x000fe200080108e3 */
[----:B------:R-:W1:Y:S02]  /*3a90*/  MUFU.EX2 R208, R208 ;  /* 0x000000d000d07308 */ /* 0x000e640000000800 */
[----:B------:R-:W-:Y:S04]  /*3aa0*/  SHFL.IDX PT, R230, R190, R197, 0x1f ;  /* 0x00001fc5bee67589 */ /* 0x000fe800000e0000 */
[----:B------:R-:W4:Y:S01]  /*3ab0*/  SHFL.IDX PT, R190, R190, R200, 0x1f ;  /* 0x00001fc8bebe7589 */ /* 0x000f2200000e0000 */
[--C-:B------:R-:W-:Y:S01]  /*3ac0*/  FADD.FTZ R28, R28, -R231.reuse ;  /* 0x800000e71c1c7221 */ /* 0x100fe20000010000 */
[----:B------:R-:W-:Y:S01]  /*3ad0*/  FADD.FTZ R30, R30, -R231 ;  /* 0x800000e71e1e7221 */ /* 0x000fe20000010000 */
[----:B------:R-:W1:Y:S01]  /*3ae0*/  MUFU.EX2 R95, R95 ;  /* 0x0000005f005f7308 */ /* 0x000e620000000800 */
[----:B------:R-:W-:-:S07]  /*3af0*/  FFMA.FTZ R219, -R18, R18, 1 ;  /* 0x3f80000012db7423 */ /* 0x000fce0000010112 */
[----:B------:R-:W-:Y:S08]  /*3b00*/  MUFU.EX2 R97, R97 ;  /* 0x0000006100617308 */ /* 0x000ff00000000800 */
[----:B------:R-:W-:Y:S01]  /*3b10*/  MUFU.EX2 R99, R99 ;  /* 0x0000006300637308 */ /* 0x000fe20000000800 */
[--C-:B----4-:R-:W-:Y:S01]  /*3b20*/  FADD.FTZ R37, R37, -R190.reuse ;  /* 0x800000be25257221 */ /* 0x110fe20000010000 */
        /* <DEDUP_REMOVED lines=12> */
[----:B------:R-:W-:Y:S01]  /*3bf0*/  FFMA.FTZ R30, -R72, R72, 1 ;  /* 0x3f800000481e7423 */ /* 0x000fe20000010148 */
[----:B------:R-:W-:Y:S01]  /*3c00*/  FMUL.FTZ R29, R29, R32 ;  /* 0x000000201d1d7220 */ /* 0x000fe20000410000 */
[----:B------:R-:W-:Y:S01]  /*3c10*/  FFMA.FTZ R32, -R75, R75, 1 ;  /* 0x3f8000004b207423 */ /* 0x000fe2000001014b */
[----:B------:R-:W-:Y:S01]  /*3c20*/  SHFL.IDX PT, R72, R12, R118, 0x1f ;  /* 0x00001f760c487589 */ /* 0x000fe200000e0000 */
[----:B------:R-:W-:Y:S03]  /*3c30*/  MUFU.EX2 R202, R202 ;  /* 0x000000ca00ca7308 */ /* 0x000fe60000000800 */
[----:B------:R-:W4:Y:S01]  /*3c40*/  SHFL.IDX PT, R75, R12, R198, 0x1f ;  /* 0x00001fc60c4b7589 */ /* 0x000f2200000e0000 */
[--C-:B------:R-:W-:Y:S01]  /*3c50*/  FADD.FTZ R33, R33, -R230.reuse ;  /* 0x800000e621217221 */ /* 0x100fe20000010000 */
[----:B------:R-:W-:Y:S01]  /*3c60*/  FADD.FTZ R35, R35, -R230 ;  /* 0x800000e623237221 */ /* 0x000fe20000010000 */
[----:B------:R-:W-:Y:S01]  /*3c70*/  FADD.FTZ R36, R36, -R229 ;  /* 0x800000e524247221 */ /* 0x000fe20000010000 */
[----:B--2---:R-:W-:Y:S01]  /*3c80*/  FMUL.FTZ R73, R209, R34 ;  /* 0x00000022d1497220 */ /* 0x004fe20000410000 */
[----:B------:R-:W-:Y:S01]  /*3c90*/  FFMA.FTZ R34, -R74, R74, 1 ;  /* 0x3f8000004a227423 */ /* 0x000fe2000001014a */
[----:B-----5:R-:W-:Y:S01]  /*3ca0*/  FMUL.FTZ R33, R93, R33 ;  /* 0x000000215d217220 */ /* 0x020fe20000410000 */
[----:B------:R-:W2:Y:S01]  /*3cb0*/  MUFU.EX2 R18, R221 ;  /* 0x000000dd00127308 */ /* 0x000ea20000000800 */
[----:B-1----:R-:W-:Y:S01]  /*3cc0*/  FMUL.FTZ R35, R208, R35 ;  /* 0x00000023d0237220 */ /* 0x002fe20000410000 */
        /* <DEDUP_REMOVED lines=8> */
[----:B------:R-:W1:Y:S01]  /*3d50*/  SHFL.IDX PT, R73, R12, R6, 0x1f ;  /* 0x00001f060c497589 */ /* 0x000e6200000e0000 */
[----:B------:R-:W-:Y:S03]  /*3d60*/  MUFU.EX2 R203, R203 ;  /* 0x000000cb00cb7308 */ /* 0x000fe60000000800 */
[----:B------:R-:W-:Y:S04]  /*3d70*/  SHFL.IDX PT, R28, R12, R192, 0x1f ;  /* 0x00001fc00c1c7589 */ /* 0x000fe800000e0000 */
[----:B------:R-:W5:Y:S01]  /*3d80*/  SHFL.IDX PT, R79, R12, R117, 0x1f ;  /* 0x00001f750c4f7589 */ /* 0x000f6200000e0000 */
[----:B----4-:R-:W-:Y:S01]  /*3d90*/  FADD.FTZ R54, R54, -R75 ;  /* 0x8000004b36367221 */ /* 0x010fe20000010000 */
[----:B------:R-:W-:Y:S01]  /*3da0*/  FFMA.FTZ R87, -R87, R87, 1 ;  /* 0x3f80000057577423 */ /* 0x000fe20000010157 */
[----:B------:R-:W-:Y:S01]  /*3db0*/  MUFU.EX2 R218, R218 ;  /* 0x000000da00da7308 */ /* 0x000fe20000000800 */
[----:B------:R-:W4:Y:S04]  /*3dc0*/  SHFL.IDX PT, R77, R12, R199, 0x1f ;  /* 0x00001fc70c4d7589 */ /* 0x000f2800000e0000 */
[----:B------:R-:W-:Y:S03]  /*3dd0*/  SHFL.IDX PT, R76, R12, R197, 0x1f ;  /* 0x00001fc50c4c7589 */ /* 0x000fe600000e0000 */
[----:B------:R-:W-:Y:S01]  /*3de0*/  MUFU.EX2 R92, R92 ;  /* 0x0000005c005c7308 */ /* 0x000fe20000000800 */
[----:B------:R2:W-:Y:S01]  /*3df0*/  SHFL.IDX PT, R74, R12, R200, 0x1f ;  /* 0x00001fc80c4a7589 */ /* 0x0005e200000e0000 */
[----:B------:R-:W-:Y:S01]  /*3e00*/  FFMA.FTZ R83, -R83, R83, 1 ;  /* 0x3f80000053537423 */ /* 0x000fe20000010153 */
[----:B------:R-:W-:-:S05]  /*3e10*/  FFMA.FTZ R84, -R84, R84, 1 ;  /* 0x3f80000054547423 */ /* 0x000fca0000010154 */
[----:B------:R-:W-:Y:S01]  /*3e20*/  MUFU.EX2 R100, R100 ;  /* 0x0000006400647308 */ /* 0x000fe20000000800 */
[----:B--2---:R-:W-:Y:S01]  /*3e30*/  FADD.FTZ R12, R45, -R72 ;  /* 0x800000482d0c7221 */ /* 0x004fe20000010000 */
[----:B------:R-:W-:Y:S02]  /*3e40*/  FADD.FTZ R45, R52, -R75 ;  /* 0x8000004b342d7221 */ /* 0x000fe40000010000 */
[----:B------:R-:W2:Y:S01]  /*3e50*/  LDS R75, [R11+0x380] ;  /* 0x000380000b4b7984 */ /* 0x000ea20000000800 */
[----:B------:R-:W-:-:S03]  /*3e60*/  FMUL.FTZ R27, R18, R232 ;  /* 0x000000e8121b7220 */ /* 0x000fc60000410000 */
[----:B------:R-:W-:Y:S01]  /*3e70*/  MUFU.EX2 R213, R213 ;  /* 0x000000d500d57308 */ /* 0x000fe20000000800 */
[----:B------:R-:W-:-:S07]  /*3e80*/  FMUL.FTZ R30, R30, R27 ;  /* 0x0000001b1e1e7220 */ /* 0x000fce0000410000 */
[----:B------:R-:W4:Y:S01]  /*3e90*/  MUFU.EX2 R27, R205 ;  /* 0x000000cd001b7308 */ /* 0x000f220000000800 */
[----:B------:R-:W-:Y:S01]  /*3ea0*/  FADD.FTZ R38, R38, -R229 ;  /* 0x800000e526267221 */ /* 0x000fe20000010000 */
[--C-:B-1----:R-:W-:Y:S01]  /*3eb0*/  FADD.FTZ R40, R40, -R73.reuse ;  /* 0x8000004928287221 */ /* 0x102fe20000010000 */
[----:B------:R-:W-:Y:S01]  /*3ec0*/  FADD.FTZ R73, R42, -R73 ;  /* 0x800000492a497221 */ /* 0x000fe20000010000 */
[----:B------:R-:W-:Y:S01]  /*3ed0*/  FMUL.FTZ R39, R207, R39 ;  /* 0x00000027cf277220 */ /* 0x000fe20000410000 */
[----:B------:R-:W-:Y:S01]  /*3ee0*/  FADD.FTZ R72, R47, -R72 ;  /* 0x800000482f487221 */ /* 0x000fe20000010000 */
[--C-:B-----5:R-:W-:Y:S01]  /*3ef0*/  FADD.FTZ R44, R44, -R79.reuse ;  /* 0x8000004f2c2c7221 */ /* 0x120fe20000010000 */
[----:B------:R-:W-:Y:S01]  /*3f00*/  FFMA.FTZ R42, -R81, R81, 1 ;  /* 0x3f800000512a7423 */ /* 0x000fe20000010151 */
[----:B------:R-:W-:Y:S01]  /*3f10*/  FMUL.FTZ R47, R17, R40 ;  /* 0x00000028112f7220 */ /* 0x000fe20000410000 */
[----:B------:R-:W-:Y:S01]  /*3f20*/  FADD.FTZ R79, R46, -R79 ;  /* 0x8000004f2e4f7221 */ /* 0x000fe20000010000 */
[----:B------:R-:W1:Y:S01]  /*3f30*/  MUFU.EX2 R101, R101 ;  /* 0x0000006500657308 */ /* 0x000e620000000800 */
[----:B----4-:R-:W-:-:S07]  /*3f40*/  FMUL.FTZ R38, R27, R38 ;  /* 0x000000261b267220 */ /* 0x010fce0000410000 */
[----:B------:R-:W-:Y:S01]  /*3f50*/  MUFU.EX2 R217, R217 ;  /* 0x000000d900d97308 */ /* 0x000fe20000000800 */
[----:B------:R-:W-:Y:S01]  /*3f60*/  FMUL.FTZ R35, R35, R38 ;  /* 0x0000002623237220 */ /* 0x000fe20000410000 */
[----:B------:R-:W-:Y:S01]  /*3f70*/  FFMA.FTZ R38, -R80, R80, 1 ;  /* 0x3f80000050267423 */ /* 0x000fe20000010150 */
[----:B------:R-:W-:Y:S01]  /*3f80*/  FMUL.FTZ R40, R206, R73 ;  /* 0x00000049ce287220 */ /* 0x000fe20000410000 */
[----:B------:R-:W-:Y:S01]  /*3f90*/  FMUL.FTZ R42, R42, R47 ;  /* 0x0000002f2a2a7220 */ /* 0x000fe20000410000 */
[----:B------:R-:W-:Y:S01]  /*3fa0*/  FMUL.FTZ R46, R15, R44 ;  /* 0x0000002c0f2e7220 */ /* 0x000fe20000410000 */
[----:B------:R-:W-:Y:S01]  /*3fb0*/  FMUL.FTZ R38, R38, R39 ;  /* 0x0000002726267220 */ /* 0x000fe20000410000 */
[----:B------:R-:W-:Y:S01]  /*3fc0*/  FADD.FTZ R39, R48, -R77 ;  /* 0x8000004d30277221 */ /* 0x000fe20000010000 */
[----:B------:R-:W-:Y:S01]  /*3fd0*/  FMUL.FTZ R48, R204, R79 ;  /* 0x0000004fcc307220 */ /* 0x000fe20000410000 */
[----:B------:R-:W-:Y:S01]  /*3fe0*/  MUFU.EX2 R103, R103 ;  /* 0x0000006700677308 */ /* 0x000fe20000000800 */
[----:B--2---:R-:W2:Y:S01]  /*3ff0*/  SHFL.IDX PT, R73, R75, R6, 0x1f ;  /* 0x00001f064b497589 */ /* 0x004ea200000e0000 */
[----:B------:R-:W-:Y:S01]  /*4000*/  FFMA.FTZ R44, -R86, R86, 1 ;  /* 0x3f800000562c7423 */ /* 0x000fe20000010156 */
[----:B------:R-:W-:Y:S01]  /*4010*/  FMUL.FTZ R47, R97, R12 ;  /* 0x0000000c612f7220 */ /* 0x000fe20000410000 */
[--C-:B------:R-:W-:Y:S01]  /*4020*/  FADD.FTZ R41, R41, -R28.reuse ;  /* 0x8000001c29297221 */ /* 0x100fe20000010000 */
[----:B------:R-:W4:Y:S01]  /*4030*/  SHFL.IDX PT, R118, R75, R118, 0x1f ;  /* 0x00001f764b767589 */ /* 0x000f2200000e0000 */
[----:B------:R-:W-:Y:S01]  /*4040*/  FADD.FTZ R43, R43, -R28 ;  /* 0x8000001c2b2b7221 */ /* 0x000fe20000010000 */
[----:B------:R-:W-:Y:S01]  /*4050*/  FADD.FTZ R28, R49, -R76 ;  /* 0x8000004c311c7221 */ /* 0x000fe20000010000 */
[----:B------:R-:W-:Y:S01]  /*4060*/  FMUL.FTZ R12, R87, R48 ;  /* 0x00000030570c7220 */ /* 0x000fe20000410000 */
[----:B------:R-:W5:Y:S01]  /*4070*/  SHFL.IDX PT, R192, R75, R192, 0x1f ;  /* 0x00001fc04bc07589 */ /* 0x000f6200000e0000 */
[----:B------:R-:W-:Y:S01]  /*4080*/  FMUL.FTZ R44, R44, R47 ;  /* 0x0000002f2c2c7220 */ /* 0x000fe20000410000 */
[----:B------:R-:W-:Y:S01]  /*4090*/  FFMA.FTZ R47, -R89, R89, 1 ;  /* 0x3f800000592f7423 */ /* 0x000fe20000010159 */
[----:B------:R-:W-:Y:S01]  /*40a0*/  FMUL.FTZ R48, R98, R39 ;  /* 0x0000002762307220 */ /* 0x000fe20000410000 */
[----:B------:R-:W-:Y:S01]  /*40b0*/  FMUL.FTZ R43, R202, R43 ;  /* 0x0000002bca2b7220 */ /* 0x000fe20000410000 */
[----:B------:R-:W-:Y:S01]  /*40c0*/  FMUL.FTZ R39, R99, R28 ;  /* 0x0000001c63277220 */ /* 0x000fe20000410000 */
[----:B------:R-:W-:Y:S01]  /*40d0*/  FMUL.FTZ R72, R203, R72 ;  /* 0x00000048cb487220 */ /* 0x000fe20000410000 */
[----:B------:R-:W-:Y:S01]  /*40e0*/  FMUL.FTZ R47, R47, R48 ;  /* 0x000000302f2f7220 */ /* 0x000fe20000410000 */
[----:B------:R-:W5:Y:S01]  /*40f0*/  SHFL.IDX PT, R117, R75, R117, 0x1f ;  /* 0x00001f754b757589 */ /* 0x000f6200000e0000 */
[----:B------:R-:W-:Y:S01]  /*4100*/  FFMA.FTZ R49, -R88, R88, 1 ;  /* 0x3f80000058317423 */ /* 0x000fe20000010158 */
[----:B------:R-:W-:Y:S01]  /*4110*/  FFMA.FTZ R48, -R90, R90, 1 ;  /* 0x3f8000005a307423 */ /* 0x000fe2000001015a */
[----:B------:R-:W5:Y:S01]  /*4120*/  MUFU.EX2 R214, R214 ;  /* 0x000000d600d67308 */ /* 0x000f620000000800 */
[----:B------:R-:W5:Y:S01]  /*4130*/  SHFL.IDX PT, R199, R75, R199, 0x1f ;  /* 0x00001fc74bc77589 */ /* 0x000f6200000e0000 */
[----:B------:R-:W-:-:S03]  /*4140*/  FMUL.FTZ R11, R84, R43 ;  /* 0x0000002b540b7220 */ /* 0x000fc60000410000 */
[----:B------:R-:W5:Y:S01]  /*4150*/  SHFL.IDX PT, R28, R75, R197, 0x1f ;  /* 0x00001fc54b1c7589 */ /* 0x000f6200000e0000 */
[----:B------:R-:W-:Y:S01]  /*4160*/  FMUL.FTZ R40, R83, R40 ;  /* 0x0000002853287220 */ /* 0x000fe20000410000 */
[----:B------:R-:W-:Y:S01]  /*4170*/  FFMA.FTZ R43, -R85, R85, 1 ;  /* 0x3f800000552b7423 */ /* 0x000fe20000010155 */
[----:B------:R-:W-:Y:S01]  /*4180*/  FADD.FTZ R77, R50, -R77 ;  /* 0x8000004d324d7221 */ /* 0x000fe20000010000 */
[----:B------:R-:W-:Y:S01]  /*4190*/  FMUL.FTZ R49, R49, R72 ;  /* 0x0000004831317220 */ /* 0x000fe20000410000 */
[----:B------:R-:W-:Y:S01]  /*41a0*/  FMUL.FTZ R48, R48, R39 ;  /* 0x0000002730307220 */ /* 0x000fe20000410000 */
[----:B------:R-:W3:Y:S01]  /*41b0*/  SHFL.IDX PT, R83, R75, R198, 0x1f ;  /* 0x00001fc64b537589 */ /* 0x000ee200000e0000 */
[----:B------:R-:W5:Y:S03]  /*41c0*/  MUFU.EX2 R39, R216 ;  /* 0x000000d800277308 */ /* 0x000f660000000800 */
[----:B------:R-:W3:Y:S01]  /*41d0*/  SHFL.IDX PT, R200, R75, R200, 0x1f ;  /* 0x00001fc84bc87589 */ /* 0x000ee200000e0000 */
[----:B------:R-:W-:Y:S01]  /*41e0*/  FMUL.FTZ R43, R43, R46 ;  /* 0x0000002e2b2b7220 */ /* 0x000fe20000410000 */
[----:B------:R-:W-:-:S03]  /*41f0*/  FFMA.FTZ R46, -R91, R91, 1 ;  /* 0x3f8000005b2e7423 */ /* 0x000fc6000001015b */
[----:B------:R-:W5:Y:S01]  /*4200*/  MUFU.EX2 R72, R211 ;  /* 0x000000d300487308 */ /* 0x000f620000000800 */
[----:B------:R-:W-:Y:S01]  /*4210*/  FMUL.FTZ R77, R218, R77 ;  /* 0x0000004dda4d7220 */ /* 0x000fe20000410000 */
[----:B------:R-:W-:Y:S01]  /*4220*/  FFMA.FTZ R78, -R78, R78, 1 ;  /* 0x3f8000004e4e7423 */ /* 0x000fe2000001014e */
[----:B------:R-:W-:-:S05]  /*4230*/  FMUL.FTZ R37, R92, R37 ;  /* 0x000000255c257220 */ /* 0x000fca0000410000 */
[----:B------:R-:W5:Y:S01]  /*4240*/  MUFU.EX2 R210, R210 ;  /* 0x000000d200d27308 */ /* 0x000f620000000800 */
[----:B------:R-:W-:Y:S01]  /*4250*/  FFMA.FTZ R50, -R185, R185, 1 ;  /* 0x3f800000b9327423 */ /* 0x000fe200000101b9 */
[----:B------:R-:W-:Y:S01]  /*4260*/  FMUL.FTZ R45, R100, R45 ;  /* 0x0000002d642d7220 */ /* 0x000fe20000410000 */
[----:B------:R-:W-:Y:S01]  /*4270*/  FMUL.FTZ R46, R46, R77 ;  /* 0x0000004d2e2e7220 */ /* 0x000fe20000410000 */
[----:B------:R-:W-:Y:S01]  /*4280*/  FFMA.FTZ R187, -R187, R187, 1 ;  /* 0x3f800000bbbb7423 */ /* 0x000fe200000101bb */
[----:B------:R-:W-:Y:S01]  /*4290*/  FMUL.FTZ R54, R213, R54 ;  /* 0x00000036d5367220 */ /* 0x000fe20000410000 */
[--C-:B--2---:R-:W-:Y:S02]  /*42a0*/  FADD.FTZ R56, R56, -R73.reuse ;  /* 0x8000004938387221 */ /* 0x104fe40000010000 */
[----:B------:R-:W2:Y:S01]  /*42b0*/  MUFU.EX2 R220, R220 ;  /* 0x000000dc00dc7308 */ /* 0x000ea20000000800 */
[----:B------:R-:W-:Y:S01]  /*42c0*/  FADD.FTZ R77, R58, -R73 ;  /* 0x800000493a4d7221 */ /* 0x000fe20000010000 */
[----:B------:R-:W-:Y:S01]  /*42d0*/  FMUL.FTZ R37, R78, R37 ;  /* 0x000000254e257220 */ /* 0x000fe20000410000 */
[----:B------:R-:W-:-:S05]  /*42e0*/  FMUL.FTZ R50, R50, R45 ;  /* 0x0000002d32327220 */ /* 0x000fca0000410000 */
[----:B------:R-:W2:Y:S01]  /*42f0*/  MUFU.EX2 R222, R222 ;  /* 0x000000de00de7308 */ /* 0x000ea20000000800 */
[----:B----4-:R-:W-:Y:S01]  /*4300*/  FADD.FTZ R78, R61, -R118 ;  /* 0x800000763d4e7221 */ /* 0x010fe20000010000 */
[----:B------:R-:W-:Y:S01]  /*4310*/  FMUL.FTZ R45, R187, R54 ;  /* 0x00000036bb2d7220 */ /* 0x000fe20000410000 */
[----:B-1----:R-:W-:-:S05]  /*4320*/  FMUL.FTZ R61, R101, R56 ;  /* 0x00000038653d7220 */ /* 0x002fca0000410000 */
[----:B------:R-:W1:Y:S01]  /*4330*/  MUFU.EX2 R119, R119 ;  /* 0x0000007700777308 */ /* 0x000e620000000800 */
[----:B-----5:R-:W-:Y:S01]  /*4340*/  FADD.FTZ R79, R57, -R192 ;  /* 0x800000c0394f7221 */ /* 0x020fe20000010000 */
[----:B------:R-:W-:Y:S01]  /*4350*/  FFMA.FTZ R54, -R189, R189, 1 ;  /* 0x3f800000bd367423 */ /* 0x000fe200000101bd */
[----:B------:R-:W-:Y:S01]  /*4360*/  FFMA.FTZ R73, -R106, R106, 1 ;  /* 0x3f8000006a497423 */ /* 0x000fe2000001016a */
[----:B------:R-:W-:-:S04]  /*4370*/  FMUL.FTZ R56, R214, R77 ;  /* 0x0000004dd6387220 */ /* 0x000fc80000410000 */
[----:B------:R-:W4:Y:S01]  /*4380*/  MUFU.EX2 R102, R102 ;  /* 0x0000006600667308 */ /* 0x000f220000000800 */
[----:B------:R-:W-:Y:S01]  /*4390*/  FADD.FTZ R76, R51, -R76 ;  /* 0x8000004c334c7221 */ /* 0x000fe20000010000 */
[----:B------:R-:W-:Y:S01]  /*43a0*/  FADD.FTZ R192, R59, -R192 ;  /* 0x800000c03bc07221 */ /* 0x000fe20000010000 */
[----:B------:R-:W-:Y:S01]  /*43b0*/  FADD.FTZ R81, R63, -R118 ;  /* 0x800000763f517221 */ /* 0x000fe20000010000 */
[----:B------:R-:W-:-:S04]  /*43c0*/  FADD.FTZ R55, R55, -R74 ;  /* 0x8000004a37377221 */ /* 0x000fc80000010000 */
[----:B------:R-:W-:Y:S01]  /*43d0*/  MUFU.EX2 R228, R228 ;  /* 0x000000e400e47308 */ /* 0x000fe20000000800 */
[----:B------:R-:W-:Y:S01]  /*43e0*/  FADD.FTZ R53, R53, -R74 ;  /* 0x8000004a35357221 */ /* 0x000fe20000010000 */
[----:B------:R-:W-:-:S06]  /*43f0*/  FMUL.FTZ R54, R54, R61 ;  /* 0x0000003d36367220 */ /* 0x000fcc0000410000 */
[----:B------:R-:W-:Y:S01]  /*4400*/  MUFU.EX2 R225, R225 ;  /* 0x000000e100e17308 */ /* 0x000fe20000000800 */
[----:B------:R-:W-:-:S07]  /*4410*/  FMUL.FTZ R73, R73, R56 ;  /* 0x0000003849497220 */ /* 0x000fce0000410000 */
[----:B------:R-:W5:Y:S01]  /*4420*/  MUFU.EX2 R215, R215 ;  /* 0x000000d700d77308 */ /* 0x000f620000000800 */
[----:B------:R-:W-:Y:S01]  /*4430*/  FFMA.FTZ R51, -R184, R184, 1 ;  /* 0x3f800000b8337423 */ /* 0x000fe200000101b8 */
[----:B------:R-:W-:-:S06]  /*4440*/  FMUL.FTZ R76, R217, R76 ;  /* 0x0000004cd94c7220 */ /* 0x000fcc0000410000 */
[----:B------:R-:W5:Y:S01]  /*4450*/  MUFU.EX2 R212, R212 ;  /* 0x000000d400d47308 */ /* 0x000f620000000800 */
[----:B------:R-:W-:Y:S01]  /*4460*/  FFMA.FTZ R74, -R107, R107, 1 ;  /* 0x3f8000006b4a7423 */ /* 0x000fe2000001016b */
[----:B------:R-:W-:-:S06]  /*4470*/  FMUL.FTZ R61, R39, R192 ;  /* 0x000000c0273d7220 */ /* 0x000fcc0000410000 */
[----:B------:R-:W5:Y:S01]  /*4480*/  MUFU.EX2 R223, R223 ;  /* 0x000000df00df7308 */ /* 0x000f620000000800 */
[----:B------:R-:W-:Y:S01]  /*4490*/  FFMA.FTZ R111, -R111, R111, 1 ;  /* 0x3f8000006f6f7423 */ /* 0x000fe2000001016f */
[----:B------:R-:W-:-:S06]  /*44a0*/  FMUL.FTZ R56, R72, R81 ;  /* 0x0000005148387220 */ /* 0x000fcc0000410000 */
[----:B------:R-:W5:Y:S01]  /*44b0*/  MUFU.EX2 R227, R227 ;  /* 0x000000e300e37308 */ /* 0x000f620000000800 */
[----:B------:R-:W-:-:S07]  /*44c0*/  FFMA.FTZ R52, -R188, R188, 1 ;  /* 0x3f800000bc347423 */ /* 0x000fce00000101bc */
[----:B------:R-:W5:Y:S01]  /*44d0*/  MUFU.EX2 R226, R226 ;  /* 0x000000e200e27308 */ /* 0x000f620000000800 */
[----:B------:R-:W-:Y:S01]  /*44e0*/  FMUL.FTZ R55, R210, R55 ;  /* 0x00000037d2377220 */ /* 0x000fe20000410000 */
[----:B------:R-:W-:Y:S01]  /*44f0*/  FADD.FTZ R60, R60, -R117 ;  /* 0x800000753c3c7221 */ /* 0x000fe20000010000 */
[----:B------:R-:W-:Y:S01]  /*4500*/  FADD.FTZ R57, R64, -R199 ;  /* 0x800000c740397221 */ /* 0x000fe20000010000 */
[----:B------:R-:W-:Y:S01]  /*4510*/  FADD.FTZ R65, R65, -R28 ;  /* 0x8000001c41417221 */ /* 0x000fe20000010000 */
[----:B------:R-:W-:Y:S01]  /*4520*/  FADD.FTZ R25, R25, -R234 ;  /* 0x800000ea19197221 */ /* 0x000fe20000010000 */
[----:B------:R-:W-:Y:S01]  /*4530*/  FMUL.FTZ R51, R51, R76 ;  /* 0x0000004c33337220 */ /* 0x000fe20000410000 */
[----:B------:R-:W-:Y:S01]  /*4540*/  FMUL.FTZ R74, R74, R61 ;  /* 0x0000003d4a4a7220 */ /* 0x000fe20000410000 */
[----:B------:R-:W-:Y:S01]  /*4550*/  FMUL.FTZ R111, R111, R56 ;  /* 0x000000386f6f7220 */ /* 0x000fe20000410000 */
[----:B------:R-:W-:Y:S01]  /*4560*/  FMUL.FTZ R52, R52, R55 ;  /* 0x0000003734347220 */ /* 0x000fe20000410000 */
[----:B------:R-:W-:Y:S01]  /*4570*/  FADD.FTZ R64, R67, -R28 ;  /* 0x8000001c43407221 */ /* 0x000fe20000010000 */
[----:B------:R-:W-:Y:S01]  /*4580*/  FFMA.FTZ R76, -R108, R108, 1 ;  /* 0x3f8000006c4c7423 */ /* 0x000fe2000001016c */
[----:B------:R-:W-:Y:S01]  /*4590*/  FMUL.FTZ R61, R103, R60 ;  /* 0x0000003c673d7220 */ /* 0x000fe20000410000 */
[----:B------:R-:W-:Y:S01]  /*45a0*/  FFMA.FTZ R112, -R112, R112, 1 ;  /* 0x3f80000070707423 */ /* 0x000fe20000010170 */
[----:B------:R-:W-:Y:S01]  /*45b0*/  FFMA.FTZ R191, -R191, R191, 1 ;  /* 0x3f800000bfbf7423 */ /* 0x000fe200000101bf */
[----:B--2---:R-:W-:Y:S01]  /*45c0*/  FMUL.FTZ R57, R220, R57 ;  /* 0x00000039dc397220 */ /* 0x004fe20000410000 */
[----:B------:R-:W-:Y:S01]  /*45d0*/  FMUL.FTZ R56, R222, R65 ;  /* 0x00000041de387220 */ /* 0x000fe20000410000 */
[----:B-1----:R-:W-:Y:S01]  /*45e0*/  FMUL.FTZ R224, R119, R25 ;  /* 0x0000001977e07220 */ /* 0x002fe20000410000 */
[----:B------:R-:W-:Y:S01]  /*45f0*/  FADD.FTZ R62, R62, -R117 ;  /* 0x800000753e3e7221 */ /* 0x000fe20000010000 */
[----:B---3--:R-:W-:Y:S01]  /*4600*/  FADD.FTZ R55, R68, -R83 ;  /* 0x8000005344377221 */ /* 0x008fe20000010000 */
        /* <DEDUP_REMOVED lines=9> */
[----:B----4-:R-:W-:Y:S01]  /*46a0*/  FMUL.FTZ R58, R102, R79 ;  /* 0x0000004f663a7220 */ /* 0x010fe20000410000 */
[----:B------:R-:W-:Y:S01]  /*46b0*/  FMUL.FTZ R76, R76, R61 ;  /* 0x0000003d4c4c7220 */ /* 0x000fe20000410000 */
[----:B------:R-:W-:Y:S01]  /*46c0*/  FMUL.FTZ R112, R112, R57 ;  /* 0x0000003970707220 */ /* 0x000fe20000410000 */
[----:B------:R-:W-:Y:S01]  /*46d0*/  FMUL.FTZ R191, R191, R56 ;  /* 0x00000038bfbf7220 */ /* 0x000fe20000410000 */
[----:B------:R-:W-:Y:S01]  /*46e0*/  FMUL.FTZ R25, R219, R224 ;  /* 0x000000e0db197220 */ /* 0x000fe20000410000 */
[----:B------:R-:W-:Y:S01]  /*46f0*/  FFMA.FTZ R109, -R109, R109, 1 ;  /* 0x3f8000006d6d7423 */ /* 0x000fe2000001016d */
[----:B------:R-:W-:Y:S01]  /*4700*/  FFMA.FTZ R110, -R110, R110, 1 ;  /* 0x3f8000006e6e7423 */ /* 0x000fe2000001016e */
[----:B-----5:R-:W-:Y:S01]  /*4710*/  FMUL.FTZ R63, R215, R62 ;  /* 0x0000003ed73f7220 */ /* 0x020fe20000410000 */
        /* <DEDUP_REMOVED lines=114> */
[----:B------:R-:W-:-:S04]  /*4e40*/  VIADD R12, R16, 0x1a800 ;  /* 0x0001a800100c7836 */ /* 0x000fc80000000000 */
        /* <DEDUP_REMOVED lines=168> */
.L_x_3048:
[----:B------:R-:W-:Y:S01]  /*58d0*/  IMAD R9, R0, 0x300, R9 ;  /* 0x0000030000097824 */ /* 0x000fe200078e0209 */
        /* <DEDUP_REMOVED lines=55> */
.L_x_3049:
[----:B------:R-:W-:Y:S01]  /*5c50*/  UIADD3 UR45, UR45, 0x1, URZ ;  /* 0x000000012d2d7890 */ /* 0x000fe2000fffe03f */
[----:B------:R-:W-:Y:S01]  /*5c60*/  VIADD R8, R8, 0x26820 ;  /* 0x0002682008087836 */ /* 0x000fe20000000000 */
[----:B------:R-:W-:-:S04]  /*5c70*/  IADD3 R0, R0, 0x1, RZ ;  /* 0x0000000100007810 */ /* 0x000fc80007ffe0ff */
[----:B------:R-:W-:Y:S02]  /*5c80*/  ISETP.LE.AND P1, PT, R10, UR45, PT ;  /* 0x0000002d0a007c0c */ /* 0x000fe4000bf23270 */
[C---:B------:R-:W-:Y:S02]  /*5c90*/  ISETP.NE.AND P0, PT, R0.reuse, 0x2, PT ;  /* 0x000000020000780c */ /* 0x040fe40003f05270 */
[----:B------:R-:W-:Y:S02]  /*5ca0*/  PRMT R8, RZ, 0x654, R8 ;  /* 0x00000654ff087816 */ /* 0x000fe40000000008 */
[----:B-1----:R-:W-:Y:S02]  /*5cb0*/  SEL R9, RZ, 0x1, P0 ;  /* 0x00000001ff097807 */ /* 0x002fe40000000000 */
[----:B------:R2:W-:Y:S01]  /*5cc0*/  SYNCS.ARRIVE.TRANS64.RED.A1T0 RZ, [R8+URZ], RZ ;  /* 0x000000ff08ff79a7 */ /* 0x0005e2000810043f */
[----:B------:R-:W-:Y:S02]  /*5cd0*/  SEL R0, R0, RZ, P0 ;  /* 0x000000ff00007207 */ /* 0x000fe40000000000 */
[----:B------:R-:W-:-:S02]  /*5ce0*/  LOP3.LUT R4, R4, R9, RZ, 0x3c, !PT ;  /* 0x0000000904047212 */ /* 0x000fc400078e3cff */
[----:B------:R-:W-:Y:S05]  /*5cf0*/  @!P1 BRA `(.L_x_3050) ;  /* 0xffffffc000789947 */ /* 0x000fea000383ffff */
.L_x_3039:
[----:B------:R-:W-:-:S06]  /*5d00*/  UISETP.GE.AND UP0, UPT, UR45, UR44, UPT ;  /* 0x0000002c2d00728c */ /* 0x000fcc000bf06270 */
[----:B------:R-:W-:-:S13]  /*5d10*/  PLOP3.LUT P0, PT, PT, PT, UP0, 0x80, 0x0 ;  /* 0x000000000000781c */ /* 0x000fda0003f0f008 */
[----:B------:R-:W-:Y:S05]  /*5d20*/  @P0 BRA `(.L_x_3051) ;  /* 0x0000004000580947 */ /* 0x000fea0003800000 */
[----:B------:R-:W3:Y:S04]  /*5d30*/  LDL.LU R14, [R1+0x14] ;  /* 0x00001400010e7983 */ /* 0x000ee80000300800 */
[----:B------:R-:W4:Y:S01]  /*5d40*/  LDL.LU R12, [R1+0x8] ;  /* 0x00000800010c7983 */ /* 0x000f220000300800 */
[----:B------:R-:W-:Y:S01]  /*5d50*/  UIMAD UR4, UR37, -0x80, UR42 ;  /* 0xffffff80250478a4 */ /* 0x000fe2000f8e022a */
[----:B------:R-:W-:Y:S01]  /*5d60*/  IMAD.MOV.U32 R185, RZ, RZ, 0x40000040 ;  /* 0x40000040ffb97424 */ /* 0x000fe200078e00ff */
[----:B------:R-:W-:Y:S01]  /*5d70*/  MOV R189, 0x40000040 ;  /* 0x4000004000bd7802 */ /* 0x000fe20000000f00 */
[----:B------:R-:W5:Y:S01]  /*5d80*/  S2R R6, SR_TID.X ;  /* 0x0000000000067919 */ /* 0x000f620000002100 */
[----:B------:R-:W-:Y:S02]  /*5d90*/  IMAD.MOV.U32 R187, RZ, RZ, 0x40000040 ;  /* 0x40000040ffbb7424 */ /* 0x000fe400078e00ff */
[----:B------:R-:W-:-:S02]  /*5da0*/  IMAD.MOV.U32 R191, RZ, RZ, 0x40000040 ;  /* 0x40000040ffbf7424 */ /* 0x000fc400078e00ff */
[----:B------:R-:W-:Y:S02]  /*5db0*/  IMAD.MOV.U32 R193, RZ, RZ, 0x40000040 ;  /* 0x40000040ffc17424 */ /* 0x000fe400078e00ff */
[----:B-----5:R-:W-:-:S05]  /*5dc0*/  VIADD R6, R6, 0xffffff80 ;  /* 0xffffff8006067836 */ /* 0x020fca0000000000 */
[----:B------:R-:W-:-:S04]  /*5dd0*/  SHF.R.S32.HI R7, RZ, 0x1f, R6 ;  /* 0x0000001fff077819 */ /* 0x000fc80000011406 */
[CC--:B------:R-:W-:Y:S02]  /*5de0*/  LEA.HI R9, R7.reuse, R6.reuse, RZ, 0x5 ;  /* 0x0000000607097211 */ /* 0x0c0fe400078f28ff */
[-C--:B--2---:R-:W-:Y:S02]  /*5df0*/  LEA.HI R8, R7, R6.reuse, RZ, 0x7 ;  /* 0x0000000607087211 */ /* 0x084fe400078f38ff */
[----:B------:R-:W-:Y:S02]  /*5e00*/  LOP3.LUT R9, R9, 0xffffffe0, RZ, 0xc0, !PT ;  /* 0xffffffe009097812 */ /* 0x000fe400078ec0ff */
[----:B------:R-:W-:Y:S02]  /*5e10*/  LEA.HI R11, R7, R6, RZ, 0x2 ;  /* 0x00000006070b7211 */ /* 0x000fe400078f10ff */
[----:B------:R-:W-:Y:S01]  /*5e20*/  LOP3.LUT R7, R8, 0xffffff80, RZ, 0xc0, !PT ;  /* 0xffffff8008077812 */ /* 0x000fe200078ec0ff */
[----:B------:R-:W-:Y:S01]  /*5e30*/  IMAD.IADD R10, R6, 0x1, -R9 ;  /* 0x00000001060a7824 */ /* 0x000fe200078e0a09 */
[----:B-1----:R-:W-:-:S02]  /*5e40*/  LOP3.LUT R13, R11, 0xfffffffc, RZ, 0xc0, !PT ;  /* 0xfffffffc0b0d7812 */ /* 0x002fc400078ec0ff */
[----:B------:R-:W-:Y:S01]  /*5e50*/  SHF.R.S32.HI R8, RZ, 0x7, R8 ;  /* 0x00000007ff087819 */ /* 0x000fe20000011408 */
[C---:B------:R-:W-:Y:S01]  /*5e60*/  IMAD.IADD R9, R6.reuse, 0x1, -R7 ;  /* 0x0000000106097824 */ /* 0x040fe200078e0a07 */
[----:B------:R-:W-:Y:S02]  /*5e70*/  SHF.R.S32.HI R11, RZ, 0x1f, R10 ;  /* 0x0000001fff0b7819 */ /* 0x000fe4000001140a */
[----:B------:R-:W-:Y:S02]  /*5e80*/  IADD3 R7, R6, -R13, RZ ;  /* 0x8000000d06077210 */ /* 0x000fe40007ffe0ff */
[CC--:B------:R-:W-:Y:S02]  /*5e90*/  LEA.HI R6, R11.reuse, R10.reuse, RZ, 0x3 ;  /* 0x0000000a0b067211 */ /* 0x0c0fe400078f18ff */
[----:B------:R-:W-:Y:S02]  /*5ea0*/  LEA.HI R10, R11, R10, RZ, 0x2 ;  /* 0x0000000a0b0a7211 */ /* 0x000fe400078f10ff */
[----:B------:R-:W-:-:S02]  /*5eb0*/  SHF.R.S32.HI R6, RZ, 0x3, R6 ;  /* 0x00000003ff067819 */ /* 0x000fc40000011406 */
[----:B---3--:R-:W-:Y:S01]  /*5ec0*/  LEA.HI R9, R14, R9, RZ, 0x5 ;  /* 0x000000090e097211 */ /* 0x008fe200078f28ff */
[----:B------:R-:W-:-:S03]  /*5ed0*/  IMAD.U32 R14, RZ, RZ, UR4 ;  /* 0x00000004ff0e7e24 */ /* 0x000fc6000f8e00ff */
[----:B------:R-:W-:Y:S02]  /*5ee0*/  SHF.R.S32.HI R13, RZ, 0x5, R9 ;  /* 0x00000005ff0d7819 */ /* 0x000fe40000011409 */
[----:B------:R-:W-:Y:S02]  /*5ef0*/  SHF.R.S32.HI R9, RZ, 0x2, R10 ;  /* 0x00000002ff097819 */ /* 0x000fe4000001140a */
[----:B----4-:R-:W-:Y:S01]  /*5f00*/  SHF.R.S32.HI R11, RZ, 0x2, R12 ;  /* 0x00000002ff0b7819 */ /* 0x010fe2000001140c */
[----:B------:R-:W-:Y:S01]  /*5f10*/  IMAD R17, R13, -0x10, R14 ;  /* 0xfffffff00d117824 */ /* 0x000fe200078e020e */
[----:B------:R-:W-:Y:S01]  /*5f20*/  SHF.R.S32.HI R12, RZ, 0x1f, R12 ;  /* 0x0000001fff0c7819 */ /* 0x000fe2000001140c */
[C---:B------:R-:W-:Y:S01]  /*5f30*/  VIADD R13, R9.reuse, 0x8 ;  /* 0x00000008090d7836 */ /* 0x040fe20000000000 */
[----:B------:R-:W-:Y:S01]  /*5f40*/  LEA.HI R14, R8, R8, RZ, 0x1 ;  /* 0x00000008080e7211 */ /* 0x000fe200078f08ff */
[----:B------:R-:W-:Y:S01]  /*5f50*/  VIADD R19, R9, 0x10 ;  /* 0x0000001009137836 */ /* 0x000fe20000000000 */
[----:B------:R-:W-:-:S02]  /*5f60*/  LEA.HI R12, R12, R11, RZ, 0x3 ;  /* 0x0000000b0c0c7211 */ /* 0x000fc400078f18ff */
[----:B------:R-:W-:Y:S02]  /*5f70*/  LOP3.LUT R15, R14, 0xfffffffe, RZ, 0xc0, !PT ;  /* 0xfffffffe0e0f7812 */ /* 0x000fe400078ec0ff */
[----:B------:R-:W-:Y:S02]  /*5f80*/  LEA.HI R14, R13, R13, RZ, 0x1 ;  /* 0x0000000d0d0e7211 */ /* 0x000fe400078f08ff */
[----:B------:R-:W-:Y:S02]  /*5f90*/  LOP3.LUT R12, R12, 0xfffffff8, RZ, 0xc0, !PT ;  /* 0xfffffff80c0c7812 */ /* 0x000fe400078ec0ff */
[----:B------:R-:W-:Y:S02]  /*5fa0*/  IADD3 R8, R8, -R15, RZ ;  /* 0x8000000f08087210 */ /* 0x000fe40007ffe0ff */
[----:B------:R-:W-:Y:S02]  /*5fb0*/  SHF.R.S32.HI R15, RZ, 0x1, R14 ;  /* 0x00000001ff0f7819 */ /* 0x000fe4000001140e */
[----:B------:R-:W-:Y:S01]  /*5fc0*/  IADD3 R23, R17, R12, -R11 ;  /* 0x0000000c11177210 */ /* 0x000fe20007ffe80b */
[----:B------:R-:W-:Y:S01]  /*5fd0*/  IMAD.HI R11, R6, 0x2aaaaaab, RZ ;  /* 0x2aaaaaab060b7827 */ /* 0x000fe200078e02ff */
[----:B------:R-:W-:-:S02]  /*5fe0*/  LEA.HI R10, R10, R9, RZ, 0x1 ;  /* 0x000000090a0a7211 */ /* 0x000fc400078f08ff */
[----:B------:R-:W-:Y:S01]  /*5ff0*/  LEA.HI R20, R19, R19, RZ, 0x1 ;  /* 0x0000001313147211 */ /* 0x000fe200078f08ff */
[----:B------:R-:W-:Y:S01]  /*6000*/  IMAD.HI R17, R15, 0x2aaaaaab, RZ ;  /* 0x2aaaaaab0f117827 */ /* 0x000fe200078e02ff */
[----:B------:R-:W-:Y:S02]  /*6010*/  SHF.R.U32.HI R12, RZ, 0x1, R11 ;  /* 0x00000001ff0c7819 */ /* 0x000fe4000001160b */
[----:B------:R-:W-:Y:S01]  /*6020*/  LOP3.LUT R10, R10, 0xfffffffe, RZ, 0xc0, !PT ;  /* 0xfffffffe0a0a7812 */ /* 0x000fe200078ec0ff */
[----:B------:R-:W-:Y:S01]  /*6030*/  IMAD R8, R8, -0x40, R23 ;  /* 0xffffffc008087824 */ /* 0x000fe200078e0217 */
[----:B------:R-:W-:Y:S02]  /*6040*/  SHF.R.U32.HI R18, RZ, 0x1, R17 ;  /* 0x00000001ff127819 */ /* 0x000fe40000011611 */
[----:B------:R-:W-:Y:S01]  /*6050*/  LEA.HI R11, R11, R12, RZ, 0x1 ;  /* 0x0000000c0b0b7211 */ /* 0x000fe200078f08ff */
[----:B------:R-:W-:Y:S01]  /*6060*/  IMAD.IADD R10, R9, 0x1, -R10 ;  /* 0x00000001090a7824 */ /* 0x000fe200078e0a0a */
[----:B------:R-:W-:-:S02]  /*6070*/  LEA.HI R18, R17, R18, RZ, 0x1 ;  /* 0x0000001211127211 */ /* 0x000fc400078f08ff */
[----:B------:R-:W-:Y:S01]  /*6080*/  LOP3.LUT R14, R14, 0xfffffffe, RZ, 0xc0, !PT ;  /* 0xfffffffe0e0e7812 */ /* 0x000fe200078ec0ff */
[----:B------:R-:W-:Y:S01]  /*6090*/  IMAD R11, R11, -0xc, R6 ;  /* 0xfffffff40b0b7824 */ /* 0x000fe200078e0206 */
[----:B------:R-:W-:Y:S01]  /*60a0*/  SHF.R.S32.HI R21, RZ, 0x1, R20 ;  /* 0x00000001ff157819 */ /* 0x000fe20000011414 */
[----:B------:R-:W-:Y:S01]  /*60b0*/  IMAD R15, R18, -0xc, R15 ;  /* 0xfffffff4120f7824 */ /* 0x000fe200078e020f */
[----:B------:R-:W-:Y:S01]  /*60c0*/  LOP3.LUT R20, R20, 0xfffffffe, RZ, 0xc0, !PT ;  /* 0xfffffffe14147812 */ /* 0x000fe200078ec0ff */
[----:B------:R-:W-:Y:S01]  /*60d0*/  IMAD.IADD R14, R13, 0x1, -R14 ;  /* 0x000000010d0e7824 */ /* 0x000fe200078e0a0e */
[----:B------:R-:W-:Y:S01]  /*60e0*/  LEA R10, R11, R10, 0x3 ;  /* 0x0000000a0b0a7211 */ /* 0x000fe200078e18ff */
[----:B------:R-:W-:-:S04]  /*60f0*/  IMAD.HI R22, R21, 0x2aaaaaab, RZ ;  /* 0x2aaaaaab15167827 */ /* 0x000fc800078e02ff */
[----:B------:R-:W-:Y:S01]  /*6100*/  IMAD R9, R15, 0x8, R14 ;  /* 0x000000080f097824 */ /* 0x000fe200078e020e */
[----:B------:R-:W-:Y:S01]  /*6110*/  SHF.R.U32.HI R23, RZ, 0x1, R22 ;  /* 0x00000001ff177819 */ /* 0x000fe20000011616 */
[C-C-:B------:R-:W-:Y:S01]  /*6120*/  IMAD R6, R5.reuse, 0x800, R16.reuse ;  /* 0x0000080005067824 */ /* 0x140fe200078e0210 */
[----:B------:R-:W-:Y:S01]  /*6130*/  STL [R1+0x20], R10 ;  /* 0x0000200a01007387 */ /* 0x000fe20000100800 */
[----:B------:R-:W-:Y:S01]  /*6140*/  IMAD R5, R5, 0x2000, R16 ;  /* 0x0000200005057824 */ /* 0x000fe200078e0210 */
[----:B------:R-:W-:Y:S01]  /*6150*/  LEA.HI R22, R22, R23, RZ, 0x1 ;  /* 0x0000001716167211 */ /* 0x000fe200078f08ff */
[----:B------:R-:W-:Y:S01]  /*6160*/  VIADD R6, R6, 0x1a800 ;  /* 0x0001a80006067836 */ /* 0x000fe20000000000 */
[----:B------:R1:W-:Y:S01]  /*6170*/  STL [R1+0x1c], R9 ;  /* 0x00001c0901007387 */ /* 0x0003e20000100800 */
[----:B------:R-:W-:Y:S01]  /*6180*/  IMAD.IADD R20, R19, 0x1, -R20 ;  /* 0x0000000113147824 */ /* 0x000fe200078e0a14 */
[----:B------:R-:W-:Y:S01]  /*6190*/  MOV R23, 0x40000040 ;  /* 0x4000004000177802 */ /* 0x000fe20000000f00 */
[----:B------:R-:W-:Y:S01]  /*61a0*/  IMAD R21, R22, -0xc, R21 ;  /* 0xfffffff416157824 */ /* 0x000fe200078e0215 */
[----:B------:R-:W-:-:S04]  /*61b0*/  SHF.R.U32.HI R6, RZ, 0x4, R6 ;  /* 0x00000004ff067819 */ /* 0x000fc80000011606 */
[----:B------:R-:W-:Y:S01]  /*61c0*/  LOP3.LUT R6, R6, 0x3fff, RZ, 0xc0, !PT ;  /* 0x00003fff06067812 */ /* 0x000fe200078ec0ff */
[----:B-1----:R-:W-:Y:S01]  /*61d0*/  VIADD R9, R5, 0x4000 ;  /* 0x0000400005097836 */ /* 0x002fe20000000000 */
[----:B------:R-:W-:Y:S02]  /*61e0*/  SHF.R.U32.HI R5, RZ, 0x4, R5 ;  /* 0x00000004ff057819 */ /* 0x000fe40000011605 */
[----:B------:R-:W-:Y:S02]  /*61f0*/  LEA R10, R21, R20, 0x3 ;  /* 0x00000014150a7211 */ /* 0x000fe400078e18ff */
[----:B------:R-:W-:Y:S02]  /*6200*/  SHF.R.U32.HI R9, RZ, 0x4, R9 ;  /* 0x00000004ff097819 */ /* 0x000fe40000011609 */
[----:B------:R-:W-:Y:S01]  /*6210*/  LOP3.LUT R5, R5, 0x3fff, RZ, 0xc0, !PT ;  /* 0x00003fff05057812 */ /* 0x000fe200078ec0ff */
[----:B------:R-:W-:Y:S01]  /*6220*/  STL [R1+0x14], R10 ;  /* 0x0000140a01007387 */ /* 0x000fe20000100800 */
[----:B------:R-:W-:-:S02]  /*6230*/  LOP3.LUT R9, R9, 0x3fff, RZ, 0xc0, !PT ;  /* 0x00003fff09097812 */ /* 0x000fc400078ec0ff */
[----:B------:R-:W-:Y:S02]  /*6240*/  LOP3.LUT R11, R5, 0x10000, RZ, 0xfc, !PT ;  /* 0x00010000050b7812 */ /* 0x000fe400078efcff */
[----:B------:R-:W-:Y:S02]  /*6250*/  LOP3.LUT R6, R6, 0x10000, RZ, 0xfc, !PT ;  /* 0x0001000006067812 */ /* 0x000fe400078efcff */
[----:B------:R-:W-:Y:S01]  /*6260*/  LOP3.LUT R5, R9, 0x10000, RZ, 0xfc, !PT ;  /* 0x0001000009057812 */ /* 0x000fe200078efcff */
[----:B------:R-:W-:Y:S01]  /*6270*/  STL [R1+0xc], R11 ;  /* 0x00000c0b01007387 */ /* 0x000fe20000100800 */
[----:B------:R-:W-:Y:S01]  /*6280*/  IADD3 R9, R7, 0x8, RZ ;  /* 0x0000000807097810 */ /* 0x000fe20007ffe0ff */
[----:B------:R-:W-:Y:S01]  /*6290*/  VIADD R22, R11, 0x2 ;  /* 0x000000020b167836 */ /* 0x000fe20000000000 */
[C---:B------:R-:W-:Y:S01]  /*62a0*/  IADD3 R190, R5.reuse, 0x4, RZ ;  /* 0x0000000405be7810 */ /* 0x040fe20007ffe0ff */
[----:B------:R1:W-:Y:S01]  /*62b0*/  STL [R1+0x18], R6 ;  /* 0x0000180601007387 */ /* 0x0003e20000100800 */
[----:B------:R-:W-:Y:S01]  /*62c0*/  VIADD R188, R5, 0x2 ;  /* 0x0000000205bc7836 */ /* 0x000fe20000000000 */
[----:B------:R-:W-:Y:S01]  /*62d0*/  IADD3 R184, R11, 0x4, RZ ;  /* 0x000000040bb87810 */ /* 0x000fe20007ffe0ff */
[----:B------:R-:W-:Y:S01]  /*62e0*/  VIADD R192, R5, 0x6 ;  /* 0x0000000605c07836 */ /* 0x000fe20000000000 */
[----:B------:R2:W-:Y:S01]  /*62f0*/  STL [R1+0x8], R5 ;  /* 0x0000080501007387 */ /* 0x0005e20000100800 */
[----:B------:R-:W-:Y:S01]  /*6300*/  VIADD R186, R11, 0x6 ;  /* 0x000000060bba7836 */ /* 0x000fe20000000000 */
[C---:B------:R-:W-:Y:S01]  /*6310*/  IADD3 R9, R7.reuse, 0x14, RZ ;  /* 0x0000001407097810 */ /* 0x040fe20007ffe0ff */
[----:B-1----:R-:W-:-:S02]  /*6320*/  VIADD R6, R7, 0xc ;  /* 0x0000000c07067836 */ /* 0x002fc40000000000 */
[C---:B------:R-:W-:Y:S02]  /*6330*/  VIADD R6, R7.reuse, 0x18 ;  /* 0x0000001807067836 */ /* 0x040fe40000000000 */
[C---:B--2---:R-:W-:Y:S02]  /*6340*/  VIADD R5, R7.reuse, 0x4 ;  /* 0x0000000407057836 */ /* 0x044fe40000000000 */
[C---:B------:R-:W-:Y:S02]  /*6350*/  VIADD R5, R7.reuse, 0x10 ;  /* 0x0000001007057836 */ /* 0x040fe40000000000 */
[----:B------:R-:W-:-:S07]  /*6360*/  VIADD R5, R7, 0x1c ;  /* 0x0000001c07057836 */ /* 0x000fce0000000000 */
.L_x_3062:
[----:B------:R-:W-:-:S04]  /*6370*/  MOV R5, UR36 ;  /* 0x0000002400057c02 */ /* 0x000fc80008000f00 */
[----:B------:R-:W-:-:S04]  /*6380*/  LOP3.LUT R5, R5, 0x1, RZ, 0xfc, !PT ;  /* 0x0000000105057812 */ /* 0x000fc800078efcff */
[----:B------:R-:W-:-:S13]  /*6390*/  ISETP.NE.AND P0, PT, R5, 0x3, PT ;  /* 0x000000030500780c */ /* 0x000fda0003f05270 */
[----:B--2---:R-:W-:Y:S05]  /*63a0*/  @!P0 BRA `(.L_x_3052) ;  /* 0x0000000000048947 */ /* 0x004fea0003800000 */
[----:B------:R-:W-:Y:S01]  /*63b0*/  BPT.TRAP 0x1 ;  /* 0x000000040000795c */ /* 0x000fe20000300000 */
.L_x_3052:
[----:B------:R-:W-:Y:S01]  /*63c0*/  IMAD R5, R0, 0x8, R16 ;  /* 0x0000000800057824 */ /* 0x000fe200078e0210 */
[----:B------:R-:W-:-:S04]  /*63d0*/  SHF.L.U32 R18, R4, 0x1f, RZ ;  /* 0x0000001f04127819 */ /* 0x000fc800000006ff */
[----:B------:R1:W2:Y:S01]  /*63e0*/  SYNCS.PHASECHK.TRANS64.TRYWAIT P1, [R5+URZ+0x26810], R18 ;  /* 0x02681012050075a7 */ /* 0x0002a2000802017f */
[----:B------:R-:W-:Y:S05]  /*63f0*/  @!P0 BRA `(.L_x_3053) ;  /* 0x0000000000048947 */ /* 0x000fea0003800000 */
[----:B------:R-:W-:Y:S01]  /*6400*/  BPT.TRAP 0x1 ;  /* 0x000000040000795c */ /* 0x000fe20000300000 */
.L_x_3053:
[----:B------:R-:W-:-:S05]  /*6410*/  VIADD R6, R16, 0xe000 ;  /* 0x0000e00010067836 */ /* 0x000fca0000000000 */
[----:B------:R-:W-:-:S04]  /*6420*/  SHF.R.U32.HI R6, RZ, 0x4, R6 ;  /* 0x00000004ff067819 */ /* 0x000fc80000011606 */
[----:B------:R-:W-:-:S04]  /*6430*/  LOP3.LUT R6, R6, 0x3fff, RZ, 0xc0, !PT ;  /* 0x00003fff06067812 */ /* 0x000fc800078ec0ff */
[----:B------:R-:W-:Y:S01]  /*6440*/  LOP3.LUT R9, R6, 0x10000, RZ, 0xfc, !PT ;  /* 0x0001000006097812 */ /* 0x000fe200078efcff */
[----:B--2---:R-:W-:Y:S06]  /*6450*/  @P1 BRA `(.L_x_3054) ;  /* 0x0000000000081947 */ /* 0x004fec0003800000 */
[----:B------:R-:W2:Y:S02]  /*6460*/  SYNCS.PHASECHK.TRANS64.TRYWAIT P1, [R5+URZ+0x26810], R18 ;  /* 0x02681012050075a7 */ /* 0x000ea4000802017f */
[----:B--2---:R-:W-:Y:S05]  /*6470*/  @!P1 BRA `(.L_x_3055) ;  /* 0x0000009800089947 */ /* 0x004fea0003800000 */
.L_x_3054:
        /* <DEDUP_REMOVED lines=21> */
[----:B--2---:R-:W-:Y:S01]  /*65d0*/  IMAD R14, R0, 0x80, R11 ;  /* 0x00000080000e7824 */ /* 0x004fe200078e020b */
[----:B------:R-:W-:Y:S01]  /*65e0*/  IADD3 R10, R16, 0x1a000, RZ ;  /* 0x0001a000100a7810 */ /* 0x000fe20007ffe0ff */
        /* <DEDUP_REMOVED lines=31> */
.L_x_3056:
[----:B------:R1:W1:Y:S01]  /*67e0*/  SYNCS.PHASECHK.TRANS64.TRYWAIT P1, [R5+URZ+0x26830], R18 ;  /* 0x02683012050075a7 */ /* 0x000262000802017f */
[----:B------:R-:W-:Y:S05]  /*67f0*/  @!P0 BRA `(.L_x_3057) ;  /* 0x0000000000048947 */ /* 0x000fea0003800000 */
[----:B------:R-:W-:Y:S01]  /*6800*/  BPT.TRAP 0x1 ;  /* 0x000000040000795c */ /* 0x000fe20000300000 */
.L_x_3057:
        /* <DEDUP_REMOVED lines=8> */
.L_x_3058:
        /* <DEDUP_REMOVED lines=9> */
[C---:B------:R-:W-:Y:S01]  /*6920*/  IADD3 R233, R7.reuse, 0x8, RZ ;  /* 0x0000000807e97810 */ /* 0x040fe20007ffe0ff */
[C---:B------:R-:W-:Y:S01]  /*6930*/  VIADD R229, R7.reuse, 0xc ;  /* 0x0000000c07e57836 */ /* 0x040fe20000000000 */
[----:B------:R1:W-:Y:S01]  /*6940*/  STL [R1+0x28], R3 ;  /* 0x0000280301007387 */ /* 0x0003e20000100800 */
[C---:B------:R-:W-:Y:S01]  /*6950*/  VIADD R217, R7.reuse, 0x10 ;  /* 0x0000001007d97836 */ /* 0x040fe20000000000 */
[C---:B------:R-:W-:Y:S01]  /*6960*/  IADD3 R230, R7.reuse, 0x14, RZ ;  /* 0x0000001407e67810 */ /* 0x040fe20007ffe0ff */
[C---:B------:R-:W-:Y:S01]  /*6970*/  VIADD R231, R7.reuse, 0x18 ;  /* 0x0000001807e77836 */ /* 0x040fe20000000000 */
[----:B------:R1:W-:Y:S01]  /*6980*/  STL [R1+0x24], R2 ;  /* 0x0000240201007387 */ /* 0x0003e20000100800 */
[C---:B------:R-:W-:Y:S01]  /*6990*/  VIADD R219, R7.reuse, 0x1c ;  /* 0x0000001c07db7836 */ /* 0x040fe20000000000 */
[----:B------:R-:W-:Y:S01]  /*69a0*/  ISETP.GT.AND P1, PT, R8, 0x8, PT ;  /* 0x000000080800780c */ /* 0x000fe20003f24270 */
[----:B------:R-:W-:Y:S01]  /*69b0*/  IMAD R236, R0, 0x300, R11 ;  /* 0x0000030000ec7824 */ /* 0x000fe200078e020b */
[----:B------:R-:W-:Y:S01]  /*69c0*/  ISETP.GT.AND P2, PT, R8, RZ, PT ;  /* 0x000000ff0800720c */ /* 0x000fe20003f44270 */
[----:B--2---:R-:W-:Y:S01]  /*69d0*/  SHFL.IDX PT, R204, R198, R231, 0x1f ;  /* 0x00001fe7c6cc7589 */ /* 0x004fe200000e0000 */
[----:B------:R-:W-:-:S03]  /*69e0*/  VIADD R11, R7, 0x1c ;  /* 0x0000001c070b7836 */ /* 0x000fc60000000000 */
[----:B---3--:R-:W-:Y:S04]  /*69f0*/  SHFL.IDX PT, R224, R13, R233, 0x1f ;  /* 0x00001fe90de07589 */ /* 0x008fe800000e0000 */
[----:B------:R-:W-:Y:S04]  /*6a00*/  SHFL.IDX PT, R213, R13, R217, 0x1f ;  /* 0x00001fd90dd57589 */ /* 0x000fe800000e0000 */
[----:B------:R-:W-:Y:S04]  /*6a10*/  SHFL.IDX PT, R214, R13, R229, 0x1f ;  /* 0x00001fe50dd67589 */ /* 0x000fe800000e0000 */
[----:B------:R-:W-:Y:S04]  /*6a20*/  SHFL.IDX PT, R209, R13, R219, 0x1f ;  /* 0x00001fdb0dd17589 */ /* 0x000fe800000e0000 */
[----:B----4-:R-:W-:Y:S04]  /*6a30*/  SHFL.IDX PT, R206, R12, R7, 0x1f ;  /* 0x00001f070cce7589 */ /* 0x010fe800000e0000 */
[----:B------:R-:W-:Y:S04]  /*6a40*/  SHFL.IDX PT, R212, R12, R232, 0x1f ;  /* 0x00001fe80cd47589 */ /* 0x000fe800000e0000 */
        /* <DEDUP_REMOVED lines=14> */
[----:B------:R-:W2:Y:S01]  /*6b30*/  SHFL.IDX PT, R87, R198, R7, 0x1f ;  /* 0x00001f07c6577589 */ /* 0x000ea200000e0000 */
        /* <DEDUP_REMOVED lines=11> */
[----:B------:R-:W4:Y:S01]  /*6bf0*/  SHFL.IDX PT, R88, R198, R232, 0x1f ;  /* 0x00001fe8c6587589 */ /* 0x000f2200000e0000 */
[----:B------:R-:W-:Y:S01]  /*6c00*/  FMUL.FTZ R19, R80, UR5 ;  /* 0x0000000550137c20 */ /* 0x000fe20008410000 */
[----:B------:R-:W-:Y:S01]  /*6c10*/  FMUL.FTZ R20, R81, UR5 ;  /* 0x0000000551147c20 */ /* 0x000fe20008410000 */
[----:B------:R-:W-:Y:S01]  /*6c20*/  FMUL.FTZ R72, R83, UR5 ;  /* 0x0000000553487c20 */ /* 0x000fe20008410000 */
[----:B------:R-:W4:Y:S01]  /*6c30*/  SHFL.IDX PT, R93, R198, R229, 0x1f ;  /* 0x00001fe5c65d7589 */ /* 0x000f2200000e0000 */
[----:B-1----:R1:W2:Y:S01]  /*6c40*/  MUFU.TANH R3, R73 ;  /* 0x0000004900037308 */ /* 0x0022a20000002400 */
[----:B------:R-:W-:Y:S01]  /*6c50*/  FMUL.FTZ R80, R91, UR5 ;  /* 0x000000055b507c20 */ /* 0x000fe20008410000 */
[----:B------:R-:W-:Y:S01]  /*6c60*/  FMUL.FTZ R81, R92, UR5 ;  /* 0x000000055c517c20 */ /* 0x000fe20008410000 */
[----:B------:R-:W4:Y:S01]  /*6c70*/  SHFL.IDX PT, R90, R198, R233, 0x1f ;  /* 0x00001fe9c65a7589 */ /* 0x000f2200000e0000 */
[----:B------:R-:W-:Y:S01]  /*6c80*/  FMUL.FTZ R74, R85, UR5 ;  /* 0x00000005554a7c20 */ /* 0x000fe20008410000 */
[----:B------:R-:W-:Y:S01]  /*6c90*/  FMUL.FTZ R195, R97, UR5 ;  /* 0x0000000561c37c20 */ /* 0x000fe20008410000 */
[----:B------:R-:W-:Y:S01]  /*6ca0*/  FMUL.FTZ R78, R89, UR5 ;  /* 0x00000005594e7c20 */ /* 0x000fe20008410000 */
[----:B------:R-:W4:Y:S01]  /*6cb0*/  SHFL.IDX PT, R91, R198, R217, 0x1f ;  /* 0x00001fd9c65b7589 */ /* 0x000f2200000e0000 */
[----:B------:R2:W4:Y:S01]  /*6cc0*/  MUFU.TANH R2, R75 ;  /* 0x0000004b00027308 */ /* 0x0005220000002400 */
[----:B-1----:R-:W-:Y:S01]  /*6cd0*/  FMUL.FTZ R73, R84, UR5 ;  /* 0x0000000554497c20 */ /* 0x002fe20008410000 */
[----:B---3--:R-:W-:Y:S01]  /*6ce0*/  FSEL R85, R14, -INF , P2 ;  /* 0xff8000000e557808 */ /* 0x008fe20001000000 */
[----:B------:R-:W1:Y:S01]  /*6cf0*/  SHFL.IDX PT, R92, R198, R230, 0x1f ;  /* 0x00001fe6c65c7589 */ /* 0x000e6200000e0000 */
[----:B------:R-:W-:Y:S01]  /*6d00*/  FMUL.FTZ R83, R94, UR5 ;  /* 0x000000055e537c20 */ /* 0x000fe20008410000 */
[----:B------:R-:W-:Y:S01]  /*6d10*/  FMUL.FTZ R196, R117, UR5 ;  /* 0x0000000575c47c20 */ /* 0x000fe20008410000 */
[----:B------:R-:W-:Y:S01]  /*6d20*/  FMUL.FTZ R197, R118, UR5 ;  /* 0x0000000576c57c20 */ /* 0x000fe20008410000 */
[----:B------:R-:W3:Y:S01]  /*6d30*/  SHFL.IDX PT, R97, R198, R219, 0x1f ;  /* 0x00001fdbc6617589 */ /* 0x000ee200000e0000 */
[----:B------:R-:W-:Y:S01]  /*6d40*/  MUFU.TANH R235, R235 ;  /* 0x000000eb00eb7308 */ /* 0x000fe20000002400 */
[----:B--2---:R-:W-:Y:S01]  /*6d50*/  FMUL.FTZ R75, R86, UR5 ;  /* 0x00000005564b7c20 */ /* 0x004fe20008410000 */
[----:B------:R-:W-:Y:S01]  /*6d60*/  FSEL R86, R15, -INF , P1 ;  /* 0xff8000000f567808 */ /* 0x000fe20000800000 */
[----:B------:R-:W2:Y:S01]  /*6d70*/  SHFL.IDX PT, R94, R13, R7, 0x1f ;  /* 0x00001f070d5e7589 */ /* 0x000ea200000e0000 */
[----:B------:R-:W-:Y:S01]  /*6d80*/  FSEL R117, R3, -INF , P2 ;  /* 0xff80000003757808 */ /* 0x000fe20001000000 */
[----:B------:R-:W-:Y:S01]  /*6d90*/  FMUL.FTZ R194, R96, UR5 ;  /* 0x0000000560c27c20 */ /* 0x000fe20008410000 */
[----:B------:R-:W-:Y:S01]  /*6da0*/  FMUL.FTZ R84, R95, UR5 ;  /* 0x000000055f547c20 */ /* 0x000fe20008410000 */
[----:B------:R-:W2:Y:S01]  /*6db0*/  SHFL.IDX PT, R96, R13, R232, 0x1f ;  /* 0x00001fe80d607589 */ /* 0x000ea200000e0000 */
[----:B------:R-:W1:Y:S01]  /*6dc0*/  MUFU.TANH R18, R18 ;  /* 0x0000001200127308 */ /* 0x000e620000002400 */
[----:B----4-:R-:W-:Y:S01]  /*6dd0*/  FSEL R89, R2, -INF , P1 ;  /* 0xff80000002597808 */ /* 0x010fe20000800000 */
        /* <DEDUP_REMOVED lines=15> */
[----:B-1----:R-:W-:Y:S01]  /*6ed0*/  FSEL R208, R18, -INF , P1 ;  /* 0xff80000012d07808 */ /* 0x002fe20000800000 */
[----:B------:R-:W-:Y:S01]  /*6ee0*/  FMUL.FTZ R111, R111, UR5 ;  /* 0x000000056f6f7c20 */ /* 0x000fe20008410000 */
[----:B------:R-:W-:Y:S01]  /*6ef0*/  FMUL.FTZ R112, R112, UR5 ;  /* 0x0000000570707c20 */ /* 0x000fe20008410000 */
[----:B------:R-:W-:Y:S01]  /*6f00*/  FMUL.FTZ R114, R114, UR5 ;  /* 0x0000000572727c20 */ /* 0x000fe20008410000 */
[----:B------:R-:W-:Y:S01]  /*6f10*/  FMUL.FTZ R113, R113, UR5 ;  /* 0x0000000571717c20 */ /* 0x000fe20008410000 */
[----:B------:R-:W-:Y:S01]  /*6f20*/  FMUL.FTZ R115, R115, UR5 ;  /* 0x0000000573737c20 */ /* 0x000fe20008410000 */
[----:B------:R-:W-:Y:S01]  /*6f30*/  SHFL.IDX PT, R217, R12, R217, 0x1f ;  /* 0x00001fd90cd97589 */ /* 0x000fe200000e0000 */
[----:B------:R-:W1:Y:S01]  /*6f40*/  MUFU.TANH R19, R19 ;  /* 0x0000001300137308 */ /* 0x000e620000002400 */
[----:B------:R-:W-:Y:S01]  /*6f50*/  FMUL.FTZ R116, R116, UR5 ;  /* 0x0000000574747c20 */ /* 0x000fe20008410000 */
[----:B------:R-:W-:-:S06]  /*6f60*/  FMUL.FTZ R119, R119, UR5 ;  /* 0x0000000577777c20 */ /* 0x000fcc0008410000 */
[----:B------:R-:W2:Y:S08]  /*6f70*/  MUFU.TANH R20, R20 ;  /* 0x0000001400147308 */ /* 0x000eb00000002400 */
[----:B------:R-:W2:Y:S08]  /*6f80*/  MUFU.TANH R21, R21 ;  /* 0x0000001500157308 */ /* 0x000eb00000002400 */
[----:B------:R-:W2:Y:S01]  /*6f90*/  MUFU.TANH R72, R72 ;  /* 0x0000004800487308 */ /* 0x000ea20000002400 */
        /* <DEDUP_REMOVED lines=8> */
[----:B------:R-:W-:Y:S02]  /*7020*/  ULDC UR4, c[0x0][0x744] ;  /* 0x0001d10000047ab9 */ /* 0x000fe40000000800 */
[----:B------:R-:W2:Y:S01]  /*7030*/  MUFU.TANH R74, R74 ;  /* 0x0000004a004a7308 */ /* 0x000ea20000002400 */
[--C-:B------:R-:W-:Y:S01]  /*7040*/  FFMA.FTZ R199, R86, UR4, -R87.reuse ;  /* 0x0000000456c77c23 */ /* 0x100fe20008010857 */
[----:B------:R-:W-:Y:S01]  /*7050*/  FFMA.FTZ R118, R85, UR4, -R87 ;  /* 0x0000000455767c23 */ /* 0x000fe20008010857 */
[----:B------:R-:W-:Y:S01]  /*7060*/  FSEL R86, R235, -INF , P2 ;  /* 0xff800000eb567808 */ /* 0x000fe20001000000 */
[--C-:B------:R-:W-:Y:S01]  /*7070*/  FFMA.FTZ R117, R117, UR4, -R88.reuse ;  /* 0x0000000475757c23 */ /* 0x100fe20008010858 */
[----:B----4-:R-:W-:Y:S01]  /*7080*/  FSEL R87, R237, -INF , P2 ;  /* 0xff800000ed577808 */ /* 0x010fe20001000000 */
[----:B------:R-:W-:Y:S01]  /*7090*/  FFMA.FTZ R89, R89, UR4, -R88 ;  /* 0x0000000459597c23 */ /* 0x000fe20008010858 */
[----:B---3--:R-:W-:Y:S01]  /*70a0*/  FSEL R85, R17, -INF , P1 ;  /* 0xff80000011557808 */ /* 0x008fe20000800000 */
[----:B------:R-:W3:Y:S01]  /*70b0*/  MUFU.TANH R75, R75 ;  /* 0x0000004b004b7308 */ /* 0x000ee20000002400 */
[--C-:B------:R-:W-:Y:S01]  /*70c0*/  FFMA.FTZ R86, R86, UR4, -R93.reuse ;  /* 0x0000000456567c23 */ /* 0x100fe2000801085d */
[----:B------:R-:W-:Y:S01]  /*70d0*/  FFMA.FTZ R208, R208, UR4, -R93 ;  /* 0x00000004d0d07c23 */ /* 0x000fe2000801085d */
[--C-:B------:R-:W-:Y:S01]  /*70e0*/  FFMA.FTZ R87, R87, UR4, -R90.reuse ;  /* 0x0000000457577c23 */ /* 0x100fe2000801085a */
[----:B------:R-:W-:Y:S01]  /*70f0*/  FFMA.FTZ R85, R85, UR4, -R90 ;  /* 0x0000000455557c23 */ /* 0x000fe2000801085a */
[----:B-1----:R-:W-:-:S02]  /*7100*/  FSEL R88, R19, -INF , P2 ;  /* 0xff80000013587808 */ /* 0x002fc40001000000 */
[----:B--2---:R-:W-:Y:S01]  /*7110*/  FSEL R93, R20, -INF , P2 ;  /* 0xff800000145d7808 */ /* 0x004fe20001000000 */
[----:B------:R-:W1:Y:S01]  /*7120*/  MUFU.TANH R76, R76 ;  /* 0x0000004c004c7308 */ /* 0x000e620000002400 */
[----:B------:R-:W-:Y:S01]  /*7130*/  FSEL R90, R21, -INF , P1 ;  /* 0xff800000155a7808 */ /* 0x000fe20000800000 */
[--C-:B------:R-:W-:Y:S01]  /*7140*/  FFMA.FTZ R203, R88, UR4, -R91.reuse ;  /* 0x0000000458cb7c23 */ /* 0x100fe2000801085b */
[----:B------:R-:W-:Y:S01]  /*7150*/  FSEL R95, R72, -INF , P1 ;  /* 0xff800000485f7808 */ /* 0x000fe20000800000 */
[--C-:B------:R-:W-:Y:S01]  /*7160*/  FFMA.FTZ R93, R93, UR4, -R92.reuse ;  /* 0x000000045d5d7c23 */ /* 0x100fe2000801085c */
[----:B------:R-:W-:Y:S01]  /*7170*/  FSEL R207, R73, -INF , P2 ;  /* 0xff80000049cf7808 */ /* 0x000fe20001000000 */
[----:B------:R-:W-:Y:S01]  /*7180*/  FFMA.FTZ R91, R90, UR4, -R91 ;  /* 0x000000045a5b7c23 */ /* 0x000fe2000801085b */
[----:B------:R-:W-:Y:S01]  /*7190*/  FSEL R90, R74, -INF , P2 ;  /* 0xff8000004a5a7808 */ /* 0x000fe20001000000 */
[----:B------:R-:W2:Y:S01]  /*71a0*/  MUFU.TANH R77, R77 ;  /* 0x0000004d004d7308 */ /* 0x000ea20000002400 */
[----:B------:R-:W-:Y:S01]  /*71b0*/  FFMA.FTZ R92, R95, UR4, -R92 ;  /* 0x000000045f5c7c23 */ /* 0x000fe2000801085c */
[----:B---3--:R-:W-:Y:S01]  /*71c0*/  FSEL R95, R75, -INF , P1 ;  /* 0xff8000004b5f7808 */ /* 0x008fe20000800000 */
[----:B------:R-:W-:Y:S01]  /*71d0*/  FFMA.FTZ R207, R207, UR4, -R204 ;  /* 0x00000004cfcf7c23 */ /* 0x000fe200080108cc */
[----:B------:R-:W-:-:S03]  /*71e0*/  FFMA.FTZ R90, R90, UR4, -R97 ;  /* 0x000000045a5a7c23 */ /* 0x000fc60008010861 */
[----:B------:R-:W-:Y:S01]  /*71f0*/  FFMA.FTZ R204, R95, UR4, -R204 ;  /* 0x000000045fcc7c23 */ /* 0x000fe200080108cc */
[----:B------:R-:W3:Y:S01]  /*7200*/  MUFU.TANH R79, R79 ;  /* 0x0000004f004f7308 */ /* 0x000ee20000002400 */
[----:B-1----:R-:W-:-:S05]  /*7210*/  FSEL R198, R76, -INF , P1 ;  /* 0xff8000004cc67808 */ /* 0x002fca0000800000 */
[----:B------:R-:W-:Y:S02]  /*7220*/  FFMA.FTZ R97, R198, UR4, -R97 ;  /* 0x00000004c6617c23 */ /* 0x000fe40008010861 */
[----:B------:R-:W-:Y:S01]  /*7230*/  MUFU.TANH R78, R78 ;  /* 0x0000004e004e7308 */ /* 0x000fe20000002400 */
[----:B--2---:R-:W-:Y:S01]  /*7240*/  FSEL R95, R77, -INF , P2 ;  /* 0xff8000004d5f7808 */ /* 0x004fe20001000000 */
[----:B------:R-:W1:Y:S04]  /*7250*/  SHFL.IDX PT, R198, R13, R230, 0x1f ;  /* 0x00001fe60dc67589 */ /* 0x000e6800000e0000 */
[----:B------:R-:W-:Y:S02]  /*7260*/  FFMA.FTZ R216, R95, UR4, -R94 ;  /* 0x000000045fd87c23 */ /* 0x000fe4000801085e */
[----:B------:R-:W-:Y:S01]  /*7270*/  MUFU.TANH R81, R81 ;  /* 0x0000005100517308 */ /* 0x000fe20000002400 */
[----:B---3--:R-:W-:-:S05]  /*7280*/  FSEL R201, R79, -INF , P1 ;  /* 0xff8000004fc97808 */ /* 0x008fca0000800000 */
[----:B------:R-:W-:Y:S02]  /*7290*/  FFMA.FTZ R94, R201, UR4, -R94 ;  /* 0x00000004c95e7c23 */ /* 0x000fe4000801085e */
[----:B------:R-:W2:Y:S01]  /*72a0*/  MUFU.TANH R80, R80 ;  /* 0x0000005000507308 */ /* 0x000ea20000002400 */
[----:B------:R-:W3:Y:S07]  /*72b0*/  SHFL.IDX PT, R201, R13, R231, 0x1f ;  /* 0x00001fe70dc97589 */ /* 0x000eee00000e0000 */
[----:B------:R-:W4:Y:S08]  /*72c0*/  MUFU.TANH R194, R194 ;  /* 0x000000c200c27308 */ /* 0x000f300000002400 */
[----:B------:R-:W1:Y:S01]  /*72d0*/  MUFU.TANH R82, R82 ;  /* 0x0000005200527308 */ /* 0x000e620000002400 */
[----:B--2---:R-:W-:-:S07]  /*72e0*/  FSEL R205, R80, -INF , P1 ;  /* 0xff80000050cd7808 */ /* 0x004fce0000800000 */
[----:B------:R-:W-:Y:S01]  /*72f0*/  MUFU.TANH R84, R84 ;  /* 0x0000005400547308 */ /* 0x000fe20000002400 */
[----:B----4-:R-:W-:-:S05]  /*7300*/  FSEL R202, R194, -INF , P2 ;  /* 0xff800000c2ca7808 */ /* 0x010fca0001000000 */
[----:B------:R-:W-:Y:S01]  /*7310*/  FFMA.FTZ R223, R202, UR4, -R213 ;  /* 0x00000004cadf7c23 */ /* 0x000fe200080108d5 */
[----:B------:R-:W-:Y:S01]  /*7320*/  FFMA.FTZ R202, -R14, R14, 1 ;  /* 0x3f8000000eca7423 */ /* 0x000fe2000001010e */
[----:B------:R-:W2:Y:S01]  /*7330*/  MUFU.TANH R83, R83 ;  /* 0x0000005300537308 */ /* 0x000ea20000002400 */
[----:B-1----:R-:W-:-:S05]  /*7340*/  FSEL R225, R82, -INF , P2 ;  /* 0xff80000052e17808 */ /* 0x002fca0001000000 */
[----:B------:R-:W-:Y:S01]  /*7350*/  FFMA.FTZ R225, R225, UR4, -R214 ;  /* 0x00000004e1e17c23 */ /* 0x000fe200080108d6 */
[----:B------:R-:W-:Y:S02]  /*7360*/  WARPGROUP.DEPBAR.LE gsb0, 0x0 ;  /* 0x00008000000079c5 */ /* 0x000fe40000010000 */
[----:B------:R-:W-:Y:S01]  /*7370*/  WARPGROUP.ARRIVE ;  /* 0x00000000000079c5 */ /* 0x000fe20000000000 */
[----:B------:R-:W-:Y:S05]  /*7380*/  MUFU.EX2 R118, R118 ;  /* 0x0000007600767308 */ /* 0x000fea0000000800 */
[----:B------:R-:W-:Y:S01]  /*7390*/  HGMMA.64x96x16.F32 R24, gdesc[UR8], R24, gsb0 ;  /* 0x01600000081879f0 */ /* 0x000fe20008000818 */
[----:B------:R-:W-:Y:S01]  /*73a0*/  R2UR UR8, R192 ;  /* 0x00000000c00872ca */ /* 0x000fe200000e0000 */
[----:B------:R-:W-:Y:S01]  /*73b0*/  UMOV UR10, UR6 ;  /* 0x00000006000a7c82 */ /* 0x000fe20008000000 */
[----:B------:R-:W-:Y:S01]  /*73c0*/  R2UR UR9, R193 ;  /* 0x00000000c10972ca */ /* 0x000fe200000e0000 */
[----:B------:R-:W-:Y:S01]  /*73d0*/  UMOV UR11, 0x40000040 ;  /* 0x40000040000b7882 */ /* 0x000fe20000000000 */
[----:B------:R1:W-:Y:S08]  /*73e0*/  MUFU.EX2 R88, R199 ;  /* 0x000000c700587308 */ /* 0x0003f00000000800 */
[----:B------:R-:W4:Y:S01]  /*73f0*/  MUFU.TANH R195, R195 ;  /* 0x000000c300c37308 */ /* 0x000f220000002400 */
[----:B-1----:R-:W-:-:S05]  /*7400*/  FSEL R199, R78, -INF , P2 ;  /* 0xff8000004ec77808 */ /* 0x002fca0001000000 */
[--C-:B------:R-:W-:Y:S01]  /*7410*/  FFMA.FTZ R95, R199, UR4, -R96.reuse ;  /* 0x00000004c75f7c23 */ /* 0x100fe20008010860 */
[----:B------:R-:W-:Y:S01]  /*7420*/  FSEL R199, R81, -INF , P2 ;  /* 0xff80000051c77808 */ /* 0x000fe20001000000 */
[----:B------:R-:W1:Y:S01]  /*7430*/  MUFU.TANH R98, R98 ;  /* 0x0000006200627308 */ /* 0x000e620000002400 */
[----:B------:R-:W-:Y:S01]  /*7440*/  FFMA.FTZ R96, R205, UR4, -R96 ;  /* 0x00000004cd607c23 */ /* 0x000fe20008010860 */
[----:B--2---:R-:W-:Y:S02]  /*7450*/  FSEL R205, R83, -INF , P1 ;  /* 0xff80000053cd7808 */ /* 0x004fe40000800000 */
[--C-:B------:R-:W-:Y:S01]  /*7460*/  FFMA.FTZ R226, R199, UR4, -R224.reuse ;  /* 0x00000004c7e27c23 */ /* 0x100fe200080108e0 */
[----:B------:R-:W-:Y:S02]  /*7470*/  FSEL R199, R84, -INF , P1 ;  /* 0xff80000054c77808 */ /* 0x000fe40000800000 */
[----:B------:R-:W-:Y:S01]  /*7480*/  FFMA.FTZ R224, R205, UR4, -R224 ;  /* 0x00000004cde07c23 */ /* 0x000fe200080108e0 */
[----:B------:R-:W2:Y:S02]  /*7490*/  MUFU.TANH R99, R99 ;  /* 0x0000006300637308 */ /* 0x000ea40000002400 */
[----:B------:R-:W-:Y:S01]  /*74a0*/  FFMA.FTZ R214, R199, UR4, -R214 ;  /* 0x00000004c7d67c23 */ /* 0x000fe200080108d6 */
[----:B----4-:R-:W-:-:S05]  /*74b0*/  FSEL R199, R195, -INF , P2 ;  /* 0xff800000c3c77808 */ /* 0x010fca0001000000 */
[----:B------:R-:W4:Y:S01]  /*74c0*/  MUFU.TANH R101, R101 ;  /* 0x0000006500657308 */ /* 0x000f220000002400 */
[----:B-1----:R-:W-:Y:S01]  /*74d0*/  FSEL R200, R98, -INF , P1 ;  /* 0xff80000062c87808 */ /* 0x002fe20000800000 */
[----:B------:R-:W-:-:S04]  /*74e0*/  FFMA.FTZ R199, R199, UR4, -R198 ;  /* 0x00000004c7c77c23 */ /* 0x000fc800080108c6 */
[----:B------:R-:W-:Y:S02]  /*74f0*/  FFMA.FTZ R213, R200, UR4, -R213 ;  /* 0x00000004c8d57c23 */ /* 0x000fe400080108d5 */
[----:B------:R-:W-:Y:S01]  /*7500*/  MUFU.TANH R103, R103 ;  /* 0x0000006700677308 */ /* 0x000fe20000002400 */
[----:B--2---:R-:W-:-:S05]  /*7510*/  FSEL R205, R99, -INF , P1 ;  /* 0xff80000063cd7808 */ /* 0x004fca0000800000 */
[----:B------:R-:W-:Y:S02]  /*7520*/  FFMA.FTZ R198, R205, UR4, -R198 ;  /* 0x00000004cdc67c23 */ /* 0x000fe400080108c6 */
[----:B------:R-:W1:Y:S01]  /*7530*/  MUFU.TANH R100, R100 ;  /* 0x0000006400647308 */ /* 0x000e620000002400 */
[----:B----4-:R-:W-:-:S05]  /*7540*/  FSEL R210, R101, -INF , P2 ;  /* 0xff80000065d27808 */ /* 0x010fca0001000000 */
[----:B------:R-:W-:Y:S02]  /*7550*/  FFMA.FTZ R210, R210, UR4, -R209 ;  /* 0x00000004d2d27c23 */ /* 0x000fe400080108d1 */
[----:B------:R-:W2:Y:S08]  /*7560*/  MUFU.TANH R102, R102 ;  /* 0x0000006600667308 */ /* 0x000eb00000002400 */
[----:B------:R-:W-:Y:S01]  /*7570*/  MUFU.TANH R104, R104 ;  /* 0x0000006800687308 */ /* 0x000fe20000002400 */
[----:B-1----:R-:W-:-:S05]  /*7580*/  FSEL R200, R100, -INF , P2 ;  /* 0xff80000064c87808 */ /* 0x002fca0001000000 */
[----:B---3--:R-:W-:Y:S02]  /*7590*/  FFMA.FTZ R200, R200, UR4, -R201 ;  /* 0x00000004c8c87c23 */ /* 0x008fe400080108c9 */
[----:B------:R-:W-:Y:S01]  /*75a0*/  MUFU.TANH R106, R106 ;  /* 0x0000006a006a7308 */ /* 0x000fe20000002400 */
[----:B--2---:R-:W-:-:S05]  /*75b0*/  FSEL R205, R102, -INF , P1 ;  /* 0xff80000066cd7808 */ /* 0x004fca0000800000 */
[----:B------:R-:W-:Y:S02]  /*75c0*/  FFMA.FTZ R201, R205, UR4, -R201 ;  /* 0x00000004cdc97c23 */ /* 0x000fe400080108c9 */
[----:B------:R-:W1:Y:S08]  /*75d0*/  MUFU.TANH R105, R105 ;  /* 0x0000006900697308 */ /* 0x000e700000002400 */
[----:B------:R-:W-:Y:S08]  /*75e0*/  MUFU.TANH R107, R107 ;  /* 0x0000006b006b7308 */ /* 0x000ff00000002400 */
[----:B------:R2:W-:Y:S01]  /*75f0*/  MUFU.EX2 R13, R208 ;  /* 0x000000d0000d7308 */ /* 0x0005e20000000800 */
[----:B------:R-:W-:-:S02]  /*7600*/  WARPGROUP.DEPBAR.LE gsb0, 0x0 ;  /* 0x00008000000079c5 */ /* 0x000fc40000010000 */
[----:B------:R-:W-:Y:S01]  /*7610*/  WARPGROUP.ARRIVE ;  /* 0x00000000000079c5 */ /* 0x000fe20000000000 */
[----:B-1----:R-:W-:-:S04]  /*7620*/  FSEL R205, R105, -INF , P2 ;  /* 0xff80000069cd7808 */ /* 0x002fc80001000000 */
[----:B------:R-:W1:Y:S01]  /*7630*/  MUFU.TANH R108, R108 ;  /* 0x0000006c006c7308 */ /* 0x000e620000002400 */
[----:B------:R-:W-:Y:S01]  /*7640*/  HGMMA.64x96x16.F32 R24, gdesc[UR8], R24, gsb0 ;  /* 0x01600000081879f0 */ /* 0x000fe20008000818 */
[----:B--2---:R-:W2:Y:S01]  /*7650*/  SHFL.IDX PT, R208, R12, R233, 0x1f ;  /* 0x00001fe90cd07589 */ /* 0x004ea200000e0000 */
[----:B------:R-:W-:-:S05]  /*7660*/  FFMA.FTZ R205, R205, UR4, -R212 ;  /* 0x00000004cdcd7c23 */ /* 0x000fca00080108d4 */
[----:B------:R-:W-:Y:S08]  /*7670*/  MUFU.TANH R110, R110 ;  /* 0x0000006e006e7308 */ /* 0x000ff00000002400 */
[----:B------:R3:W-:Y:S01]  /*7680*/  MUFU.EX2 R14, R203 ;  /* 0x000000cb000e7308 */ /* 0x0007e20000000800 */
[----:B-1----:R-:W-:-:S07]  /*7690*/  FSEL R211, R108, -INF , P2 ;  /* 0xff8000006cd37808 */ /* 0x002fce0001000000 */
[----:B------:R-:W-:Y:S01]  /*76a0*/  MUFU.TANH R109, R109 ;  /* 0x0000006d006d7308 */ /* 0x000fe20000002400 */
[----:B---3--:R-:W-:Y:S01]  /*76b0*/  FSEL R203, R104, -INF , P2 ;  /* 0xff80000068cb7808 */ /* 0x008fe20001000000 */
[----:B--2---:R-:W-:-:S04]  /*76c0*/  FFMA.FTZ R211, R211, UR4, -R208 ;  /* 0x00000004d3d37c23 */ /* 0x004fc800080108d0 */
[----:B------:R-:W-:Y:S02]  /*76d0*/  FFMA.FTZ R203, R203, UR4, -R206 ;  /* 0x00000004cbcb7c23 */ /* 0x000fe400080108ce */
[----:B------:R-:W-:Y:S08]  /*76e0*/  MUFU.TANH R111, R111 ;  /* 0x0000006f006f7308 */ /* 0x000ff00000002400 */
[----:B------:R-:W1:Y:S08]  /*76f0*/  MUFU.TANH R112, R112 ;  /* 0x0000007000707308 */ /* 0x000e700000002400 */
[----:B------:R-:W-:Y:S08]  /*7700*/  MUFU.TANH R114, R114 ;  /* 0x0000007200727308 */ /* 0x000ff00000002400 */
[----:B------:R-:W2:Y:S01]  /*7710*/  MUFU.TANH R113, R113 ;  /* 0x0000007100717308 */ /* 0x000ea20000002400 */
[----:B-1----:R-:W-:-:S05]  /*7720*/  FSEL R219, R112, -INF , P2 ;  /* 0xff80000070db7808 */ /* 0x002fca0001000000 */
[----:B------:R-:W-:Y:S02]  /*7730*/  FFMA.FTZ R219, R219, UR4, -R217 ;  /* 0x00000004dbdb7c23 */ /* 0x000fe400080108d9 */
[----:B------:R-:W1:Y:S08]  /*7740*/  MUFU.TANH R115, R115 ;  /* 0x0000007300737308 */ /* 0x000e700000002400 */
[----:B------:R-:W-:Y:S01]  /*7750*/  MUFU.TANH R116, R116 ;  /* 0x0000007400747308 */ /* 0x000fe20000002400 */
[----:B--2---:R-:W-:-:S05]  /*7760*/  FSEL R222, R113, -INF , P2 ;  /* 0xff80000071de7808 */ /* 0x004fca0001000000 */
[----:B------:R-:W-:Y:S02]  /*7770*/  FFMA.FTZ R222, R222, UR4, -R218 ;  /* 0x00000004dede7c23 */ /* 0x000fe400080108da */
[----:B------:R-:W-:Y:S01]  /*7780*/  MUFU.TANH R197, R197 ;  /* 0x000000c500c57308 */ /* 0x000fe20000002400 */
[----:B-1----:R-:W-:-:S07]  /*7790*/  FSEL R221, R115, -INF , P1 ;  /* 0xff80000073dd7808 */ /* 0x002fce0000800000 */
[----:B------:R-:W-:Y:S08]  /*77a0*/  MUFU.TANH R196, R196 ;  /* 0x000000c400c47308 */ /* 0x000ff00000002400 */
[----:B------:R-:W1:Y:S01]  /*77b0*/  MUFU.TANH R119, R119 ;  /* 0x0000007700777308 */ /* 0x000e620000002400 */
[----:B------:R-:W-:Y:S02]  /*77c0*/  WARPGROUP.DEPBAR.LE gsb0, 0x0 ;  /* 0x00008000000079c5 */ /* 0x000fe40000010000 */
[----:B------:R-:W2:Y:S05]  /*77d0*/  LDS R227, [R227+0x380] ;  /* 0x00038000e3e37984 */ /* 0x000eaa0000000800 */
[----:B------:R-:W-:Y:S01]  /*77e0*/  MUFU.EX2 R117, R117 ;  /* 0x0000007500757308 */ /* 0x000fe20000000800 */
[----:B-1----:R-:W-:-:S07]  /*77f0*/  FSEL R228, R119, -INF , P1 ;  /* 0xff80000077e47808 */ /* 0x002fce0000800000 */
[----:B------:R-:W1:Y:S08]  /*7800*/  MUFU.EX2 R93, R93 ;  /* 0x0000005d005d7308 */ /* 0x000e700000000800 */
[----:B------:R-:W3:Y:S01]  /*7810*/  MUFU.EX2 R92, R92 ;  /* 0x0000005c005c7308 */ /* 0x000ee20000000800 */
[----:B------:R-:W-:Y:S01]  /*7820*/  FFMA.FTZ R20, -R20, R20, 1 ;  /* 0x3f80000014147423 */ /* 0x000fe20000010114 */
[----:B------:R-:W-:-:S06]  /*7830*/  FFMA.FTZ R72, -R72, R72, 1 ;  /* 0x3f80000048487423 */ /* 0x000fcc0000010148 */
[----:B------:R-:W4:Y:S08]  /*7840*/  MUFU.EX2 R87, R87 ;  /* 0x0000005700577308 */ /* 0x000f300000000800 */
[----:B------:R-:W4:Y:S01]  /*7850*/  MUFU.EX2 R86, R86 ;  /* 0x0000005600567308 */ /* 0x000f220000000800 */
[----:B--2---:R-:W2:Y:S07]  /*7860*/  SHFL.IDX PT, R234, R227, R7, 0x1f ;  /* 0x00001f07e3ea7589 */ /* 0x004eae00000e0000 */
[----:B------:R-:W-:Y:S01]  /*7870*/  MUFU.EX2 R91, R91 ;  /* 0x0000005b005b7308 */ /* 0x000fe20000000800 */
[----:B------:R-:W-:Y:S04]  /*7880*/  SHFL.IDX PT, R232, R227, R232, 0x1f ;  /* 0x00001fe8e3e87589 */ /* 0x000fe800000e0000 */
[----:B------:R-:W1:Y:S01]  /*7890*/  SHFL.IDX PT, R233, R227, R233, 0x1f ;  /* 0x00001fe9e3e97589 */ /* 0x000e6200000e0000 */
[----:B------:R-:W-:Y:S01]  /*78a0*/  FFMA.FTZ R237, -R237, R237, 1 ;  /* 0x3f800000eded7423 */ /* 0x000fe200000101ed */
[----:B------:R-:W-:Y:S01]  /*78b0*/  FFMA.FTZ R235, -R235, R235, 1 ;  /* 0x3f800000ebeb7423 */ /* 0x000fe200000101eb */
[----:B------:R-:W-:Y:S01]  /*78c0*/  FFMA.FTZ R18, -R18, R18, 1 ;  /* 0x3f80000012127423 */ /* 0x000fe20000010112 */
[----:B------:R-:W3:Y:S01]  /*78d0*/  SHFL.IDX PT, R229, R227, R229, 0x1f ;  /* 0x00001fe5e3e57589 */ /* 0x000ee200000e0000 */
[----:B------:R-:W-:Y:S01]  /*78e0*/  FFMA.FTZ R19, -R19, R19, 1 ;  /* 0x3f80000013137423 */ /* 0x000fe20000010113 */
[----:B------:R-:W-:Y:S02]  /*78f0*/  MUFU.EX2 R89, R89 ;  /* 0x0000005900597308 */ /* 0x000fe40000000800 */
[----:B------:R-:W4:Y:S06]  /*7900*/  SHFL.IDX PT, R230, R227, R230, 0x1f ;  /* 0x00001fe6e3e67589 */ /* 0x000f2c00000e0000 */
[----:B------:R-:W-:Y:S01]  /*7910*/  MUFU.EX2 R85, R85 ;  /* 0x0000005500557308 */ /* 0x000fe20000000800 */
[--C-:B--2---:R-:W-:Y:S01]  /*7920*/  FADD.FTZ R24, R24, -R234.reuse ;  /* 0x800000ea18187221 */ /* 0x104fe20000010000 */
[----:B------:R-:W-:-:S03]  /*7930*/  FADD.FTZ R234, R26, -R234 ;  /* 0x800000ea1aea7221 */ /* 0x000fc60000010000 */
[----:B------:R-:W-:Y:S01]  /*7940*/  FMUL.FTZ R24, R118, R24 ;  /* 0x0000001876187220 */ /* 0x000fe20000410000 */
[----:B------:R-:W-:Y:S02]  /*7950*/  FMUL.FTZ R234, R88, R234 ;  /* 0x000000ea58ea7220 */ /* 0x000fe40000410000 */
[----:B------:R2:W2:Y:S01]  /*7960*/  MUFU.EX2 R26, R207 ;  /* 0x000000cf001a7308 */ /* 0x0004a20000000800 */
[----:B------:R-:W-:Y:S01]  /*7970*/  FMUL.FTZ R202, R202, R24 ;  /* 0x00000018caca7220 */ /* 0x000fe20000410000 */
[----:B------:R-:W-:Y:S01]  /*7980*/  FSEL R24, R103, -INF , P1 ;  /* 0xff80000067187808 */ /* 0x000fe20000800000 */
[----:B------:R-:W-:Y:S01]  /*7990*/  FFMA.FTZ R84, -R84, R84, 1 ;  /* 0x3f80000054547423 */ /* 0x000fe20000010154 */
[----:B-1----:R-:W-:Y:S01]  /*79a0*/  FADD.FTZ R28, R28, -R233 ;  /* 0x800000e91c1c7221 */ /* 0x002fe20000010000 */
[--C-:B---3--:R-:W-:Y:S01]  /*79b0*/  FADD.FTZ R29, R29, -R229.reuse ;  /* 0x800000e51d1d7221 */ /* 0x108fe20000010000 */
[----:B------:R-:W-:Y:S01]  /*79c0*/  FADD.FTZ R31, R31, -R229 ;  /* 0x800000e51f1f7221 */ /* 0x000fe20000010000 */
[----:B------:R-:W-:Y:S01]  /*79d0*/  FFMA.FTZ R209, R24, UR4, -R209 ;  /* 0x0000000418d17c23 */ /* 0x000fe200080108d1 */
[----:B------:R-:W-:Y:S01]  /*79e0*/  FSEL R24, R106, -INF , P1 ;  /* 0xff8000006a187808 */ /* 0x000fe20000800000 */
[--C-:B----4-:R-:W-:Y:S01]  /*79f0*/  FADD.FTZ R33, R33, -R230.reuse ;  /* 0x800000e621217221 */ /* 0x110fe20000010000 */
[----:B--2---:R-:W-:Y:S01]  /*7a00*/  FSEL R207, R109, -INF , P2 ;  /* 0xff8000006dcf7808 */ /* 0x004fe20001000000 */
[----:B------:R-:W-:Y:S01]  /*7a10*/  FADD.FTZ R35, R35, -R230 ;  /* 0x800000e623237221 */ /* 0x000fe20000010000 */
[----:B------:R-:W-:Y:S01]  /*7a20*/  MUFU.EX2 R97, R97 ;  /* 0x0000006100617308 */ /* 0x000fe20000000800 */
[----:B------:R-:W-:Y:S01]  /*7a30*/  FFMA.FTZ R206, R24, UR4, -R206 ;  /* 0x0000000418ce7c23 */ /* 0x000fe200080108ce */
[----:B------:R-:W-:Y:S01]  /*7a40*/  FSEL R24, R107, -INF , P1 ;  /* 0xff8000006b187808 */ /* 0x000fe20000800000 */
[----:B------:R-:W-:Y:S01]  /*7a50*/  FFMA.FTZ R207, R207, UR4, -R215 ;  /* 0x00000004cfcf7c23 */ /* 0x000fe200080108d7 */
[----:B------:R-:W-:-:S03]  /*7a60*/  FADD.FTZ R30, R30, -R233 ;  /* 0x800000e91e1e7221 */ /* 0x000fc60000010000 */
[----:B------:R-:W-:Y:S01]  /*7a70*/  FFMA.FTZ R212, R24, UR4, -R212 ;  /* 0x0000000418d47c23 */ /* 0x000fe200080108d4 */
[----:B------:R-:W-:Y:S01]  /*7a80*/  FSEL R24, R110, -INF , P1 ;  /* 0xff8000006e187808 */ /* 0x000fe20000800000 */
[----:B------:R-:W-:Y:S04]  /*7a90*/  MUFU.EX2 R95, R95 ;  /* 0x0000005f005f7308 */ /* 0x000fe80000000800 */
[----:B------:R-:W-:-:S04]  /*7aa0*/  FFMA.FTZ R208, R24, UR4, -R208 ;  /* 0x0000000418d07c23 */ /* 0x000fc800080108d0 */
[----:B------:R1:W2:Y:S01]  /*7ab0*/  MUFU.EX2 R24, R204 ;  /* 0x000000cc00187308 */ /* 0x0002a20000000800 */
[----:B------:R-:W-:-:S07]  /*7ac0*/  FFMA.FTZ R17, -R17, R17, 1 ;  /* 0x3f80000011117423 */ /* 0x000fce0000010111 */
[----:B------:R-:W-:Y:S01]  /*7ad0*/  MUFU.EX2 R94, R94 ;  /* 0x0000005e005e7308 */ /* 0x000fe20000000800 */
[----:B-1----:R-:W-:-:S05]  /*7ae0*/  FSEL R204, R111, -INF , P1 ;  /* 0xff8000006fcc7808 */ /* 0x002fca0000800000 */
[----:B------:R-:W-:Y:S02]  /*7af0*/  FFMA.FTZ R204, R204, UR4, -R215 ;  /* 0x00000004cccc7c23 */ /* 0x000fe400080108d7 */
[----:B------:R1:W3:Y:S01]  /*7b00*/  SHFL.IDX PT, R215, R12, R231, 0x1f ;  /* 0x00001fe70cd77589 */ /* 0x0002e200000e0000 */
[----:B------:R-:W-:Y:S03]  /*7b10*/  MUFU.EX2 R96, R96 ;  /* 0x0000006000607308 */ /* 0x000fe60000000800 */
[----:B------:R-:W4:Y:S05]  /*7b20*/  SHFL.IDX PT, R231, R227, R231, 0x1f ;  /* 0x00001fe7e3e77589 */ /* 0x000f2a00000e0000 */
[----:B------:R-:W2:Y:S01]  /*7b30*/  MUFU.EX2 R90, R90 ;  /* 0x0000005a005a7308 */ /* 0x000ea20000000800 */
[----:B-1----:R-:W-:-:S05]  /*7b40*/  FSEL R12, R114, -INF , P1 ;  /* 0xff800000720c7808 */ /* 0x002fca0000800000 */
[----:B------:R-:W-:Y:S02]  /*7b50*/  FFMA.FTZ R217, R12, UR4, -R217 ;  /* 0x000000040cd97c23 */ /* 0x000fe400080108d9 */
[----:B------:R1:W-:Y:S02]  /*7b60*/  MUFU.EX2 R12, R216 ;  /* 0x000000d8000c7308 */ /* 0x0003e40000000800 */
[----:B-1----:R-:W-:Y:S01]  /*7b70*/  FFMA.FTZ R216, R221, UR4, -R218 ;  /* 0x00000004ddd87c23 */ /* 0x002fe200080108da */
[----:B------:R-:W-:Y:S01]  /*7b80*/  FSEL R218, R116, -INF , P2 ;  /* 0xff80000074da7808 */ /* 0x000fe20001000000 */
[----:B------:R-:W-:Y:S01]  /*7b90*/  FMUL.FTZ R33, R93, R33 ;  /* 0x000000215d217220 */ /* 0x000fe20000410000 */
[----:B------:R-:W-:Y:S01]  /*7ba0*/  FSEL R221, R197, -INF , P1 ;  /* 0xff800000c5dd7808 */ /* 0x000fe20000800000 */
[----:B------:R-:W-:Y:S01]  /*7bb0*/  FMUL.FTZ R35, R92, R35 ;  /* 0x000000235c237220 */ /* 0x000fe20000410000 */
[----:B------:R-:W-:Y:S02]  /*7bc0*/  VIADD R230, R7, 0xc ;  /* 0x0000000c07e67836 */ /* 0x000fe40000000000 */
[--C-:B---3--:R-:W-:Y:S01]  /*7bd0*/  FFMA.FTZ R218, R218, UR4, -R215.reuse ;  /* 0x00000004dada7c23 */ /* 0x108fe200080108d7 */
[----:B------:R-:W-:Y:S01]  /*7be0*/  FMUL.FTZ R28, R87, R28 ;  /* 0x0000001c571c7220 */ /* 0x000fe20000410000 */
[----:B------:R-:W-:Y:S01]  /*7bf0*/  FFMA.FTZ R215, R221, UR4, -R215 ;  /* 0x00000004ddd77c23 */ /* 0x000fe200080108d7 */
[----:B------:R-:W-:Y:S01]  /*7c00*/  FSEL R221, R196, -INF , P2 ;  /* 0xff800000c4dd7808 */ /* 0x000fe20001000000 */
[----:B------:R-:W-:Y:S01]  /*7c10*/  FMUL.FTZ R29, R86, R29 ;  /* 0x0000001d561d7220 */ /* 0x000fe20000410000 */
[--C-:B----4-:R-:W-:Y:S01]  /*7c20*/  FADD.FTZ R38, R38, -R231.reuse ;  /* 0x800000e726267221 */ /* 0x110fe20000010000 */
[----:B------:R-:W-:-:S02]  /*7c30*/  FADD.FTZ R36, R36, -R231 ;  /* 0x800000e724247221 */ /* 0x000fc40000010000 */
[--C-:B------:R-:W-:Y:S01]  /*7c40*/  FFMA.FTZ R221, R221, UR4, -R220.reuse ;  /* 0x00000004dddd7c23 */ /* 0x100fe200080108dc */
[----:B------:R-:W-:Y:S01]  /*7c50*/  FFMA.FTZ R220, R228, UR4, -R220 ;  /* 0x00000004e4dc7c23 */ /* 0x000fe200080108dc */
[C---:B------:R-:W-:Y:S01]  /*7c60*/  IADD3 R228, R7.reuse, 0x10, RZ ;  /* 0x0000001007e47810 */ /* 0x040fe20007ffe0ff */
[----:B------:R-:W-:Y:S01]  /*7c70*/  FMUL.FTZ R33, R20, R33 ;  /* 0x0000002114217220 */ /* 0x000fe20000410000 */
[C---:B------:R-:W-:Y:S02]  /*7c80*/  IADD3 R231, R7.reuse, 0x8, RZ ;  /* 0x0000000807e77810 */ /* 0x040fe40007ffe0ff */
[----:B------:R-:W-:Y:S02]  /*7c90*/  IADD3 R229, R7, 0x14, RZ ;  /* 0x0000001407e57810 */ /* 0x000fe40007ffe0ff */
[----:B------:R-:W1:Y:S01]  /*7ca0*/  SHFL.IDX PT, R228, R227, R228, 0x1f ;  /* 0x00001fe4e3e47589 */ /* 0x000e6200000e0000 */
[----:B------:R-:W-:Y:S01]  /*7cb0*/  FMUL.FTZ R36, R26, R36 ;  /* 0x000000241a247220 */ /* 0x000fe20000410000 */
[----:B------:R-:W-:Y:S01]  /*7cc0*/  FMUL.FTZ R30, R85, R30 ;  /* 0x0000001e551e7220 */ /* 0x000fe20000410000 */
[----:B------:R-:W-:Y:S01]  /*7cd0*/  VIADD R233, R7, 0x18 ;  /* 0x0000001807e97836 */ /* 0x000fe20000000000 */
[----:B------:R3:W4:Y:S01]  /*7ce0*/  SHFL.IDX PT, R227, R227, R11, 0x1f ;  /* 0x00001f0be3e37589 */ /* 0x00072200000e0000 */
[----:B------:R-:W-:Y:S01]  /*7cf0*/  FFMA.FTZ R78, -R78, R78, 1 ;  /* 0x3f8000004e4e7423 */ /* 0x000fe2000001014e */
[----:B------:R-:W-:Y:S01]  /*7d00*/  FFMA.FTZ R79, -R79, R79, 1 ;  /* 0x3f8000004f4f7423 */ /* 0x000fe2000001014f */
[----:B------:R-:W-:Y:S01]  /*7d10*/  FFMA.FTZ R80, -R80, R80, 1 ;  /* 0x3f80000050507423 */ /* 0x000fe20000010150 */
[----:B------:R-:W-:Y:S01]  /*7d20*/  FFMA.FTZ R74, -R74, R74, 1 ;  /* 0x3f8000004a4a7423 */ /* 0x000fe2000001014a */
[----:B------:R-:W-:Y:S01]  /*7d30*/  MUFU.EX2 R201, R201 ;  /* 0x000000c900c97308 */ /* 0x000fe20000000800 */
[----:B------:R-:W-:-:S07]  /*7d40*/  FFMA.FTZ R195, -R195, R195, 1 ;  /* 0x3f800000c3c37423 */ /* 0x000fce00000101c3 */
[----:B------:R-:W-:Y:S01]  /*7d50*/  MUFU.EX2 R210, R210 ;  /* 0x000000d200d27308 */ /* 0x000fe20000000800 */
[----:B------:R-:W-:-:S07]  /*7d60*/  FMUL.FTZ R20, R72, R35 ;  /* 0x0000002348147220 */ /* 0x000fce0000410000 */
[----:B------:R-:W-:Y:S01]  /*7d70*/  MUFU.EX2 R209, R209 ;  /* 0x000000d100d17308 */ /* 0x000fe20000000800 */
[----:B-1----:R-:W-:-:S07]  /*7d80*/  FADD.FTZ R34, R34, -R228 ;  /* 0x800000e422227221 */ /* 0x002fce0000010000 */
[----:B------:R-:W-:Y:S01]  /*7d90*/  MUFU.EX2 R205, R205 ;  /* 0x000000cd00cd7308 */ /* 0x000fe20000000800 */
[----:B------:R-:W-:-:S07]  /*7da0*/  FFMA.FTZ R101, -R101, R101, 1 ;  /* 0x3f80000065657423 */ /* 0x000fce0000010165 */
[----:B------:R-:W-:Y:S08]  /*7db0*/  MUFU.EX2 R212, R212 ;  /* 0x000000d400d47308 */ /* 0x000ff00000000800 */
        /* <DEDUP_REMOVED lines=19> */
[----:B---3--:R1:W-:Y:S01]  /*7ef0*/  MUFU.EX2 R11, R226 ;  /* 0x000000e2000b7308 */ /* 0x0083e20000000800 */
[--C-:B----4-:R-:W-:Y:S01]  /*7f00*/  FADD.FTZ R37, R37, -R227.reuse ;  /* 0x800000e325257221 */ /* 0x110fe20000010000 */
[----:B------:R-:W-:Y:S01]  /*7f10*/  FADD.FTZ R39, R39, -R227 ;  /* 0x800000e327277221 */ /* 0x000fe20000010000 */
[----:B------:R-:W-:Y:S01]  /*7f20*/  FFMA.FTZ R119, -R119, R119, 1 ;  /* 0x3f80000077777423 */ /* 0x000fe20000010177 */
[----:B------:R-:W-:Y:S01]  /*7f30*/  R2UR UR4, R236 ;  /* 0x00000000ec0472ca */ /* 0x000fe200000e0000 */
[----:B-1----:R-:W-:-:S03]  /*7f40*/  FFMA.FTZ R226, -R15, R15, 1 ;  /* 0x3f8000000fe27423 */ /* 0x002fc6000001010f */
[----:B------:R1:W-:Y:S02]  /*7f50*/  MUFU.EX2 R15, R224 ;  /* 0x000000e0000f7308 */ /* 0x0003e40000000800 */
[----:B-1----:R-:W-:Y:S01]  /*7f60*/  FMUL.FTZ R224, R226, R234 ;  /* 0x000000eae2e07220 */ /* 0x002fe20000410000 */
[----:B------:R-:W-:Y:S01]  /*7f70*/  FADD.FTZ R226, R25, -R232 ;  /* 0x800000e819e27221 */ /* 0x000fe20000010000 */
[----:B------:R-:W-:-:S04]  /*7f80*/  FFMA.FTZ R35, -R73, R73, 1 ;  /* 0x3f80000049237423 */ /* 0x000fc80000010149 */
[----:B------:R1:W-:Y:S01]  /*7f90*/  MUFU.EX2 R25, R225 ;  /* 0x000000e100197308 */ /* 0x0003e20000000800 */
[----:B------:R-:W-:-:S07]  /*7fa0*/  FADD.FTZ R232, R27, -R232 ;  /* 0x800000e81be87221 */ /* 0x000fce0000010000 */
[----:B------:R3:W4:Y:S01]  /*7fb0*/  MUFU.EX2 R27, R214 ;  /* 0x000000d6001b7308 */ /* 0x0007220000000800 */
[----:B-1----:R-:W-:-:S07]  /*7fc0*/  FADD.FTZ R225, R32, -R228 ;  /* 0x800000e420e17221 */ /* 0x002fce0000010000 */
[----:B------:R1:W4:Y:S01]  /*7fd0*/  MUFU.EX2 R32, R223 ;  /* 0x000000df00207308 */ /* 0x0003220000000800 */
[----:B---3--:R-:W-:Y:S01]  /*7fe0*/  FFMA.FTZ R214, -R3, R3, 1 ;  /* 0x3f80000003d67423 */ /* 0x008fe20000010103 */
[----:B------:R-:W-:Y:S01]  /*7ff0*/  FFMA.FTZ R227, -R2, R2, 1 ;  /* 0x3f80000002e37423 */ /* 0x000fe20000010102 */
[----:B------:R3:W5:Y:S04]  /*8000*/  LDL.LU R3, [R1+0x28] ;  /* 0x0000280001037983 */ /* 0x0007680000300800 */
[----:B------:R3:W5:Y:S01]  /*8010*/  LDL.LU R2, [R1+0x24] ;  /* 0x0000240001027983 */ /* 0x0007620000300800 */
[----:B------:R-:W-:Y:S01]  /*8020*/  FMUL.FTZ R34, R91, R34 ;  /* 0x000000225b227220 */ /* 0x000fe20000410000 */
[----:B-1----:R-:W-:Y:S01]  /*8030*/  FMUL.FTZ R223, R117, R226 ;  /* 0x000000e275df7220 */ /* 0x002fe20000410000 */
[----:B------:R-:W-:Y:S01]  /*8040*/  FMUL.FTZ R232, R89, R232 ;  /* 0x000000e859e87220 */ /* 0x000fe20000410000 */
[----:B------:R1:W3:Y:S01]  /*8050*/  LDS R226, [R9+0x380] ;  /* 0x0003800009e27984 */ /* 0x0002e20000000800 */
[----:B--2---:R-:W-:Y:S01]  /*8060*/  FMUL.FTZ R72, R24, R38 ;  /* 0x0000002618487220 */ /* 0x004fe20000410000 */
[----:B------:R-:W-:Y:S01]  /*8070*/  FMUL.FTZ R223, R214, R223 ;  /* 0x000000dfd6df7220 */ /* 0x000fe20000410000 */
[----:B------:R-:W-:Y:S01]  /*8080*/  FMUL.FTZ R214, R227, R232 ;  /* 0x000000e8e3d67220 */ /* 0x000fe20000410000 */
[----:B------:R-:W-:-:S02]  /*8090*/  VIADD R232, R7, 0x4 ;  /* 0x0000000407e87836 */ /* 0x000fc40000000000 */
[----:B------:R-:W-:Y:S01]  /*80a0*/  FMUL.FTZ R35, R35, R36 ;  /* 0x0000002423237220 */ /* 0x000fe20000410000 */
[----:B------:R-:W-:Y:S02]  /*80b0*/  VIADD R228, R7, 0x10 ;  /* 0x0000001007e47836 */ /* 0x000fe40000000000 */
[----:B------:R-:W-:Y:S01]  /*80c0*/  FFMA.FTZ R36, -R76, R76, 1 ;  /* 0x3f8000004c247423 */ /* 0x000fe2000001014c */
[----:B-1----:R1:W-:Y:S01]  /*80d0*/  MUFU.EX2 R9, R213 ;  /* 0x000000d500097308 */ /* 0x0023e20000000800 */
[----:B------:R-:W-:Y:S01]  /*80e0*/  FMUL.FTZ R39, R97, R39 ;  /* 0x0000002761277220 */ /* 0x000fe20000410000 */
[----:B------:R-:W-:Y:S02]  /*80f0*/  VIADD R234, R7, 0x1c ;  /* 0x0000001c07ea7836 */ /* 0x000fe40000000000 */
[----:B------:R-:W-:Y:S01]  /*8100*/  FMUL.FTZ R30, R17, R30 ;  /* 0x0000001e111e7220 */ /* 0x000fe20000410000 */
[----:B------:R-:W-:Y:S01]  /*8110*/  FMUL.FTZ R37, R90, R37 ;  /* 0x000000255a257220 */ /* 0x000fe20000410000 */
[----:B------:R-:W-:Y:S01]  /*8120*/  FMUL.FTZ R36, R36, R39 ;  /* 0x0000002724247220 */ /* 0x000fe20000410000 */
[----:B------:R-:W-:Y:S01]  /*8130*/  FFMA.FTZ R39, -R77, R77, 1 ;  /* 0x3f8000004d277423 */ /* 0x000fe2000001014d */
[----:B------:R-:W2:Y:S01]  /*8140*/  MUFU.EX2 R17, R199 ;  /* 0x000000c700117308 */ /* 0x000ea20000000800 */
[----:B-1----:R-:W-:Y:S01]  /*8150*/  FMUL.FTZ R213, R237, R28 ;  /* 0x0000001cedd57220 */ /* 0x002fe20000410000 */
[----:B------:R-:W-:Y:S01]  /*8160*/  FMUL.FTZ R28, R13, R31 ;  /* 0x0000001f0d1c7220 */ /* 0x000fe20000410000 */
[----:B------:R-:W-:Y:S01]  /*8170*/  FMUL.FTZ R31, R235, R29 ;  /* 0x0000001deb1f7220 */ /* 0x000fe20000410000 */
[----:B------:R-:W-:-:S02]  /*8180*/  FMUL.FTZ R37, R74, R37 ;  /* 0x000000254a257220 */ /* 0x000fc40000410000 */
[----:B------:R-:W-:Y:S01]  /*8190*/  FMUL.FTZ R29, R18, R28 ;  /* 0x0000001c121d7220 */ /* 0x000fe20000410000 */
[----:B------:R-:W-:Y:S01]  /*81a0*/  FFMA.FTZ R28, -R21, R21, 1 ;  /* 0x3f800000151c7423 */ /* 0x000fe20000010115 */
[----:B------:R-:W-:Y:S01]  /*81b0*/  FMUL.FTZ R21, R14, R225 ;  /* 0x000000e10e157220 */ /* 0x000fe20000410000 */
[----:B------:R1:W2:Y:S03]  /*81c0*/  MUFU.EX2 R18, R198 ;  /* 0x000000c600127308 */ /* 0x0002a60000000800 */
[----:B------:R-:W-:Y:S01]  /*81d0*/  FMUL.FTZ R21, R19, R21 ;  /* 0x0000001513157220 */ /* 0x000fe20000410000 */
[----:B------:R-:W-:Y:S01]  /*81e0*/  FMUL.FTZ R19, R28, R34 ;  /* 0x000000221c137220 */ /* 0x000fe20000410000 */
[----:B------:R-:W-:-:S04]  /*81f0*/  FFMA.FTZ R34, -R75, R75, 1 ;  /* 0x3f8000004b227423 */ /* 0x000fc8000001014b */
[----:B------:R-:W-:Y:S01]  /*8200*/  FMUL.FTZ R34, R34, R72 ;  /* 0x0000004822227220 */ /* 0x000fe20000410000 */
[----:B---3--:R-:W3:Y:S04]  /*8210*/  SHFL.IDX PT, R73, R226, R230, 0x1f ;  /* 0x00001fe6e2497589 */ /* 0x008ee800000e0000 */
[----:B------:R-:W2:Y:S04]  /*8220*/  SHFL.IDX PT, R28, R226, R7, 0x1f ;  /* 0x00001f07e21c7589 */ /* 0x000ea800000e0000 */
[----:B------:R-:W2:Y:S04]  /*8230*/  SHFL.IDX PT, R38, R226, R232, 0x1f ;  /* 0x00001fe8e2267589 */ /* 0x000ea800000e0000 */
[----:B------:R-:W2:Y:S04]  /*8240*/  SHFL.IDX PT, R72, R226, R231, 0x1f ;  /* 0x00001fe7e2487589 */ /* 0x000ea800000e0000 */
[----:B------:R-:W2:Y:S04]  /*8250*/  SHFL.IDX PT, R75, R226, R228, 0x1f ;  /* 0x00001fe4e24b7589 */ /* 0x000ea800000e0000 */
[----:B-1----:R-:W1:Y:S01]  /*8260*/  SHFL.IDX PT, R198, R226, R229, 0x1f ;  /* 0x00001fe5e2c67589 */ /* 0x002e6200000e0000 */
[----:B---3--:R-:W-:-:S03]  /*8270*/  FADD.FTZ R47, R47, -R73 ;  /* 0x800000492f2f7221 */ /* 0x008fc60000010000 */
[----:B------:R-:W3:Y:S01]  /*8280*/  SHFL.IDX PT, R199, R226, R233, 0x1f ;  /* 0x00001fe9e2c77589 */ /* 0x000ee200000e0000 */
[----:B------:R-:W-:Y:S01]  /*8290*/  FADD.FTZ R45, R45, -R73 ;  /* 0x800000492d2d7221 */ /* 0x000fe20000010000 */
[----:B----4-:R-:W-:Y:S01]  /*82a0*/  FMUL.FTZ R47, R27, R47 ;  /* 0x0000002f1b2f7220 */ /* 0x010fe20000410000 */
[--C-:B--2---:R-:W-:Y:S01]  /*82b0*/  FADD.FTZ R40, R40, -R28.reuse ;  /* 0x8000001c28287221 */ /* 0x104fe20000010000 */
[----:B------:R-:W-:Y:S01]  /*82c0*/  FADD.FTZ R28, R42, -R28 ;  /* 0x8000001c2a1c7221 */ /* 0x000fe20000010000 */
[----:B------:R-:W2:Y:S01]  /*82d0*/  SHFL.IDX PT, R226, R226, R234, 0x1f ;  /* 0x00001feae2e27589 */ /* 0x000ea200000e0000 */
[----:B------:R-:W-:Y:S01]  /*82e0*/  FMUL.FTZ R47, R84, R47 ;  /* 0x0000002f542f7220 */ /* 0x000fe20000410000 */
[----:B------:R-:W-:Y:S01]  /*82f0*/  FADD.FTZ R41, R41, -R38 ;  /* 0x8000002629297221 */ /* 0x000fe20000010000 */
[----:B------:R-:W-:Y:S01]  /*8300*/  FMUL.FTZ R40, R12, R40 ;  /* 0x000000280c287220 */ /* 0x000fe20000410000 */
[----:B------:R-:W4:Y:S01]  /*8310*/  LDL R84, [R1+0x10] ;  /* 0x0000100001547983 */ /* 0x000f220000100800 */
[----:B------:R-:W-:Y:S01]  /*8320*/  FADD.FTZ R46, R46, -R72 ;  /* 0x800000482e2e7221 */ /* 0x000fe20000010000 */
[----:B------:R-:W-:Y:S01]  /*8330*/  FMUL.FTZ R41, R95, R41 ;  /* 0x000000295f297220 */ /* 0x000fe20000410000 */
[----:B------:R-:W-:Y:S01]  /*8340*/  FADD.FTZ R38, R43, -R38 ;  /* 0x800000262b267221 */ /* 0x000fe20000010000 */
[----:B------:R1:W2:Y:S01]  /*8350*/  LDS R42, [R10+0x380] ;  /* 0x000380000a2a7984 */ /* 0x0002a20000000800 */
[----:B------:R-:W-:Y:S01]  /*8360*/  FMUL.FTZ R39, R39, R40 ;  /* 0x0000002827277220 */ /* 0x000fe20000410000 */
[----:B------:R-:W-:Y:S01]  /*8370*/  FMUL.FTZ R40, R78, R41 ;  /* 0x000000294e287220 */ /* 0x000fe20000410000 */
[--C-:B------:R-:W-:Y:S01]  /*8380*/  FADD.FTZ R48, R48, -R75.reuse ;  /* 0x8000004b30307221 */ /* 0x100fe20000010000 */
[----:B------:R-:W-:Y:S01]  /*8390*/  FFMA.FTZ R41, -R83, R83, 1 ;  /* 0x3f80000053297423 */ /* 0x000fe20000010153 */
[----:B------:R-:W-:Y:S01]  /*83a0*/  FMUL.FTZ R46, R15, R46 ;  /* 0x0000002e0f2e7220 */ /* 0x000fe20000410000 */
[----:B------:R-:W-:Y:S01]  /*83b0*/  FMUL.FTZ R28, R94, R28 ;  /* 0x0000001c5e1c7220 */ /* 0x000fe20000410000 */
[----:B------:R-:W-:Y:S01]  /*83c0*/  FMUL.FTZ R43, R96, R38 ;  /* 0x00000026602b7220 */ /* 0x000fe20000410000 */
[----:B------:R-:W-:Y:S01]  /*83d0*/  FADD.FTZ R44, R44, -R72 ;  /* 0x800000482c2c7221 */ /* 0x000fe20000010000 */
[----:B------:R-:W-:Y:S01]  /*83e0*/  FMUL.FTZ R41, R41, R46 ;  /* 0x0000002e29297220 */ /* 0x000fe20000410000 */
[----:B------:R-:W-:Y:S01]  /*83f0*/  FMUL.FTZ R73, R32, R48 ;  /* 0x0000003020497220 */ /* 0x000fe20000410000 */
[----:B-1----:R-:W-:Y:S01]  /*8400*/  FMUL.FTZ R10, R79, R28 ;  /* 0x0000001c4f0a7220 */ /* 0x002fe20000410000 */
[----:B------:R-:W-:Y:S01]  /*8410*/  FMUL.FTZ R38, R80, R43 ;  /* 0x0000002b50267220 */ /* 0x000fe20000410000 */
[----:B------:R-:W-:Y:S01]  /*8420*/  FFMA.FTZ R46, -R194, R194, 1 ;  /* 0x3f800000c22e7423 */ /* 0x000fe200000101c2 */
[----:B------:R-:W-:Y:S01]  /*8430*/  FFMA.FTZ R43, -R81, R81, 1 ;  /* 0x3f800000512b7423 */ /* 0x000fe20000010151 */
[----:B------:R-:W-:Y:S01]  /*8440*/  FMUL.FTZ R28, R11, R44 ;  /* 0x0000002c0b1c7220 */ /* 0x000fe20000410000 */
[----:B------:R-:W-:Y:S01]  /*8450*/  FADD.FTZ R49, R49, -R198 ;  /* 0x800000c631317221 */ /* 0x000fe20000010000 */
[----:B------:R-:W-:Y:S01]  /*8460*/  FMUL.FTZ R46, R46, R73 ;  /* 0x000000492e2e7220 */ /* 0x000fe20000410000 */
[----:B------:R-:W-:Y:S01]  /*8470*/  FADD.FTZ R50, R50, -R75 ;  /* 0x8000004b32327221 */ /* 0x000fe20000010000 */
[----:B------:R-:W-:Y:S01]  /*8480*/  FMUL.FTZ R43, R43, R28 ;  /* 0x0000001c2b2b7220 */ /* 0x000fe20000410000 */
[----:B------:R-:W-:Y:S01]  /*8490*/  FMUL.FTZ R28, R17, R49 ;  /* 0x00000031111c7220 */ /* 0x000fe20000410000 */
[--C-:B---3--:R-:W-:Y:S01]  /*84a0*/  FADD.FTZ R54, R54, -R199.reuse ;  /* 0x800000c736367221 */ /* 0x108fe20000010000 */
[--C-:B--2---:R-:W-:Y:S01]  /*84b0*/  FADD.FTZ R53, R53, -R226.reuse ;  /* 0x800000e235357221 */ /* 0x104fe20000010000 */
[----:B------:R-:W-:Y:S01]  /*84c0*/  FADD.FTZ R55, R55, -R226 ;  /* 0x800000e237377221 */ /* 0x000fe20000010000 */
[----:B------:R-:W-:Y:S01]  /*84d0*/  FMUL.FTZ R49, R195, R28 ;  /* 0x0000001cc3317220 */ /* 0x000fe20000410000 */
[----:B------:R-:W-:Y:S01]  /*84e0*/  FADD.FTZ R51, R51, -R198 ;  /* 0x800000c633337221 */ /* 0x000fe20000010000 */
[----:B------:R-:W1:Y:S01]  /*84f0*/  MUFU.EX2 R221, R221 ;  /* 0x000000dd00dd7308 */ /* 0x000e620000000800 */
[----:B------:R-:W-:Y:S01]  /*8500*/  FFMA.FTZ R48, -R99, R99, 1 ;  /* 0x3f80000063307423 */ /* 0x000fe20000010163 */
[----:B------:R-:W-:Y:S01]  /*8510*/  FFMA.FTZ R44, -R82, R82, 1 ;  /* 0x3f800000522c7423 */ /* 0x000fe20000010152 */
[----:B------:R-:W-:Y:S01]  /*8520*/  FMUL.FTZ R45, R25, R45 ;  /* 0x0000002d192d7220 */ /* 0x000fe20000410000 */
[----:B------:R-:W-:Y:S01]  /*8530*/  FADD.FTZ R52, R52, -R199 ;  /* 0x800000c734347221 */ /* 0x000fe20000010000 */
[----:B------:R-:W2:Y:S04]  /*8540*/  SHFL.IDX PT, R79, R42, R7, 0x1f ;  /* 0x00001f072a4f7589 */ /* 0x000ea800000e0000 */
[----:B------:R-:W3:Y:S04]  /*8550*/  SHFL.IDX PT, R76, R42, R232, 0x1f ;  /* 0x00001fe82a4c7589 */ /* 0x000ee800000e0000 */
[----:B------:R-:W1:Y:S04]  /*8560*/  SHFL.IDX PT, R74, R42, R230, 0x1f ;  /* 0x00001fe62a4a7589 */ /* 0x000e6800000e0000 */
[----:B------:R-:W1:Y:S04]  /*8570*/  SHFL.IDX PT, R77, R42, R231, 0x1f ;  /* 0x00001fe72a4d7589 */ /* 0x000e6800000e0000 */
[----:B------:R-:W1:Y:S04]  /*8580*/  SHFL.IDX PT, R73, R42, R233, 0x1f ;  /* 0x00001fe92a497589 */ /* 0x000e6800000e0000 */
[----:B------:R-:W1:Y:S04]  /*8590*/  SHFL.IDX PT, R75, R42, R228, 0x1f ;  /* 0x00001fe42a4b7589 */ /* 0x000e6800000e0000 */
[----:B------:R-:W-:Y:S01]  /*85a0*/  SHFL.IDX PT, R72, R42, R234, 0x1f ;  /* 0x00001fea2a487589 */ /* 0x000fe200000e0000 */
[----:B------:R-:W-:Y:S01]  /*85b0*/  FMUL.FTZ R83, R201, R54 ;  /* 0x00000036c9537220 */ /* 0x000fe20000410000 */
[----:B------:R-:W-:Y:S01]  /*85c0*/  MUFU.EX2 R220, R220 ;  /* 0x000000dc00dc7308 */ /* 0x000fe20000000800 */
[----:B------:R-:W-:Y:S01]  /*85d0*/  FMUL.FTZ R50, R9, R50 ;  /* 0x0000003209327220 */ /* 0x000fe20000410000 */
[----:B------:R1:W1:Y:S01]  /*85e0*/  SHFL.IDX PT, R28, R42, R229, 0x1f ;  /* 0x00001fe52a1c7589 */ /* 0x00026200000e0000 */
[----:B------:R-:W-:Y:S01]  /*85f0*/  FMUL.FTZ R54, R210, R53 ;  /* 0x00000035d2367220 */ /* 0x000fe20000410000 */
[----:B------:R-:W-:Y:S01]  /*8600*/  FMUL.FTZ R78, R209, R55 ;  /* 0x00000037d14e7220 */ /* 0x000fe20000410000 */
[----:B------:R-:W-:Y:S01]  /*8610*/  FMUL.FTZ R51, R18, R51 ;  /* 0x0000003312337220 */ /* 0x000fe20000410000 */
[----:B------:R-:W-:Y:S01]  /*8620*/  FMUL.FTZ R44, R44, R45 ;  /* 0x0000002d2c2c7220 */ /* 0x000fe20000410000 */
[----:B------:R-:W-:Y:S01]  /*8630*/  FMUL.FTZ R53, R101, R54 ;  /* 0x0000003665357220 */ /* 0x000fe20000410000 */
[--C-:B--2---:R-:W-:Y:S01]  /*8640*/  FADD.FTZ R54, R56, -R79.reuse ;  /* 0x8000004f38367221 */ /* 0x104fe20000010000 */
[--C-:B---3--:R-:W-:Y:S01]  /*8650*/  FADD.FTZ R56, R57, -R76.reuse ;  /* 0x8000004c39387221 */ /* 0x108fe20000010000 */
[----:B------:R-:W-:Y:S01]  /*8660*/  FADD.FTZ R55, R58, -R79 ;  /* 0x8000004f3a377221 */ /* 0x000fe20000010000 */
[----:B------:R-:W-:Y:S01]  /*8670*/  FADD.FTZ R59, R59, -R76 ;  /* 0x8000004c3b3b7221 */ /* 0x000fe20000010000 */
[----:B-1----:R-:W1:Y:S01]  /*8680*/  MUFU.EX2 R42, R216 ;  /* 0x000000d8002a7308 */ /* 0x002e620000000800 */
[--C-:B------:R-:W-:Y:S01]  /*8690*/  FADD.FTZ R58, R61, -R74.reuse ;  /* 0x8000004a3d3a7221 */ /* 0x100fe20000010000 */
[----:B------:R-:W-:Y:S01]  /*86a0*/  FADD.FTZ R60, R60, -R77 ;  /* 0x8000004d3c3c7221 */ /* 0x000fe20000010000 */
[--C-:B------:R-:W-:Y:S01]  /*86b0*/  FADD.FTZ R57, R68, -R73.reuse ;  /* 0x8000004944397221 */ /* 0x100fe20000010000 */
[----:B------:R-:W-:Y:S01]  /*86c0*/  FADD.FTZ R70, R70, -R73 ;  /* 0x8000004946467221 */ /* 0x000fe20000010000 */
[----:B------:R-:W-:Y:S01]  /*86d0*/  FADD.FTZ R77, R62, -R77 ;  /* 0x8000004d3e4d7221 */ /* 0x000fe20000010000 */
[----:B------:R-:W-:Y:S01]  /*86e0*/  FFMA.FTZ R73, -R105, R105, 1 ;  /* 0x3f80000069497423 */ /* 0x000fe20000010169 */
[----:B------:R-:W-:Y:S01]  /*86f0*/  FMUL.FTZ R56, R205, R56 ;  /* 0x00000038cd387220 */ /* 0x000fe20000410000 */
[----:B------:R-:W-:Y:S01]  /*8700*/  FMUL.FTZ R48, R48, R51 ;  /* 0x0000003330307220 */ /* 0x000fe20000410000 */
[----:B------:R-:W-:Y:S01]  /*8710*/  FADD.FTZ R63, R63, -R74 ;  /* 0x8000004a3f3f7221 */ /* 0x000fe20000010000 */
[----:B------:R-:W-:Y:S01]  /*8720*/  FMUL.FTZ R62, R212, R59 ;  /* 0x0000003bd43e7220 */ /* 0x000fe20000410000 */
[----:B------:R-:W-:Y:S01]  /*8730*/  FFMA.FTZ R51, -R103, R103, 1 ;  /* 0x3f80000067337423 */ /* 0x000fe20000010167 */
[----:B------:R-:W-:Y:S01]  /*8740*/  FFMA.FTZ R76, -R109, R109, 1 ;  /* 0x3f8000006d4c7423 */ /* 0x000fe2000001016d */
[----:B------:R-:W-:Y:S01]  /*8750*/  FMUL.FTZ R59, R207, R58 ;  /* 0x0000003acf3b7220 */ /* 0x000fe20000410000 */
[--C-:B------:R-:W-:Y:S01]  /*8760*/  FADD.FTZ R64, R64, -R75.reuse ;  /* 0x8000004b40407221 */ /* 0x100fe20000010000 */
[----:B------:R-:W-:Y:S01]  /*8770*/  FMUL.FTZ R73, R73, R56 ;  /* 0x0000003849497220 */ /* 0x000fe20000410000 */
[----:B------:R-:W-:Y:S01]  /*8780*/  FFMA.FTZ R74, -R110, R110, 1 ;  /* 0x3f8000006e4a7423 */ /* 0x000fe2000001016e */
[----:B------:R-:W-:Y:S01]  /*8790*/  FMUL.FTZ R77, R208, R77 ;  /* 0x0000004dd04d7220 */ /* 0x000fe20000410000 */
[----:B------:R-:W-:Y:S01]  /*87a0*/  FMUL.FTZ R56, R204, R63 ;  /* 0x0000003fcc387220 */ /* 0x000fe20000410000 */
[----:B------:R-:W-:Y:S01]  /*87b0*/  FFMA.FTZ R45, -R98, R98, 1 ;  /* 0x3f800000622d7423 */ /* 0x000fe20000010162 */
[----:B------:R-:W-:Y:S01]  /*87c0*/  FMUL.FTZ R51, R51, R78 ;  /* 0x0000004e33337220 */ /* 0x000fe20000410000 */
[--C-:B------:R-:W-:Y:S01]  /*87d0*/  FADD.FTZ R65, R65, -R28.reuse ;  /* 0x8000001c41417221 */ /* 0x100fe20000010000 */
[----:B------:R-:W-:Y:S01]  /*87e0*/  FMUL.FTZ R76, R76, R59 ;  /* 0x0000003b4c4c7220 */ /* 0x000fe20000410000 */
[----:B------:R-:W-:Y:S01]  /*87f0*/  FADD.FTZ R67, R67, -R28 ;  /* 0x8000001c43437221 */ /* 0x000fe20000010000 */
[----:B------:R-:W-:Y:S01]  /*8800*/  FFMA.FTZ R78, -R112, R112, 1 ;  /* 0x3f800000704e7423 */ /* 0x000fe20000010170 */
[----:B------:R-:W-:Y:S01]  /*8810*/  FMUL.FTZ R59, R219, R64 ;  /* 0x00000040db3b7220 */ /* 0x000fe20000410000 */
[----:B------:R-:W-:Y:S01]  /*8820*/  FMUL.FTZ R81, R200, R52 ;  /* 0x00000034c8517220 */ /* 0x000fe20000410000 */
[--C-:B------:R-:W-:Y:S01]  /*8830*/  FADD.FTZ R28, R69, -R72.reuse ;  /* 0x80000048451c7221 */ /* 0x100fe20000010000 */
[----:B------:R-:W-:Y:S01]  /*8840*/  FMUL.FTZ R74, R74, R77 ;  /* 0x0000004d4a4a7220 */ /* 0x000fe20000410000 */
[----:B------:R-:W-:Y:S01]  /*8850*/  FADD.FTZ R66, R66, -R75 ;  /* 0x8000004b42427221 */ /* 0x000fe20000010000 */
[----:B------:R-:W-:Y:S01]  /*8860*/  FADD.FTZ R71, R71, -R72 ;  /* 0x8000004847477221 */ /* 0x000fe20000010000 */
        /* <DEDUP_REMOVED lines=14> */
[----:B------:R-:W-:Y:S01]  /*8950*/  FFMA.FTZ R79, -R114, R114, 1 ;  /* 0x3f800000724f7423 */ /* 0x000fe20000010172 */
[----:B------:R-:W-:Y:S01]  /*8960*/  FFMA.FTZ R81, -R113, R113, 1 ;  /* 0x3f80000071517423 */ /* 0x000fe20000010171 */
[----:B------:R-:W-:Y:S01]  /*8970*/  FFMA.FTZ R80, -R115, R115, 1 ;  /* 0x3f80000073507423 */ /* 0x000fe20000010173 */
[----:B------:R-:W-:Y:S01]  /*8980*/  FMUL.FTZ R66, R217, R66 ;  /* 0x00000042d9427220 */ /* 0x000fe20000410000 */
        /* <DEDUP_REMOVED lines=266> */
.L_x_3060:
        /* <DEDUP_REMOVED lines=43> */
[----:B-----5:R2:W-:Y:S04]  /*9ce0*/  STS.128 [R2+0x8000], R40 ;  /* 0x0080002802007388 */ /* 0x0205e80000000c00 */
        /* <DEDUP_REMOVED lines=14> */
.L_x_3061:
[----:B------:R-:W-:Y:S01]  /*9dd0*/  UIADD3 UR45, UR45, 0x1, URZ ;  /* 0x000000012d2d7890 */ /* 0x000fe2000fffe03f */
[----:B------:R-:W-:Y:S02]  /*9de0*/  VIADD R5, R5, 0x26820 ;  /* 0x0002682005057836 */ /* 0x000fe40000000000 */
[----:B------:R-:W-:Y:S01]  /*9df0*/  VIADD R0, R0, 0x1 ;  /* 0x0000000100007836 */ /* 0x000fe20000000000 */
[----:B------:R-:W-:Y:S02]  /*9e00*/  UISETP.GE.AND UP0, UPT, UR45, UR44, UPT ;  /* 0x0000002c2d00728c */ /* 0x000fe4000bf06270 */
[----:B------:R-:W-:Y:S02]  /*9e10*/  PRMT R5, RZ, 0x654, R5 ;  /* 0x00000654ff057816 */ /* 0x000fe40000000005 */
[C---:B------:R-:W-:Y:S02]  /*9e20*/  ISETP.NE.AND P0, PT, R0.reuse, 0x2, PT ;  /* 0x000000020000780c */ /* 0x040fe40003f05270 */
[----:B------:R-:W-:Y:S01]  /*9e30*/  PLOP3.LUT P1, PT, PT, PT, UP0, 0x80, 0x0 ;  /* 0x000000000000781c */ /* 0x000fe20003f2f008 */
[----:B------:R1:W-:Y:S01]  /*9e40*/  SYNCS.ARRIVE.TRANS64.RED.A1T0 RZ, [R5+URZ], RZ ;  /* 0x000000ff05ff79a7 */ /* 0x0003e2000810043f */
[----:B------:R-:W-:-:S02]  /*9e50*/  SEL R0, R0, RZ, P0 ;  /* 0x000000ff00007207 */ /* 0x000fc40000000000 */
[----:B-1----:R-:W-:-:S04]  /*9e60*/  SEL R5, RZ, 0x1, P0 ;  /* 0x00000001ff057807 */ /* 0x002fc80000000000 */
[----:B------:R-:W-:-:S05]  /*9e70*/  LOP3.LUT R4, R4, R5, RZ, 0x3c, !PT ;  /* 0x0000000504047212 */ /* 0x000fca00078e3cff */
[----:B------:R-:W-:Y:S05]  /*9e80*/  @!P1 BRA `(.L_x_3062) ;  /* 0xffffffc400389947 */ /* 0x000fea000383ffff */
.L_x_3051:
        /* <DEDUP_REMOVED lines=34> */
.L_x_3031:
[----:B------:R-:W-:Y:S05]  /*a0b0*/  @P0 BRA `(.L_x_3063) ;  /* 0x0000001000ac0947 */ /* 0x000fea0003800000 */
[----:B------:R-:W1:Y:S01]  /*a0c0*/  S2R R0, SR_TID.X ;  /* 0x0000000000007919 */ /* 0x000e620000002100 */
[----:B------:R-:W3:Y:S01]  /*a0d0*/  S2UR UR5, SR_CgaCtaId ;  /* 0x00000000000579c3 */ /* 0x000ee20000008800 */
[----:B------:R-:W-:Y:S01]  /*a0e0*/  UMOV UR4, 0x400 ;  /* 0x0000040000047882 */ /* 0x000fe20000000000 */
[----:B------:R-:W-:-:S06]  /*a0f0*/  F2FP.F16.F32.PACK_AB R152, R153, R152 ;  /* 0x000000989998723e */ /* 0x000fcc00000000ff */
[----:B------:R-:W-:Y:S01]  /*a100*/  BAR.SYNC.DEFER_BLOCKING 0x1, 0x100 ;  /* 0x0044000000007b1d */ /* 0x000fe20000010000 */
[----:B------:R-:W-:Y:S02]  /*a110*/  F2FP.F16.F32.PACK_AB R153, R155, R154 ;  /* 0x0000009a9b99723e */ /* 0x000fe400000000ff */
[----:B------:R-:W-:Y:S02]  /*a120*/  F2FP.F16.F32.PACK_AB R160, R161, R160 ;  /* 0x000000a0a1a0723e */ /* 0x000fe400000000ff */
[----:B------:R-:W-:Y:S01]  /*a130*/  F2FP.F16.F32.PACK_AB R154, R157, R156 ;  /* 0x0000009c9d9a723e */ /* 0x000fe200000000ff */
[----:B------:R-:W-:Y:S01]  /*a140*/  ULDC.64 UR8, c[0x0][0x878] ;  /* 0x00021e0000087ab9 */ /* 0x000fe20000000a00 */
[----:B------:R-:W-:Y:S01]  /*a150*/  F2FP.F16.F32.PACK_AB R155, R159, R158 ;  /* 0x0000009e9f9b723e */ /* 0x000fe200000000ff */
[----:B------:R-:W-:Y:S01]  /*a160*/  UISETP.NE.U32.AND UP0, UPT, UR8, URZ, UPT ;  /* 0x0000003f0800728c */ /* 0x000fe2000bf05070 */
[----:B------:R-:W-:Y:S02]  /*a170*/  F2FP.F16.F32.PACK_AB R161, R163, R162 ;  /* 0x000000a2a3a1723e */ /* 0x000fe400000000ff */
[----:B------:R-:W-:Y:S01]  /*a180*/  F2FP.F16.F32.PACK_AB R168, R169, R168 ;  /* 0x000000a8a9a8723e */ /* 0x000fe200000000ff */
[----:B------:R-:W-:Y:S01]  /*a190*/  UISETP.NE.AND.EX UP0, UPT, UR9, URZ, UPT, UP0 ;  /* 0x0000003f0900728c */ /* 0x000fe2000bf05300 */
[----:B------:R-:W-:-:S02]  /*a1a0*/  F2FP.F16.F32.PACK_AB R162, R165, R164 ;  /* 0x000000a4a5a2723e */ /* 0x000fc400000000ff */
        /* <DEDUP_REMOVED lines=8> */
[----:B-1----:R-:W-:Y:S02]  /*a230*/  IADD3 R13, R0, -0x80, RZ ;  /* 0xffffff80000d7810 */ /* 0x002fe40007ffe0ff */
[----:B------:R-:W-:Y:S02]  /*a240*/  F2FP.F16.F32.PACK_AB R120, R121, R120 ;  /* 0x000000787978723e */ /* 0x000fe400000000ff */
[----:B--2---:R-:W-:Y:S02]  /*a250*/  SHF.R.S32.HI R10, RZ, 0x1f, R13 ;  /* 0x0000001fff0a7819 */ /* 0x004fe4000001140d */
        /* <DEDUP_REMOVED lines=21> */
[----:B------:R-:W-:Y:S01]  /*a3b0*/  R2P PR, R5, 0x6 ;  /* 0x0000000605007804 */ /* 0x000fe20000000000 */
[----:B------:R-:W-:Y:S01]  /*a3c0*/  IMAD.MOV.U32 R5, RZ, RZ, 0x40 ;  /* 0x00000040ff057424 */ /* 0x000fe200078e00ff */
[----:B------:R-:W-:Y:S02]  /*a3d0*/  LOP3.LUT R0, R0, 0x1c0, RZ, 0xc0, !PT ;  /* 0x000001c000007812 */ /* 0x000fe400078ec0ff */
[----:B------:R-:W-:Y:S02]  /*a3e0*/  F2FP.F16.F32.PACK_AB R131, R135, R134 ;  /* 0x000000868783723e */ /* 0x000fe400000000ff */
[----:B------:R-:W-:-:S02]  /*a3f0*/  LOP3.LUT R7, R0, 0x8, R7, 0xf8, !PT ;  /* 0x0000000800077812 */ /* 0x000fc400078ef807 */
[----:B------:R-:W-:Y:S01]  /*a400*/  SHF.R.U32.HI R2, RZ, 0x3, R0 ;  /* 0x00000003ff027819 */ /* 0x000fe20000011600 */
[----:B------:R-:W-:Y:S01]  /*a410*/  IMAD.SHL.U32 R0, R4, 0x20, RZ ;  /* 0x0000002004007824 */ /* 0x000fe200078e00ff */
[----:B------:R-:W-:Y:S02]  /*a420*/  SEL R5, R5, 0xffffffc0, !P2 ;  /* 0xffffffc005057807 */ /* 0x000fe40005000000 */
[----:B------:R-:W-:Y:S02]  /*a430*/  LOP3.LUT R2, R7, R2, RZ, 0x3c, !PT ;  /* 0x0000000207027212 */ /* 0x000fe400078e3cff */
[----:B------:R-:W-:Y:S02]  /*a440*/  LOP3.LUT R0, R0, 0x7ffffc00, RZ, 0xc0, !PT ;  /* 0x7ffffc0000007812 */ /* 0x000fe400078ec0ff */
[----:B------:R-:W-:Y:S02]  /*a450*/  F2FP.F16.F32.PACK_AB R137, R139, R138 ;  /* 0x0000008a8b89723e */ /* 0x000fe400000000ff */
[----:B------:R-:W-:-:S02]  /*a460*/  IADD3 R0, R2, R3, R0 ;  /* 0x0000000302007210 */ /* 0x000fc40007ffe000 */
[----:B------:R-:W-:Y:S02]  /*a470*/  MOV R3, 0x20 ;  /* 0x0000002000037802 */ /* 0x000fe40000000f00 */
        /* <DEDUP_REMOVED lines=15> */
[----:B------:R-:W-:Y:S02]  /*a570*/  ISETP.NE.U32.AND P4, PT, RZ, UR4, PT ;  /* 0x00000004ff007c0c */ /* 0x000fe4000bf85070 */
[----:B------:R-:W-:Y:S01]  /*a580*/  PLOP3.LUT P1, PT, PT, PT, UP0, 0x80, 0x0 ;  /* 0x000000000000781c */ /* 0x000fe20003f2f008 */
[----:B------:R1:W-:Y:S01]  /*a590*/  STSM.16.M88.4 [R0], R120 ;  /* 0x0000007800007844 */ /* 0x0003e20000000200 */
[----:B------:R-:W-:Y:S01]  /*a5a0*/  ISETP.NE.AND.EX P4, PT, RZ, UR5, PT, P4 ;  /* 0x00000005ff007c0c */ /* 0x000fe2000bf85340 */
[----:B------:R-:W-:-:S02]  /*a5b0*/  ULDC.64 UR4, c[0x0][0x870] ;  /* 0x00021c0000047ab9 */ /* 0x000fc40000000a00 */
[----:B------:R2:W-:Y:S01]  /*a5c0*/  STSM.16.M88.4 [R2+-0x4000], R128 ;  /* 0xffc0008002007844 */ /* 0x0005e20000000200 */
[----:B------:R-:W-:-:S03]  /*a5d0*/  UIMAD.WIDE UR4, UR41, 0x4, UR4 ;  /* 0x00000004290478a5 */ /* 0x000fc6000f8e0204 */
[----:B------:R-:W-:Y:S03]  /*a5e0*/  STSM.16.M88.4 [R8+-0x4000], R136 ;  /* 0xffc0008808007844 */ /* 0x000fe60000000200 */
[----:B------:R-:W-:Y:S01]  /*a5f0*/  MOV R4, UR4 ;  /* 0x0000000400047c02 */ /* 0x000fe20008000f00 */
[----:B------:R3:W-:Y:S01]  /*a600*/  STSM.16.M88.4 [R3+-0x4000], R144 ;  /* 0xffc0009003007844 */ /* 0x0007e20000000200 */
[----:B------:R-:W-:Y:S01]  /*a610*/  IMAD.U32 R5, RZ, RZ, UR5 ;  /* 0x00000005ff057e24 */ /* 0x000fe2000f8e00ff */
[----:B------:R-:W-:Y:S01]  /*a620*/  @UP0 ULDC.64 UR4, c[0x0][0x878] ;  /* 0x00021e0000040ab9 */ /* 0x000fe20000000a00 */
[----:B------:R-:W-:Y:S01]  /*a630*/  BAR.SYNC.DEFER_BLOCKING 0x1, 0x100 ;  /* 0x0044000000007b1d */ /* 0x000fe20000010000 */
[----:B------:R-:W-:-:S06]  /*a640*/  @UP0 UIMAD.WIDE UR4, UR41, 0x4, UR4 ;  /* 0x00000004290408a5 */ /* 0x000fcc000f8e0204 */
[----:B------:R-:W-:Y:S01]  /*a650*/  IMAD.U32 R6, RZ, RZ, UR4 ;  /* 0x00000004ff067e24 */ /* 0x000fe2000f8e00ff */
[----:B------:R-:W-:Y:S01]  /*a660*/  MOV R7, UR5 ;  /* 0x0000000500077c02 */ /* 0x000fe20008000f00 */
[----:B------:R-:W4:Y:S04]  /*a670*/  @P4 LDG.E R9, desc[UR38][R4.64] ;  /* 0x0000002604094981 */ /* 0x000f28000c1e1900 */
[----:B------:R5:W4:Y:S01]  /*a680*/  @P1 LDG.E R6, desc[UR38][R6.64] ;  /* 0x0000002606061981 */ /* 0x000b22000c1e1900 */
[----:B------:R-:W-:Y:S01]  /*a690*/  LEA.HI R19, R10, R13, RZ, 0x3 ;  /* 0x0000000d0a137211 */ /* 0x000fe200078f18ff */
[----:B------:R-:W-:-:S03]  /*a6a0*/  ULDC UR4, c[0x0][0x808] ;  /* 0x0002020000047ab9 */ /* 0x000fc60000000800 */
[----:B-1----:R-:W-:Y:S02]  /*a6b0*/  LOP3.LUT R0, R19, 0x1ffffff8, RZ, 0xc0, !PT ;  /* 0x1ffffff813007812 */ /* 0x002fe400078ec0ff */
[----:B------:R-:W-:-:S03]  /*a6c0*/  SHF.R.S32.HI R19, RZ, 0x3, R19 ;  /* 0x00000003ff137819 */ /* 0x000fc60000011413 */
[----:B------:R-:W-:Y:S01]  /*a6d0*/  IMAD.IADD R0, R13, 0x1, -R0 ;  /* 0x000000010d007824 */ /* 0x000fe200078e0a00 */
[----:B-----5:R-:W-:Y:S01]  /*a6e0*/  LEA.HI R7, R10, R13, RZ, 0x6 ;  /* 0x0000000d0a077211 */ /* 0x020fe200078f30ff */
[----:B--2---:R-:W-:-:S03]  /*a6f0*/  IMAD.SHL.U32 R2, R19, 0x40, RZ ;  /* 0x0000004013027824 */ /* 0x004fc600078e00ff */
[----:B------:R-:W-:Y:S01]  /*a700*/  SHF.L.U32 R20, R0, 0x3, RZ ;  /* 0x0000000300147819 */ /* 0x000fe200000006ff */
[----:B------:R-:W-:Y:S01]  /*a710*/  IMAD.SHL.U32 R7, R7, 0x8, RZ ;  /* 0x0000000807077824 */ /* 0x000fe200078e00ff */
[----:B------:R-:W-:Y:S02]  /*a720*/  LOP3.LUT R11, R2, 0x1c0, RZ, 0xc0, !PT ;  /* 0x000001c0020b7812 */ /* 0x000fe400078ec0ff */
[----:B---3--:R-:W-:Y:S02]  /*a730*/  CS2R R2, SRZ ;  /* 0x0000000000027805 */ /* 0x008fe4000001ff00 */
[----:B------:R-:W-:Y:S02]  /*a740*/  LOP3.LUT R0, R11, 0x38, R20, 0xf8, !PT ;  /* 0x000000380b007812 */ /* 0x000fe400078ef814 */
[----:B------:R-:W-:-:S04]  /*a750*/  SHF.R.U32.HI R11, RZ, 0x3, R11 ;  /* 0x00000003ff0b7819 */ /* 0x000fc8000001160b */
[----:B------:R-:W-:-:S04]  /*a760*/  LOP3.LUT R0, R0, R11, RZ, 0x3c, !PT ;  /* 0x0000000b00007212 */ /* 0x000fc800078e3cff */
[----:B------:R-:W-:Y:S01]  /*a770*/  LOP3.LUT R0, R0, 0x7ffffe00, R7, 0xf8, !PT ;  /* 0x7ffffe0000007812 */ /* 0x000fe200078ef807 */
[--C-:B----4-:R-:W-:Y:S01]  /*a780*/  @P4 IMAD.MOV.U32 R2, RZ, RZ, R9.reuse ;  /* 0x000000ffff024224 */ /* 0x110fe200078e0009 */
[----:B------:R-:W-:Y:S02]  /*a790*/  @P4 SHF.R.S32.HI R3, RZ, 0x1f, R9 ;  /* 0x0000001fff034819 */ /* 0x000fe40000011409 */
[----:B------:R-:W-:Y:S02]  /*a7a0*/  @P1 R2UR UR4, R6 ;  /* 0x00000000060412ca */ /* 0x000fe400000e0000 */
[----:B------:R-:W-:Y:S01]  /*a7b0*/  IADD3 R16, P0, R19, R2, RZ ;  /* 0x0000000213107210 */ /* 0x000fe20007f1e0ff */
[----:B------:R-:W-:-:S12]  /*a7c0*/  @P1 BRA `(.L_x_3064) ;  /* 0x0000000000181947 */ /* 0x000fd80003800000 */
[----:B------:R-:W-:Y:S05]  /*a7d0*/  @!P4 BRA `(.L_x_3064) ;  /* 0x000000000014c947 */ /* 0x000fea0003800000 */
[----:B------:R-:W2:Y:S04]  /*a7e0*/  LDG.E R7, desc[UR38][R4.64] ;  /* 0x0000002604077981 */ /* 0x000ea8000c1e1900 */
[----:B------:R-:W3:Y:S01]  /*a7f0*/  LDG.E R6, desc[UR38][R4.64+0x4] ;  /* 0x0000042604067981 */ /* 0x000ee2000c1e1900 */
[----:B--2---:R-:W-:Y:S02]  /*a800*/  R2UR UR5, R7 ;  /* 0x00000000070572ca */ /* 0x004fe400000e0000 */
[----:B---3--:R-:W-:-:S13]  /*a810*/  R2UR UR4, R6 ;  /* 0x00000000060472ca */ /* 0x008fda00000e0000 */
[----:B------:R-:W-:-:S12]  /*a820*/  UIADD3 UR4, -UR5, UR4, URZ ;  /* 0x0000000405047290 */ /* 0x000fd8000fffe13f */
.L_x_3064:
[----:B------:R-:W-:Y:S01]  /*a830*/  LEA R0, R0, UR6, 0x1 ;  /* 0x0000000600007c11 */ /* 0x000fe2000f8e08ff */
[----:B------:R-:W1:Y:S01]  /*a840*/  LDC R31, c[0x0][0x83c] ;  /* 0x00020f00ff1f7b82 */ /* 0x000e620000000800 */
[----:B------:R-:W-:Y:S01]  /*a850*/  UIMAD UR4, UR37, -0x80, UR4 ;  /* 0xffffff80250478a4 */ /* 0x000fe2000f8e0204 */
[C---:B------:R-:W-:Y:S01]  /*a860*/  VIADD R2, R19.reuse, 0x20 ;  /* 0x0000002013027836 */ /* 0x040fe20000000000 */
[----:B------:R-:W-:Y:S01]  /*a870*/  USHF.R.S32.HI UR5, URZ, 0x1f, UR41 ;  /* 0x0000001f3f057899 */ /* 0x000fe20008011429 */
[----:B------:R2:W3:Y:S01]  /*a880*/  LDS.128 R12, [R0+0x1000] ;  /* 0x00100000000c7984 */ /* 0x0004e20000000c00 */
[----:B------:R-:W-:Y:S01]  /*a890*/  ULDC.64 UR6, c[0x0][0x850] ;  /* 0x0002140000067ab9 */ /* 0x000fe20000000a00 */
[C---:B------:R-:W-:Y:S01]  /*a8a0*/  LEA.HI.X.SX32 R17, R19.reuse, R3, 0x1, P0 ;  /* 0x0000000313117211 */ /* 0x040fe200000f0eff */
[----:B------:R-:W-:Y:S01]  /*a8b0*/  IMAD.U32 R3, RZ, RZ, UR6 ;  /* 0x00000006ff037e24 */ /* 0x000fe2000f8e00ff */
[----:B------:R2:W4:Y:S01]  /*a8c0*/  LDS.128 R8, [R0+0x2000] ;  /* 0x0020000000087984 */ /* 0x0005220000000c00 */
[----:B------:R-:W-:Y:S01]  /*a8d0*/  MOV R22, UR4 ;  /* 0x0000000400167c02 */ /* 0x000fe20008000f00 */
[----:B------:R-:W-:Y:S01]  /*a8e0*/  UIMAD UR4, UR46, UR6, URZ ;  /* 0x000000062e0472a4 */ /* 0x000fe2000f8e023f */
[--C-:B------:R-:W-:Y:S01]  /*a8f0*/  SHF.R.S32.HI R21, RZ, 0x1f, R20.reuse ;  /* 0x0000001fff157819 */ /* 0x100fe20000011414 */
[----:B------:R2:W2:Y:S01]  /*a900*/  LDS.128 R4, [R0+0x3000] ;  /* 0x0030000000047984 */ /* 0x0004a20000000c00 */
[----:B------:R-:W-:Y:S01]  /*a910*/  VIMNMX R22, R22, 0x80, PT ;  /* 0x0000008016167848 */ /* 0x000fe20003fe0100 */
[----:B------:R-:W2:Y:S01]  /*a920*/  LDC R33, c[0x0][0x80c] ;  /* 0x00020300ff217b82 */ /* 0x000ea20000000800 */
[----:B------:R-:W-:Y:S01]  /*a930*/  IMAD.U32 R30, RZ, RZ, UR5 ;  /* 0x00000005ff1e7e24 */ /* 0x000fe2000f8e00ff */
[----:B------:R-:W-:Y:S01]  /*a940*/  UIMAD UR4, UR40, UR7, UR4 ;  /* 0x00000007280472a4 */ /* 0x000fe2000f8e0204 */
[-C--:B------:R-:W-:Y:S01]  /*a950*/  ISETP.GE.AND P3, PT, R19, R22.reuse, PT ;  /* 0x000000161300720c */ /* 0x080fe20003f66270 */
[----:B------:R-:W-:Y:S01]  /*a960*/  IMAD.U32 R27, RZ, RZ, UR37 ;  /* 0x00000025ff1b7e24 */ /* 0x000fe2000f8e00ff */
[-C--:B------:R-:W-:Y:S01]  /*a970*/  ISETP.GE.AND P2, PT, R2, R22.reuse, PT ;  /* 0x000000160200720c */ /* 0x080fe20003f46270 */
[----:B------:R-:W-:Y:S01]  /*a980*/  IMAD.WIDE.U32 R2, R3, UR40, R20 ;  /* 0x0000002803027c25 */ /* 0x000fe2000f8e0014 */
[C---:B------:R-:W-:Y:S01]  /*a990*/  IADD3 R18, R19.reuse, 0x40, RZ ;  /* 0x0000004013127810 */ /* 0x040fe20007ffe0ff */
[----:B------:R-:W-:Y:S01]  /*a9a0*/  BSSY B0, `(.L_x_3065) ;  /* 0x000001c000007945 */ /* 0x000fe20003800000 */
[----:B------:R-:W-:Y:S01]  /*a9b0*/  SEL R30, R30, RZ, !P4 ;  /* 0x000000ff1e1e7207 */ /* 0x000fe20006000000 */
[----:B------:R-:W-:Y:S01]  /*a9c0*/  VIADD R19, R19, 0x60 ;  /* 0x0000006013137836 */ /* 0x000fe20000000000 */
[----:B-1----:R-:W-:Y:S01]  /*a9d0*/  ISETP.GE.OR P6, PT, R20, R31, P3 ;  /* 0x0000001f1400720c */ /* 0x002fe20001fc6670 */
[----:B------:R-:W-:Y:S01]  /*a9e0*/  IMAD.WIDE R26, R27, 0x80, R16 ;  /* 0x000000801b1a7825 */ /* 0x000fe200078e0210 */
[----:B------:R-:W-:Y:S01]  /*a9f0*/  IADD3 R3, R3, UR4, RZ ;  /* 0x0000000403037c10 */ /* 0x000fe2000fffe0ff */
[----:B------:R-:W-:Y:S01]  /*aa00*/  ULDC.64 UR4, c[0x0][0x858] ;  /* 0x0002160000047ab9 */ /* 0x000fe20000000a00 */
[----:B------:R-:W-:Y:S01]  /*aa10*/  ISETP.GE.AND P1, PT, R18, R22, PT ;  /* 0x000000161200720c */ /* 0x000fe20003f26270 */
[----:B------:R-:W-:Y:S01]  /*aa20*/  IMAD R18, R30, UR4, RZ ;  /* 0x000000041e127c24 */ /* 0x000fe2000f8e02ff */
[----:B------:R-:W-:-:S02]  /*aa30*/  SEL R35, RZ, UR41, P4 ;  /* 0x00000029ff237c07 */ /* 0x000fc4000a000000 */
[----:B------:R-:W-:Y:S02]  /*aa40*/  ISETP.GE.AND P0, PT, R19, R22, PT ;  /* 0x000000161300720c */ /* 0x000fe40003f06270 */
[CC--:B------:R-:W-:Y:S01]  /*aa50*/  ISETP.GE.OR P5, PT, R20.reuse, R31.reuse, P2 ;  /* 0x0000001f1400720c */ /* 0x0c0fe200017a6670 */
[C---:B------:R-:W-:Y:S01]  /*aa60*/  IMAD R23, R35.reuse, UR5, R18 ;  /* 0x0000000523177c24 */ /* 0x040fe2000f8e0212 */
[----:B------:R-:W-:Y:S01]  /*aa70*/  ISETP.GE.OR P4, PT, R20, R31, P1 ;  /* 0x0000001f1400720c */ /* 0x000fe20000f86670 */
[----:B------:R-:W-:-:S04]  /*aa80*/  IMAD.WIDE.U32 R28, R35, UR4, R2 ;  /* 0x00000004231c7c25 */ /* 0x000fc8000f8e0002 */
        /* <DEDUP_REMOVED lines=13> */
.L_x_3066:
[----:B------:R-:W-:Y:S05]  /*ab60*/  BSYNC B0 ;  /* 0x0000000000007941 */ /* 0x000fea0003800000 */
.L_x_3065:
[----:B-1----:R1:W2:Y:S01]  /*ab70*/  LDS.128 R16, [R0+0x5000] ;  /* 0x0050000000107984 */ /* 0x0022a20000000c00 */
[----:B------:R-:W-:Y:S01]  /*ab80*/  BSSY B0, `(.L_x_3067) ;  /* 0x0000010000007945 */ /* 0x000fe20003800000 */
[----:B------:R-:W-:-:S03]  /*ab90*/  ISETP.GE.OR P6, PT, R20, R31, P0 ;  /* 0x0000001f1400720c */ /* 0x000fc600007c6670 */
[----:B------:R-:W-:Y:S10]  /*aba0*/  @P5 BRA `(.L_x_3068) ;  /* 0x0000000000345947 */ /* 0x000ff40003800000 */
[----:B------:R-:W-:Y:S01]  /*abb0*/  IADD3 R25, P5, R26, 0x20, RZ ;  /* 0x000000201a197810 */ /* 0x000fe20007fbe0ff */
[----:B------:R-:W-:Y:S01]  /*abc0*/  ULDC.64 UR4, c[0x0][0x848] ;  /* 0x0002120000047ab9 */ /* 0x000fe20000000a00 */
[----:B------:R-:W-:-:S03]  /*abd0*/  IMAD.MOV.U32 R3, RZ, RZ, R23 ;  /* 0x000000ffff037224 */ /* 0x000fc600078e0017 */
[----:B------:R-:W-:-:S04]  /*abe0*/  IMAD.X R2, RZ, RZ, R27, P5 ;  /* 0x000000ffff027224 */ /* 0x000fc800028e061b */
[----:B------:R-:W-:Y:S01]  /*abf0*/  IMAD R24, R2, UR4, RZ ;  /* 0x0000000402187c24 */ /* 0x000fe2000f8e02ff */
[----:B------:R-:W-:-:S05]  /*ac00*/  MOV R2, R28 ;  /* 0x0000001c00027202 */ /* 0x000fca0000000f00 */
[----:B------:R-:W-:-:S04]  /*ac10*/  IMAD.WIDE.U32 R2, R25, UR4, R2 ;  /* 0x0000000419027c25 */ /* 0x000fc8000f8e0002 */
[----:B------:R-:W-:Y:S01]  /*ac20*/  IMAD R25, R25, UR5, R24 ;  /* 0x0000000519197c24 */ /* 0x000fe2000f8e0218 */
[----:B------:R-:W-:Y:S02]  /*ac30*/  ULDC.64 UR4, c[0x0][0x830] ;  /* 0x00020c0000047ab9 */ /* 0x000fe40000000a00 */
[----:B------:R-:W-:Y:S01]  /*ac40*/  LEA R24, P5, R2, UR4, 0x1 ;  /* 0x0000000402187c11 */ /* 0x000fe2000f8a08ff */
[----:B------:R-:W-:-:S05]  /*ac50*/  IMAD.IADD R3, R3, 0x1, R25 ;  /* 0x0000000103037824 */ /* 0x000fca00078e0219 */
[----:B------:R-:W-:-:S05]  /*ac60*/  LEA.HI.X R25, R2, UR5, R3, 0x1, P5 ;  /* 0x0000000502197c11 */ /* 0x000fca000a8f0c03 */
[----:B--2---:R3:W-:Y:S02]  /*ac70*/  STG.E.128 desc[UR38][R24.64], R16 ;  /* 0x0000001018007986 */ /* 0x0047e4000c101d26 */
.L_x_3068:
[----:B------:R-:W-:Y:S05]  /*ac80*/  BSYNC B0 ;  /* 0x0000000000007941 */ /* 0x000fea0003800000 */
.L_x_3067:
[----:B--23--:R2:W3:Y:S01]  /*ac90*/  LDS.128 R16, [R0+0x6000] ;  /* 0x0060000000107984 */ /* 0x00c4e20000000c00 */
[----:B------:R-:W-:Y:S04]  /*aca0*/  BSSY B0, `(.L_x_3069) ;  /* 0x000000f000007945 */ /* 0x000fe80003800000 */
[----:B------:R-:W-:Y:S05]  /*acb0*/  @P4 BRA `(.L_x_3070) ;  /* 0x0000000000344947 */ /* 0x000fea0003800000 */
[----:B------:R-:W-:Y:S01]  /*acc0*/  IADD3 R25, P4, R26, 0x40, RZ ;  /* 0x000000401a197810 */ /* 0x000fe20007f9e0ff */
[----:B------:R-:W-:Y:S01]  /*acd0*/  ULDC.64 UR4, c[0x0][0x848] ;  /* 0x0002120000047ab9 */ /* 0x000fe20000000a00 */
[----:B------:R-:W-:Y:S02]  /*ace0*/  IMAD.MOV.U32 R3, RZ, RZ, R23 ;  /* 0x000000ffff037224 */ /* 0x000fe400078e0017 */
[----:B------:R-:W-:-:S05]  /*acf0*/  IADD3.X R2, RZ, R27, RZ, P4, !PT ;  /* 0x0000001bff027210 */ /* 0x000fca00027fe4ff */
[----:B------:R-:W-:Y:S02]  /*ad00*/  IMAD R24, R2, UR4, RZ ;  /* 0x0000000402187c24 */ /* 0x000fe4000f8e02ff */
[----:B------:R-:W-:-:S04]  /*ad10*/  IMAD.MOV.U32 R2, RZ, RZ, R28 ;  /* 0x000000ffff027224 */ /* 0x000fc800078e001c */
[----:B------:R-:W-:-:S04]  /*ad20*/  IMAD.WIDE.U32 R2, R25, UR4, R2 ;  /* 0x0000000419027c25 */ /* 0x000fc8000f8e0002 */
[----:B------:R-:W-:Y:S01]  /*ad30*/  IMAD R25, R25, UR5, R24 ;  /* 0x0000000519197c24 */ /* 0x000fe2000f8e0218 */
[----:B------:R-:W-:Y:S02]  /*ad40*/  ULDC.64 UR4, c[0x0][0x830] ;  /* 0x00020c0000047ab9 */ /* 0x000fe40000000a00 */
[----:B------:R-:W-:Y:S02]  /*ad50*/  LEA R24, P4, R2, UR4, 0x1 ;  /* 0x0000000402187c11 */ /* 0x000fe4000f8808ff */
[----:B------:R-:W-:-:S04]  /*ad60*/  IADD3 R3, R3, R25, RZ ;  /* 0x0000001903037210 */ /* 0x000fc80007ffe0ff */
[----:B------:R-:W-:-:S05]  /*ad70*/  LEA.HI.X R25, R2, UR5, R3, 0x1, P4 ;  /* 0x0000000502197c11 */ /* 0x000fca000a0f0c03 */
[----:B---3--:R4:W-:Y:S02]  /*ad80*/  STG.E.128 desc[UR38][R24.64], R16 ;  /* 0x0000001018007986 */ /* 0x0089e4000c101d26 */
.L_x_3070:
[----:B------:R-:W-:Y:S05]  /*ad90*/  BSYNC B0 ;  /* 0x0000000000007941 */ /* 0x000fea0003800000 */
.L_x_3069:
[----:B---34-:R3:W4:Y:S01]  /*ada0*/  LDS.128 R16, [R0+0x7000] ;  /* 0x0070000000107984 */ /* 0x0187220000000c00 */
[----:B------:R-:W-:Y:S04]  /*adb0*/  BSSY B0, `(.L_x_3071) ;  /* 0x000000f000007945 */ /* 0x000fe80003800000 */
[----:B------:R-:W-:Y:S05]  /*adc0*/  @P6 BRA `(.L_x_3072) ;  /* 0x0000000000346947 */ /* 0x000fea0003800000 */
[----:B------:R-:W-:Y:S01]  /*add0*/  IADD3 R25, P4, R26, 0x60, RZ ;  /* 0x000000601a197810 */ /* 0x000fe20007f9e0ff */
[----:B------:R-:W-:Y:S01]  /*ade0*/  ULDC.64 UR4, c[0x0][0x848] ;  /* 0x0002120000047ab9 */ /* 0x000fe20000000a00 */
[----:B------:R-:W-:-:S03]  /*adf0*/  MOV R3, R23 ;  /* 0x0000001700037202 */ /* 0x000fc60000000f00 */
[----:B------:R-:W-:-:S04]  /*ae00*/  IMAD.X R2, RZ, RZ, R27, P4 ;  /* 0x000000ffff027224 */ /* 0x000fc800020e061b */
[----:B------:R-:W-:Y:S02]  /*ae10*/  IMAD R22, R2, UR4, RZ ;  /* 0x0000000402167c24 */ /* 0x000fe4000f8e02ff */
[----:B------:R-:W-:-:S04]  /*ae20*/  IMAD.MOV.U32 R2, RZ, RZ, R28 ;  /* 0x000000ffff027224 */ /* 0x000fc800078e001c */
[----:B------:R-:W-:-:S04]  /*ae30*/  IMAD.WIDE.U32 R2, R25, UR4, R2 ;  /* 0x0000000419027c25 */ /* 0x000fc8000f8e0002 */
[----:B------:R-:W-:Y:S01]  /*ae40*/  IMAD R25, R25, UR5, R22 ;  /* 0x0000000519197c24 */ /* 0x000fe2000f8e0216 */
[----:B------:R-:W-:Y:S02]  /*ae50*/  ULDC.64 UR4, c[0x0][0x830] ;  /* 0x00020c0000047ab9 */ /* 0x000fe40000000a00 */
[----:B------:R-:W-:Y:S01]  /*ae60*/  LEA R22, P4, R2, UR4, 0x1 ;  /* 0x0000000402167c11 */ /* 0x000fe2000f8808ff */
[----:B------:R-:W-:-:S05]  /*ae70*/  IMAD.IADD R3, R3, 0x1, R25 ;  /* 0x0000000103037824 */ /* 0x000fca00078e0219 */
[----:B------:R-:W-:-:S05]  /*ae80*/  LEA.HI.X R23, R2, UR5, R3, 0x1, P4 ;  /* 0x0000000502177c11 */ /* 0x000fca000a0f0c03 */
[----:B----4-:R4:W-:Y:S02]  /*ae90*/  STG.E.128 desc[UR38][R22.64], R16 ;  /* 0x0000001016007986 */ /* 0x0109e4000c101d26 */
.L_x_3072:
[----:B------:R-:W-:Y:S05]  /*aea0*/  BSYNC B0 ;  /* 0x0000000000007941 */ /* 0x000fea0003800000 */
.L_x_3071:
[----:B----4-:R4:W1:Y:S01]  /*aeb0*/  LDS.128 R16, [R0] ;  /* 0x0000000000107984 */ /* 0x0108620000000c00 */
[----:B------:R-:W-:Y:S01]  /*aec0*/  ULDC.64 UR6, c[0x0][0x820] ;  /* 0x0002080000067ab9 */ /* 0x000fe20000000a00 */
[CC--:B------:R-:W-:Y:S01]  /*aed0*/  ISETP.GE.OR P3, PT, R20.reuse, R33.reuse, P3 ;  /* 0x000000211400720c */ /* 0x0c0fe20001f66670 */
[----:B------:R-:W-:Y:S02]  /*aee0*/  UIMAD UR4, UR46, UR6, URZ ;  /* 0x000000062e0472a4 */ /* 0x000fe4000f8e023f */
[----:B------:R-:W-:Y:S01]  /*aef0*/  IMAD.U32 R3, RZ, RZ, UR6 ;  /* 0x00000006ff037e24 */ /* 0x000fe2000f8e00ff */
[----:B------:R-:W-:Y:S01]  /*af00*/  BSSY B0, `(.L_x_3073) ;  /* 0x0000017000007945 */ /* 0x000fe20003800000 */
[CC--:B------:R-:W-:Y:S01]  /*af10*/  ISETP.GE.OR P2, PT, R20.reuse, R33.reuse, P2 ;  /* 0x000000211400720c */ /* 0x0c0fe20001746670 */
[----:B------:R-:W-:Y:S02]  /*af20*/  UIMAD UR4, UR40, UR7, UR4 ;  /* 0x00000007280472a4 */ /* 0x000fe4000f8e0204 */
[----:B------:R-:W-:Y:S01]  /*af30*/  IMAD.WIDE.U32 R2, R3, UR40, R20 ;  /* 0x0000002803027c25 */ /* 0x000fe2000f8e0014 */
[----:B------:R-:W-:-:S02]  /*af40*/  ISETP.GE.OR P1, PT, R20, R33, P1 ;  /* 0x000000211400720c */ /* 0x000fc40000f26670 */
[----:B------:R-:W-:Y:S02]  /*af50*/  ISETP.GE.OR P0, PT, R20, R33, P0 ;  /* 0x000000211400720c */ /* 0x000fe40000706670 */
[----:B------:R-:W-:Y:S01]  /*af60*/  IADD3 R3, R3, UR4, RZ ;  /* 0x0000000403037c10 */ /* 0x000fe2000fffe0ff */
[----:B------:R-:W-:Y:S02]  /*af70*/  ULDC.64 UR4, c[0x0][0x828] ;  /* 0x00020a0000047ab9 */ /* 0x000fe40000000a00 */
[----:B------:R-:W-:Y:S02]  /*af80*/  IMAD R21, R30, UR4, RZ ;  /* 0x000000041e157c24 */ /* 0x000fe4000f8e02ff */
[----:B------:R-:W-:-:S04]  /*af90*/  IMAD.WIDE.U32 R24, R35, UR4, R2 ;  /* 0x0000000423187c25 */ /* 0x000fc8000f8e0002 */
[----:B------:R-:W-:-:S04]  /*afa0*/  IMAD R21, R35, UR5, R21 ;  /* 0x0000000523157c24 */ /* 0x000fc8000f8e0215 */
[----:B------:R-:W-:Y:S01]  /*afb0*/  IMAD.IADD R21, R25, 0x1, R21 ;  /* 0x0000000119157824 */ /* 0x000fe200078e0215 */
[----:B----4-:R-:W-:Y:S06]  /*afc0*/  @P3 BRA `(.L_x_3074) ;  /* 0x0000000000283947 */ /* 0x010fec0003800000 */
        /* <DEDUP_REMOVED lines=10> */
.L_x_3074:
[----:B------:R-:W-:Y:S05]  /*b070*/  BSYNC B0 ;  /* 0x0000000000007941 */ /* 0x000fea0003800000 */
.L_x_3073:
[----:B------:R-:W-:Y:S04]  /*b080*/  BSSY B0, `(.L_x_3075) ;  /* 0x000000f000007945 */ /* 0x000fe80003800000 */
[----:B------:R-:W-:Y:S05]  /*b090*/  @P2 BRA `(.L_x_3076) ;  /* 0x0000000000342947 */ /* 0x000fea0003800000 */
[----:B-1--4-:R-:W-:Y:S01]  /*b0a0*/  IADD3 R17, P2, R26, 0x20, RZ ;  /* 0x000000201a117810 */ /* 0x012fe20007f5e0ff */
[----:B------:R-:W-:Y:S01]  /*b0b0*/  ULDC.64 UR4, c[0x0][0x818] ;  /* 0x0002060000047ab9 */ /* 0x000fe20000000a00 */
[----:B------:R-:W-:Y:S01]  /*b0c0*/  MOV R3, R21 ;  /* 0x0000001500037202 */ /* 0x000fe20000000f00 */
[----:B------:R-:W-:Y:S02]  /*b0d0*/  IMAD.MOV.U32 R2, RZ, RZ, R24 ;  /* 0x000000ffff027224 */ /* 0x000fe400078e0018 */
[----:B--23--:R-:W-:Y:S02]  /*b0e0*/  IMAD.X R0, RZ, RZ, R27, P2 ;  /* 0x000000ffff007224 */ /* 0x00cfe400010e061b */
        /* <DEDUP_REMOVED lines=8> */
.L_x_3076:
[----:B------:R-:W-:Y:S05]  /*b170*/  BSYNC B0 ;  /* 0x0000000000007941 */ /* 0x000fea0003800000 */
.L_x_3075:
[----:B------:R-:W-:Y:S04]  /*b180*/  BSSY B0, `(.L_x_3077) ;  /* 0x000000f000007945 */ /* 0x000fe80003800000 */
[----:B------:R-:W-:Y:S05]  /*b190*/  @P1 BRA `(.L_x_3078) ;  /* 0x0000000000341947 */ /* 0x000fea0003800000 */
[----:B-1----:R-:W-:Y:S01]  /*b1a0*/  IADD3 R13, P1, R26, 0x40, RZ ;  /* 0x000000401a0d7810 */ /* 0x002fe20007f3e0ff */
        /* <DEDUP_REMOVED lines=12> */
.L_x_3078:
[----:B------:R-:W-:Y:S05]  /*b270*/  BSYNC B0 ;  /* 0x0000000000007941 */ /* 0x000fea0003800000 */
.L_x_3077:
[----:B------:R-:W-:Y:S05]  /*b280*/  @P0 BRA `(.L_x_3026) ;  /* 0x0000004800240947 */ /* 0x000fea0003800000 */
[----:B-1----:R-:W-:Y:S01]  /*b290*/  IADD3 R9, P0, R26, 0x60, RZ ;  /* 0x000000601a097810 */ /* 0x002fe20007f1e0ff */
[----:B------:R-:W-:Y:S01]  /*b2a0*/  ULDC.64 UR4, c[0x0][0x818] ;  /* 0x0002060000047ab9 */ /* 0x000fe20000000a00 */
[----:B------:R-:W-:Y:S02]  /*b2b0*/  IMAD.MOV.U32 R2, RZ, RZ, R24 ;  /* 0x000000ffff027224 */ /* 0x000fe400078e0018 */
[----:B--23--:R-:W-:Y:S01]  /*b2c0*/  IADD3.X R0, RZ, R27, RZ, P0, !PT ;  /* 0x0000001bff007210 */ /* 0x00cfe200007fe4ff */
        /* <DEDUP_REMOVED lines=8> */
[----:B------:R1:W-:Y:S01]  /*b350*/  STG.E.128 desc[UR38][R8.64], R4 ;  /* 0x0000000408007986 */ /* 0x0003e2000c101d26 */
[----:B------:R-:W-:Y:S05]  /*b360*/  BRA `(.L_x_3026) ;  /* 0x0000004400ec7947 */ /* 0x000fea0003800000 */
.L_x_3063:
[----:B------:R-:W-:Y:S01]  /*b370*/  ULDC.64 UR4, c[0x0][0x870] ;  /* 0x00021c0000047ab9 */ /* 0x000fe20000000a00 */
[----:B------:R-:W-:Y:S01]  /*b380*/  ULDC.64 UR6, c[0x0][0x870] ;  /* 0x00021c0000067ab9 */ /* 0x000fe20000000a00 */
[----:B------:R-:W-:Y:S01]  /*b390*/  UIMAD.WIDE UR4, UR41, 0x4, UR4 ;  /* 0x00000004290478a5 */ /* 0x000fe2000f8e0204 */
[----:B------:R-:W-:-:S04]  /*b3a0*/  ISETP.NE.U32.AND P0, PT, RZ, UR6, PT ;  /* 0x00000006ff007c0c */ /* 0x000fc8000bf05070 */
[----:B------:R-:W-:Y:S01]  /*b3b0*/  ISETP.NE.AND.EX P4, PT, RZ, UR7, PT, P0 ;  /* 0x00000007ff007c0c */ /* 0x000fe2000bf85300 */
[----:B------:R-:W-:Y:S02]  /*b3c0*/  IMAD.U32 R4, RZ, RZ, UR4 ;  /* 0x00000004ff047e24 */ /* 0x000fe4000f8e00ff */
[----:B------:R-:W-:Y:S01]  /*b3d0*/  IMAD.U32 R5, RZ, RZ, UR5 ;  /* 0x00000005ff057e24 */ /* 0x000fe2000f8e00ff */
[----:B------:R-:W-:Y:S02]  /*b3e0*/  ULDC.64 UR4, c[0x0][0x878] ;  /* 0x00021e0000047ab9 */ /* 0x000fe40000000a00 */
[----:B------:R-:W-:-:S04]  /*b3f0*/  UISETP.NE.U32.AND UP0, UPT, UR4, URZ, UPT ;  /* 0x0000003f0400728c */ /* 0x000fc8000bf05070 */
[----:B------:R-:W-:-:S03]  /*b400*/  UISETP.NE.AND.EX UP0, UPT, UR5, URZ, UPT, UP0 ;  /* 0x0000003f0500728c */ /* 0x000fc6000bf05300 */
[----:B--2---:R-:W2:Y:S01]  /*b410*/  @P4 LDG.E R9, desc[UR38][R4.64] ;  /* 0x0000002604094981 */ /* 0x004ea2000c1e1900 */
[----:B------:R-:W-:Y:S02]  /*b420*/  ULDC UR6, c[0x0][0x808] ;  /* 0x0002020000067ab9 */ /* 0x000fe40000000800 */
[----:B------:R-:W-:Y:S02]  /*b430*/  PLOP3.LUT P1, PT, PT, PT, UP0, 0x80, 0x0 ;  /* 0x000000000000781c */ /* 0x000fe40003f2f008 */
[----:B------:R-:W-:-:S03]  /*b440*/  MOV R0, UR6 ;  /* 0x0000000600007c02 */ /* 0x000fc60008000f00 */
[----:B------:R-:W-:Y:S02]  /*b450*/  @UP0 ULDC.64 UR4, c[0x0][0x878] ;  /* 0x00021e0000040ab9 */ /* 0x000fe40000000a00 */
[----:B------:R-:W-:-:S06]  /*b460*/  @UP0 UIMAD.WIDE UR4, UR41, 0x4, UR4 ;  /* 0x00000004290408a5 */ /* 0x000fcc000f8e0204 */
[----:B------:R-:W-:Y:S02]  /*b470*/  IMAD.U32 R6, RZ, RZ, UR4 ;  /* 0x00000004ff067e24 */ /* 0x000fe4000f8e00ff */
[----:B------:R-:W-:-:S05]  /*b480*/  IMAD.U32 R7, RZ, RZ, UR5 ;  /* 0x00000005ff077e24 */ /* 0x000fca000f8e00ff */
[----:B------:R3:W5:Y:S01]  /*b490*/  @P1 LDG.E R0, desc[UR38][R6.64] ;  /* 0x0000002606001981 */ /* 0x000762000c1e1900 */
[----:B------:R-:W4:Y:S02]  /*b4a0*/  S2R R2, SR_TID.X ;  /* 0x0000000000027919 */ /* 0x000f240000002100 */
[----:B----4-:R-:W-:Y:S02]  /*b4b0*/  IADD3 R8, R2, -0x80, RZ ;  /* 0xffffff8002087810 */ /* 0x010fe40007ffe0ff */
[----:B------:R-:W-:Y:S02]  /*b4c0*/  CS2R R2, SRZ ;  /* 0x0000000000027805 */ /* 0x000fe4000001ff00 */
[----:B------:R-:W-:-:S04]  /*b4d0*/  SHF.R.S32.HI R11, RZ, 0x1f, R8 ;  /* 0x0000001fff0b7819 */ /* 0x000fc80000011408 */
[----:B------:R-:W-:-:S04]  /*b4e0*/  LEA.HI R11, R11, R8, RZ, 0x3 ;  /* 0x000000080b0b7211 */ /* 0x000fc800078f18ff */
[----:B-1----:R-:W-:Y:S02]  /*b4f0*/  SHF.R.S32.HI R13, RZ, 0x3, R11 ;  /* 0x00000003ff0d7819 */ /* 0x002fe4000001140b */
[----:B------:R-:W-:-:S05]  /*b500*/  LOP3.LUT R11, R11, 0x1ffffff8, RZ, 0xc0, !PT ;  /* 0x1ffffff80b0b7812 */ /* 0x000fca00078ec0ff */
[----:B------:R-:W-:Y:S02]  /*b510*/  IMAD.IADD R11, R8, 0x1, -R11 ;  /* 0x00000001080b7824 */ /* 0x000fe400078e0a0b */
[--C-:B--2---:R-:W-:Y:S01]  /*b520*/  @P4 IMAD.MOV.U32 R2, RZ, RZ, R9.reuse ;  /* 0x000000ffff024224 */ /* 0x104fe200078e0009 */
[----:B------:R-:W-:Y:S02]  /*b530*/  @P4 SHF.R.S32.HI R3, RZ, 0x1f, R9 ;  /* 0x0000001fff034819 */ /* 0x000fe40000011409 */
[----:B------:R-:W-:Y:S02]  /*b540*/  MOV R9, UR37 ;  /* 0x0000002500097c02 */ /* 0x000fe40008000f00 */
[----:B------:R-:W-:-:S04]  /*b550*/  IADD3 R2, P0, R13, R2, RZ ;  /* 0x000000020d027210 */ /* 0x000fc80007f1e0ff */
[----:B------:R-:W-:Y:S01]  /*b560*/  LEA.HI.X.SX32 R3, R13, R3, 0x1, P0 ;  /* 0x000000030d037211 */ /* 0x000fe200000f0eff */
[----:B---3--:R-:W-:Y:S08]  /*b570*/  @P1 BRA `(.L_x_3079) ;  /* 0x0000000000101947 */ /* 0x008ff00003800000 */
[----:B------:R-:W-:Y:S05]  /*b580*/  @!P4 BRA `(.L_x_3079) ;  /* 0x00000000000cc947 */ /* 0x000fea0003800000 */
[----:B------:R-:W2:Y:S04]  /*b590*/  LDG.E R7, desc[UR38][R4.64] ;  /* 0x0000002604077981 */ /* 0x000ea8000c1e1900 */
[----:B-----5:R-:W2:Y:S02]  /*b5a0*/  LDG.E R0, desc[UR38][R4.64+0x4] ;  /* 0x0000042604007981 */ /* 0x020ea4000c1e1900 */
[----:B--2---:R-:W-:-:S07]  /*b5b0*/  IMAD.IADD R0, R0, 0x1, -R7 ;  /* 0x0000000100007824 */ /* 0x004fce00078e0a07 */
.L_x_3079:
[----:B------:R-:W1:Y:S01]  /*b5c0*/  LDC R17, c[0x0][0x80c] ;  /* 0x00020300ff117b82 */ /* 0x000e620000000800 */
[----:B------:R-:W-:Y:S01]  /*b5d0*/  IMAD.SHL.U32 R10, R11, 0x8, RZ ;  /* 0x000000080b0a7824 */ /* 0x000fe200078e00ff */
[----:B------:R-:W-:Y:S01]  /*b5e0*/  USHF.R.S32.HI UR5, URZ, 0x1f, UR41 ;  /* 0x0000001f3f057899 */ /* 0x000fe20008011429 */
[----:B-----5:R-:W-:Y:S01]  /*b5f0*/  IMAD R0, R9, -0x80, R0 ;  /* 0xffffff8009007824 */ /* 0x020fe200078e0200 */
[----:B------:R-:W-:Y:S01]  /*b600*/  ULDC.64 UR6, c[0x0][0x820] ;  /* 0x0002080000067ab9 */ /* 0x000fe20000000a00 */
[C---:B------:R-:W-:Y:S01]  /*b610*/  IADD3 R5, R13.reuse, 0x20, RZ ;  /* 0x000000200d057810 */ /* 0x040fe20007ffe0ff */
[----:B------:R-:W-:Y:S01]  /*b620*/  UIMAD UR4, UR46, UR6, URZ ;  /* 0x000000062e0472a4 */ /* 0x000fe2000f8e023f */
[--C-:B------:R-:W-:Y:S01]  /*b630*/  SHF.R.S32.HI R11, RZ, 0x1f, R10.reuse ;  /* 0x0000001fff0b7819 */ /* 0x100fe2000001140a */
[----:B------:R-:W2:Y:S01]  /*b640*/  LDC R19, c[0x0][0x83c] ;  /* 0x00020f00ff137b82 */ /* 0x000ea20000000800 */
[----:B------:R-:W-:Y:S01]  /*b650*/  IMAD.U32 R7, RZ, RZ, UR6 ;  /* 0x00000006ff077e24 */ /* 0x000fe2000f8e00ff */
[-C--:B------:R-:W-:Y:S01]  /*b660*/  ISETP.GE.AND P3, PT, R13, R0.reuse, PT ;  /* 0x000000000d00720c */ /* 0x080fe20003f66270 */
[----:B------:R-:W-:Y:S01]  /*b670*/  IMAD.U32 R12, RZ, RZ, UR5 ;  /* 0x00000005ff0c7e24 */ /* 0x000fe2000f8e00ff */
[----:B------:R-:W-:Y:S01]  /*b680*/  UIMAD UR4, UR40, UR7, UR4 ;  /* 0x00000007280472a4 */ /* 0x000fe2000f8e0204 */
[----:B------:R-:W-:Y:S01]  /*b690*/  ISETP.GE.AND P2, PT, R5, R0, PT ;  /* 0x000000000500720c */ /* 0x000fe20003f46270 */
[----:B------:R-:W-:Y:S01]  /*b6a0*/  IMAD.WIDE.U32 R4, R7, UR40, R10 ;  /* 0x0000002807047c25 */ /* 0x000fe2000f8e000a */
[----:B------:R-:W-:Y:S01]  /*b6b0*/  SEL R15, RZ, UR41, P4 ;  /* 0x00000029ff0f7c07 */ /* 0x000fe2000a000000 */
[----:B------:R-:W-:Y:S01]  /*b6c0*/  BSSY B0, `(.L_x_3080) ;  /* 0x000001c000007945 */ /* 0x000fe20003800000 */
[----:B------:R-:W-:Y:S01]  /*b6d0*/  SEL R12, R12, RZ, !P4 ;  /* 0x000000ff0c0c7207 */ /* 0x000fe20006000000 */
[C---:B------:R-:W-:Y:S01]  /*b6e0*/  VIADD R7, R13.reuse, 0x40 ;  /* 0x000000400d077836 */ /* 0x040fe20000000000 */
[----:B------:R-:W-:Y:S01]  /*b6f0*/  IADD3 R13, R13, 0x60, RZ ;  /* 0x000000600d0d7810 */ /* 0x000fe20007ffe0ff */
[----:B------:R-:W-:Y:S01]  /*b700*/  VIADD R5, R5, UR4 ;  /* 0x0000000405057c36 */ /* 0x000fe20008000000 */
[----:B------:R-:W-:-:S02]  /*b710*/  ULDC.64 UR4, c[0x0][0x828] ;  /* 0x00020a0000047ab9 */ /* 0x000fc40000000a00 */
[-C--:B------:R-:W-:Y:S01]  /*b720*/  ISETP.GE.AND P1, PT, R7, R0.reuse, PT ;  /* 0x000000000700720c */ /* 0x080fe20003f26270 */
[----:B------:R-:W-:Y:S01]  /*b730*/  IMAD.WIDE.U32 R8, R15, UR4, R4 ;  /* 0x000000040f087c25 */ /* 0x000fe2000f8e0004 */
[-C--:B-1----:R-:W-:Y:S02]  /*b740*/  ISETP.GE.OR P6, PT, R10, R17.reuse, P3 ;  /* 0x000000110a00720c */ /* 0x082fe40001fc6670 */
[----:B------:R-:W-:Y:S01]  /*b750*/  ISETP.GE.AND P0, PT, R13, R0, PT ;  /* 0x000000000d00720c */ /* 0x000fe20003f06270 */
[----:B------:R-:W-:Y:S01]  /*b760*/  IMAD R0, R12, UR4, RZ ;  /* 0x000000040c007c24 */ /* 0x000fe2000f8e02ff */
[----:B------:R-:W-:Y:S02]  /*b770*/  MOV R7, UR37 ;  /* 0x0000002500077c02 */ /* 0x000fe40008000f00 */
[CC--:B------:R-:W-:Y:S01]  /*b780*/  ISETP.GE.OR P5, PT, R10.reuse, R17.reuse, P2 ;  /* 0x000000110a00720c */ /* 0x0c0fe200017a6670 */
[----:B------:R-:W-:Y:S01]  /*b790*/  IMAD R13, R15, UR5, R0 ;  /* 0x000000050f0d7c24 */ /* 0x000fe2000f8e0200 */
[----:B------:R-:W-:Y:S01]  /*b7a0*/  ISETP.GE.OR P4, PT, R10, R17, P1 ;  /* 0x000000110a00720c */ /* 0x000fe20000f86670 */
[----:B------:R-:W-:-:S04]  /*b7b0*/  IMAD.WIDE R6, R7, 0x80, R2 ;  /* 0x0000008007067825 */ /* 0x000fc800078e0202 */
[----:B------:R-:W-:Y:S01]  /*b7c0*/  IMAD.IADD R5, R9, 0x1, R13 ;  /* 0x0000000109057824 */ /* 0x000fe200078e020d */
[----:B--2---:R-:W-:Y:S07]  /*b7d0*/  @P6 BRA `(.L_x_3081) ;  /* 0x0000000000286947 */ /* 0x004fee0003800000 */
        /* <DEDUP_REMOVED lines=10> */
.L_x_3081:
[----:B------:R-:W-:Y:S05]  /*b880*/  BSYNC B0 ;  /* 0x0000000000007941 */ /* 0x000fea0003800000 */
.L_x_3080:
        /* <DEDUP_REMOVED lines=16> */
.L_x_3083:
[----:B------:R-:W-:Y:S05]  /*b990*/  BSYNC B0 ;  /* 0x0000000000007941 */ /* 0x000fea0003800000 */
.L_x_3082:
        /* <DEDUP_REMOVED lines=15> */
.L_x_3085:
[----:B------:R-:W-:Y:S05]  /*ba90*/  BSYNC B0 ;  /* 0x0000000000007941 */ /* 0x000fea0003800000 */
.L_x_3084:
        /* <DEDUP_REMOVED lines=15> */
.L_x_3087:
[----:B------:R-:W-:Y:S05]  /*bb90*/  BSYNC B0 ;  /* 0x0000000000007941 */ /* 0x000fea0003800000 */
.L_x_3086:
        /* <DEDUP_REMOVED lines=9> */
[----:B------:R-:W-:Y:S01]  /*bc30*/  ISETP.GE.OR P0, PT, R10, R19, P0 ;  /* 0x000000130a00720c */ /* 0x000fe20000706670 */
[----:B------:R-:W-:Y:S01]  /*bc40*/  VIADD R3, R3, UR4 ;  /* 0x0000000403037c36 */ /* 0x000fe20008000000 */
[----:B------:R-:W-:Y:S02]  /*bc50*/  ULDC.64 UR4, c[0x0][0x858] ;  /* 0x0002160000047ab9 */ /* 0x000fe40000000a00 */
[----:B------:R-:W-:Y:S02]  /*bc60*/  IMAD R0, R12, UR4, RZ ;  /* 0x000000040c007c24 */ /* 0x000fe4000f8e02ff */
[----:B------:R-:W-:-:S04]  /*bc70*/  IMAD.WIDE.U32 R8, R15, UR4, R2 ;  /* 0x000000040f087c25 */ /* 0x000fc8000f8e0002 */
[----:B----4-:R-:W-:-:S05]  /*bc80*/  IMAD R5, R15, UR5, R0 ;  /* 0x000000050f057c24 */ /* 0x010fca000f8e0200 */
        /* <DEDUP_REMOVED lines=12> */
.L_x_3089:
[----:B------:R-:W-:Y:S05]  /*bd50*/  BSYNC B0 ;  /* 0x0000000000007941 */ /* 0x000fea0003800000 */
.L_x_3088:
        /* <DEDUP_REMOVED lines=15> */
.L_x_3091:
[----:B------:R-:W-:Y:S05]  /*be50*/  BSYNC B0 ;  /* 0x0000000000007941 */ /* 0x000fea0003800000 */
.L_x_3090:
        /* <DEDUP_REMOVED lines=15> */
.L_x_3093:
[----:B------:R-:W-:Y:S05]  /*bf50*/  BSYNC B0 ;  /* 0x0000000000007941 */ /* 0x000fea0003800000 */
.L_x_3092:
        /* <DEDUP_REMOVED lines=15> */
.L_x_3019:
        /* <DEDUP_REMOVED lines=29> */
.L_x_3095:
[----:B------:R-:W-:Y:S01]  /*c220*/  ULDC UR9, c[0x0][0x8c4] ;  /* 0x0002310000097ab9 */ /* 0x000fe20000000800 */
[----:B------:R-:W-:Y:S01]  /*c230*/  UMOV UR6, UR8 ;  /* 0x0000000800067c82 */ /* 0x000fe20008000000 */
[----:B------:R-:W-:-:S11]  /*c240*/  UISETP.NE.AND UP0, UPT, UR9, 0x1, UPT ;  /* 0x000000010900788c */ /* 0x000fd6000bf05270 */
[----:B------:R-:W-:Y:S02]  /*c250*/  @UP0 ULDC.64 UR10, c[0x0][0x8c8] ;  /* 0x00023200000a0ab9 */ /* 0x000fe40000000a00 */
[----:B------:R-:W-:-:S04]  /*c260*/  UIMAD.WIDE.U32 UR4, UR8, UR10, URZ ;  /* 0x0000000a080472a5 */ /* 0x000fc8000f8e003f */
[----:B------:R-:W-:-:S04]  /*c270*/  @UP0 USHF.R.U32.HI UR6, URZ, UR11, UR5 ;  /* 0x0000000b3f060299 */ /* 0x000fc80008011605 */
[----:B------:R-:W-:-:S12]  /*c280*/  UIMAD UR4, UR6, UR9, URZ ;  /* 0x00000009060472a4 */ /* 0x000fd8000f8e023f */
.L_x_3096:
        /* <DEDUP_REMOVED lines=10> */
[----:B------:R-:W-:Y:S01]  /*c330*/  ULDC.64 UR4, c[0x0][0x8f8] ;  /* 0x00023e0000047ab9 */ /* 0x000fe20000000a00 */
[----:B------:R-:W-:Y:S01]  /*c340*/  UIADD3 UR7, -UR10, URZ, URZ ;  /* 0x0000003f0a077290 */ /* 0x000fe2000fffe13f */
[----:B------:R-:W-:-:S03]  /*c350*/  ISETP.NE.U32.AND P0, PT, RZ, UR4, PT ;  /* 0x00000004ff007c0c */ /* 0x000fc6000bf05070 */
[----:B------:R-:W-:Y:S01]  /*c360*/  UIMAD UR7, UR9, UR7, UR8 ;  /* 0x00000007090772a4 */ /* 0x000fe2000f8e0208 */
        /* <DEDUP_REMOVED lines=9> */
.L_x_3097:
        /* <DEDUP_REMOVED lines=11> */
[----:B------:R-:W-:Y:S01]  /*c4b0*/  R2UR UR4, R0 ;  /* 0x00000000000472ca */ /* 0x000fe200000e0000 */
[----:B------:R-:W-:-:S14]  /*c4c0*/  BRA `(.L_x_3098) ;  /* 0x0000000000047947 */ /* 0x000fdc0003800000 */
.L_x_3099:
[----:B------:R-:W-:-:S05]  /*c4d0*/  ULDC UR4, c[0x0][0x8ec] ;  /* 0x00023b0000047ab9 */ /* 0x000fca0000000800 */
.L_x_3098:
        /* <DEDUP_REMOVED lines=8> */
[----:B------:R-:W-:Y:S01]  /*c560*/  ULDC.64 UR4, c[0x0][0x770] ;  /* 0x0001dc0000047ab9 */ /* 0x000fe20000000a00 */
[----:B------:R-:W-:Y:S01]  /*c570*/  ULDC.64 UR12, c[0x0][0x788] ;  /* 0x0001e200000c7ab9 */ /* 0x000fe20000000a00 */
[----:B------:R-:W-:-:S04]  /*c580*/  UISETP.NE.U32.AND UP0, UPT, UR4, URZ, UPT ;  /* 0x0000003f0400728c */ /* 0x000fc8000bf05070 */
        /* <DEDUP_REMOVED lines=18> */
[----:B------:R-:W-:-:S11]  /*c6b0*/  USHF.R.S32.HI UR16, URZ, 0x1f, UR7 ;  /* 0x0000001f3f107899 */ /* 0x000fd60008011407 */
[----:B--2---:R-:W-:Y:S02]  /*c6c0*/  @P0 R2UR UR4, R0 ;  /* 0x00000000000402ca */ /* 0x004fe400000e0000 */
[----:B------:R-:W-:-:S04]  /*c6d0*/  ISETP.NE.U32.AND P0, PT, RZ, UR12, PT ;  /* 0x0000000cff007c0c */ /* 0x000fc8000bf05070 */
[----:B------:R-:W-:-:S07]  /*c6e0*/  ISETP.NE.AND.EX P0, PT, RZ, UR13, PT, P0 ;  /* 0x0000000dff007c0c */ /* 0x000fce000bf05300 */
[----:B------:R-:W-:-:S04]  /*c6f0*/  @UP0 UIMAD UR4, UR10, 0x60, UR4 ;  /* 0x000000600a0408a4 */ /* 0x000fc8000f8e0204 */
[----:B------:R-:W-:-:S04]  /*c700*/  UIMAD.WIDE UR4, UR4, 0x2aaaaaab, URZ ;  /* 0x2aaaaaab040478a5 */ /* 0x000fc8000f8e023f */
[----:B------:R-:W-:-:S04]  /*c710*/  @UP0 USHF.R.U32.HI UR4, URZ, 0x1f, UR5 ;  /* 0x0000001f3f040899 */ /* 0x000fc80008011605 */
[----:B------:R-:W-:Y:S01]  /*c720*/  @UP0 ULEA.HI.SX32 UR4, UR5, UR4, 0x1c ;  /* 0x0000000405040291 */ /* 0x000fe2000f8fe23f */
[----:B---3--:R-:W-:-:S03]  /*c730*/  @P2 R2UR UR11, R4 ;  /* 0x00000000040b22ca */ /* 0x008fc600000e0000 */
[----:B------:R-:W-:-:S04]  /*c740*/  @UP0 UIMAD UR9, UR4, 0x1800, URZ ;  /* 0x00001800040908a4 */ /* 0x000fc8000f8e023f */
[----:B------:R-:W-:Y:S01]  /*c750*/  @UP0 USHF.R.S32.HI UR12, URZ, 0x1f, UR9 ;  /* 0x0000001f3f0c0899 */ /* 0x000fe20008011409 */
[----:B------:R-:W-:Y:S11]  /*c760*/  @P2 BRA `(.L_x_3100) ;  /* 0x0000000000142947 */ /* 0x000ff60003800000 */
[----:B------:R-:W-:Y:S05]  /*c770*/  @!P1 BRA `(.L_x_3100) ;  /* 0x0000000000109947 */ /* 0x000fea0003800000 */
[----:B------:R-:W2:Y:S04]  /*c780*/  LDG.E R5, desc[UR38][R2.64] ;  /* 0x0000002602057981 */ /* 0x000ea8000c1e1900 */
[----:B------:R-:W2:Y:S02]  /*c790*/  LDG.E R0, desc[UR38][R2.64+0x4] ;  /* 0x0000042602007981 */ /* 0x000ea4000c1e1900 */
[----:B--2---:R-:W-:-:S04]  /*c7a0*/  IADD3 R0, -R5, R0, RZ ;  /* 0x0000000005007210 */ /* 0x004fc80007ffe1ff */
[----:B------:R-:W-:-:S15]  /*c7b0*/  R2UR UR11, R0 ;  /* 0x00000000000b72ca */ /* 0x000fde00000e0000 */
.L_x_3100:
        /* <DEDUP_REMOVED lines=13> */
.L_x_3101:
        /* <DEDUP_REMOVED lines=12> */
.L_x_3102:
[----:B------:R-:W-:Y:S01]  /*c950*/  ULEA UR6, UR6, UR11, 0x7 ;  /* 0x0000000b06067291 */ /* 0x000fe2000f8e383f */
[----:B------:R-:W-:-:S03]  /*c960*/  ULDC UR9, c[0x0][0x74c] ;  /* 0x0001d30000097ab9 */ /* 0x000fc60000000800 */
[----:B------:R-:W-:Y:S02]  /*c970*/  UIADD3 UR6, UR6, -UR9, -UR8 ;  /* 0x8000000906067290 */ /* 0x000fe4000fffe808 */
[----:B------:R-:W-:Y:S02]  /*c980*/  UIADD3 UR8, UR11, 0x5f, URZ ;  /* 0x0000005f0b087890 */ /* 0x000fe4000fffe03f */
[----:B------:R-:W-:Y:S02]  /*c990*/  UIMAD.WIDE UR12, UR6, 0x2aaaaaab, URZ ;  /* 0x2aaaaaab060c78a5 */ /* 0x000fe4000f8e023f */
[----:B------:R-:W-:Y:S02]  /*c9a0*/  UIMAD.WIDE UR8, UR8, 0x2aaaaaab, URZ ;  /* 0x2aaaaaab080878a5 */ /* 0x000fe4000f8e023f */
[----:B------:R-:W-:Y:S02]  /*c9b0*/  USHF.R.U32.HI UR6, URZ, 0x1f, UR13 ;  /* 0x0000001f3f067899 */ /* 0x000fe4000801160d */
[----:B------:R-:W-:-:S02]  /*c9c0*/  USHF.R.U32.HI UR12, URZ, 0x1f, UR9 ;  /* 0x0000001f3f0c7899 */ /* 0x000fc40008011609 */
[----:B------:R-:W-:Y:S02]  /*c9d0*/  ULEA.HI.SX32 UR6, UR13, UR6, 0x1c ;  /* 0x000000060d067291 */ /* 0x000fe4000f8fe23f */
[----:B------:R-:W-:Y:S02]  /*c9e0*/  ULEA.HI.SX32 UR12, UR9, UR12, 0x1c ;  /* 0x0000000c090c7291 */ /* 0x000fe4000f8fe23f */
[----:B------:R-:W-:-:S04]  /*c9f0*/  UISETP.LT.AND UP1, UPT, URZ, UR6, UPT ;  /* 0x000000063f00728c */ /* 0x000fc8000bf21270 */
[----:B------:R-:W-:-:S04]  /*ca00*/  USEL UR13, URZ, UR6, !UP1 ;  /* 0x000000063f0d7287 */ /* 0x000fc8000c800000 */
[----:B------:R-:W-:-:S06]  /*ca10*/  UISETP.GT.AND UP1, UPT, UR12, UR13, UPT ;  /* 0x0000000d0c00728c */ /* 0x000fcc000bf24270 */
[----:B------:R-:W-:-:S13]  /*ca20*/  PLOP3.LUT P0, PT, PT, PT, UP1, 0x80, 0x0 ;  /* 0x000000000000781c */ /* 0x000fda0003f0f018 */
[----:B------:R-:W-:Y:S05]  /*ca30*/  @!P0 BRA `(.L_x_3026) ;  /* 0x0000003000388947 */ /* 0x000fea0003800000 */
[----:B------:R-:W-:Y:S01]  /*ca40*/  ULDC.64 UR14, c[0x0][0x2d8] ;  /* 0x0000b600000e7ab9 */ /* 0x000fe20000000a00 */
[----:B------:R-:W-:Y:S02]  /*ca50*/  USHF.R.S32.HI UR11, URZ, 0x1f, UR10 ;  /* 0x0000001f3f0b7899 */ /* 0x000fe4000801140a */
[----:B------:R-:W-:Y:S02]  /*ca60*/  UIMAD UR6, UR16, UR14, URZ ;  /* 0x0000000e100672a4 */ /* 0x000fe4000f8e023f */
[----:B------:R-:W-:Y:S02]  /*ca70*/  UIMAD.WIDE.U32 UR8, UR7, UR14, URZ ;  /* 0x0000000e070872a5 */ /* 0x000fe4000f8e003f */
[----:B------:R-:W-:Y:S02]  /*ca80*/  UIMAD UR15, UR7, UR15, UR6 ;  /* 0x0000000f070f72a4 */ /* 0x000fe4000f8e0206 */
[----:B------:R-:W-:Y:S02]  /*ca90*/  UIADD3 UR6, UR12, -UR13, URZ ;  /* 0x8000000d0c067290 */ /* 0x000fe4000fffe03f */
[----:B------:R-:W-:-:S02]  /*caa0*/  USEL UR7, UR10, URZ, !UP0 ;  /* 0x0000003f0a077287 */ /* 0x000fc4000c000000 */
[----:B------:R-:W-:Y:S02]  /*cab0*/  ULOP3.LUT UR6, UR6, 0x1, URZ, 0xc0, !UPT ;  /* 0x0000000106067892 */ /* 0x000fe4000f8ec03f */
[----:B------:R-:W-:Y:S02]  /*cac0*/  USEL UR14, UR11, URZ, !UP0 ;  /* 0x0000003f0b0e7287 */ /* 0x000fe4000c000000 */
[----:B------:R-:W-:Y:S02]  /*cad0*/  UISETP.NE.U32.AND UP0, UPT, UR6, 0x1, UPT ;  /* 0x000000010600788c */ /* 0x000fe4000bf05070 */
[----:B------:R-:W-:Y:S02]  /*cae0*/  UIADD3 UR10, UP1, UR4, UR8, URZ ;  /* 0x00000008040a7290 */ /* 0x000fe4000ff3e03f */
[----:B------:R-:W-:Y:S02]  /*caf0*/  UIADD3 UR15, UR9, UR15, URZ ;  /* 0x0000000f090f7290 */ /* 0x000fe4000fffe03f */
[----:B------:R-:W-:Y:S01]  /*cb00*/  PLOP3.LUT P1, PT, PT, PT, UP0, 0x80, 0x0 ;  /* 0x000000000000781c */ /* 0x000fe20003f2f008 */
[----:B------:R-:W-:Y:S01]  /*cb10*/  ULDC.64 UR28, c[0x0][0x2e0] ;  /* 0x0000b800001c7ab9 */ /* 0x000fe20000000a00 */
[----:B------:R-:W-:-:S02]  /*cb20*/  UIADD3.X UR11, UR5, UR15, URZ, UP1, !UPT ;  /* 0x0000000f050b7290 */ /* 0x000fc40008ffe43f */
[----:B------:R-:W-:Y:S02]  /*cb30*/  UIMAD UR14, UR14, UR28, URZ ;  /* 0x0000001c0e0e72a4 */ /* 0x000fe4000f8e023f */
[----:B------:R-:W-:Y:S02]  /*cb40*/  UIMAD.WIDE.U32 UR10, UR7, UR28, UR10 ;  /* 0x0000001c070a72a5 */ /* 0x000fe4000f8e000a */
[----:B------:R-:W-:Y:S01]  /*cb50*/  UIMAD UR14, UR7, UR29, UR14 ;  /* 0x0000001d070e72a4 */ /* 0x000fe2000f8e020e */
[----:B------:R-:W-:-:S03]  /*cb60*/  ELECT P0, URZ, PT ;  /* 0x00000000003f782f */ /* 0x000fc60003800000 */
[----:B------:R-:W-:Y:S01]  /*cb70*/  UIADD3 UR27, UR11, UR14, URZ ;  /* 0x0000000e0b1b7290 */ /* 0x000fe2000fffe03f */
[----:B------:R-:W-:Y:S11]  /*cb80*/  @P1 BRA `(.L_x_3103) ;  /* 0x0000000000bc1947 */ /* 0x000ff60003800000 */
        /* <DEDUP_REMOVED lines=18> */
.L_x_3105:
[----:B------:R-:W-:Y:S05]  /*ccb0*/  BSYNC B0 ;  /* 0x0000000000007941 */ /* 0x000fea0003800000 */
.L_x_3104:
        /* <DEDUP_REMOVED lines=19> */
.L_x_3107:
[----:B------:R-:W-:Y:S05]  /*cdf0*/  BSYNC B0 ;  /* 0x0000000000007941 */ /* 0x000fea0003800000 */
.L_x_3106:
[----:B------:R-:W-:Y:S06]  /*ce00*/  BAR.ARV 0xa, 0xa0 ;  /* 0x0282800000007b1d */ /* 0x000fec0000002000 */
[----:B------:R-:W-:Y:S04]  /*ce10*/  BSSY B0, `(.L_x_3108) ;  /* 0x0000003000007945 */ /* 0x000fe80003800000 */
[----:B------:R-:W-:Y:S05]  /*ce20*/  @!P0 BRA `(.L_x_3109) ;  /* 0x0000000000048947 */ /* 0x000fea0003800000 */
[----:B------:R-:W-:-:S04]  /*ce30*/  DEPBAR.LE SB0, 0x0 ;  /* 0x000080000000791a */ /* 0x000fc80000000000 */
.L_x_3109:
[----:B------:R-:W-:Y:S05]  /*ce40*/  BSYNC B0 ;  /* 0x0000000000007941 */ /* 0x000fea0003800000 */
.L_x_3108:
[----:B------:R-:W-:Y:S06]  /*ce50*/  BAR.ARV 0xb, 0xa0 ;  /* 0x02c2800000007b1d */ /* 0x000fec0000002000 */
[----:B------:R-:W-:Y:S01]  /*ce60*/  UIADD3 UR18, UR13, 0x1, URZ ;  /* 0x000000010d127890 */ /* 0x000fe2000fffe03f */
[----:B------:R-:W-:Y:S11]  /*ce70*/  BRA `(.L_x_3110) ;  /* 0x0000000000047947 */ /* 0x000ff60003800000 */
.L_x_3103:
[----:B------:R-:W-:-:S05]  /*ce80*/  UMOV UR18, UR13 ;  /* 0x0000000d00127c82 */ /* 0x000fca0008000000 */
.L_x_3110:
[----:B------:R-:W-:-:S04]  /*ce90*/  UIADD3 UR6, UR13, 0x1, URZ ;  /* 0x000000010d067890 */ /* 0x000fc8000fffe03f */
[----:B------:R-:W-:-:S06]  /*cea0*/  UISETP.NE.AND UP0, UPT, UR12, UR6, UPT ;  /* 0x000000060c00728c */ /* 0x000fcc000bf05270 */
[----:B------:R-:W-:-:S13]  /*ceb0*/  PLOP3.LUT P1, PT, PT, PT, UP0, 0x80, 0x0 ;  /* 0x000000000000781c */ /* 0x000fda0003f2f008 */
[----:B------:R-:W-:Y:S05]  /*cec0*/  @!P1 BRA `(.L_x_3026) ;  /* 0x0000002c00149947 */ /* 0x000fea0003800000 */
[----:B------:R-:W-:Y:S01]  /*ced0*/  UMOV UR16, UR8 ;  /* 0x0000000800107c82 */ /* 0x000fe20008000000 */
[----:B------:R-:W-:Y:S01]  /*cee0*/  UMOV UR17, UR15 ;  /* 0x0000000f00117c82 */ /* 0x000fe20008000000 */
[----:B------:R-:W-:Y:S01]  /*cef0*/  ULDC.64 UR20, c[0x0][0x2c0] ;  /* 0x0000b00000147ab9 */ /* 0x000fe20000000a00 */
[----:B------:R-:W-:Y:S02]  /*cf00*/  UIMAD.WIDE.U32 UR16, UR7, UR28, UR16 ;  /* 0x0000001c071072a5 */ /* 0x000fe4000f8e0010 */
[----:B------:R-:W-:Y:S02]  /*cf10*/  UIMAD UR19, UR18, 0x1800, URZ ;  /* 0x00001800121378a4 */ /* 0x000fe4000f8e023f */
[----:B------:R-:W-:Y:S01]  /*cf20*/  UIADD3 UR25, UP0, UR4, UR16, URZ ;  /* 0x0000001004197290 */ /* 0x000fe2000ff1e03f */
[----:B------:R-:W-:Y:S01]  /*cf30*/  UMOV UR6, URZ ;  /* 0x0000003f00067c82 */ /* 0x000fe20008000000 */
[----:B------:R-:W-:Y:S02]  /*cf40*/  ULDC.64 UR30, c[0x0][0x2c0] ;  /* 0x0000b000001e7ab9 */ /* 0x000fe40000000a00 */
[----:B------:R-:W-:-:S02]  /*cf50*/  UIADD3.X UR16, UR5, UR14, UR17, UP0, !UPT ;  /* 0x0000000e05107290 */ /* 0x000fc400087fe411 */
[----:B------:R-:W-:Y:S01]  /*cf60*/  ULEA UR24, UP0, UR25, UR20, 0x2 ;  /* 0x0000001419187291 */ /* 0x000fe2000f80103f */
[----:B------:R-:W-:-:S03]  /*cf70*/  UMOV UR26, UR19 ;  /* 0x00000013001a7c82 */ /* 0x000fc60008000000 */
[----:B------:R-:W-:Y:S02]  /*cf80*/  ULEA.HI.X UR25, UR25, UR21, UR16, 0x2, UP0 ;  /* 0x0000001519197291 */ /* 0x000fe400080f1410 */
[----:B------:R-:W-:Y:S02]  /*cf90*/  UIADD3 UR20, UP0, UR24, 0x3000, URZ ;  /* 0x0000300018147890 */ /* 0x000fe4000ff1e03f */
[----:B------:R-:W-:Y:S02]  /*cfa0*/  UIADD3 UR22, UP1, UR24, 0x6000, URZ ;  /* 0x0000600018167890 */ /* 0x000fe4000ff3e03f */
[----:B------:R-:W-:Y:S02]  /*cfb0*/  UIADD3 UR24, UP2, UR24, 0x9000, URZ ;  /* 0x0000900018187890 */ /* 0x000fe4000ff5e03f */
[----:B------:R-:W-:Y:S02]  /*cfc0*/  UIADD3.X UR21, URZ, UR25, URZ, UP0, !UPT ;  /* 0x000000193f157290 */ /* 0x000fe400087fe43f */
[----:B------:R-:W-:-:S02]  /*cfd0*/  UIADD3.X UR23, URZ, UR25, URZ, UP1, !UPT ;  /* 0x000000193f177290 */ /* 0x000fc40008ffe43f */
[----:B------:R-:W-:-:S12]  /*cfe0*/  UIADD3.X UR25, URZ, UR25, URZ, UP2, !UPT ;  /* 0x000000193f197290 */ /* 0x000fd800097fe43f */
.L_x_3123:
        /* <DEDUP_REMOVED lines=12> */
[----:B------:R-:W-:-:S04]  /*d0b0*/  ULEA UR40, UP0, UR41, UR30, 0x2 ;  /* 0x0000001e29287291 */ /* 0x000fc8000f80103f */
[----:B------:R-:W-:-:S03]  /*d0c0*/  ULEA.HI.X UR41, UR41, UR31, UR42, 0x2, UP0 ;  /* 0x0000001f29297291 */ /* 0x000fc600080f142a */
[----:B------:R-:W-:Y:S01]  /*d0d0*/  UMOV UR42, 0x0 ;  /* 0x00000000002a7882 */ /* 0x000fe20000000000 */
[----:B-1----:R-:W-:-:S03]  /*d0e0*/  ULEA UR29, UR37, UR29, 0x18 ;  /* 0x0000001d251d7291 */ /* 0x002fc6000f8ec03f */
[----:B------:R-:W-:Y:S01]  /*d0f0*/  UMOV UR37, 0x300 ;  /* 0x0000030000257882 */ /* 0x000fe20000000000 */
[----:B------:R-:W-:-:S09]  /*d100*/  UIADD3 UR29, UR29, 0x8000, URZ ;  /* 0x000080001d1d7890 */ /* 0x000fd2000fffe03f */
[----:B------:R1:W-:Y:S02]  /*d110*/  UBLKRED.G.S.ADD.F32.RN [UR40], [UR29], UR37, desc[UR42] ;  /* 0x00002a281d0073bb */ /* 0x0003e400080a1425 */
[----:B-1----:R0:W-:Y:S02]  /*d120*/  UTMACMDFLUSH ;  /* 0x00000000000079b7 */ /* 0x0021e40000000000 */
.L_x_3112:
[----:B------:R-:W-:Y:S05]  /*d130*/  BSYNC B0 ;  /* 0x0000000000007941 */ /* 0x000fea0003800000 */
.L_x_3111:
        /* <DEDUP_REMOVED lines=13> */
.L_x_3114:
[----:B------:R-:W-:Y:S05]  /*d210*/  BSYNC B0 ;  /* 0x0000000000007941 */ /* 0x000fea0003800000 */
.L_x_3113:
[----:B------:R-:W-:Y:S06]  /*d220*/  BAR.ARV 0xa, 0xa0 ;  /* 0x0282800000007b1d */ /* 0x000fec0000002000 */
[----:B------:R-:W-:Y:S04]  /*d230*/  BSSY B0, `(.L_x_3115) ;  /* 0x0000003000007945 */ /* 0x000fe80003800000 */
[----:B------:R-:W-:Y:S05]  /*d240*/  @!P0 BRA `(.L_x_3116) ;  /* 0x0000000000048947 */ /* 0x000fea0003800000 */
[----:B------:R-:W-:-:S04]  /*d250*/  DEPBAR.LE SB0, 0x0 ;  /* 0x000080000000791a */ /* 0x000fc80000000000 */
.L_x_3116:
[----:B------:R-:W-:Y:S05]  /*d260*/  BSYNC B0 ;  /* 0x0000000000007941 */ /* 0x000fea0003800000 */
.L_x_3115:
        /* <DEDUP_REMOVED lines=13> */
.L_x_3118:
[----:B------:R-:W-:Y:S05]  /*d340*/  BSYNC B0 ;  /* 0x0000000000007941 */ /* 0x000fea0003800000 */
.L_x_3117:
        /* <DEDUP_REMOVED lines=13> */
.L_x_3120:
[----:B------:R-:W-:Y:S05]  /*d420*/  BSYNC B0 ;  /* 0x0000000000007941 */ /* 0x000fea0003800000 */
.L_x_3119:
[----:B------:R-:W-:Y:S01]  /*d430*/  UIADD3 UR18, UR18, 0x2, URZ ;  /* 0x0000000212127890 */ /* 0x000fe2000fffe03f */
[----:B------:R-:W-:Y:S06]  /*d440*/  BAR.ARV 0xa, 0xa0 ;  /* 0x0282800000007b1d */ /* 0x000fec0000002000 */
[----:B------:R-:W-:Y:S01]  /*d450*/  UISETP.GE.AND UP0, UPT, UR18, UR12, UPT ;  /* 0x0000000c1200728c */ /* 0x000fe2000bf06270 */
[----:B------:R-:W-:Y:S04]  /*d460*/  BSSY B0, `(.L_x_3121) ;  /* 0x0000003000007945 */ /* 0x000fe80003800000 */
[----:B------:R-:W-:Y:S06]  /*d470*/  @!P0 BRA `(.L_x_3122) ;  /* 0x0000000000048947 */ /* 0x000fec0003800000 */
[----:B------:R-:W-:-:S04]  /*d480*/  DEPBAR.LE SB0, 0x0 ;  /* 0x000080000000791a */ /* 0x000fc80000000000 */
.L_x_3122:
[----:B------:R-:W-:Y:S05]  /*d490*/  BSYNC B0 ;  /* 0x0000000000007941 */ /* 0x000fea0003800000 */
.L_x_3121:
[----:B------:R-:W-:Y:S06]  /*d4a0*/  BAR.ARV 0xb, 0xa0 ;  /* 0x02c2800000007b1d */ /* 0x000fec0000002000 */
[----:B------:R-:W-:Y:S01]  /*d4b0*/  PLOP3.LUT P1, PT, PT, PT, UP0, 0x80, 0x0 ;  /* 0x000000000000781c */ /* 0x000fe20003f2f008 */
[----:B------:R-:W-:Y:S02]  /*d4c0*/  UIADD3 UR26, UR26, 0x3000, URZ ;  /* 0x000030001a1a7890 */ /* 0x000fe4000fffe03f */
[----:B------:R-:W-:-:S10]  /*d4d0*/  UIADD3 UR6, UR6, 0x3000, URZ ;  /* 0x0000300006067890 */ /* 0x000fd4000fffe03f */
[----:B------:R-:W-:Y:S05]  /*d4e0*/  @!P1 BRA `(.L_x_3123) ;  /* 0xfffffff800c09947 */ /* 0x000fea000383ffff */
[----:B------:R-:W-:Y:S05]  /*d4f0*/  BRA `(.L_x_3026) ;  /* 0x0000002400887947 */ /* 0x000fea0003800000 */
.L_x_3094:
[----:B------:R-:W1:Y:S01]  /*d500*/  S2UR UR7, SR_CTAID.X ;  /* 0x00000000000779c3 */ /* 0x000e620000002500 */
[----:B------:R-:W-:Y:S02]  /*d510*/  ULDC UR8, c[0x0][0x8d0] ;  /* 0x0002340000087ab9 */ /* 0x000fe40000000800 */
[----:B------:R-:W-:-:S11]  /*d520*/  UISETP.NE.AND UP0, UPT, UR8, 0x1, UPT ;  /* 0x000000010800788c */ /* 0x000fd6000bf05270 */
[----:B------:R-:W-:Y:S01]  /*d530*/  @UP0 ULDC UR4, c[0x0][0x8d4] ;  /* 0x0002350000040ab9 */ /* 0x000fe20000000800 */
[----:B------:R-:W-:Y:S01]  /*d540*/  @UP0 ULDC UR9, c[0x0][0x8d8] ;  /* 0x0002360000090ab9 */ /* 0x000fe20000000800 */
[----:B-1----:R-:W-:Y:S02]  /*d550*/  UIMAD.WIDE.U32 UR4, UR7, UR4, URZ ;  /* 0x00000004070472a5 */ /* 0x002fe4000f8e003f */
[----:B------:R-:W-:Y:S02]  /*d560*/  UMOV UR6, UR7 ;  /* 0x0000000700067c82 */ /* 0x000fe40008000000 */
[----:B------:R-:W-:-:S03]  /*d570*/  @UP0 USHF.R.U32.HI UR6, URZ, UR9, UR5 ;  /* 0x000000093f060299 */ /* 0x000fc60008011605 */
[----:B------:R-:W-:Y:S02]  /*d580*/  ULDC UR4, c[0x0][0x8e8] ;  /* 0x00023a0000047ab9 */ /* 0x000fe40000000800 */
[----:B------:R-:W-:Y:S02]  /*d590*/  UISETP.GE.AND UP0, UPT, UR6, UR4, UPT ;  /* 0x000000040600728c */ /* 0x000fe4000bf06270 */
[----:B------:R-:W-:-:S04]  /*d5a0*/  UIADD3 UR4, -UR6, URZ, URZ ;  /* 0x0000003f06047290 */ /* 0x000fc8000fffe13f */
[----:B------:R-:W-:Y:S01]  /*d5b0*/  PLOP3.LUT P0, PT, PT, PT, UP0, 0x80, 0x0 ;  /* 0x000000000000781c */ /* 0x000fe20003f0f008 */
[----:B------:R-:W-:-:S12]  /*d5c0*/  UIMAD UR8, UR8, UR4, UR7 ;  /* 0x00000004080872a4 */ /* 0x000fd8000f8e0207 */
        /* <DEDUP_REMOVED lines=9> */
.L_x_3124:
[----:B------:R-:W-:Y:S01]  /*d660*/  ULDC UR9, c[0x0][0x8c4] ;  /* 0x0002310000097ab9 */ /* 0x000fe20000000800 */
[----:B------:R-:W-:Y:S01]  /*d670*/  UMOV UR7, UR8 ;  /* 0x0000000800077c82 */ /* 0x000fe20008000000 */
[----:B------:R-:W-:-:S11]  /*d680*/  UISETP.NE.AND UP0, UPT, UR9, 0x1, UPT ;  /* 0x000000010900788c */ /* 0x000fd6000bf05270 */
[----:B------:R-:W-:Y:S02]  /*d690*/  @UP0 ULDC.64 UR10, c[0x0][0x8c8] ;  /* 0x00023200000a0ab9 */ /* 0x000fe40000000a00 */
[----:B------:R-:W-:-:S04]  /*d6a0*/  UIMAD.WIDE.U32 UR4, UR8, UR10, URZ ;  /* 0x0000000a080472a5 */ /* 0x000fc8000f8e003f */
[----:B------:R-:W-:-:S04]  /*d6b0*/  @UP0 USHF.R.U32.HI UR7, URZ, UR11, UR5 ;  /* 0x0000000b3f070299 */ /* 0x000fc80008011605 */
[----:B------:R-:W-:-:S12]  /*d6c0*/  UIMAD UR4, UR7, UR9, URZ ;  /* 0x00000009070472a4 */ /* 0x000fd8000f8e023f */
.L_x_3125:
        /* <DEDUP_REMOVED lines=23> */
.L_x_3126:
        /* <DEDUP_REMOVED lines=14> */
.L_x_3128:
[----:B------:R-:W-:-:S05]  /*d920*/  ULDC UR4, c[0x0][0x8ec] ;  /* 0x00023b0000047ab9 */ /* 0x000fca0000000800 */
.L_x_3127:
[----:B------:R-:W-:Y:S01]  /*d930*/  UIADD3 UR4, UR4, 0x7f, URZ ;  /* 0x0000007f04047890 */ /* 0x000fe2000fffe03f */
[----:B------:R-:W-:Y:S02]  /*d940*/  IMAD.MOV.U32 R10, RZ, RZ, 0x1 ;  /* 0x00000001ff0a7424 */ /* 0x000fe400078e00ff */
[----:B------:R-:W-:Y:S01]  /*d950*/  IMAD.MOV.U32 R2, RZ, RZ, RZ ;  /* 0x000000ffff027224 */ /* 0x000fe200078e00ff */
        /* <DEDUP_REMOVED lines=13> */
[----:B------:R-:W1:Y:S02]  /*da30*/  LDC R0, c[0x0][0x280] ;  /* 0x0000a000ff007b82 */ /* 0x000e640000000800 */
[----:B------:R-:W-:Y:S01]  /*da40*/  MOV R2, UR8 ;  /* 0x0000000800027c02 */ /* 0x000fe20008000f00 */
[----:B------:R-:W-:Y:S01]  /*da50*/  IMAD.U32 R3, RZ, RZ, UR9 ;  /* 0x00000009ff037e24 */ /* 0x000fe2000f8e00ff */
[----:B------:R-:W-:Y:S01]  /*da60*/  PLOP3.LUT P1, PT, PT, PT, UP1, 0x80, 0x0 ;  /* 0x000000000000781c */ /* 0x000fe20003f2f018 */
[----:B------:R-:W-:Y:S01]  /*da70*/  UISETP.NE.U32.AND UP0, UPT, UR4, URZ, UPT ;  /* 0x0000003f0400728c */ /* 0x000fe2000bf05070 */
[----:B------:R-:W-:Y:S01]  /*da80*/  ULDC.64 UR14, c[0x0][0x778] ;  /* 0x0001de00000e7ab9 */ /* 0x000fe20000000a00 */
[----:B------:R-:W-:-:S10]  /*da90*/  ULDC.64 UR18, c[0x0][0x788] ;  /* 0x0001e20000127ab9 */ /* 0x000fd40000000a00 */
[----:B------:R-:W2:Y:S01]  /*daa0*/  @P1 LDG.E R6, desc[UR38][R2.64] ;  /* 0x0000002602061981 */ /* 0x000ea2000c1e1900 */
[----:B------:R-:W-:Y:S02]  /*dab0*/  UISETP.NE.AND.EX UP0, UPT, UR5, URZ, UPT, UP0 ;  /* 0x0000003f0500728c */ /* 0x000fe4000bf05300 */
[----:B------:R-:W-:Y:S01]  /*dac0*/  UIMAD.WIDE UR14, UR13, 0x4, UR14 ;  /* 0x000000040d0e78a5 */ /* 0x000fe2000f8e020e */
[----:B------:R3:W4:Y:S01]  /*dad0*/  @P1 LDG.E R4, desc[UR38][R2.64] ;  /* 0x0000002602041981 */ /* 0x000722000c1e1900 */
[----:B------:R-:W-:Y:S02]  /*dae0*/  ULDC.64 UR4, c[0x0][0x780] ;  /* 0x0001e00000047ab9 */ /* 0x000fe40000000a00 */
[----:B------:R-:W-:Y:S01]  /*daf0*/  UISETP.NE.U32.AND UP2, UPT, UR4, URZ, UPT ;  /* 0x0000003f0400728c */ /* 0x000fe2000bf45070 */
[----:B------:R-:W-:-:S03]  /*db00*/  PLOP3.LUT P2, PT, PT, PT, UP0, 0x80, 0x0 ;  /* 0x000000000000781c */ /* 0x000fc60003f4f008 */
[----:B------:R-:W-:Y:S01]  /*db10*/  UISETP.NE.AND.EX UP2, UPT, UR5, URZ, UPT, UP2 ;  /* 0x0000003f0500728c */ /* 0x000fe2000bf45320 */
[----:B---3--:R-:W-:Y:S01]  /*db20*/  IMAD.U32 R2, RZ, RZ, UR14 ;  /* 0x0000000eff027e24 */ /* 0x008fe2000f8e00ff */
[----:B------:R-:W-:-:S04]  /*db30*/  MOV R3, UR15 ;  /* 0x0000000f00037c02 */ /* 0x000fc80008000f00 */
[----:B------:R-:W-:-:S04]  /*db40*/  PLOP3.LUT P3, PT, PT, PT, UP2, 0x80, 0x0 ;  /* 0x000000000000781c */ /* 0x000fc80003f6f028 */
[----:B------:R3:W4:Y:S01]  /*db50*/  @P2 LDG.E R5, desc[UR38][R2.64] ;  /* 0x0000002602052981 */ /* 0x000722000c1e1900 */
[----:B------:R-:W-:Y:S02]  /*db60*/  @UP2 ULDC.64 UR4, c[0x0][0x780] ;  /* 0x0001e00000042ab9 */ /* 0x000fe40000000a00 */
[----:B------:R-:W-:-:S06]  /*db70*/  @UP2 UIMAD.WIDE UR4, UR13, 0x4, UR4 ;  /* 0x000000040d0428a5 */ /* 0x000fcc000f8e0204 */
[----:B---3--:R-:W-:Y:S02]  /*db80*/  IMAD.U32 R2, RZ, RZ, UR4 ;  /* 0x00000004ff027e24 */ /* 0x008fe4000f8e00ff */
[----:B------:R-:W-:-:S05]  /*db90*/  IMAD.U32 R3, RZ, RZ, UR5 ;  /* 0x00000005ff037e24 */ /* 0x000fca000f8e00ff */
[----:B-1----:R1:W5:Y:S01]  /*dba0*/  @P3 LDG.E R0, desc[UR38][R2.64] ;  /* 0x0000002602003981 */ /* 0x002362000c1e1900 */
[----:B------:R-:W-:Y:S01]  /*dbb0*/  ISETP.NE.U32.AND P0, PT, RZ, UR18, PT ;  /* 0x00000012ff007c0c */ /* 0x000fe2000bf05070 */
[----:B------:R-:W-:Y:S01]  /*dbc0*/  UMOV UR6, URZ ;  /* 0x0000003f00067c82 */ /* 0x000fe20008000000 */
[----:B------:R-:W-:Y:S01]  /*dbd0*/  UMOV UR11, URZ ;  /* 0x0000003f000b7c82 */ /* 0x000fe20008000000 */
[----:B------:R-:W-:Y:S01]  /*dbe0*/  ULDC UR18, c[0x0][0x290] ;  /* 0x0000a40000127ab9 */ /* 0x000fe20000000800 */
[----:B------:R-:W-:Y:S02]  /*dbf0*/  ISETP.NE.AND.EX P0, PT, RZ, UR19, PT, P0 ;  /* 0x00000013ff007c0c */ /* 0x000fe4000bf05300 */
[----:B--2---:R-:W-:-:S13]  /*dc00*/  @P1 R2UR UR4, R6 ;  /* 0x00000000060412ca */ /* 0x004fda00000e0000 */
[----:B------:R-:W-:-:S04]  /*dc10*/  @UP1 UIMAD UR4, UR13, 0x60, UR4 ;  /* 0x000000600d0418a4 */ /* 0x000fc8000f8e0204 */
[----:B------:R-:W-:-:S04]  /*dc20*/  UIMAD.WIDE UR4, UR4, 0x2aaaaaab, URZ ;  /* 0x2aaaaaab040478a5 */ /* 0x000fc8000f8e023f */
[----:B------:R-:W-:-:S04]  /*dc30*/  @UP1 USHF.R.U32.HI UR4, URZ, 0x1f, UR5 ;  /* 0x0000001f3f041899 */ /* 0x000fc80008011605 */
[----:B------:R-:W-:-:S04]  /*dc40*/  @UP1 ULEA.HI.SX32 UR4, UR5, UR4, 0x1c ;  /* 0x0000000405041291 */ /* 0x000fc8000f8fe23f */
[----:B------:R-:W-:Y:S01]  /*dc50*/  @UP1 UIMAD UR10, UR4, 0x60, URZ ;  /* 0x00000060040a18a4 */ /* 0x000fe2000f8e023f */
[----:B----4-:R-:W-:Y:S02]  /*dc60*/  @P1 R2UR UR6, R4 ;  /* 0x00000000040612ca */ /* 0x010fe400000e0000 */
[----:B------:R-:W-:Y:S01]  /*dc70*/  @P2 R2UR UR11, R5 ;  /* 0x00000000050b22ca */ /* 0x000fe200000e0000 */
[----:B------:R-:W-:Y:S01]  /*dc80*/  @UP1 USHF.R.S32.HI UR12, URZ, 0x1f, UR10 ;  /* 0x0000001f3f0c1899 */ /* 0x000fe2000801140a */
[----:B-1----:R-:W-:-:S13]  /*dc90*/  @P3 BRA `(.L_x_3130) ;  /* 0x0000000000183947 */ /* 0x002fda0003800000 */
[----:B------:R-:W-:Y:S05]  /*dca0*/  @!P1 BRA `(.L_x_3130) ;  /* 0x0000000000149947 */ /* 0x000fea0003800000 */
[----:B------:R-:W-:Y:S01]  /*dcb0*/  MOV R2, UR8 ;  /* 0x0000000800027c02 */ /* 0x000fe20008000f00 */
[----:B------:R-:W-:-:S05]  /*dcc0*/  IMAD.U32 R3, RZ, RZ, UR9 ;  /* 0x00000009ff037e24 */ /* 0x000fca000f8e00ff */
[----:B------:R-:W2:Y:S04]  /*dcd0*/  LDG.E R5, desc[UR38][R2.64] ;  /* 0x0000002602057981 */ /* 0x000ea8000c1e1900 */
[----:B-----5:R-:W2:Y:S02]  /*dce0*/  LDG.E R0, desc[UR38][R2.64+0x4] ;  /* 0x0000042602007981 */ /* 0x020ea4000c1e1900 */
[----:B--2---:R-:W-:-:S07]  /*dcf0*/  IMAD.IADD R0, R0, 0x1, -R5 ;  /* 0x0000000100007824 */ /* 0x004fce00078e0a05 */
.L_x_3130:
[----:B------:R-:W-:Y:S01]  /*dd00*/  UMOV UR4, URZ ;  /* 0x0000003f00047c82 */ /* 0x000fe20008000000 */
[----:B------:R-:W-:Y:S01]  /*dd10*/  UMOV UR5, URZ ;  /* 0x0000003f00057c82 */ /* 0x000fe20008000000 */
[----:B------:R-:W-:Y:S01]  /*dd20*/  MOV R4, UR18 ;  /* 0x0000001200047c02 */ /* 0x000fe20008000f00 */
[----:B------:R-:W-:Y:S01]  /*dd30*/  @UP1 UMOV UR4, UR10 ;  /* 0x0000000a00041c82 */ /* 0x000fe20008000000 */
[----:B------:R-:W-:Y:S01]  /*dd40*/  @UP1 UMOV UR5, UR12 ;  /* 0x0000000c00051c82 */ /* 0x000fe20008000000 */
[----:B------:R-:W-:Y:S05]  /*dd50*/  @!P0 BRA `(.L_x_3131) ;  /* 0x0000000000188947 */ /* 0x000fea0003800000 */
[----:B------:R-:W-:Y:S02]  /*dd60*/  ULDC.64 UR8, c[0x0][0x788] ;  /* 0x0001e20000087ab9 */ /* 0x000fe40000000a00 */
[----:B------:R-:W-:-:S06]  /*dd70*/  UIMAD.WIDE UR8, UR13, 0x4, UR8 ;  /* 0x000000040d0878a5 */ /* 0x000fcc000f8e0208 */
[----:B------:R-:W-:Y:S02]  /*dd80*/  IMAD.U32 R2, RZ, RZ, UR8 ;  /* 0x00000008ff027e24 */ /* 0x000fe4000f8e00ff */
[----:B------:R-:W-:-:S05]  /*dd90*/  IMAD.U32 R3, RZ, RZ, UR9 ;  /* 0x00000009ff037e24 */ /* 0x000fca000f8e00ff */
[----:B------:R1:W5:Y:S01]  /*dda0*/  LDG.E R4, desc[UR38][R2.64] ;  /* 0x0000002602047981 */ /* 0x000362000c1e1900 */
[----:B------:R-:W-:Y:S05]  /*ddb0*/  BRA `(.L_x_3132) ;  /* 0x0000000000187947 */ /* 0x000fea0003800000 */
.L_x_3131:
[----:B------:R-:W-:Y:S05]  /*ddc0*/  @!P2 BRA `(.L_x_3132) ;  /* 0x000000000014a947 */ /* 0x000fea0003800000 */
[----:B------:R-:W-:Y:S01]  /*ddd0*/  MOV R2, UR14 ;  /* 0x0000000e00027c02 */ /* 0x000fe20008000f00 */
[----:B------:R-:W-:-:S05]  /*dde0*/  IMAD.U32 R3, RZ, RZ, UR15 ;  /* 0x0000000fff037e24 */ /* 0x000fca000f8e00ff */
[----:B------:R-:W2:Y:S04]  /*ddf0*/  LDG.E R5, desc[UR38][R2.64] ;  /* 0x0000002602057981 */ /* 0x000ea8000c1e1900 */
[----:B------:R-:W2:Y:S02]  /*de00*/  LDG.E R4, desc[UR38][R2.64+0x4] ;  /* 0x0000042602047981 */ /* 0x000ea4000c1e1900 */
[----:B--2---:R-:W-:-:S07]  /*de10*/  IMAD.IADD R4, R4, 0x1, -R5 ;  /* 0x0000000104047824 */ /* 0x004fce00078e0a05 */
.L_x_3132:
[----:B-1----:R-:W-:Y:S01]  /*de20*/  MOV R3, UR7 ;  /* 0x0000000700037c02 */ /* 0x002fe20008000f00 */
[----:B------:R-:W-:-:S04]  /*de30*/  ULDC UR8, c[0x0][0x74c] ;  /* 0x0001d30000087ab9 */ /* 0x000fc80000000800 */
[----:B-----5:R-:W-:Y:S02]  /*de40*/  IMAD R3, R3, 0x80, R0 ;  /* 0x0000008003037824 */ /* 0x020fe400078e0200 */
[----:B------:R-:W-:-:S03]  /*de50*/  VIADD R0, R0, 0x5f ;  /* 0x0000005f00007836 */ /* 0x000fc60000000000 */
[----:B------:R-:W-:Y:S01]  /*de60*/  IADD3 R3, R3, -UR8, -R4 ;  /* 0x8000000803037c10 */ /* 0x000fe2000fffe804 */
[----:B------:R-:W-:-:S04]  /*de70*/  IMAD.HI R0, R0, 0x2aaaaaab, RZ ;  /* 0x2aaaaaab00007827 */ /* 0x000fc800078e02ff */
[----:B------:R-:W-:-:S05]  /*de80*/  IMAD.HI R3, R3, 0x2aaaaaab, RZ ;  /* 0x2aaaaaab03037827 */ /* 0x000fca00078e02ff */
[----:B------:R-:W-:-:S04]  /*de90*/  SHF.R.U32.HI R2, RZ, 0x1f, R3 ;  /* 0x0000001fff027819 */ /* 0x000fc80000011603 */
[----:B------:R-:W-:Y:S02]  /*dea0*/  LEA.HI.SX32 R2, R3, R2, 0x1c ;  /* 0x0000000203027211 */ /* 0x000fe400078fe2ff */
[----:B------:R-:W-:Y:S02]  /*deb0*/  SHF.R.U32.HI R3, RZ, 0x1f, R0 ;  /* 0x0000001fff037819 */ /* 0x000fe40000011600 */
[----:B------:R-:W-:Y:S02]  /*dec0*/  VIMNMX R4, RZ, R2, !PT ;  /* 0x00000002ff047248 */ /* 0x000fe40007fe0100 */
[----:B------:R-:W-:Y:S02]  /*ded0*/  LEA.HI.SX32 R0, R0, R3, 0x1c ;  /* 0x0000000300007211 */ /* 0x000fe400078fe2ff */
[----:B------:R-:W-:Y:S02]  /*dee0*/  MOV R2, RZ ;  /* 0x000000ff00027202 */ /* 0x000fe40000000f00 */
[----:B------:R-:W-:-:S13]  /*def0*/  ISETP.GT.AND P0, PT, R0, R4, PT ;  /* 0x000000040000720c */ /* 0x000fda0003f04270 */
[----:B------:R-:W-:Y:S05]  /*df00*/  @!P0 BRA `(.L_x_3129) ;  /* 0x0000001800708947 */ /* 0x000fea0003800000 */
[----:B------:R-:W-:Y:S01]  /*df10*/  USHF.R.S32.HI UR10, URZ, 0x1f, UR20 ;  /* 0x0000001f3f0a7899 */ /* 0x000fe20008011414 */
[----:B------:R-:W-:Y:S01]  /*df20*/  BSSY B0, `(.L_x_3129) ;  /* 0x000019a000007945 */ /* 0x000fe20003800000 */
[----:B------:R-:W-:Y:S01]  /*df30*/  UISETP.NE.U32.AND UP1, UPT, UR16, URZ, UPT ;  /* 0x0000003f1000728c */ /* 0x000fe2000bf25070 */
[----:B------:R-:W-:Y:S01]  /*df40*/  IMAD.MOV.U32 R2, RZ, RZ, RZ ;  /* 0x000000ffff027224 */ /* 0x000fe200078e00ff */
[----:B------:R-:W-:Y:S01]  /*df50*/  ULDC.64 UR14, c[0x0][0x718] ;  /* 0x0001c600000e7ab9 */ /* 0x000fe20000000a00 */
[----:B------:R-:W-:Y:S01]  /*df60*/  UMOV UR8, UR4 ;  /* 0x0000000400087c82 */ /* 0x000fe20008000000 */
[----:B------:R-:W-:Y:S02]  /*df70*/  UIMAD UR12, UR10, UR14, URZ ;  /* 0x0000000e0a0c72a4 */ /* 0x000fe4000f8e023f */
[----:B------:R-:W-:Y:S02]  /*df80*/  UISETP.NE.AND.EX UP1, UPT, UR17, URZ, UPT, UP1 ;  /* 0x0000003f1100728c */ /* 0x000fe4000bf25310 */
[----:B------:R-:W-:Y:S01]  /*df90*/  UIMAD UR12, UR20, UR15, UR12 ;  /* 0x0000000f140c72a4 */ /* 0x000fe2000f8e020c */
[----:B------:R-:W-:-:S02]  /*dfa0*/  ULDC.64 UR16, c[0x0][0x730] ;  /* 0x0001cc0000107ab9 */ /* 0x000fc40000000a00 */
[----:B------:R-:W-:Y:S01]  /*dfb0*/  ULDC UR15, c[0x0][0x2e8] ;  /* 0x0000ba00000f7ab9 */ /* 0x000fe20000000800 */
[----:B------:R-:W-:Y:S01]  /*dfc0*/  UIMAD UR10, UR10, UR16, URZ ;  /* 0x000000100a0a72a4 */ /* 0x000fe2000f8e023f */
[----:B------:R-:W-:Y:S01]  /*dfd0*/  UMOV UR9, UR5 ;  /* 0x0000000500097c82 */ /* 0x000fe20008000000 */
[----:B------:R-:W-:Y:S02]  /*dfe0*/  UISETP.NE.AND UP2, UPT, UR15, 0x1, UPT ;  /* 0x000000010f00788c */ /* 0x000fe4000bf45270 */
[----:B------:R-:W-:Y:S02]  /*dff0*/  UIMAD.WIDE.U32 UR4, UR20, UR14, UR8 ;  /* 0x0000000e140472a5 */ /* 0x000fe4000f8e0008 */
[----:B------:R-:W-:Y:S02]  /*e000*/  UIMAD.WIDE.U32 UR8, UR20, UR16, UR8 ;  /* 0x00000010140872a5 */ /* 0x000fe4000f8e0008 */
[----:B------:R-:W-:Y:S02]  /*e010*/  UIMAD UR14, UR20, UR17, UR10 ;  /* 0x00000011140e72a4 */ /* 0x000fe4000f8e020a */
[----:B------:R-:W-:Y:S01]  /*e020*/  USHF.R.S32.HI UR10, URZ, 0x1f, UR13 ;  /* 0x0000001f3f0a7899 */ /* 0x000fe2000801140d */
[----:B------:R-:W-:Y:S01]  /*e030*/  ELECT P0, URZ, PT ;  /* 0x00000000003f782f */ /* 0x000fe20003800000 */
[----:B------:R-:W-:-:S02]  /*e040*/  USEL UR21, UR13, URZ, !UP1 ;  /* 0x0000003f0d157287 */ /* 0x000fc4000c800000 */
[----:B------:R-:W-:Y:S01]  /*e050*/  UIADD3 UR9, UR9, UR14, URZ ;  /* 0x0000000e09097290 */ /* 0x000fe2000fffe03f */
[----:B------:R-:W-:Y:S01]  /*e060*/  ULDC.64 UR18, c[0x0][0x738] ;  /* 0x0001ce0000127ab9 */ /* 0x000fe20000000a00 */
[----:B------:R-:W-:Y:S01]  /*e070*/  USEL UR10, UR10, URZ, !UP1 ;  /* 0x0000003f0a0a7287 */ /* 0x000fe2000c800000 */
[----:B------:R-:W-:Y:S01]  /*e080*/  ULDC.64 UR16, c[0x0][0x720] ;  /* 0x0001c80000107ab9 */ /* 0x000fe20000000a00 */
[----:B------:R-:W-:Y:S02]  /*e090*/  UIMAD.WIDE.U32 UR14, UR18, UR21, UR8 ;  /* 0x00000015120e72a5 */ /* 0x000fe4000f8e0008 */
[----:B------:R-:W-:Y:S01]  /*e0a0*/  UIADD3 UR23, UR5, UR12, URZ ;  /* 0x0000000c05177290 */ /* 0x000fe2000fffe03f */
[----:B------:R-:W-:Y:S01]  /*e0b0*/  @UP2 ULDC UR8, c[0x0][0x2ec] ;  /* 0x0000bb0000082ab9 */ /* 0x000fe20000000800 */
[----:B------:R-:W-:Y:S02]  /*e0c0*/  UIMAD UR5, UR10, UR16, URZ ;  /* 0x000000100a0572a4 */ /* 0x000fe4000f8e023f */
[----:B------:R-:W-:-:S02]  /*e0d0*/  UIMAD UR10, UR10, UR18, URZ ;  /* 0x000000120a0a72a4 */ /* 0x000fc4000f8e023f */
[----:B------:R-:W-:Y:S02]  /*e0e0*/  UIMAD.WIDE.U32 UR8, UR20, UR8, URZ ;  /* 0x00000008140872a5 */ /* 0x000fe4000f8e003f */
[----:B------:R-:W-:Y:S01]  /*e0f0*/  ULEA UR11, UR7, UR11, 0x7 ;  /* 0x0000000b070b7291 */ /* 0x000fe2000f8e383f */
[----:B------:R-:W-:Y:S02]  /*e100*/  UMOV UR22, UR4 ;  /* 0x0000000400167c82 */ /* 0x000fe40008000000 */
[----:B------:R-:W-:Y:S01]  /*e110*/  @UP2 ULDC UR7, c[0x0][0x2f0] ;  /* 0x0000bc0000072ab9 */ /* 0x000fe20000000800 */
[----:B------:R-:W-:Y:S01]  /*e120*/  UMOV UR12, UR20 ;  /* 0x00000014000c7c82 */ /* 0x000fe20008000000 */
[----:B------:R-:W-:Y:S02]  /*e130*/  UIMAD UR5, UR17, UR21, UR5 ;  /* 0x00000015110572a4 */ /* 0x000fe4000f8e0205 */
[----:B------:R-:W-:Y:S02]  /*e140*/  UIMAD.WIDE.U32 UR22, UR16, UR21, UR22 ;  /* 0x00000015101672a5 */ /* 0x000fe4000f8e0016 */
[----:B------:R-:W-:-:S02]  /*e150*/  UIMAD UR4, UR19, UR21, UR10 ;  /* 0x00000015130472a4 */ /* 0x000fc4000f8e020a */
        /* <DEDUP_REMOVED lines=10> */
.L_x_3162:
[----:B------:R-:W2:Y:S01]  /*e200*/  S2R R3, SR_TID.X ;  /* 0x0000000000037919 */ /* 0x000ea20000002100 */
[----:B------:R-:W-:Y:S01]  /*e210*/  MOV R14, UR5 ;  /* 0x00000005000e7c02 */ /* 0x000fe20008000f00 */
[----:B------:R-:W-:Y:S02]  /*e220*/  IMAD.U32 R11, RZ, RZ, UR4 ;  /* 0x00000004ff0b7e24 */ /* 0x000fe4000f8e00ff */
[----:B------:R-:W-:Y:S02]  /*e230*/  IMAD.MOV.U32 R10, RZ, RZ, 0x1 ;  /* 0x00000001ff0a7424 */ /* 0x000fe400078e00ff */
[----:B------:R-:W-:Y:S01]  /*e240*/  VIADD R14, R14, UR23 ;  /* 0x000000170e0e7c36 */ /* 0x000fe20008000000 */
[----:B------:R-:W-:Y:S02]  /*e250*/  IADD3 R11, R11, UR15, RZ ;  /* 0x0000000f0b0b7c10 */ /* 0x000fe4000fffe0ff */
        /* <DEDUP_REMOVED lines=9> */
.L_x_3135:
[----:B------:R-:W-:Y:S01]  /*e2f0*/  R2UR UR19, R4 ;  /* 0x00000000041372ca */ /* 0x000fe200000e0000 */
[----:B------:R-:W2:Y:S01]  /*e300*/  LDC.64 R12, c[0x0][0x198] ;  /* 0x00006600ff0c7b82 */ /* 0x000ea20000000a00 */
[----:B------:R-:W-:Y:S01]  /*e310*/  ULDC.64 UR8, c[0x0][0x700] ;  /* 0x0001c00000087ab9 */ /* 0x000fe20000000a00 */
[----:B------:R-:W-:Y:S01]  /*e320*/  UMOV UR34, 0x0 ;  /* 0x0000000000227882 */ /* 0x000fe20000000000 */
[----:B------:R-:W-:Y:S01]  /*e330*/  IMAD.U32 R9, RZ, RZ, UR8 ;  /* 0x00000008ff097e24 */ /* 0x000fe2000f8e00ff */
[----:B------:R-:W-:Y:S01]  /*e340*/  MOV R8, UR9 ;  /* 0x0000000900087c02 */ /* 0x000fe20008000f00 */
[----:B------:R-:W-:Y:S01]  /*e350*/  UMOV UR35, 0x14f00000 ;  /* 0x14f0000000237882 */ /* 0x000fe20000000000 */
[----:B------:R-:W-:Y:S01]  /*e360*/  R2UR UR8, R15 ;  /* 0x000000000f0872ca */ /* 0x000fe200000e0000 */
[----:B------:R-:W-:Y:S01]  /*e370*/  UMOV UR18, URZ ;  /* 0x0000003f00127c82 */ /* 0x000fe20008000000 */
[----:B------:R-:W-:Y:S01]  /*e380*/  UMOV UR40, 0x0 ;  /* 0x0000000000287882 */ /* 0x000fe20000000000 */
[----:B------:R-:W-:Y:S01]  /*e390*/  UMOV UR41, 0x10000000 ;  /* 0x1000000000297882 */ /* 0x000fe20000000000 */
[----:B------:R-:W-:Y:S01]  /*e3a0*/  UMOV UR10, UR18 ;  /* 0x00000012000a7c82 */ /* 0x000fe20008000000 */
[----:B------:R-:W-:Y:S01]  /*e3b0*/  UMOV UR27, UR11 ;  /* 0x0000000b001b7c82 */ /* 0x000fe20008000000 */
[----:B------:R-:W-:Y:S01]  /*e3c0*/  UIMAD UR19, UR19, 0x60, URZ ;  /* 0x00000060131378a4 */ /* 0x000fe2000f8e023f */
[----:B------:R-:W-:Y:S01]  /*e3d0*/  UMOV UR28, UR12 ;  /* 0x0000000c001c7c82 */ /* 0x000fe20008000000 */
[----:B------:R-:W-:-:S02]  /*e3e0*/  UMOV UR29, UR13 ;  /* 0x0000000d001d7c82 */ /* 0x000fc40008000000 */
[----:B------:R-:W-:Y:S02]  /*e3f0*/  UIADD3 UR7, UP0, UR19, UR22, URZ ;  /* 0x0000001613077290 */ /* 0x000fe4000ff1e03f */
[----:B------:R-:W-:Y:S01]  /*e400*/  MOV R3, UR19 ;  /* 0x0000001300037c02 */ /* 0x000fe20008000f00 */
[----:B------:R-:W-:Y:S02]  /*e410*/  UIADD3 UR16, UR8, 0xe000, URZ ;  /* 0x0000e00008107890 */ /* 0x000fe4000fffe03f */
[----:B------:R-:W-:Y:S01]  /*e420*/  UIADD3 UR17, UR8, 0x26810, URZ ;  /* 0x0002681008117890 */ /* 0x000fe2000fffe03f */
[----:B------:R-:W-:Y:S01]  /*e430*/  PLOP3.LUT P1, PT, PT, PT, UP0, 0x80, 0x0 ;  /* 0x000000000000781c */ /* 0x000fe20003f2f008 */
[----:B-1----:R-:W-:Y:S01]  /*e440*/  IMAD.U32 R2, RZ, RZ, UR7 ;  /* 0x00000007ff027e24 */ /* 0x002fe2000f8e00ff */
[----:B------:R-:W-:Y:S01]  /*e450*/  UIADD3 UR19, UR19, UR6, URZ ;  /* 0x0000000613137290 */ /* 0x000fe2000fffe03f */
[----:B--2---:R-:W-:Y:S01]  /*e460*/  IMAD.MOV.U32 R7, RZ, RZ, R12 ;  /* 0x000000ffff077224 */ /* 0x004fe200078e000c */
[----:B------:R-:W-:Y:S01]  /*e470*/  LEA.HI.X.SX32 R3, R3, R14, 0x1, P1 ;  /* 0x0000000e03037211 */ /* 0x000fe200008f0eff */
[----:B------:R-:W-:Y:S01]  /*e480*/  IMAD.MOV.U32 R6, RZ, RZ, R13 ;  /* 0x000000ffff067224 */ /* 0x000fe200078e000d */
[----:B------:R-:W-:Y:S01]  /*e490*/  LEA R5, P1, R2, R9, 0x2 ;  /* 0x0000000902057211 */ /* 0x000fe200078210ff */
[----:B------:R-:W-:Y:S01]  /*e4a0*/  VIADD R13, R0, 0xffffffff ;  /* 0xffffffff000d7836 */ /* 0x000fe20000000000 */
[----:B------:R-:W-:Y:S01]  /*e4b0*/  UIADD3 UR42, UR8, 0x1a000, URZ ;  /* 0x0001a000082a7890 */ /* 0x000fe2000fffe03f */
[----:B------:R-:W-:Y:S01]  /*e4c0*/  MOV R12, 0x8000 ;  /* 0x00008000000c7802 */ /* 0x000fe20000000f00 */
[----:B------:R-:W-:Y:S01]  /*e4d0*/  UIADD3 UR9, UR8, 0x26800, URZ ;  /* 0x0002680008097890 */ /* 0x000fe2000fffe03f */
[----:B------:R-:W-:Y:S01]  /*e4e0*/  LEA.HI.X R2, R2, R8, R3, 0x2, P1 ;  /* 0x0000000802027211 */ /* 0x000fe200008f1403 */
[----:B------:R1:W-:Y:S01]  /*e4f0*/  STL [R1+0x8], R13 ;  /* 0x0000080d01007387 */ /* 0x0003e20000100800 */
[----:B------:R-:W-:Y:S01]  /*e500*/  R2UR UR30, R5 ;  /* 0x00000000051e72ca */ /* 0x000fe200000e0000 */
[----:B------:R-:W-:Y:S01]  /*e510*/  UIADD3 UR24, UR8, 0x4000, URZ ;  /* 0x0000400008187890 */ /* 0x000fe2000fffe03f */
[----:B------:R-:W-:Y:S01]  /*e520*/  R2UR UR31, R2 ;  /* 0x00000000021f72ca */ /* 0x000fe200000e0000 */
[----:B------:R1:W-:Y:S01]  /*e530*/  STL [R1], RZ ;  /* 0x000000ff01007387 */ /* 0x0003e20000100800 */
[C---:B------:R-:W-:Y:S01]  /*e540*/  IADD3 R2, P1, R7.reuse, 0x2f0, RZ ;  /* 0x000002f007027810 */ /* 0x040fe20007f3e0ff */
[----:B------:R-:W-:Y:S01]  /*e550*/  UMOV UR7, 0x18 ;  /* 0x0000001800077882 */ /* 0x000fe20000000000 */
[----:B------:R-:W-:Y:S01]  /*e560*/  UMOV UR43, UR17 ;  /* 0x00000011002b7c82 */ /* 0x000fe20008000000 */
[----:B------:R-:W-:Y:S01]  /*e570*/  UMOV UR26, UR18 ;  /* 0x00000012001a7c82 */ /* 0x000fe20008000000 */
[----:B------:R-:W-:Y:S01]  /*e580*/  R2UR UR44, R2 ;  /* 0x00000000022c72ca */ /* 0x000fe200000e0000 */
[----:B------:R-:W-:Y:S01]  /*e590*/  UMOV UR25, UR9 ;  /* 0x0000000900197c82 */ /* 0x000fe20008000000 */
[----:B------:R-:W-:-:S04]  /*e5a0*/  IADD3 R2, P2, R7, 0x3f0, RZ ;  /* 0x000003f007027810 */ /* 0x000fc80007f5e0ff */
[----:B------:R-:W-:Y:S01]  /*e5b0*/  R2UR UR46, R2 ;  /* 0x00000000022e72ca */ /* 0x000fe200000e0000 */
[----:B------:R-:W-:Y:S01]  /*e5c0*/  IMAD.X R5, RZ, RZ, R6, P2 ;  /* 0x000000ffff057224 */ /* 0x000fe200010e0606 */
[----:B------:R-:W-:-:S04]  /*e5d0*/  IADD3.X R2, RZ, R6, RZ, P1, !PT ;  /* 0x00000006ff027210 */ /* 0x000fc80000ffe4ff */
[----:B------:R-:W-:Y:S02]  /*e5e0*/  R2UR UR45, R2 ;  /* 0x00000000022d72ca */ /* 0x000fe400000e0000 */
[----:B------:R-:W-:Y:S02]  /*e5f0*/  IADD3 R2, P1, R7, 0xf0, RZ ;  /* 0x000000f007027810 */ /* 0x000fe40007f3e0ff */
[----:B------:R-:W-:Y:S02]  /*e600*/  R2UR UR47, R5 ;  /* 0x00000000052f72ca */ /* 0x000fe400000e0000 */
[----:B------:R-:W-:Y:S01]  /*e610*/  R2UR UR32, R2 ;  /* 0x00000000022072ca */ /* 0x000fe200000e0000 */
[----:B------:R-:W-:Y:S01]  /*e620*/  IMAD.X R3, RZ, RZ, R6, P1 ;  /* 0x000000ffff037224 */ /* 0x000fe200008e0606 */
[----:B------:R-:W-:-:S04]  /*e630*/  ISETP.GE.AND P1, PT, R4, R13, PT ;  /* 0x0000000d0400720c */ /* 0x000fc80003f26270 */
[----:B------:R-:W-:-:S13]  /*e640*/  R2UR UR33, R3 ;  /* 0x00000000032172ca */ /* 0x000fda00000e0000 */
[----:B------:R1:W-:Y:S01]  /*e650*/  UTMALDG.4D [UR16], [UR32], desc[UR34] ;  /* 0x00002210200075b4 */ /* 0x0003e20008019000 */
[----:B------:R1:W-:Y:S01]  /*e660*/  UBLKCP.S.G [UR42], [UR30], UR7 ;  /* 0x0000002a1e0073ba */ /* 0x0003e20008000207 */
[----:B------:R1:W-:Y:S01]  /*e670*/  SYNCS.ARRIVE.TRANS64 RZ, [R15+URZ+0x26800], R12 ;  /* 0x0268000c0fff79a7 */ /* 0x0003e2000800003f */
[----:B------:R1:W-:Y:S01]  /*e680*/  UTMALDG.4D [UR8], [UR44], desc[UR40] ;  /* 0x000028082c0075b4 */ /* 0x0003e20008019000 */
[----:B------:R1:W-:Y:S01]  /*e690*/  UTMALDG.4D [UR24], [UR46], desc[UR40] ;  /* 0x000028182e0075b4 */ /* 0x0003e20008019000 */
[----:B------:R-:W-:Y:S05]  /*e6a0*/  @P1 BRA `(.L_x_3136) ;  /* 0x0000000c00bc1947 */ /* 0x000fea0003800000 */
[----:B------:R-:W-:Y:S01]  /*e6b0*/  LOP3.LUT R5, RZ, R4, RZ, 0x33, !PT ;  /* 0x00000004ff057212 */ /* 0x000fe200078e33ff */
[----:B------:R-:W-:-:S04]  /*e6c0*/  IMAD.MOV.U32 R10, RZ, RZ, 0x1 ;  /* 0x00000001ff0a7424 */ /* 0x000fc800078e00ff */
[C---:B------:R-:W-:Y:S01]  /*e6d0*/  IMAD.IADD R16, R0.reuse, 0x1, R5 ;  /* 0x0000000100107824 */ /* 0x040fe200078e0205 */
[----:B------:R-:W-:Y:S01]  /*e6e0*/  IADD3 R5, R0, -0x2, RZ ;  /* 0xfffffffe00057810 */ /* 0x000fe20007ffe0ff */
[----:B------:R-:W-:-:S03]  /*e6f0*/  IMAD.MOV.U32 R0, RZ, RZ, R4 ;  /* 0x000000ffff007224 */ /* 0x000fc600078e0004 */
[----:B------:R-:W-:Y:S02]  /*e700*/  ISETP.NE.AND P1, PT, R5, R4, PT ;  /* 0x000000040500720c */ /* 0x000fe40003f25270 */
[----:B------:R-:W-:-:S05]  /*e710*/  LOP3.LUT R5, R16, 0x1, RZ, 0xc0, !PT ;  /* 0x0000000110057812 */ /* 0x000fca00078ec0ff */
[----:B------:R2:W-:Y:S06]  /*e720*/  STL [R1+0xc], R5 ;  /* 0x00000c0501007387 */ /* 0x0005ec0000100800 */
[----:B------:R-:W-:Y:S05]  /*e730*/  @!P1 BRA `(.L_x_3137) ;  /* 0x00000008005c9947 */ /* 0x000fea0003800000 */
[----:B------:R-:W-:Y:S01]  /*e740*/  IADD3 R16, R16, -R5, RZ ;  /* 0x8000000510107210 */ /* 0x000fe20007ffe0ff */
[----:B------:R-:W-:Y:S02]  /*e750*/  IMAD.MOV.U32 R0, RZ, RZ, R4 ;  /* 0x000000ffff007224 */ /* 0x000fe400078e0004 */
[----:B------:R-:W-:-:S07]  /*e760*/  IMAD.MOV.U32 R10, RZ, RZ, 0x1 ;  /* 0x00000001ff0a7424 */ /* 0x000fce00078e00ff */
.L_x_3146:
[----:B-123--:R-:W-:-:S04]  /*e770*/  SHF.L.U32 R17, R10, 0x1f, RZ ;  /* 0x0000001f0a117819 */ /* 0x00efc800000006ff */
[----:B------:R-:W3:Y:S02]  /*e780*/  SYNCS.PHASECHK.TRANS64.TRYWAIT P1, [R15+URZ+0x26840], R17 ;  /* 0x026840110f0075a7 */ /* 0x000ee4000802017f */
[----:B---3--:R-:W-:Y:S05]  /*e790*/  @!P1 BRA `(.L_x_3138) ;  /* 0x00000014007c9947 */ /* 0x008fea0003800000 */
.L_x_3163:
[----:B------:R-:W-:Y:S05]  /*e7a0*/  @P0 BRA `(.L_x_3139) ;  /* 0x00000000001c0947 */ /* 0x000fea0003800000 */
[----:B------:R-:W4:Y:S02]  /*e7b0*/  S2R R2, SR_TID.X ;  /* 0x0000000000027919 */ /* 0x000f240000002100 */
[----:B----4-:R-:W-:Y:S02]  /*e7c0*/  LOP3.LUT R3, R2, 0x1f, RZ, 0xc0, !PT ;  /* 0x0000001f02037812 */ /* 0x010fe400078ec0ff */
[----:B------:R-:W-:Y:S02]  /*e7d0*/  MOV R2, 0x3180 ;  /* 0x0000318000027802 */ /* 0x000fe40000000f00 */
[----:B------:R-:W-:Y:S02]  /*e7e0*/  ISETP.NE.AND P1, PT, R3, RZ, PT ;  /* 0x000000ff0300720c */ /* 0x000fe40003f25270 */
[----:B------:R4:W-:Y:S11]  /*e7f0*/  SYNCS.ARRIVE.TRANS64 RZ, [R15+URZ+0x26830], R2 ;  /* 0x026830020fff79a7 */ /* 0x0009f6000800003f */
[----:B----4-:R-:W-:Y:S05]  /*e800*/  @!P1 BRA `(.L_x_3139) ;  /* 0x0000000000049947 */ /* 0x010fea0003800000 */
[----:B-1----:R-:W-:Y:S01]  /*e810*/  BPT.TRAP 0x1 ;  /* 0x000000040000795c */ /* 0x002fe20000300000 */
.L_x_3139:
[----:B-1----:R-:W1:Y:S01]  /*e820*/  LDC.64 R12, c[0x0][0x728] ;  /* 0x0001ca00ff0c7b82 */ /* 0x002e620000000a00 */
[----:B------:R-:W-:Y:S01]  /*e830*/  IMAD R18, R0, 0x60, RZ ;  /* 0x0000006000127824 */ /* 0x000fe200078e02ff */
[----:B------:R-:W-:Y:S01]  /*e840*/  R2UR UR8, R15 ;  /* 0x000000000f0872ca */ /* 0x000fe200000e0000 */
[----:B------:R-:W-:Y:S01]  /*e850*/  UMOV UR28, 0x0 ;  /* 0x00000000001c7882 */ /* 0x000fe20000000000 */
[----:B------:R-:W-:Y:S01]  /*e860*/  UMOV UR29, 0x14f00000 ;  /* 0x14f00000001d7882 */ /* 0x000fe20000000000 */
[----:B------:R-:W-:Y:S01]  /*e870*/  UMOV UR18, URZ ;  /* 0x0000003f00127c82 */ /* 0x000fe20008000000 */
[C---:B------:R-:W-:Y:S01]  /*e880*/  IADD3 R2, P1, R18.reuse, UR14, RZ ;  /* 0x0000000e12027c10 */ /* 0x040fe2000ff3e0ff */
[----:B------:R-:W-:Y:S01]  /*e890*/  UMOV UR7, 0x18 ;  /* 0x0000001800077882 */ /* 0x000fe20000000000 */
[----:B--2---:R-:W2:Y:S01]  /*e8a0*/  LDC.64 R4, c[0x0][0x198] ;  /* 0x00006600ff047b82 */ /* 0x004ea20000000a00 */
[----:B------:R-:W-:-:S06]  /*e8b0*/  R2UR UR19, R18 ;  /* 0x00000000121372ca */ /* 0x000fcc00000e0000 */
[----:B------:R-:W-:Y:S02]  /*e8c0*/  UIADD3 UR16, UR8, 0x14000, URZ ;  /* 0x0001400008107890 */ /* 0x000fe4000fffe03f */
[----:B------:R-:W-:Y:S02]  /*e8d0*/  UIADD3 UR17, UR8, 0x26830, URZ ;  /* 0x0002683008117890 */ /* 0x000fe4000fffe03f */
[----:B------:R-:W-:-:S03]  /*e8e0*/  UIADD3 UR8, UR8, 0x1a380, URZ ;  /* 0x0001a38008087890 */ /* 0x000fc6000fffe03f */
[----:B------:R-:W-:Y:S01]  /*e8f0*/  UIADD3 UR19, UR19, UR6, URZ ;  /* 0x0000000613137290 */ /* 0x000fe2000fffe03f */
[----:B-1----:R-:W-:Y:S01]  /*e900*/  LEA R3, P2, R2, R12, 0x2 ;  /* 0x0000000c02037211 */ /* 0x002fe200078410ff */
[----:B------:R-:W-:-:S03]  /*e910*/  UMOV UR9, UR17 ;  /* 0x0000001100097c82 */ /* 0x000fc60008000000 */
[----:B------:R-:W-:Y:S02]  /*e920*/  R2UR UR24, R3 ;  /* 0x00000000031872ca */ /* 0x000fe400000e0000 */
[----:B------:R-:W-:Y:S01]  /*e930*/  LEA.HI.X.SX32 R3, R18, R11, 0x1, P1 ;  /* 0x0000000b12037211 */ /* 0x000fe200008f0eff */
[----:B--2---:R-:W-:Y:S02]  /*e940*/  IMAD.MOV.U32 R7, RZ, RZ, R4 ;  /* 0x000000ffff077224 */ /* 0x004fe400078e0004 */
        /* <DEDUP_REMOVED lines=9> */
[----:B------:R-:W2:Y:S02]  /*e9e0*/  SYNCS.PHASECHK.TRANS64.TRYWAIT P1, [R15+URZ+0x26828], R17 ;  /* 0x026828110f0075a7 */ /* 0x000ea4000802017f */
[----:B-12---:R-:W-:Y:S05]  /*e9f0*/  @!P1 BRA `(.L_x_3140) ;  /* 0x0000001000f89947 */ /* 0x006fea0003800000 */
.L_x_3164:
        /* <DEDUP_REMOVED lines=8> */
.L_x_3141:
[----:B------:R-:W-:Y:S01]  /*ea80*/  VIADD R19, R18, 0x60 ;  /* 0x0000006012137836 */ /* 0x000fe20000000000 */
[----:B------:R-:W-:Y:S01]  /*ea90*/  ULDC.64 UR8, c[0x0][0x700] ;  /* 0x0001c00000087ab9 */ /* 0x000fe20000000a00 */
[----:B------:R-:W-:Y:S01]  /*eaa0*/  R2UR UR26, R15 ;  /* 0x000000000f1a72ca */ /* 0x000fe200000e0000 */
[----:B------:R-:W-:Y:S01]  /*eab0*/  IMAD.U32 R8, RZ, RZ, UR9 ;  /* 0x00000009ff087e24 */ /* 0x000fe2000f8e00ff */
[----:B------:R-:W-:Y:S01]  /*eac0*/  MOV R9, UR8 ;  /* 0x0000000800097c02 */ /* 0x000fe20008000f00 */
[C---:B------:R-:W-:Y:S01]  /*ead0*/  VIADD R21, R19.reuse, UR6 ;  /* 0x0000000613157c36 */ /* 0x040fe20008000000 */
[----:B------:R-:W-:Y:S01]  /*eae0*/  IADD3 R2, P1, R19, UR22, RZ ;  /* 0x0000001613027c10 */ /* 0x000fe2000ff3e0ff */
[----:B------:R-:W-:Y:S01]  /*eaf0*/  UMOV UR24, 0x0 ;  /* 0x0000000000187882 */ /* 0x000fe20000000000 */
[----:B------:R-:W-:Y:S01]  /*eb00*/  SHF.R.S32.HI R20, RZ, 0x1f, R19 ;  /* 0x0000001fff147819 */ /* 0x000fe20000011413 */
[----:B------:R-:W-:Y:S01]  /*eb10*/  UMOV UR25, 0x14f00000 ;  /* 0x14f0000000197882 */ /* 0x000fe20000000000 */
[----:B------:R-:W-:Y:S01]  /*eb20*/  LEA R3, P2, R2, R9, 0x2 ;  /* 0x0000000902037211 */ /* 0x000fe200078410ff */
[----:B------:R-:W-:Y:S01]  /*eb30*/  UMOV UR18, URZ ;  /* 0x0000003f00127c82 */ /* 0x000fe20008000000 */
[----:B------:R-:W-:Y:S01]  /*eb40*/  R2UR UR19, R21 ;  /* 0x00000000151372ca */ /* 0x000fe200000e0000 */
[----:B------:R-:W-:Y:S01]  /*eb50*/  UMOV UR7, 0x18 ;  /* 0x0000001800077882 */ /* 0x000fe20000000000 */
[----:B------:R-:W-:Y:S01]  /*eb60*/  R2UR UR28, R3 ;  /* 0x00000000031c72ca */ /* 0x000fe200000e0000 */
[----:B------:R-:W-:Y:S01]  /*eb70*/  IMAD.X R3, R20, 0x1, R14, P1 ;  /* 0x0000000114037824 */ /* 0x000fe200008e060e */
[----:B------:R-:W-:-:S02]  /*eb80*/  UIADD3 UR16, UR26, 0x11000, URZ ;  /* 0x000110001a107890 */ /* 0x000fc4000fffe03f */
[----:B------:R-:W-:Y:S02]  /*eb90*/  UIADD3 UR17, UR26, 0x26818, URZ ;  /* 0x000268181a117890 */ /* 0x000fe4000fffe03f */
[----:B------:R-:W-:Y:S01]  /*eba0*/  LEA.HI.X R3, R2, R8, R3, 0x2, P2 ;  /* 0x0000000802037211 */ /* 0x000fe200010f1403 */
[----:B------:R-:W-:Y:S01]  /*ebb0*/  UIADD3 UR26, UR26, 0x1a200, URZ ;  /* 0x0001a2001a1a7890 */ /* 0x000fe2000fffe03f */
[----:B------:R-:W-:Y:S02]  /*ebc0*/  IADD3 R2, P1, R7, 0xf0, RZ ;  /* 0x000000f007027810 */ /* 0x000fe40007f3e0ff */
[----:B------:R-:W-:Y:S01]  /*ebd0*/  R2UR UR29, R3 ;  /* 0x00000000031d72ca */ /* 0x000fe200000e0000 */
[----:B------:R-:W-:Y:S01]  /*ebe0*/  UMOV UR27, UR17 ;  /* 0x00000011001b7c82 */ /* 0x000fe20008000000 */
[----:B------:R-:W-:Y:S02]  /*ebf0*/  IADD3.X R3, RZ, R6, RZ, P1, !PT ;  /* 0x00000006ff037210 */ /* 0x000fe40000ffe4ff */
[----:B------:R-:W-:-:S02]  /*ec00*/  R2UR UR8, R2 ;  /* 0x00000000020872ca */ /* 0x000fc400000e0000 */
[----:B------:R-:W-:-:S13]  /*ec10*/  R2UR UR9, R3 ;  /* 0x00000000030972ca */ /* 0x000fda00000e0000 */
[----:B------:R2:W-:Y:S01]  /*ec20*/  UTMALDG.4D [UR16], [UR8], desc[UR24] ;  /* 0x00001810080075b4 */ /* 0x0005e20008019000 */
[----:B------:R2:W-:Y:S01]  /*ec30*/  UBLKCP.S.G [UR26], [UR28], UR7 ;  /* 0x0000001a1c0073ba */ /* 0x0005e20008000207 */
[----:B------:R-:W4:Y:S02]  /*ec40*/  SYNCS.PHASECHK.TRANS64.TRYWAIT P1, [R15+URZ+0x26848], R17 ;  /* 0x026848110f0075a7 */ /* 0x000f24000802017f */
[----:B--2-4-:R-:W-:Y:S05]  /*ec50*/  @!P1 BRA `(.L_x_3142) ;  /* 0x0000001000749947 */ /* 0x014fea0003800000 */
.L_x_3165:
        /* <DEDUP_REMOVED lines=8> */
.L_x_3143:
        /* <DEDUP_REMOVED lines=24> */
.L_x_3167:
        /* <DEDUP_REMOVED lines=8> */
.L_x_3145:
        /* <DEDUP_REMOVED lines=8> */
[----:B------:R-:W-:-:S05]  /*ef60*/  VIADD R0, R0, 0x2 ;  /* 0x0000000200007836 */ /* 0x000fca0000000000 */
[----:B------:R-:W-:Y:S02]  /*ef70*/  UIADD3 UR19, UR19, 0xc0, URZ ;  /* 0x000000c013137890 */ /* 0x000fe4000fffe03f */
[----:B------:R-:W-:Y:S02]  /*ef80*/  UIADD3 UR16, UR26, 0xe000, URZ ;  /* 0x0000e0001a107890 */ /* 0x000fe4000fffe03f */
[----:B------:R-:W-:Y:S02]  /*ef90*/  UIADD3 UR7, UP0, UR19, UR22, URZ ;  /* 0x0000001613077290 */ /* 0x000fe4000ff1e03f */
[----:B------:R-:W-:Y:S02]  /*efa0*/  UIADD3 UR17, UR26, 0x26810, URZ ;  /* 0x000268101a117890 */ /* 0x000fe4000fffe03f */
[----:B------:R-:W-:Y:S02]  /*efb0*/  UIADD3 UR26, UR26, 0x1a000, URZ ;  /* 0x0001a0001a1a7890 */ /* 0x000fe4000fffe03f */
[----:B------:R-:W-:Y:S01]  /*efc0*/  IMAD.U32 R5, RZ, RZ, UR7 ;  /* 0x00000007ff057e24 */ /* 0x000fe2000f8e00ff */
[----:B------:R-:W-:Y:S01]  /*efd0*/  PLOP3.LUT P2, PT, PT, PT, UP0, 0x80, 0x0 ;  /* 0x000000000000781c */ /* 0x000fe20003f4f008 */
[----:B------:R-:W-:Y:S01]  /*efe0*/  UMOV UR7, 0x18 ;  /* 0x0000001800077882 */ /* 0x000fe20000000000 */
[----:B------:R-:W-:-:S02]  /*eff0*/  UMOV UR27, UR17 ;  /* 0x00000011001b7c82 */ /* 0x000fc40008000000 */
[----:B----4-:R-:W-:-:S04]  /*f000*/  LEA R4, P1, R5, R9, 0x2 ;  /* 0x0000000905047211 */ /* 0x010fc800078210ff */
[----:B------:R-:W-:Y:S02]  /*f010*/  R2UR UR28, R4 ;  /* 0x00000000041c72ca */ /* 0x000fe400000e0000 */
[----:B------:R-:W-:Y:S01]  /*f020*/  MOV R4, UR19 ;  /* 0x0000001300047c02 */ /* 0x000fe20008000f00 */
[----:B------:R-:W-:-:S03]  /*f030*/  UIADD3 UR19, UR19, UR6, URZ ;  /* 0x0000000613137290 */ /* 0x000fc6000fffe03f */
[----:B------:R-:W-:-:S04]  /*f040*/  LEA.HI.X.SX32 R4, R4, R14, 0x1, P2 ;  /* 0x0000000e04047211 */ /* 0x000fc800010f0eff */
[----:B------:R-:W-:Y:S02]  /*f050*/  LEA.HI.X R4, R5, R8, R4, 0x2, P1 ;  /* 0x0000000805047211 */ /* 0x000fe400008f1404 */
[----:B------:R-:W-:Y:S01]  /*f060*/  ISETP.NE.AND P1, PT, R16, RZ, PT ;  /* 0x000000ff1000720c */ /* 0x000fe20003f25270 */
[----:B------:R4:W-:Y:S01]  /*f070*/  UTMALDG.4D [UR16], [UR8], desc[UR24] ;  /* 0x00001810080075b4 */ /* 0x0009e20008019000 */
[----:B------:R-:W-:-:S13]  /*f080*/  R2UR UR29, R4 ;  /* 0x00000000041d72ca */ /* 0x000fda00000e0000 */
[----:B------:R4:W-:Y:S02]  /*f090*/  UBLKCP.S.G [UR26], [UR28], UR7 ;  /* 0x0000001a1c0073ba */ /* 0x0009e40008000207 */
[----:B----4-:R-:W-:Y:S05]  /*f0a0*/  @P1 BRA `(.L_x_3146) ;  /* 0xfffffff400b01947 */ /* 0x010fea000383ffff */
.L_x_3137:
[----:B------:R-:W4:Y:S02]  /*f0b0*/  LDL.LU R4, [R1+0xc] ;  /* 0x00000c0001047983 */ /* 0x000f240000300800 */
[----:B----4-:R-:W-:Y:S02]  /*f0c0*/  ISETP.NE.AND P1, PT, R4, RZ, PT ;  /* 0x000000ff0400720c */ /* 0x010fe40003f25270 */
[----:B------:R4:W5:Y:S11]  /*f0d0*/  LDL R4, [R1+0x8] ;  /* 0x0000080001047983 */ /* 0x0009760000100800 */
[----:B----4-:R-:W-:Y:S05]  /*f0e0*/  @!P1 BRA `(.L_x_3136) ;  /* 0x00000004002c9947 */ /* 0x010fea0003800000 */
[----:B-1----:R-:W-:-:S04]  /*f0f0*/  SHF.L.U32 R12, R10, 0x1f, RZ ;  /* 0x0000001f0a0c7819 */ /* 0x002fc800000006ff */
[----:B------:R-:W1:Y:S02]  /*f100*/  SYNCS.PHASECHK.TRANS64.TRYWAIT P1, [R15+URZ+0x26840], R12 ;  /* 0x0268400c0f0075a7 */ /* 0x000e64000802017f */
[----:B-1----:R-:W-:Y:S05]  /*f110*/  @!P1 BRA `(.L_x_3147) ;  /* 0x0000000c00709947 */ /* 0x002fea0003800000 */
.L_x_3168:
[----:B------:R-:W-:Y:S05]  /*f120*/  @P0 BRA `(.L_x_3148) ;  /* 0x00000000001c0947 */ /* 0x000fea0003800000 */
[----:B-----5:R-:W2:Y:S02]  /*f130*/  S2R R4, SR_TID.X ;  /* 0x0000000000047919 */ /* 0x020ea40000002100 */
[----:B--2---:R-:W-:Y:S02]  /*f140*/  LOP3.LUT R5, R4, 0x1f, RZ, 0xc0, !PT ;  /* 0x0000001f04057812 */ /* 0x004fe400078ec0ff */
[----:B------:R-:W-:Y:S02]  /*f150*/  MOV R4, 0x3180 ;  /* 0x0000318000047802 */ /* 0x000fe40000000f00 */
[----:B------:R-:W-:Y:S02]  /*f160*/  ISETP.NE.AND P1, PT, R5, RZ, PT ;  /* 0x000000ff0500720c */ /* 0x000fe40003f25270 */
[----:B------:R4:W-:Y:S11]  /*f170*/  SYNCS.ARRIVE.TRANS64 RZ, [R15+URZ+0x26830], R4 ;  /* 0x026830040fff79a7 */ /* 0x0009f6000800003f */
[----:B----4-:R-:W-:Y:S05]  /*f180*/  @!P1 BRA `(.L_x_3148) ;  /* 0x0000000000049947 */ /* 0x010fea0003800000 */
[----:B------:R-:W-:Y:S01]  /*f190*/  BPT.TRAP 0x1 ;  /* 0x000000040000795c */ /* 0x000fe20000300000 */
.L_x_3148:
[----:B--2--5:R-:W2:Y:S01]  /*f1a0*/  LDC.64 R4, c[0x0][0x728] ;  /* 0x0001ca00ff047b82 */ /* 0x024ea20000000a00 */
[----:B------:R-:W-:Y:S01]  /*f1b0*/  IMAD R0, R0, 0x60, RZ ;  /* 0x0000006000007824 */ /* 0x000fe200078e02ff */
        /* <DEDUP_REMOVED lines=23> */
[----:B------:R-:W4:Y:S02]  /*f330*/  SYNCS.PHASECHK.TRANS64.TRYWAIT P1, [R15+URZ+0x26828], R12 ;  /* 0x0268280c0f0075a7 */ /* 0x000f24000802017f */
[----:B--2-4-:R-:W-:Y:S05]  /*f340*/  @!P1 BRA `(.L_x_3149) ;  /* 0x0000000800f89947 */ /* 0x014fea0003800000 */
.L_x_3169:
[----:B------:R-:W-:Y:S05]  /*f350*/  @P0 BRA `(.L_x_3150) ;  /* 0x00000000001c0947 */ /* 0x000fea0003800000 */
[----:B------:R-:W4:Y:S02]  /*f360*/  S2R R4, SR_TID.X ;  /* 0x0000000000047919 */ /* 0x000f240000002100 */
[----:B----4-:R-:W-:Y:S01]  /*f370*/  LOP3.LUT R5, R4, 0x1f, RZ, 0xc0, !PT ;  /* 0x0000001f04057812 */ /* 0x010fe200078ec0ff */
[----:B------:R-:W-:-:S03]  /*f380*/  IMAD.MOV.U32 R4, RZ, RZ, 0x3180 ;  /* 0x00003180ff047424 */ /* 0x000fc600078e00ff */
[----:B------:R-:W-:Y:S01]  /*f390*/  ISETP.NE.AND P0, PT, R5, RZ, PT ;  /* 0x000000ff0500720c */ /* 0x000fe20003f05270 */
[----:B------:R4:W-:-:S12]  /*f3a0*/  SYNCS.ARRIVE.TRANS64 RZ, [R15+URZ+0x26818], R4 ;  /* 0x026818040fff79a7 */ /* 0x0009d8000800003f */
[----:B----4-:R-:W-:Y:S05]  /*f3b0*/  @!P0 BRA `(.L_x_3150) ;  /* 0x0000000000048947 */ /* 0x010fea0003800000 */
[----:B------:R-:W-:Y:S01]  /*f3c0*/  BPT.TRAP 0x1 ;  /* 0x000000040000795c */ /* 0x000fe20000300000 */
.L_x_3150:
[----:B------:R-:W-:Y:S01]  /*f3d0*/  R2UR UR19, R0 ;  /* 0x00000000001372ca */ /* 0x000fe200000e0000 */
[----:B------:R-:W-:Y:S01]  /*f3e0*/  UMOV UR24, 0x0 ;  /* 0x0000000000187882 */ /* 0x000fe20000000000 */
[----:B------:R-:W-:Y:S01]  /*f3f0*/  R2UR UR26, R15 ;  /* 0x000000000f1a72ca */ /* 0x000fe200000e0000 */
[----:B------:R-:W-:Y:S01]  /*f400*/  UMOV UR25, 0x14f00000 ;  /* 0x14f0000000197882 */ /* 0x000fe20000000000 */
[----:B------:R-:W-:Y:S01]  /*f410*/  R2UR UR8, R2 ;  /* 0x00000000020872ca */ /* 0x000fe200000e0000 */
[----:B------:R-:W-:Y:S01]  /*f420*/  UMOV UR18, URZ ;  /* 0x0000003f00127c82 */ /* 0x000fe20008000000 */
[----:B------:R-:W-:Y:S01]  /*f430*/  R2UR UR9, R3 ;  /* 0x00000000030972ca */ /* 0x000fe200000e0000 */
[----:B------:R4:W5:Y:S06]  /*f440*/  LDL.LU R4, [R1+0x8] ;  /* 0x0000080001047983 */ /* 0x00096c0000300800 */
[----:B------:R-:W-:-:S02]  /*f450*/  UIADD3 UR19, UR19, 0x60, URZ ;  /* 0x0000006013137890 */ /* 0x000fc4000fffe03f */
[----:B------:R-:W-:Y:S02]  /*f460*/  UIADD3 UR16, UR26, 0x11000, URZ ;  /* 0x000110001a107890 */ /* 0x000fe4000fffe03f */
[----:B------:R-:W-:Y:S02]  /*f470*/  UIADD3 UR7, UP0, UR19, UR22, URZ ;  /* 0x0000001613077290 */ /* 0x000fe4000ff1e03f */
[----:B------:R-:W-:Y:S01]  /*f480*/  MOV R5, UR19 ;  /* 0x0000001300057c02 */ /* 0x000fe20008000f00 */
[----:B------:R-:W-:Y:S02]  /*f490*/  UIADD3 UR17, UR26, 0x26818, URZ ;  /* 0x000268181a117890 */ /* 0x000fe4000fffe03f */
[----:B------:R-:W-:Y:S01]  /*f4a0*/  UIADD3 UR19, UR19, UR6, URZ ;  /* 0x0000000613137290 */ /* 0x000fe2000fffe03f */
[----:B------:R-:W-:Y:S01]  /*f4b0*/  PLOP3.LUT P0, PT, PT, PT, UP0, 0x80, 0x0 ;  /* 0x000000000000781c */ /* 0x000fe20003f0f008 */
[----:B------:R-:W-:Y:S01]  /*f4c0*/  IMAD.U32 R0, RZ, RZ, UR7 ;  /* 0x00000007ff007e24 */ /* 0x000fe2000f8e00ff */
[----:B------:R-:W-:-:S02]  /*f4d0*/  UIADD3 UR26, UR26, 0x1a200, URZ ;  /* 0x0001a2001a1a7890 */ /* 0x000fc4000fffe03f */
[----:B------:R-:W-:Y:S01]  /*f4e0*/  LEA.HI.X.SX32 R5, R5, R14, 0x1, P0 ;  /* 0x0000000e05057211 */ /* 0x000fe200000f0eff */
[----:B------:R-:W-:Y:S01]  /*f4f0*/  UMOV UR27, UR17 ;  /* 0x00000011001b7c82 */ /* 0x000fe20008000000 */
[C---:B------:R-:W-:Y:S01]  /*f500*/  LEA R9, P0, R0.reuse, R9, 0x2 ;  /* 0x0000000900097211 */ /* 0x040fe200078010ff */
[----:B------:R-:W-:Y:S01]  /*f510*/  UMOV UR7, 0x18 ;  /* 0x0000001800077882 */ /* 0x000fe20000000000 */
[----:B------:R4:W-:Y:S02]  /*f520*/  UTMALDG.4D [UR16], [UR8], desc[UR24] ;  /* 0x00001810080075b4 */ /* 0x0009e40008019000 */
[----:B------:R-:W-:Y:S02]  /*f530*/  LEA.HI.X R8, R0, R8, R5, 0x2, P0 ;  /* 0x0000000800087211 */ /* 0x000fe400000f1405 */
[----:B------:R-:W-:Y:S02]  /*f540*/  R2UR UR28, R9 ;  /* 0x00000000091c72ca */ /* 0x000fe400000e0000 */
[----:B------:R-:W-:Y:S01]  /*f550*/  R2UR UR29, R8 ;  /* 0x00000000081d72ca */ /* 0x000fe200000e0000 */
[----:B------:R-:W-:-:S05]  /*f560*/  IMAD.MOV.U32 R0, RZ, RZ, 0x1 ;  /* 0x00000001ff007424 */ /* 0x000fca00078e00ff */
[----:B------:R4:W-:Y:S07]  /*f570*/  STL [R1], R0 ;  /* 0x0000000001007387 */ /* 0x0009ee0000100800 */
[----:B------:R4:W-:Y:S01]  /*f580*/  UBLKCP.S.G [UR26], [UR28], UR7 ;  /* 0x0000001a1c0073ba */ /* 0x0009e20008000207 */
[----:B------:R-:W-:Y:S01]  /*f590*/  NOP ;  /* 0x0000000000007918 */ /* 0x000fe20000000000 */
.L_x_3136:
[----:B----4-:R-:W4:Y:S01]  /*f5a0*/  LDL R0, [R1] ;  /* 0x0000000001007983 */ /* 0x010f220000100800 */
[----:B------:R-:W2:Y:S02]  /*f5b0*/  S2R R2, SR_TID.X ;  /* 0x0000000000027919 */ /* 0x000ea40000002100 */
[----:B--2---:R-:W-:-:S04]  /*f5c0*/  LOP3.LUT R2, R2, 0x7f, RZ, 0xc0, !PT ;  /* 0x0000007f02027812 */ /* 0x004fc800078ec0ff */
[----:B------:R-:W-:Y:S02]  /*f5d0*/  ISETP.NE.AND P1, PT, R2, RZ, PT ;  /* 0x000000ff0200720c */ /* 0x000fe40003f25270 */
[----:B----4-:R-:W-:Y:S02]  /*f5e0*/  LEA R3, R0, R15, 0x3 ;  /* 0x0000000f00037211 */ /* 0x010fe400078e18ff */
[----:B------:R-:W-:-:S04]  /*f5f0*/  SHF.L.U32 R0, R10, 0x1f, RZ ;  /* 0x0000001f0a007819 */ /* 0x000fc800000006ff */
[----:B------:R-:W2:Y:S02]  /*f600*/  SYNCS.PHASECHK.TRANS64.TRYWAIT P0, [R3+URZ+0x26840], R0 ;  /* 0x02684000030075a7 */ /* 0x000ea4000800017f */
[----:B--2---:R-:W-:Y:S05]  /*f610*/  @!P0 BRA `(.L_x_3151) ;  /* 0x0000000800588947 */ /* 0x004fea0003800000 */
.L_x_3170:
[----:B------:R-:W-:Y:S05]  /*f620*/  @P1 BRA `(.L_x_3152) ;  /* 0x0000000000181947 */ /* 0x000fea0003800000 */
[----:B------:R-:W4:Y:S01]  /*f630*/  S2R R2, SR_TID.X ;  /* 0x0000000000027919 */ /* 0x000f220000002100 */
[----:B--2---:R-:W-:-:S04]  /*f640*/  IMAD.MOV.U32 R0, RZ, RZ, 0x3180 ;  /* 0x00003180ff007424 */ /* 0x004fc800078e00ff */
[----:B------:R2:W-:Y:S01]  /*f650*/  SYNCS.ARRIVE.TRANS64 RZ, [R3+URZ+0x26830], R0 ;  /* 0x0268300003ff79a7 */ /* 0x0005e2000800003f */
[----:B----4-:R-:W-:-:S13]  /*f660*/  LOP3.LUT P0, RZ, R2, 0x1f, RZ, 0xc0, !PT ;  /* 0x0000001f02ff7812 */ /* 0x010fda000780c0ff */
[----:B--2---:R-:W-:Y:S05]  /*f670*/  @!P0 BRA `(.L_x_3152) ;  /* 0x0000000000048947 */ /* 0x004fea0003800000 */
[----:B-1----:R-:W-:Y:S01]  /*f680*/  BPT.TRAP 0x1 ;  /* 0x000000040000795c */ /* 0x002fe20000300000 */
.L_x_3152:
[----:B------:R-:W2:Y:S01]  /*f690*/  LDL.LU R2, [R1] ;  /* 0x0000000001027983 */ /* 0x000ea20000300800 */
[----:B-1---5:R-:W-:Y:S01]  /*f6a0*/  R2UR UR19, R4 ;  /* 0x00000000041372ca */ /* 0x022fe200000e0000 */
[----:B------:R-:W-:Y:S01]  /*f6b0*/  ULDC.64 UR26, c[0x0][0x728] ;  /* 0x0001ca00001a7ab9 */ /* 0x000fe20000000a00 */
[----:B------:R-:W-:Y:S01]  /*f6c0*/  R2UR UR9, R11 ;  /* 0x000000000b0972ca */ /* 0x000fe200000e0000 */
[----:B------:R-:W-:Y:S01]  /*f6d0*/  UMOV UR18, URZ ;  /* 0x0000003f00127c82 */ /* 0x000fe20008000000 */
[----:B------:R-:W-:Y:S02]  /*f6e0*/  R2UR UR17, R3 ;  /* 0x00000000031172ca */ /* 0x000fe400000e0000 */
[----:B------:R-:W-:-:S04]  /*f6f0*/  IADD3 R7, P0, R7, 0x1f0, RZ ;  /* 0x000001f007077810 */ /* 0x000fc80007f1e0ff */
[----:B------:R-:W-:Y:S02]  /*f700*/  IADD3.X R6, RZ, R6, RZ, P0, !PT ;  /* 0x00000006ff067210 */ /* 0x000fe400007fe4ff */
[----:B------:R-:W-:Y:S01]  /*f710*/  R2UR UR24, R7 ;  /* 0x00000000071872ca */ /* 0x000fe200000e0000 */
[----:B------:R-:W-:Y:S01]  /*f720*/  UIMAD UR19, UR19, 0x60, URZ ;  /* 0x00000060131378a4 */ /* 0x000fe2000f8e023f */
[----:B------:R-:W-:-:S03]  /*f730*/  R2UR UR25, R6 ;  /* 0x00000000061972ca */ /* 0x000fc600000e0000 */
[----:B------:R-:W-:Y:S02]  /*f740*/  UIADD3 UR10, UP0, UR19, UR14, URZ ;  /* 0x0000000e130a7290 */ /* 0x000fe4000ff1e03f */
[----:B------:R-:W-:Y:S02]  /*f750*/  UIADD3 UR17, UR17, 0x26830, URZ ;  /* 0x0002683011117890 */ /* 0x000fe4000fffe03f */
[----:B------:R-:W-:Y:S02]  /*f760*/  ULEA.HI.X.SX32 UR9, UR19, UR9, 0x1, UP0 ;  /* 0x0000000913097291 */ /* 0x000fe400080f0e3f */
[----:B------:R-:W-:Y:S02]  /*f770*/  ULEA UR8, UP0, UR10, UR26, 0x2 ;  /* 0x0000001a0a087291 */ /* 0x000fe4000f80103f */
[----:B------:R-:W-:Y:S02]  /*f780*/  UIADD3 UR19, UR19, UR6, URZ ;  /* 0x0000000613137290 */ /* 0x000fe4000fffe03f */
[----:B------:R-:W-:Y:S01]  /*f790*/  ULEA.HI.X UR9, UR10, UR27, UR9, 0x2, UP0 ;  /* 0x0000001b0a097291 */ /* 0x000fe200080f1409 */
[----:B------:R-:W-:-:S02]  /*f7a0*/  UMOV UR26, 0x0 ;  /* 0x00000000001a7882 */ /* 0x000fc40000000000 */
[----:B------:R-:W-:Y:S01]  /*f7b0*/  UMOV UR27, 0x14f00000 ;  /* 0x14f00000001b7882 */ /* 0x000fe20000000000 */
[----:B------:R-:W-:Y:S01]  /*f7c0*/  UMOV UR29, UR17 ;  /* 0x00000011001d7c82 */ /* 0x000fe20008000000 */
[C-C-:B--2---:R-:W-:Y:S02]  /*f7d0*/  IMAD R0, R2.reuse, 0x3000, R15.reuse ;  /* 0x0000300002007824 */ /* 0x144fe400078e020f */
[C---:B---3--:R-:W-:Y:S02]  /*f7e0*/  IMAD R15, R2.reuse, 0x200, R15 ;  /* 0x00000200020f7824 */ /* 0x048fe400078e020f */
[----:B------:R-:W-:Y:S01]  /*f7f0*/  VIADD R2, R2, 0x1 ;  /* 0x0000000102027836 */ /* 0x000fe20000000000 */
[----:B------:R-:W-:Y:S02]  /*f800*/  R2UR UR16, R0 ;  /* 0x00000000001072ca */ /* 0x000fe400000e0000 */
[----:B------:R-:W-:Y:S02]  /*f810*/  R2UR UR7, R15 ;  /* 0x000000000f0772ca */ /* 0x000fe400000e0000 */
[----:B------:R-:W-:-:S04]  /*f820*/  ISETP.NE.AND P0, PT, R2, 0x2, PT ;  /* 0x000000020200780c */ /* 0x000fc80003f05270 */
[----:B------:R-:W-:Y:S02]  /*f830*/  SEL R3, RZ, 0x1, P0 ;  /* 0x00000001ff037807 */ /* 0x000fe40000000000 */
[----:B------:R-:W-:Y:S02]  /*f840*/  SEL R2, R2, RZ, P0 ;  /* 0x000000ff02027207 */ /* 0x000fe40000000000 */
[----:B------:R-:W-:Y:S01]  /*f850*/  LOP3.LUT R10, R10, R3, RZ, 0x3c, !PT ;  /* 0x000000030a0a7212 */ /* 0x000fe200078e3cff */
[----:B------:R-:W-:Y:S02]  /*f860*/  UIADD3 UR16, UR16, 0x14000, URZ ;  /* 0x0001400010107890 */ /* 0x000fe4000fffe03f */
[----:B------:R-:W-:-:S03]  /*f870*/  UIADD3 UR28, UR7, 0x1a380, URZ ;  /* 0x0001a380071c7890 */ /* 0x000fc6000fffe03f */
[----:B------:R-:W-:-:S04]  /*f880*/  UMOV UR7, 0x18 ;  /* 0x0000001800077882 */ /* 0x000fc80000000000 */
[----:B------:R1:W-:Y:S02]  /*f890*/  UTMALDG.4D [UR16], [UR24], desc[UR26] ;  /* 0x00001a10180075b4 */ /* 0x0003e40008019000 */
[----:B------:R1:W-:Y:S02]  /*f8a0*/  UBLKCP.S.G [UR28], [UR8], UR7 ;  /* 0x0000001c080073ba */ /* 0x0003e40008000207 */
[----:B-1----:R-:W-:Y:S01]  /*f8b0*/  NOP ;  /* 0x0000000000007918 */ /* 0x002fe20000000000 */
.L_x_3133:
[----:B------:R-:W-:Y:S05]  /*f8c0*/  BSYNC B0 ;  /* 0x0000000000007941 */ /* 0x000fea0003800000 */
.L_x_3129:
[----:B------:R-:W-:-:S03]  /*f8d0*/  UMOV UR7, 0xffffffff ;  /* 0xffffffff00077882 */ /* 0x000fc60000000000 */
[----:B------:R-:W-:Y:S05]  /*f8e0*/  BRA.DIV UR7, `(.L_x_3153) ;  /* 0x0000000607b87947 */ /* 0x000fea000b800000 */
[----:B------:R-:W-:-:S13]  /*f8f0*/  ELECT P6, URZ, PT ;  /* 0x00000000003f782f */ /* 0x000fda00038c0000 */
.L_x_3173:
[----:B------:R-:W-:Y:S05]  /*f900*/  @!P6 BRA `(.L_x_3026) ;  /* 0x000000000084e947 */ /* 0x000fea0003800000 */
[----:B------:R-:W-:-:S06]  /*f910*/  ULOP3.LUT UR7, UR36, 0x2, URZ, 0xfc, !UPT ;  /* 0x0000000224077892 */ /* 0x000fcc000f8efc3f */
[----:B------:R-:W-:-:S05]  /*f920*/  IMAD.U32 R0, RZ, RZ, UR7 ;  /* 0x00000007ff007e24 */ /* 0x000fca000f8e00ff */
[----:B------:R-:W-:-:S13]  /*f930*/  ISETP.NE.AND P2, PT, R0, 0x3, PT ;  /* 0x000000030000780c */ /* 0x000fda0003f45270 */
[----:B------:R-:W-:Y:S05]  /*f940*/  @!P2 BRA `(.L_x_3154) ;  /* 0x000000000004a947 */ /* 0x000fea0003800000 */
[----:B------:R-:W-:Y:S01]  /*f950*/  BPT.TRAP 0x1 ;  /* 0x000000040000795c */ /* 0x000fe20000300000 */
.L_x_3154:
        /* <DEDUP_REMOVED lines=15> */
.L_x_3174:
[----:B------:R-:W2:Y:S02]  /*fa50*/  SYNCS.PHASECHK.TRANS64.TRYWAIT P0, [R3+URZ], R0 ;  /* 0x00000000030075a7 */ /* 0x000ea4000800017f */
[----:B--2---:R-:W-:Y:S05]  /*fa60*/  @!P0 BRA `(.L_x_3156) ;  /* 0x00000004008c8947 */ /* 0x004fea0003800000 */
.L_x_3175:
[----:B------:R-:W-:Y:S05]  /*fa70*/  @!P2 BRA `(.L_x_3157) ;  /* 0x000000000004a947 */ /* 0x000fea0003800000 */
[----:B------:R-:W-:Y:S01]  /*fa80*/  BPT.TRAP 0x1 ;  /* 0x000000040000795c */ /* 0x000fe20000300000 */
.L_x_3157:
[----:B--2---:R-:W-:-:S04]  /*fa90*/  VIADD R3, R8, 0x26840 ;  /* 0x0002684008037836 */ /* 0x004fc80000000000 */
[----:B------:R-:W-:-:S04]  /*faa0*/  IMAD R5, R2, 0x8, R3 ;  /* 0x0000000802057824 */ /* 0x000fc800078e0203 */
[----:B------:R-:W2:Y:S02]  /*fab0*/  SYNCS.PHASECHK.TRANS64.TRYWAIT P0, [R5+URZ], R4 ;  /* 0x00000004050075a7 */ /* 0x000ea4000800017f */
[----:B--2---:R-:W-:Y:S05]  /*fac0*/  @!P0 BRA `(.L_x_3158) ;  /* 0x0000000400888947 */ /* 0x004fea0003800000 */
.L_x_3176:
[----:B------:R-:W-:-:S07]  /*fad0*/  LEA R3, R6, R3, 0x3 ;  /* 0x0000000306037211 */ /* 0x000fce00078e18ff */
.L_x_3159:
[----:B---3--:R3:W4:Y:S02]  /*fae0*/  SYNCS.PHASECHK.TRANS64.TRYWAIT P0, [R3+URZ], R0 ;  /* 0x00000000030075a7 */ /* 0x008724000800017f */
[----:B----4-:R-:W-:Y:S05]  /*faf0*/  @!P0 NANOSLEEP.SYNCS 0x989680 ;  /* 0x009896800000895d */ /* 0x010fea0003900000 */
[----:B------:R-:W4:Y:S02]  /*fb00*/  @!P0 SYNCS.PHASECHK.TRANS64 P0, [R3+URZ], R0 ;  /* 0x00000000030085a7 */ /* 0x000f24000800007f */
[----:B----4-:R-:W-:Y:S05]  /*fb10*/  @!P0 BRA `(.L_x_3159) ;  /* 0xfffffffc00f08947 */ /* 0x010fea000383ffff */
.L_x_3026:
[----:B------:R-:W-:Y:S05]  /*fb20*/  BSYNC B6 ;  /* 0x0000000000067941 */ /* 0x000fea0003800000 */
.L_x_3018:
[----:B------:R-:W-:Y:S05]  /*fb30*/  EXIT ;  /* 0x000000000000794d */ /* 0x000fea0003800000 */
.L_x_3036:
[----:B------:R-:W-:Y:S01]  /*fb40*/  IMAD.MOV.U32 R12, RZ, RZ, RZ ;  /* 0x000000ffff0c7224 */ /* 0x000fe200078e00ff */
[----:B------:R-:W-:Y:S01]  /*fb50*/  MOV R15, 0xffffffff ;  /* 0xffffffff000f7802 */ /* 0x000fe20000000f00 */
[----:B------:R-:W-:-:S07]  /*fb60*/  IMAD.MOV.U32 R11, RZ, RZ, 0x1f ;  /* 0x0000001fff0b7424 */ /* 0x000fce00078e00ff */
[----:B------:R-:W-:Y:S05]  /*fb70*/  WARPSYNC.COLLECTIVE R15, `(.L_x_3160) ;  /* 0x000000000f087348 */ /* 0x000fea0003c00000 */
[----:B------:R1:W2:Y:S02]  /*fb80*/  SHFL.IDX P6, R14, R13, R12, R11 ;  /* 0x0000000c0d0e7389 */ /* 0x0002a400000c000b */
[----:B-12---:R-:W-:Y:S01]  /*fb90*/  ENDCOLLECTIVE ;  /* 0x000000000000791b */ /* 0x006fe20003800000 */
.L_x_3160:
[----:B------:R-:W-:Y:S05]  /*fba0*/  BRA `(.L_x_3161) ;  /* 0xffffff18009c7947 */ /* 0x000fea000383ffff */
.L_x_3038:
[----:B---3--:R3:W4:Y:S02]  /*fbb0*/  SYNCS.PHASECHK.TRANS64.TRYWAIT P0, [R16+URZ+0x26800], R3 ;  /* 0x02680003100075a7 */ /* 0x008724000800017f */
[----:B----4-:R-:W-:Y:S05]  /*fbc0*/  @!P0 NANOSLEEP.SYNCS 0x989680 ;  /* 0x009896800000895d */ /* 0x010fea0003900000 */
[----:B------:R-:W4:Y:S02]  /*fbd0*/  @!P0 SYNCS.PHASECHK.TRANS64 P0, [R16+URZ+0x26800], R3 ;  /* 0x02680003100085a7 */ /* 0x000f24000800007f */
[----:B----4-:R-:W-:Y:S05]  /*fbe0*/  @!P0 BRA `(.L_x_3038) ;  /* 0xfffffffc00f08947 */ /* 0x010fea000383ffff */
[----:B------:R-:W-:Y:S05]  /*fbf0*/  BRA `(.L_x_3037) ;  /* 0xffffff1800a07947 */ /* 0x000fea000383ffff */
.L_x_3043:
[----:B--2---:R2:W3:Y:S02]  /*fc00*/  SYNCS.PHASECHK.TRANS64.TRYWAIT P1, [R8+URZ+0x26810], R21 ;  /* 0x02681015080075a7 */ /* 0x0044e4000802017f */
[----:B---3--:R-:W-:Y:S05]  /*fc10*/  @!P1 NANOSLEEP.SYNCS 0x989680 ;  /* 0x009896800000995d */ /* 0x008fea0003900000 */
[----:B------:R-:W3:Y:S02]  /*fc20*/  @!P1 SYNCS.PHASECHK.TRANS64 P1, [R8+URZ+0x26810], R21 ;  /* 0x02681015080095a7 */ /* 0x000ee4000802007f */
[----:B---3--:R-:W-:Y:S05]  /*fc30*/  @!P1 BRA `(.L_x_3043) ;  /* 0xfffffffc00f09947 */ /* 0x008fea000383ffff */
[----:B------:R-:W-:Y:S05]  /*fc40*/  BRA `(.L_x_3042) ;  /* 0xffffff2000e47947 */ /* 0x000fea000383ffff */
.L_x_3047:
[----:B------:R1:W1:Y:S02]  /*fc50*/  SYNCS.PHASECHK.TRANS64.TRYWAIT P1, [R8+URZ+0x26830], R21 ;  /* 0x02683015080075a7 */ /* 0x000264000802017f */
[----:B-1----:R-:W-:Y:S05]  /*fc60*/  @!P1 NANOSLEEP.SYNCS 0x989680 ;  /* 0x009896800000995d */ /* 0x002fea0003900000 */
[----:B------:R-:W1:Y:S02]  /*fc70*/  @!P1 SYNCS.PHASECHK.TRANS64 P1, [R8+URZ+0x26830], R21 ;  /* 0x02683015080095a7 */ /* 0x000e64000802007f */
[----:B-1----:R-:W-:Y:S05]  /*fc80*/  @!P1 BRA `(.L_x_3047) ;  /* 0xfffffffc00f09947 */ /* 0x002fea000383ffff */
[----:B------:R-:W-:Y:S05]  /*fc90*/  BRA `(.L_x_3046) ;  /* 0xffffff2400dc7947 */ /* 0x000fea000383ffff */
.L_x_3055:
[----:B--2---:R2:W3:Y:S02]  /*fca0*/  SYNCS.PHASECHK.TRANS64.TRYWAIT P1, [R5+URZ+0x26810], R18 ;  /* 0x02681012050075a7 */ /* 0x0044e4000802017f */
[----:B---3--:R-:W-:Y:S05]  /*fcb0*/  @!P1 NANOSLEEP.SYNCS 0x989680 ;  /* 0x009896800000995d */ /* 0x008fea0003900000 */
[----:B------:R-:W3:Y:S02]  /*fcc0*/  @!P1 SYNCS.PHASECHK.TRANS64 P1, [R5+URZ+0x26810], R18 ;  /* 0x02681012050095a7 */ /* 0x000ee4000802007f */
[----:B---3--:R-:W-:Y:S05]  /*fcd0*/  @!P1 BRA `(.L_x_3055) ;  /* 0xfffffffc00f09947 */ /* 0x008fea000383ffff */
[----:B------:R-:W-:Y:S05]  /*fce0*/  BRA `(.L_x_3054) ;  /* 0xffffff6400e47947 */ /* 0x000fea000383ffff */
.L_x_3059:
[----:B------:R1:W1:Y:S02]  /*fcf0*/  SYNCS.PHASECHK.TRANS64.TRYWAIT P1, [R5+URZ+0x26830], R18 ;  /* 0x02683012050075a7 */ /* 0x000264000802017f */
[----:B-1----:R-:W-:Y:S05]  /*fd00*/  @!P1 NANOSLEEP.SYNCS 0x989680 ;  /* 0x009896800000995d */ /* 0x002fea0003900000 */
[----:B------:R-:W1:Y:S02]  /*fd10*/  @!P1 SYNCS.PHASECHK.TRANS64 P1, [R5+URZ+0x26830], R18 ;  /* 0x02683012050095a7 */ /* 0x000e64000802007f */
[----:B-1----:R-:W-:Y:S05]  /*fd20*/  @!P1 BRA `(.L_x_3059) ;  /* 0xfffffffc00f09947 */ /* 0x002fea000383ffff */
[----:B------:R-:W-:Y:S05]  /*fd30*/  BRA `(.L_x_3058) ;  /* 0xffffff6800d47947 */ /* 0x000fea000383ffff */
.L_x_3134:
[----:B-1----:R1:W2:Y:S02]  /*fd40*/  SYNCS.PHASECHK.TRANS64.TRYWAIT P0, [R15+URZ+0x26820], R2 ;  /* 0x026820020f0075a7 */ /* 0x0022a4000800017f */
[----:B--2---:R-:W-:Y:S05]  /*fd50*/  @!P0 NANOSLEEP.SYNCS 0x989680 ;  /* 0x009896800000895d */ /* 0x004fea0003900000 */
[----:B------:R-:W2:Y:S02]  /*fd60*/  @!P0 SYNCS.PHASECHK.TRANS64 P0, [R15+URZ+0x26820], R2 ;  /* 0x026820020f0085a7 */ /* 0x000ea4000800007f */
[----:B--2---:R-:W-:Y:S05]  /*fd70*/  @!P0 BRA `(.L_x_3134) ;  /* 0xfffffffc00f08947 */ /* 0x004fea000383ffff */
[----:B------:R-:W-:Y:S05]  /*fd80*/  BRA `(.L_x_3162) ;  /* 0xffffffe4001c7947 */ /* 0x000fea000383ffff */
.L_x_3138:
[----:B---3--:R3:W4:Y:S02]  /*fd90*/  SYNCS.PHASECHK.TRANS64.TRYWAIT P1, [R15+URZ+0x26840], R17 ;  /* 0x026840110f0075a7 */ /* 0x008724000802017f */
[----:B----4-:R-:W-:Y:S05]  /*fda0*/  @!P1 NANOSLEEP.SYNCS 0x989680 ;  /* 0x009896800000995d */ /* 0x010fea0003900000 */
[----:B------:R-:W4:Y:S02]  /*fdb0*/  @!P1 SYNCS.PHASECHK.TRANS64 P1, [R15+URZ+0x26840], R17 ;  /* 0x026840110f0095a7 */ /* 0x000f24000802007f */
[----:B----4-:R-:W-:Y:S05]  /*fdc0*/  @!P1 BRA `(.L_x_3138) ;  /* 0xfffffffc00f09947 */ /* 0x010fea000383ffff */
[----:B------:R-:W-:Y:S05]  /*fdd0*/  BRA `(.L_x_3163) ;  /* 0xffffffe800707947 */ /* 0x000fea000383ffff */
.L_x_3140:
[----:B-1----:R1:W2:Y:S02]  /*fde0*/  SYNCS.PHASECHK.TRANS64.TRYWAIT P1, [R15+URZ+0x26828], R17 ;  /* 0x026828110f0075a7 */ /* 0x0022a4000802017f */
[----:B--2---:R-:W-:Y:S05]  /*fdf0*/  @!P1 NANOSLEEP.SYNCS 0x989680 ;  /* 0x009896800000995d */ /* 0x004fea0003900000 */
[----:B------:R-:W2:Y:S02]  /*fe00*/  @!P1 SYNCS.PHASECHK.TRANS64 P1, [R15+URZ+0x26828], R17 ;  /* 0x026828110f0095a7 */ /* 0x000ea4000802007f */
[----:B--2---:R-:W-:Y:S05]  /*fe10*/  @!P1 BRA `(.L_x_3140) ;  /* 0xfffffffc00f09947 */ /* 0x004fea000383ffff */
[----:B------:R-:W-:Y:S05]  /*fe20*/  BRA `(.L_x_3164) ;  /* 0xffffffe800f47947 */ /* 0x000fea000383ffff */
.L_x_3142:
[----:B--2---:R2:W4:Y:S02]  /*fe30*/  SYNCS.PHASECHK.TRANS64.TRYWAIT P1, [R15+URZ+0x26848], R17 ;  /* 0x026848110f0075a7 */ /* 0x004524000802017f */
[----:B----4-:R-:W-:Y:S05]  /*fe40*/  @!P1 NANOSLEEP.SYNCS 0x989680 ;  /* 0x009896800000995d */ /* 0x010fea0003900000 */
[----:B------:R-:W4:Y:S02]  /*fe50*/  @!P1 SYNCS.PHASECHK.TRANS64 P1, [R15+URZ+0x26848], R17 ;  /* 0x026848110f0095a7 */ /* 0x000f24000802007f */
[----:B----4-:R-:W-:Y:S05]  /*fe60*/  @!P1 BRA `(.L_x_3142) ;  /* 0xfffffffc00f09947 */ /* 0x010fea000383ffff */
[----:B------:R-:W-:Y:S05]  /*fe70*/  BRA `(.L_x_3165) ;  /* 0xffffffec00787947 */ /* 0x000fea000383ffff */
.L_x_3144:
[----:B------:R-:W-:-:S07]  /*fe80*/  SHF.L.U32 R4, R10, 0x1f, RZ ;  /* 0x0000001f0a047819 */ /* 0x000fce00000006ff */
.L_x_3166:
[----:B----4-:R4:W1:Y:S02]  /*fe90*/  SYNCS.PHASECHK.TRANS64.TRYWAIT P1, [R15+URZ+0x26820], R4 ;  /* 0x026820040f0075a7 */ /* 0x010864000802017f */
[----:B-1----:R-:W-:Y:S05]  /*fea0*/  @!P1 NANOSLEEP.SYNCS 0x989680 ;  /* 0x009896800000995d */ /* 0x002fea0003900000 */
[----:B------:R-:W1:Y:S02]  /*feb0*/  @!P1 SYNCS.PHASECHK.TRANS64 P1, [R15+URZ+0x26820], R4 ;  /* 0x026820040f0095a7 */ /* 0x000e64000802007f */
[----:B-1----:R-:W-:Y:S05]  /*fec0*/  @!P1 BRA `(.L_x_3166) ;  /* 0xfffffffc00f09947 */ /* 0x002fea000383ffff */
[----:B------:R-:W-:Y:S05]  /*fed0*/  BRA `(.L_x_3167) ;  /* 0xffffffec00e07947 */ /* 0x000fea000383ffff */
.L_x_3147:
[----:B-1----:R1:W4:Y:S02]  /*fee0*/  SYNCS.PHASECHK.TRANS64.TRYWAIT P1, [R15+URZ+0x26840], R12 ;  /* 0x0268400c0f0075a7 */ /* 0x002324000802017f */
[----:B----4-:R-:W-:Y:S05]  /*fef0*/  @!P1 NANOSLEEP.SYNCS 0x989680 ;  /* 0x009896800000995d */ /* 0x010fea0003900000 */
[----:B------:R-:W4:Y:S02]  /*ff00*/  @!P1 SYNCS.PHASECHK.TRANS64 P1, [R15+URZ+0x26840], R12 ;  /* 0x0268400c0f0095a7 */ /* 0x000f24000802007f */
[----:B----4-:R-:W-:Y:S05]  /*ff10*/  @!P1 BRA `(.L_x_3147) ;  /* 0xfffffffc00f09947 */ /* 0x010fea000383ffff */
[----:B------:R-:W-:Y:S05]  /*ff20*/  BRA `(.L_x_3168) ;  /* 0xfffffff0007c7947 */ /* 0x000fea000383ffff */
.L_x_3149:
[----:B--2---:R2:W4:Y:S02]  /*ff30*/  SYNCS.PHASECHK.TRANS64.TRYWAIT P1, [R15+URZ+0x26828], R12 ;  /* 0x0268280c0f0075a7 */ /* 0x004524000802017f */
[----:B----4-:R-:W-:Y:S05]  /*ff40*/  @!P1 NANOSLEEP.SYNCS 0x989680 ;  /* 0x009896800000995d */ /* 0x010fea0003900000 */
[----:B------:R-:W4:Y:S02]  /*ff50*/  @!P1 SYNCS.PHASECHK.TRANS64 P1, [R15+URZ+0x26828], R12 ;  /* 0x0268280c0f0095a7 */ /* 0x000f24000802007f */
[----:B----4-:R-:W-:Y:S05]  /*ff60*/  @!P1 BRA `(.L_x_3149) ;  /* 0xfffffffc00f09947 */ /* 0x010fea000383ffff */
[----:B------:R-:W-:Y:S05]  /*ff70*/  BRA `(.L_x_3169) ;  /* 0xfffffff000f47947 */ /* 0x000fea000383ffff */
.L_x_3151:
[----:B--2---:R2:W4:Y:S02]  /*ff80*/  SYNCS.PHASECHK.TRANS64.TRYWAIT P0, [R3+URZ+0x26840], R0 ;  /* 0x02684000030075a7 */ /* 0x004524000800017f */
[----:B----4-:R-:W-:Y:S05]  /*ff90*/  @!P0 NANOSLEEP.SYNCS 0x989680 ;  /* 0x009896800000895d */ /* 0x010fea0003900000 */
[----:B------:R-:W4:Y:S02]  /*ffa0*/  @!P0 SYNCS.PHASECHK.TRANS64 P0, [R3+URZ+0x26840], R0 ;  /* 0x02684000030085a7 */ /* 0x000f24000800007f */
[----:B----4-:R-:W-:Y:S05]  /*ffb0*/  @!P0 BRA `(.L_x_3151) ;  /* 0xfffffffc00f08947 */ /* 0x010fea000383ffff */
[----:B------:R-:W-:Y:S05]  /*ffc0*/  BRA `(.L_x_3170) ;  /* 0xfffffff400947947 */ /* 0x000fea000383ffff */
.L_x_3153:
[----:B------:R-:W-:Y:S01]  /*ffd0*/  BSSY B0, `(.L_x_3171) ;  /* 0x0000006000007945 */ /* 0x000fe20003800000 */
[----:B------:R-:W-:-:S07]  /*ffe0*/  IMAD.MOV.U32 R15, RZ, RZ, -0x1 ;  /* 0xffffffffff0f7424 */ /* 0x000fce00078e00ff */
[----:B------:R-:W-:Y:S05]  /*fff0*/  WARPSYNC.COLLECTIVE R15, `(.L_x_3172) ;  /* 0x000000000f0c7348 */ /* 0x000fea0003c00000 */
[----:B------:R-:W-:Y:S02]  /*10000*/  ELECT P6, UR62, PT ;  /* 0x00000000003e782f */ /* 0x000fe400038c0000 */
[----:B------:R-:W-:Y:S01]  /*10010*/  MOV R14, UR62 ;  /* 0x0000003e000e7c02 */ /* 0x000fe20008000f00 */
[----:B------:R-:W-:Y:S10]  /*10020*/  ENDCOLLECTIVE ;  /* 0x000000000000791b */ /* 0x000ff40003800000 */
.L_x_3172:
[----:B------:R-:W-:Y:S05]  /*10030*/  BSYNC B0 ;  /* 0x0000000000007941 */ /* 0x000fea0003800000 */
.L_x_3171:
[----:B------:R-:W-:Y:S05]  /*10040*/  BRA `(.L_x_3173) ;  /* 0xfffffff8002c7947 */ /* 0x000fea000383ffff */
.L_x_3155:
[----:B-1----:R1:W2:Y:S02]  /*10050*/  SYNCS.PHASECHK.TRANS64.TRYWAIT P0, [R7+URZ], R4 ;  /* 0x00000004070075a7 */ /* 0x0022a4000800017f */
[----:B--2---:R-:W-:Y:S05]  /*10060*/  @!P0 NANOSLEEP.SYNCS 0x989680 ;  /* 0x009896800000895d */ /* 0x004fea0003900000 */
[----:B------:R-:W2:Y:S02]  /*10070*/  @!P0 SYNCS.PHASECHK.TRANS64 P0, [R7+URZ], R4 ;  /* 0x00000004070085a7 */ /* 0x000ea4000800007f */
[----:B--2---:R-:W-:Y:S05]  /*10080*/  @!P0 BRA `(.L_x_3155) ;  /* 0xfffffffc00f08947 */ /* 0x004fea000383ffff */
[----:B------:R-:W-:Y:S05]  /*10090*/  BRA `(.L_x_3174) ;  /* 0xfffffff8006c7947 */ /* 0x000fea000383ffff */
.L_x_3156:
[----:B--2---:R2:W3:Y:S02]  /*100a0*/  SYNCS.PHASECHK.TRANS64.TRYWAIT P0, [R3+URZ], R0 ;  /* 0x00000000030075a7 */ /* 0x0044e4000800017f */
[----:B---3--:R-:W-:Y:S05]  /*100b0*/  @!P0 NANOSLEEP.SYNCS 0x989680 ;  /* 0x009896800000895d */ /* 0x008fea0003900000 */
[----:B------:R-:W3:Y:S02]  /*100c0*/  @!P0 SYNCS.PHASECHK.TRANS64 P0, [R3+URZ], R0 ;  /* 0x00000000030085a7 */ /* 0x000ee4000800007f */
[----:B---3--:R-:W-:Y:S05]  /*100d0*/  @!P0 BRA `(.L_x_3156) ;  /* 0xfffffffc00f08947 */ /* 0x008fea000383ffff */
[----:B------:R-:W-:Y:S05]  /*100e0*/  BRA `(.L_x_3175) ;  /* 0xfffffff800607947 */ /* 0x000fea000383ffff */
.L_x_3158:
[----:B--2---:R2:W3:Y:S02]  /*100f0*/  SYNCS.PHASECHK.TRANS64.TRYWAIT P0, [R5+URZ], R4 ;  /* 0x00000004050075a7 */ /* 0x0044e4000800017f */
[----:B---3--:R-:W-:Y:S05]  /*10100*/  @!P0 NANOSLEEP.SYNCS 0x989680 ;  /* 0x009896800000895d */ /* 0x008fea0003900000 */
[----:B------:R-:W3:Y:S02]  /*10110*/  @!P0 SYNCS.PHASECHK.TRANS64 P0, [R5+URZ], R4 ;  /* 0x00000004050085a7 */ /* 0x000ee4000800007f */
[----:B---3--:R-:W-:Y:S05]  /*10120*/  @!P0 BRA `(.L_x_3158) ;  /* 0xfffffffc00f08947 */ /* 0x008fea000383ffff */
[----:B------:R-:W-:Y:S05]  /*10130*/  BRA `(.L_x_3176) ;  /* 0xfffffff800647947 */ /* 0x000fea000383ffff */
.L_x_3177:
        /* <DEDUP_REMOVED lines=12> */
.L_x_3742:


//--------------------- .text._ZN7cutlass13device_kernelIN5flash11enable_sm90INS1_16FlashAttnBwdSm90INS1_25CollectiveMainloopBwdSm90ILi2ELi2ELi2EN4cute5tupleIJNS5_1CILi1EEES8_S8_EEENS6_IJNS7_ILi96EEENS7_ILi128EEENS7_ILi64EEEEEENS_6half_tEfNS_4arch4Sm90ELb1ELb0ELb1ELb1ELb1ELb1ELb0ELb1ELi2ELi1ELi2ELi2ELb0EEENS1_21CollectiveEpilogueBwdISD_SE_SG_Li256ELb1ELb0ELi1EEENS1_25SingleTileBwdLPTSchedulerILb1ELi128ELb1EEEEEEEEEvNT_6ParamsE --------------------------
	.section	.text._ZN7cutlass13device_kernelIN5flash11enable_sm90INS1_16FlashAttnBwdSm90INS1_25CollectiveMainloopBwdSm90ILi2ELi2ELi2EN4cute5tupleIJNS5_1CILi1EEES8_S8_EEENS6_IJNS7_ILi96EEENS7_ILi128EEENS7_ILi64EEEEEENS_6half_tEfNS_4arch4Sm90ELb1ELb0ELb1ELb1ELb1ELb1ELb0ELb1ELi2ELi1ELi2ELi2ELb0EEENS1_21CollectiveEpilogueBwdISD_SE_SG_Li256ELb1ELb0ELi1EEENS1_25SingleTileBwdLPTSchedulerILb1ELi128ELb1EEEEEEEEEvNT_6ParamsE,"ax",@progbits
	.align	128
.text._ZN7cutlass13device_kernelIN5flash11enable_sm90INS1_16FlashAttnBwdSm90INS1_25CollectiveMainloopBwdSm90ILi2ELi2ELi2EN4cute5tupleIJNS5_1CILi1EEES8_S8_EEENS6_IJNS7_ILi96EEENS7_ILi128EEENS7_ILi64EEEEEENS_6half_tEfNS_4arch4Sm90ELb1ELb0ELb1ELb1ELb1ELb1ELb0ELb1ELi2ELi1ELi2ELi2ELb0EEENS1_21CollectiveEpilogueBwdISD_SE_SG_Li256ELb1ELb0ELi1EEENS1_25SingleTileBwdLPTSchedulerILb1ELi128ELb1EEEEEEEEEvNT_6ParamsE:
        .type           _ZN7cutlass13device_kernelIN5flash11enable_sm90INS1_16FlashAttnBwdSm90INS1_25CollectiveMainloopBwdSm90ILi2ELi2ELi2EN4cute5tupleIJNS5_1CILi1EEES8_S8_EEENS6_IJNS7_ILi96EEENS7_ILi128EEENS7_ILi64EEEEEENS_6half_tEfNS_4arch4Sm90ELb1ELb0ELb1ELb1ELb1ELb1ELb0ELb1ELi2ELi1ELi2ELi2ELb0EEENS1_21CollectiveEpilogueBwdISD_SE_SG_Li256ELb1ELb0ELi1EEENS1_25SingleTileBwdLPTSchedulerILb1ELi128ELb1EEEEEEEEEvNT_6ParamsE,@function
        .size           _ZN7cutlass13device_kernelIN5flash11enable_sm90INS1_16FlashAttnBwdSm90INS1_25CollectiveMainloopBwdSm90ILi2ELi2ELi2EN4cute5tupleIJNS5_1CILi1EEES8_S8_EEENS6_IJNS7_ILi96EEENS7_ILi128EEENS7_ILi64EEEEEENS_6half_tEfNS_4arch4Sm90ELb1ELb0ELb1ELb1ELb1ELb1ELb0ELb1ELi2ELi1ELi2ELi2ELb0EEENS1_21CollectiveEpilogueBwdISD_SE_SG_Li256ELb1ELb0ELi1EEENS1_25SingleTileBwdLPTSchedulerILb1ELi128ELb1EEEEEEEEEvNT_6ParamsE,(.L_x_3743 - _ZN7cutlass13device_kernelIN5flash11enable_sm90INS1_16FlashAttnBwdSm90INS1_25CollectiveMainloopBwdSm90ILi2ELi2ELi2EN4cute5tupleIJNS5_1CILi1EEES8_S8_EEENS6_IJNS7_ILi96EEENS7_ILi128EEENS7_ILi64EEEEEENS_6half_tEfNS_4arch4Sm90ELb1ELb0ELb1ELb1ELb1ELb1ELb0ELb1ELi2ELi1ELi2ELi2ELb0EEENS1_21CollectiveEpilogueBwdISD_SE_SG_Li256ELb1ELb0ELi1EEENS1_25SingleTileBwdLPTSchedulerILb1ELi128ELb1EEEEEEEEEvNT_6ParamsE)
        .other          _ZN7cutlass13device_kernelIN5flash11enable_sm90INS1_16FlashAttnBwdSm90INS1_25CollectiveMainloopBwdSm90ILi2ELi2ELi2EN4cute5tupleIJNS5_1CILi1EEES8_S8_EEENS6_IJNS7_ILi96EEENS7_ILi128EEENS7_ILi64EEEEEENS_6half_tEfNS_4arch4Sm90ELb1ELb0ELb1ELb1ELb1ELb1ELb0ELb1ELi2ELi1ELi2ELi2ELb0EEENS1_21CollectiveEpilogueBwdISD_SE_SG_Li256ELb1ELb0ELi1EEENS1_25SingleTileBwdLPTSchedulerILb1ELi128ELb1EEEEEEEEEvNT_6ParamsE,@"STO_CUDA_ENTRY STV_DEFAULT"
_ZN7cutlass13device_kernelIN5flash11enable_sm90INS1_16FlashAttnBwdSm90INS1_25CollectiveMainloopBwdSm90ILi2ELi2ELi2EN4cute5tupleIJNS5_1CILi1EEES8_S8_EEENS6_IJNS7_ILi96EEENS7_ILi128EEENS7_ILi64EEEEEENS_6half_tEfNS_4arch4Sm90ELb1ELb0ELb1ELb1ELb1ELb1ELb0ELb1ELi2ELi1ELi2ELi2ELb0EEENS1_21CollectiveEpilogueBwdISD_SE_SG_Li256ELb1ELb0ELi1EEENS1_25SingleTileBwdLPTSchedulerILb1ELi128ELb1EEEEEEEEEvNT_6ParamsE:
        /* <DEDUP_REMOVED lines=24> */
.L_x_3179:
[----:B------:R-:W-:Y:S05]  /*0180*/  BSYNC B0 ;  /* 0x0000000000007941 */ /* 0x000fea0003800000 */
.L_x_3178:
        /* <DEDUP_REMOVED lines=37> */
.L_x_3180:
        /* <DEDUP_REMOVED lines=22> */
.L_x_3181:
[----:B------:R-:W-:Y:S01]  /*0540*/  PLOP3.LUT P0, PT, PT, PT, UP0, 0x80, 0x0 ;  /* 0x000000000000781c */ /* 0x000fe20003f0f008 */
[----:B------:R-:W-:Y:S01]  /*0550*/  NOP ;  /* 0x0000000000007918 */ /* 0x000fe20000000000 */
[----:B------:R-:W-:Y:S01]  /*0560*/  ULDC.64 UR38, c[0x0][0x208] ;  /* 0x0000820000267ab9 */ /* 0x000fe20000000a00 */
[----:B------:R-:W-:Y:S01]  /*0570*/  BSSY B6, `(.L_x_3182) ;  /* 0x0000fec000067945 */ /* 0x000fe20003800000 */
[----:B-12-4-:R-:W-:Y:S09]  /*0580*/  BAR.SYNC.DEFER_BLOCKING 0x0 ;  /* 0x0000000000007b1d */ /* 0x016ff20000010000 */
[----:B------:R-:W-:Y:S05]  /*0590*/  @!P0 BRA `(.L_x_3183) ;  /* 0x000000b800b48947 */ /* 0x000fea0003800000 */
.L_x_3184:
        /* <DEDUP_REMOVED lines=32> */
.L_x_3185:
[----:B------:R-:W-:Y:S01]  /*07a0*/  ULDC UR8, c[0x0][0x8c4] ;  /* 0x0002310000087ab9 */ /* 0x000fe20000000800 */
[----:B------:R-:W-:Y:S01]  /*07b0*/  UMOV UR7, UR9 ;  /* 0x0000000900077c82 */ /* 0x000fe20008000000 */
[----:B------:R-:W-:-:S11]  /*07c0*/  UISETP.NE.AND UP0, UPT, UR8, 0x1, UPT ;  /* 0x000000010800788c */ /* 0x000fd6000bf05270 */
[----:B------:R-:W-:Y:S02]  /*07d0*/  @UP0 ULDC.64 UR10, c[0x0][0x8c8] ;  /* 0x00023200000a0ab9 */ /* 0x000fe40000000a00 */
[----:B------:R-:W-:-:S04]  /*07e0*/  UIMAD.WIDE.U32 UR4, UR9, UR10, URZ ;  /* 0x0000000a090472a5 */ /* 0x000fc8000f8e003f */
[----:B------:R-:W-:-:S04]  /*07f0*/  @UP0 USHF.R.U32.HI UR7, URZ, UR11, UR5 ;  /* 0x0000000b3f070299 */ /* 0x000fc80008011605 */
[----:B------:R-:W-:-:S12]  /*0800*/  UIMAD UR4, UR7, UR8, URZ ;  /* 0x00000008070472a4 */ /* 0x000fd8000f8e023f */
.L_x_3186:
        /* <DEDUP_REMOVED lines=23> */
.L_x_3187:
        /* <DEDUP_REMOVED lines=14> */
.L_x_3189:
[----:B------:R-:W-:-:S05]  /*0a60*/  ULDC UR4, c[0x0][0x8ec] ;  /* 0x00023b0000047ab9 */ /* 0x000fca0000000800 */
.L_x_3188:
[----:B------:R-:W-:Y:S02]  /*0a70*/  UIADD3 UR4, UR4, 0x7f, URZ ;  /* 0x0000007f04047890 */ /* 0x000fe4000fffe03f */
[----:B------:R-:W-:Y:S02]  /*0a80*/  ULOP3.LUT UR41, URZ, UR7, URZ, 0x33, !UPT ;  /* 0x000000073f297292 */ /* 0x000fe4000f8e333f */
[----:B------:R-:W-:-:S04]  /*0a90*/  USHF.R.S32.HI UR5, URZ, 0x1f, UR4 ;  /* 0x0000001f3f057899 */ /* 0x000fc80008011404 */
[----:B------:R-:W-:-:S04]  /*0aa0*/  ULEA.HI UR5, UR5, UR4, URZ, 0x7 ;  /* 0x0000000405057291 */ /* 0x000fc8000f8f383f */
[----:B------:R-:W-:-:S04]  /*0ab0*/  USHF.R.S32.HI UR5, URZ, 0x7, UR5 ;  /* 0x000000073f057899 */ /* 0x000fc80008011405 */
[----:B------:R-:W-:Y:S02]  /*0ac0*/  UISETP.GT.AND UP0, UPT, UR5, UR7, UPT ;  /* 0x000000070500728c */ /* 0x000fe4000bf04270 */
[----:B------:R-:W-:Y:S02]  /*0ad0*/  UIADD3 UR41, UR5, UR41, URZ ;  /* 0x0000002905297290 */ /* 0x000fe4000fffe03f */
[----:B------:R-:W-:-:S06]  /*0ae0*/  USEL UR40, UR40, 0xffffffff, UP0 ;  /* 0xffffffff28287887 */ /* 0x000fcc0008000000 */
        /* <DEDUP_REMOVED lines=17> */
.L_x_3191:
        /* <DEDUP_REMOVED lines=14> */
.L_x_3192:
        /* <DEDUP_REMOVED lines=11> */
.L_x_3193:
        /* <DEDUP_REMOVED lines=13> */
.L_x_3194:
        /* <DEDUP_REMOVED lines=68> */
.L_x_3197:
        /* <DEDUP_REMOVED lines=15> */
.L_x_3196:
        /* <DEDUP_REMOVED lines=22> */
.L_x_3199:
        /* <DEDUP_REMOVED lines=15> */
.L_x_3198:
[----:B------:R-:W-:Y:S01]  /*15e0*/  SHF.R.S32.HI R6, RZ, 0x1f, R17 ;  /* 0x0000001fff067819 */ /* 0x000fe20000011411 */
[----:B------:R-:W-:-:S03]  /*15f0*/  UMOV UR4, 0xffffffff ;  /* 0xffffffff00047882 */ /* 0x000fc60000000000 */
[----:B------:R-:W-:-:S04]  /*1600*/  LEA.HI R0, R6, R17, RZ, 0x7 ;  /* 0x0000001106007211 */ /* 0x000fc800078f38ff */
[----:B------:R-:W-:Y:S01]  /*1610*/  SHF.R.S32.HI R13, RZ, 0x7, R0 ;  /* 0x00000007ff0d7819 */ /* 0x000fe20000011400 */
[----:B------:R-:W-:Y:S06]  /*1620*/  BRA.DIV UR4, `(.L_x_3200) ;  /* 0x000000ee04887947 */ /* 0x000fec000b800000 */
[----:B------:R1:W2:Y:S02]  /*1630*/  SHFL.IDX PT, R14, R13, RZ, 0x1f ;  /* 0x00001fff0d0e7589 */ /* 0x0002a400000e0000 */
.L_x_3343:
[----:B------:R-:W-:Y:S01]  /*1640*/  SHF.L.U32 R3, RZ, 0x1f, RZ ;  /* 0x0000001fff037819 */ /* 0x000fe200000006ff */
[----:B------:R-:W-:-:S03]  /*1650*/  IMAD.SHL.U32 R2, R17, 0x40, RZ ;  /* 0x0000004011027824 */ /* 0x000fc600078e00ff */
[----:B------:R-:W3:Y:S02]  /*1660*/  SYNCS.PHASECHK.TRANS64.TRYWAIT P0, [R16+URZ+0x26800], R3 ;  /* 0x02680003100075a7 */ /* 0x000ee4000800017f */
[----:B---3--:R-:W-:Y:S05]  /*1670*/  @P0 BRA `(.L_x_3201) ;  /* 0x0000000000080947 */ /* 0x008fea0003800000 */
[----:B------:R-:W3:Y:S02]  /*1680*/  SYNCS.PHASECHK.TRANS64.TRYWAIT P0, [R16+URZ+0x26800], R3 ;  /* 0x02680003100075a7 */ /* 0x000ee4000800017f */
[----:B---3--:R-:W-:Y:S05]  /*1690*/  @!P0 BRA `(.L_x_3202) ;  /* 0x000000ec00888947 */ /* 0x008fea0003800000 */
.L_x_3201:
        /* <DEDUP_REMOVED lines=134> */
.L_x_3214:
[----:B------:R-:W-:-:S06]  /*1f00*/  ULOP3.LUT UR4, UR36, 0x1, URZ, 0xfc, !UPT ;  /* 0x0000000124047892 */ /* 0x000fcc000f8efc3f */
[----:B--2---:R-:W-:-:S05]  /*1f10*/  IMAD.U32 R8, RZ, RZ, UR4 ;  /* 0x00000004ff087e24 */ /* 0x004fca000f8e00ff */
[----:B------:R-:W-:-:S13]  /*1f20*/  ISETP.NE.AND P0, PT, R8, 0x3, PT ;  /* 0x000000030800780c */ /* 0x000fda0003f05270 */
[----:B------:R-:W-:Y:S05]  /*1f30*/  @!P0 BRA `(.L_x_3204) ;  /* 0x0000000000048947 */ /* 0x000fea0003800000 */
[----:B------:R-:W-:Y:S01]  /*1f40*/  BPT.TRAP 0x1 ;  /* 0x000000040000795c */ /* 0x000fe20000300000 */
.L_x_3204:
[----:B------:R-:W-:Y:S01]  /*1f50*/  IMAD R8, R0, 0x8, R16 ;  /* 0x0000000800087824 */ /* 0x000fe200078e0210 */
[----:B------:R-:W-:-:S04]  /*1f60*/  SHF.L.U32 R21, R4, 0x1f, RZ ;  /* 0x0000001f04157819 */ /* 0x000fc800000006ff */
[----:B------:R1:W2:Y:S01]  /*1f70*/  SYNCS.PHASECHK.TRANS64.TRYWAIT P1, [R8+URZ+0x26810], R21 ;  /* 0x02681015080075a7 */ /* 0x0002a2000802017f */
[----:B------:R-:W-:Y:S05]  /*1f80*/  @!P0 BRA `(.L_x_3205) ;  /* 0x0000000000048947 */ /* 0x000fea0003800000 */
[----:B------:R-:W-:Y:S01]  /*1f90*/  BPT.TRAP 0x1 ;  /* 0x000000040000795c */ /* 0x000fe20000300000 */
.L_x_3205:
[----:B------:R-:W-:-:S05]  /*1fa0*/  VIADD R9, R16, 0xe000 ;  /* 0x0000e00010097836 */ /* 0x000fca0000000000 */
[----:B------:R-:W-:-:S04]  /*1fb0*/  SHF.R.U32.HI R9, RZ, 0x4, R9 ;  /* 0x00000004ff097819 */ /* 0x000fc80000011609 */
[----:B------:R-:W-:Y:S01]  /*1fc0*/  LOP3.LUT R9, R9, 0x3fff, RZ, 0xc0, !PT ;  /* 0x00003fff09097812 */ /* 0x000fe200078ec0ff */
[----:B--2---:R-:W-:Y:S06]  /*1fd0*/  @P1 BRA `(.L_x_3206) ;  /* 0x0000000000081947 */ /* 0x004fec0003800000 */
[----:B------:R-:W2:Y:S02]  /*1fe0*/  SYNCS.PHASECHK.TRANS64.TRYWAIT P1, [R8+URZ+0x26810], R21 ;  /* 0x02681015080075a7 */ /* 0x000ea4000802017f */
[----:B--2---:R-:W-:Y:S05]  /*1ff0*/  @!P1 BRA `(.L_x_3207) ;  /* 0x000000e400449947 */ /* 0x004fea0003800000 */
.L_x_3206:
        /* <DEDUP_REMOVED lines=57> */
.L_x_3208:
[----:B------:R1:W1:Y:S01]  /*2390*/  SYNCS.PHASECHK.TRANS64.TRYWAIT P1, [R8+URZ+0x26830], R21 ;  /* 0x02683015080075a7 */ /* 0x000262000802017f */
[----:B------:R-:W-:Y:S05]  /*23a0*/  @!P0 BRA `(.L_x_3209) ;  /* 0x0000000000048947 */ /* 0x000fea0003800000 */
[----:B------:R-:W-:Y:S01]  /*23b0*/  BPT.TRAP 0x1 ;  /* 0x000000040000795c */ /* 0x000fe20000300000 */
.L_x_3209:
[----:B------:R-:W-:-:S05]  /*23c0*/  VIADD R13, R16, 0x14000 ;  /* 0x00014000100d7836 */ /* 0x000fca0000000000 */
[----:B------:R-:W-:-:S04]  /*23d0*/  SHF.R.U32.HI R13, RZ, 0x4, R13 ;  /* 0x00000004ff0d7819 */ /* 0x000fc8000001160d */
[----:B------:R-:W-:-:S04]  /*23e0*/  LOP3.LUT R13, R13, 0x3fff, RZ, 0xc0, !PT ;  /* 0x00003fff0d0d7812 */ /* 0x000fc800078ec0ff */
[----:B------:R-:W-:Y:S01]  /*23f0*/  LOP3.LUT R19, R13, 0x10000, RZ, 0xfc, !PT ;  /* 0x000100000d137812 */ /* 0x000fe200078efcff */
[----:B-1----:R-:W-:Y:S06]  /*2400*/  @P1 BRA `(.L_x_3210) ;  /* 0x0000000000081947 */ /* 0x002fec0003800000 */
[----:B------:R-:W1:Y:S02]  /*2410*/  SYNCS.PHASECHK.TRANS64.TRYWAIT P1, [R8+URZ+0x26830], R21 ;  /* 0x02683015080075a7 */ /* 0x000e64000802017f */
[----:B-1----:R-:W-:Y:S05]  /*2420*/  @!P1 BRA `(.L_x_3211) ;  /* 0x000000e0004c9947 */ /* 0x002fea0003800000 */
.L_x_3210:
        /* <DEDUP_REMOVED lines=844> */
.L_x_3212:
        /* <DEDUP_REMOVED lines=56> */
.L_x_3213:
        /* <DEDUP_REMOVED lines=11> */
.L_x_3203:
        /* <DEDUP_REMOVED lines=88> */
[----:B------:R-:W-:Y:S01]  /*62a0*/  VIADD R9, R7, 0x8 ;  /* 0x0000000807097836 */ /* 0x000fe20000000000 */
[C---:B------:R-:W-:Y:S01]  /*62b0*/  IADD3 R184, R11.reuse, 0x4, RZ ;  /* 0x000000040bb87810 */ /* 0x040fe20007ffe0ff */
[----:B------:R-:W-:Y:S01]  /*62c0*/  VIADD R22, R11, 0x2 ;  /* 0x000000020b167836 */ /* 0x000fe20000000000 */
[----:B------:R1:W-:Y:S01]  /*62d0*/  STL [R1+0x18], R6 ;  /* 0x0000180601007387 */ /* 0x0003e20000100800 */
[C---:B------:R-:W-:Y:S01]  /*62e0*/  VIADD R188, R5.reuse, 0x2 ;  /* 0x0000000205bc7836 */ /* 0x040fe20000000000 */
[C---:B------:R-:W-:Y:S01]  /*62f0*/  IADD3 R192, R5.reuse, 0x6, RZ ;  /* 0x0000000605c07810 */ /* 0x040fe20007ffe0ff */
[----:B------:R-:W-:Y:S01]  /*6300*/  VIADD R190, R5, 0x4 ;  /* 0x0000000405be7836 */ /* 0x000fe20000000000 */
[----:B------:R2:W-:Y:S01]  /*6310*/  STL [R1+0x8], R5 ;  /* 0x0000080501007387 */ /* 0x0005e20000100800 */
[----:B------:R-:W-:-:S02]  /*6320*/  VIADD R186, R11, 0x6 ;  /* 0x000000060bba7836 */ /* 0x000fc40000000000 */
[C---:B------:R-:W-:Y:S02]  /*6330*/  VIADD R9, R7.reuse, 0x14 ;  /* 0x0000001407097836 */ /* 0x040fe40000000000 */
[C---:B-1----:R-:W-:Y:S02]  /*6340*/  VIADD R6, R7.reuse, 0xc ;  /* 0x0000000c07067836 */ /* 0x042fe40000000000 */
[C---:B------:R-:W-:Y:S02]  /*6350*/  VIADD R6, R7.reuse, 0x18 ;  /* 0x0000001807067836 */ /* 0x040fe40000000000 */
[C---:B--2---:R-:W-:Y:S01]  /*6360*/  VIADD R5, R7.reuse, 0x4 ;  /* 0x0000000407057836 */ /* 0x044fe20000000000 */
[C---:B------:R-:W-:Y:S01]  /*6370*/  IADD3 R5, R7.reuse, 0x10, RZ ;  /* 0x0000001007057810 */ /* 0x040fe20007ffe0ff */
[----:B------:R-:W-:-:S07]  /*6380*/  VIADD R5, R7, 0x1c ;  /* 0x0000001c07057836 */ /* 0x000fce0000000000 */
.L_x_3226:
[----:B------:R-:W-:-:S05]  /*6390*/  IMAD.U32 R5, RZ, RZ, UR36 ;  /* 0x00000024ff057e24 */ /* 0x000fca000f8e00ff */
[----:B------:R-:W-:-:S04]  /*63a0*/  LOP3.LUT R5, R5, 0x1, RZ, 0xfc, !PT ;  /* 0x0000000105057812 */ /* 0x000fc800078efcff */
[----:B------:R-:W-:-:S13]  /*63b0*/  ISETP.NE.AND P0, PT, R5, 0x3, PT ;  /* 0x000000030500780c */ /* 0x000fda0003f05270 */
[----:B--2---:R-:W-:Y:S05]  /*63c0*/  @!P0 BRA `(.L_x_3216) ;  /* 0x0000000000048947 */ /* 0x004fea0003800000 */
[----:B------:R-:W-:Y:S01]  /*63d0*/  BPT.TRAP 0x1 ;  /* 0x000000040000795c */ /* 0x000fe20000300000 */
.L_x_3216:
[----:B------:R-:W-:Y:S01]  /*63e0*/  IMAD R5, R0, 0x8, R16 ;  /* 0x0000000800057824 */ /* 0x000fe200078e0210 */
[----:B------:R-:W-:-:S04]  /*63f0*/  SHF.L.U32 R18, R4, 0x1f, RZ ;  /* 0x0000001f04127819 */ /* 0x000fc800000006ff */
[----:B------:R1:W2:Y:S01]  /*6400*/  SYNCS.PHASECHK.TRANS64.TRYWAIT P1, [R5+URZ+0x26810], R18 ;  /* 0x02681012050075a7 */ /* 0x0002a2000802017f */
[----:B------:R-:W-:Y:S05]  /*6410*/  @!P0 BRA `(.L_x_3217) ;  /* 0x0000000000048947 */ /* 0x000fea0003800000 */
[----:B------:R-:W-:Y:S01]  /*6420*/  BPT.TRAP 0x1 ;  /* 0x000000040000795c */ /* 0x000fe20000300000 */
.L_x_3217:
[----:B------:R-:W-:-:S04]  /*6430*/  IADD3 R6, R16, 0xe000, RZ ;  /* 0x0000e00010067810 */ /* 0x000fc80007ffe0ff */
[----:B------:R-:W-:-:S04]  /*6440*/  SHF.R.U32.HI R6, RZ, 0x4, R6 ;  /* 0x00000004ff067819 */ /* 0x000fc80000011606 */
[----:B------:R-:W-:-:S04]  /*6450*/  LOP3.LUT R6, R6, 0x3fff, RZ, 0xc0, !PT ;  /* 0x00003fff06067812 */ /* 0x000fc800078ec0ff */
[----:B------:R-:W-:Y:S01]  /*6460*/  LOP3.LUT R9, R6, 0x10000, RZ, 0xfc, !PT ;  /* 0x0001000006097812 */ /* 0x000fe200078efcff */
[----:B--2---:R-:W-:Y:S06]  /*6470*/  @P1 BRA `(.L_x_3218) ;  /* 0x0000000000081947 */ /* 0x004fec0003800000 */
[----:B------:R-:W2:Y:S02]  /*6480*/  SYNCS.PHASECHK.TRANS64.TRYWAIT P1, [R5+URZ+0x26810], R18 ;  /* 0x02681012050075a7 */ /* 0x000ea4000802017f */
[----:B--2---:R-:W-:Y:S05]  /*6490*/  @!P1 BRA `(.L_x_3219) ;  /* 0x000000a000449947 */ /* 0x004fea0003800000 */
.L_x_3218:
        /* <DEDUP_REMOVED lines=13> */
[----:B---3--:R-:W-:Y:S01]  /*6570*/  R2UR UR4, R13 ;  /* 0x000000000d0472ca */ /* 0x008fe200000e0000 */
[----:B----4-:R-:W-:-:S12]  /*6580*/  IMAD R10, R0, 0x80, R10 ;  /* 0x00000080000a7824 */ /* 0x010fd800078e020a */
        /* <DEDUP_REMOVED lines=11> */
[----:B------:R-:W-:-:S02]  /*6640*/  IMAD R11, R3, 0x2, R14 ;  /* 0x00000002030b7824 */ /* 0x000fc400078e020e */
[--C-:B------:R-:W-:Y:S01]  /*6650*/  IMAD R198, R227, 0x4, R16.reuse ;  /* 0x00000004e3c67824 */ /* 0x100fe200078e0210 */
[----:B------:R-:W-:Y:S01]  /*6660*/  LEA R13, R9, R16, 0x2 ;  /* 0x00000010090d7211 */ /* 0x000fe200078e10ff */
[----:B------:R-:W-:Y:S02]  /*6670*/  IMAD R12, R11, 0x4, R16 ;  /* 0x000000040b0c7824 */ /* 0x000fe400078e0210 */
[----:B------:R-:W-:-:S04]  /*6680*/  VIADD R10, R16, 0x1a000 ;  /* 0x0001a000100a7836 */ /* 0x000fc80000000000 */
[--C-:B------:R-:W-:Y:S01]  /*6690*/  IMAD R227, R227, 0x4, R10.reuse ;  /* 0x00000004e3e37824 */ /* 0x100fe200078e020a */
[----:B------:R-:W-:Y:S01]  /*66a0*/  LEA R9, R9, R10, 0x2 ;  /* 0x0000000a09097211 */ /* 0x000fe200078e10ff */
        /* <DEDUP_REMOVED lines=21> */
.L_x_3220:
[----:B------:R1:W1:Y:S01]  /*6800*/  SYNCS.PHASECHK.TRANS64.TRYWAIT P1, [R5+URZ+0x26830], R18 ;  /* 0x02683012050075a7 */ /* 0x000262000802017f */
[----:B------:R-:W-:Y:S05]  /*6810*/  @!P0 BRA `(.L_x_3221) ;  /* 0x0000000000048947 */ /* 0x000fea0003800000 */
[----:B------:R-:W-:Y:S01]  /*6820*/  BPT.TRAP 0x1 ;  /* 0x000000040000795c */ /* 0x000fe20000300000 */
.L_x_3221:
        /* <DEDUP_REMOVED lines=8> */
.L_x_3222:
        /* <DEDUP_REMOVED lines=317> */
[C---:B------:R-:W-:Y:S02]  /*7c80*/  VIADD R228, R7.reuse, 0x10 ;  /* 0x0000001007e47836 */ /* 0x040fe40000000000 */
[----:B------:R-:W-:Y:S01]  /*7c90*/  FMUL.FTZ R33, R20, R33 ;  /* 0x0000002114217220 */ /* 0x000fe20000410000 */
[C---:B------:R-:W-:Y:S01]  /*7ca0*/  VIADD R231, R7.reuse, 0x8 ;  /* 0x0000000807e77836 */ /* 0x040fe20000000000 */
[----:B------:R-:W-:Y:S01]  /*7cb0*/  IADD3 R229, R7, 0x14, RZ ;  /* 0x0000001407e57810 */ /* 0x000fe20007ffe0ff */
[----:B------:R-:W-:Y:S01]  /*7cc0*/  FMUL.FTZ R36, R26, R36 ;  /* 0x000000241a247220 */ /* 0x000fe20000410000 */
[----:B------:R-:W-:Y:S01]  /*7cd0*/  FMUL.FTZ R30, R85, R30 ;  /* 0x0000001e551e7220 */ /* 0x000fe20000410000 */
[----:B------:R-:W1:Y:S01]  /*7ce0*/  SHFL.IDX PT, R228, R227, R228, 0x1f ;  /* 0x00001fe4e3e47589 */ /* 0x000e6200000e0000 */
[----:B------:R-:W-:-:S02]  /*7cf0*/  VIADD R233, R7, 0x18 ;  /* 0x0000001807e97836 */ /* 0x000fc40000000000 */
[----:B------:R-:W-:Y:S01]  /*7d00*/  FFMA.FTZ R78, -R78, R78, 1 ;  /* 0x3f8000004e4e7423 */ /* 0x000fe2000001014e */
[----:B------:R-:W-:Y:S01]  /*7d10*/  FFMA.FTZ R79, -R79, R79, 1 ;  /* 0x3f8000004f4f7423 */ /* 0x000fe2000001014f */
[----:B------:R3:W4:Y:S01]  /*7d20*/  SHFL.IDX PT, R227, R227, R11, 0x1f ;  /* 0x00001f0be3e37589 */ /* 0x00072200000e0000 */
[----:B------:R-:W-:Y:S01]  /*7d30*/  FFMA.FTZ R80, -R80, R80, 1 ;  /* 0x3f80000050507423 */ /* 0x000fe20000010150 */
[----:B------:R-:W-:Y:S01]  /*7d40*/  FFMA.FTZ R74, -R74, R74, 1 ;  /* 0x3f8000004a4a7423 */ /* 0x000fe2000001014a */
[----:B------:R-:W-:Y:S01]  /*7d50*/  MUFU.EX2 R201, R201 ;  /* 0x000000c900c97308 */ /* 0x000fe20000000800 */
[----:B------:R-:W-:-:S07]  /*7d60*/  FFMA.FTZ R195, -R195, R195, 1 ;  /* 0x3f800000c3c37423 */ /* 0x000fce00000101c3 */
[----:B------:R-:W-:Y:S08]  /*7d70*/  MUFU.EX2 R210, R210 ;  /* 0x000000d200d27308 */ /* 0x000ff00000000800 */
[----:B------:R-:W-:Y:S01]  /*7d80*/  MUFU.EX2 R209, R209 ;  /* 0x000000d100d17308 */ /* 0x000fe20000000800 */
[----:B------:R-:W-:Y:S01]  /*7d90*/  FMUL.FTZ R20, R72, R35 ;  /* 0x0000002348147220 */ /* 0x000fe20000410000 */
[----:B-1----:R-:W-:-:S06]  /*7da0*/  FADD.FTZ R34, R34, -R228 ;  /* 0x800000e422227221 */ /* 0x002fcc0000010000 */
        /* <DEDUP_REMOVED lines=48> */
[C---:B------:R-:W-:Y:S01]  /*80b0*/  IADD3 R232, R7.reuse, 0x4, RZ ;  /* 0x0000000407e87810 */ /* 0x040fe20007ffe0ff */
[----:B------:R-:W-:-:S02]  /*80c0*/  VIADD R228, R7, 0x10 ;  /* 0x0000001007e47836 */ /* 0x000fc40000000000 */
[----:B------:R-:W-:Y:S01]  /*80d0*/  FMUL.FTZ R35, R35, R36 ;  /* 0x0000002423237220 */ /* 0x000fe20000410000 */
        /* <DEDUP_REMOVED lines=89> */
[----:B------:R-:W-:Y:S01]  /*8670*/  FADD.FTZ R55, R58, -R79 ;  /* 0x8000004f3a377221 */ /* 0x000fe20000010000 */
[--C-:B---3--:R-:W-:Y:S01]  /*8680*/  FADD.FTZ R56, R57, -R76.reuse ;  /* 0x8000004c39387221 */ /* 0x108fe20000010000 */
[----:B------:R-:W-:Y:S01]  /*8690*/  FADD.FTZ R59, R59, -R76 ;  /* 0x8000004c3b3b7221 */ /* 0x000fe20000010000 */
[----:B-1----:R-:W1:Y:S01]  /*86a0*/  MUFU.EX2 R42, R216 ;  /* 0x000000d8002a7308 */ /* 0x002e620000000800 */
[--C-:B------:R-:W-:Y:S01]  /*86b0*/  FADD.FTZ R58, R61, -R74.reuse ;  /* 0x8000004a3d3a7221 */ /* 0x100fe20000010000 */
[--C-:B------:R-:W-:Y:S01]  /*86c0*/  FADD.FTZ R60, R60, -R77.reuse ;  /* 0x8000004d3c3c7221 */ /* 0x100fe20000010000 */
[----:B------:R-:W-:Y:S01]  /*86d0*/  FADD.FTZ R77, R62, -R77 ;  /* 0x8000004d3e4d7221 */ /* 0x000fe20000010000 */
[--C-:B------:R-:W-:Y:S01]  /*86e0*/  FADD.FTZ R57, R68, -R73.reuse ;  /* 0x8000004944397221 */ /* 0x100fe20000010000 */
[----:B------:R-:W-:Y:S01]  /*86f0*/  FADD.FTZ R70, R70, -R73 ;  /* 0x8000004946467221 */ /* 0x000fe20000010000 */
[----:B------:R-:W-:Y:S01]  /*8700*/  FMUL.FTZ R48, R48, R51 ;  /* 0x0000003330307220 */ /* 0x000fe20000410000 */
[----:B------:R-:W-:Y:S01]  /*8710*/  FFMA.FTZ R73, -R105, R105, 1 ;  /* 0x3f80000069497423 */ /* 0x000fe20000010169 */
[----:B------:R-:W-:Y:S01]  /*8720*/  FMUL.FTZ R56, R205, R56 ;  /* 0x00000038cd387220 */ /* 0x000fe20000410000 */
[----:B------:R-:W-:Y:S01]  /*8730*/  FMUL.FTZ R62, R212, R59 ;  /* 0x0000003bd43e7220 */ /* 0x000fe20000410000 */
[----:B------:R-:W-:Y:S01]  /*8740*/  FFMA.FTZ R51, -R103, R103, 1 ;  /* 0x3f80000067337423 */ /* 0x000fe20000010167 */
[----:B------:R-:W-:Y:S01]  /*8750*/  FADD.FTZ R63, R63, -R74 ;  /* 0x8000004a3f3f7221 */ /* 0x000fe20000010000 */
[----:B------:R-:W-:Y:S01]  /*8760*/  FFMA.FTZ R76, -R109, R109, 1 ;  /* 0x3f8000006d4c7423 */ /* 0x000fe2000001016d */
[----:B------:R-:W-:Y:S01]  /*8770*/  FMUL.FTZ R59, R207, R58 ;  /* 0x0000003acf3b7220 */ /* 0x000fe20000410000 */
[--C-:B------:R-:W-:Y:S01]  /*8780*/  FADD.FTZ R64, R64, -R75.reuse ;  /* 0x8000004b40407221 */ /* 0x100fe20000010000 */
[----:B------:R-:W-:Y:S01]  /*8790*/  FMUL.FTZ R73, R73, R56 ;  /* 0x0000003849497220 */ /* 0x000fe20000410000 */
[----:B------:R-:W-:Y:S01]  /*87a0*/  FFMA.FTZ R74, -R110, R110, 1 ;  /* 0x3f8000006e4a7423 */ /* 0x000fe2000001016e */
[----:B------:R-:W-:Y:S01]  /*87b0*/  FMUL.FTZ R77, R208, R77 ;  /* 0x0000004dd04d7220 */ /* 0x000fe20000410000 */
[----:B------:R-:W-:Y:S01]  /*87c0*/  FFMA.FTZ R45, -R98, R98, 1 ;  /* 0x3f800000622d7423 */ /* 0x000fe20000010162 */
        /* <DEDUP_REMOVED lines=8> */
[--C-:B------:R-:W-:Y:S01]  /*8850*/  FADD.FTZ R28, R69, -R72.reuse ;  /* 0x80000048451c7221 */ /* 0x100fe20000010000 */
        /* <DEDUP_REMOVED lines=16> */
[----:B------:R-:W-:Y:S01]  /*8960*/  F2FP.F16.F32.PACK_AB R65, R20, R19 ;  /* 0x000000131441723e */ /* 0x000fe200000000ff */
        /* <DEDUP_REMOVED lines=270> */
.L_x_3224:
        /* <DEDUP_REMOVED lines=58> */
.L_x_3225:
[----:B------:R-:W-:Y:S01]  /*9df0*/  UIADD3 UR45, UR45, 0x1, URZ ;  /* 0x000000012d2d7890 */ /* 0x000fe2000fffe03f */
[----:B------:R-:W-:Y:S01]  /*9e00*/  VIADD R5, R5, 0x26820 ;  /* 0x0002682005057836 */ /* 0x000fe20000000000 */
[----:B------:R-:W-:Y:S02]  /*9e10*/  IADD3 R0, R0, 0x1, RZ ;  /* 0x0000000100007810 */ /* 0x000fe40007ffe0ff */
        /* <DEDUP_REMOVED lines=9> */
.L_x_3215:
        /* <DEDUP_REMOVED lines=34> */
.L_x_3195:
        /* <DEDUP_REMOVED lines=24> */
[----:B-1----:R-:W-:Y:S01]  /*a250*/  VIADD R13, R0, 0xffffff80 ;  /* 0xffffff80000d7836 */ /* 0x002fe20000000000 */
[----:B------:R-:W-:-:S02]  /*a260*/  F2FP.F16.F32.PACK_AB R120, R121, R120 ;  /* 0x000000787978723e */ /* 0x000fc400000000ff */
[----:B------:R-:W-:Y:S02]  /*a270*/  F2FP.F16.F32.PACK_AB R178, R181, R180 ;  /* 0x000000b4b5b2723e */ /* 0x000fe400000000ff */
[----:B--2---:R-:W-:Y:S02]  /*a280*/  SHF.R.S32.HI R10, RZ, 0x1f, R13 ;  /* 0x0000001fff0a7819 */ /* 0x004fe4000001140d */
        /* <DEDUP_REMOVED lines=47> */
[----:B------:R-:W-:Y:S01]  /*a580*/  ISETP.NE.U32.AND P4, PT, RZ, UR4, PT ;  /* 0x00000004ff007c0c */ /* 0x000fe2000bf85070 */
[----:B------:R-:W-:Y:S01]  /*a590*/  STSM.16.M88.4 [R3], R176 ;  /* 0x000000b003007844 */ /* 0x000fe20000000200 */
[----:B------:R-:W-:Y:S02]  /*a5a0*/  PLOP3.LUT P1, PT, PT, PT, UP0, 0x80, 0x0 ;  /* 0x000000000000781c */ /* 0x000fe40003f2f008 */
[----:B------:R-:W-:Y:S01]  /*a5b0*/  ISETP.NE.AND.EX P4, PT, RZ, UR5, PT, P4 ;  /* 0x00000005ff007c0c */ /* 0x000fe2000bf85340 */
[----:B------:R1:W-:Y:S01]  /*a5c0*/  STSM.16.M88.4 [R0], R120 ;  /* 0x0000007800007844 */ /* 0x0003e20000000200 */
[----:B------:R-:W-:-:S02]  /*a5d0*/  ULDC.64 UR4, c[0x0][0x870] ;  /* 0x00021c0000047ab9 */ /* 0x000fc40000000a00 */
[----:B------:R-:W-:Y:S01]  /*a5e0*/  UIMAD.WIDE UR4, UR40, 0x4, UR4 ;  /* 0x00000004280478a5 */ /* 0x000fe2000f8e0204 */
[----:B------:R2:W-:Y:S04]  /*a5f0*/  STSM.16.M88.4 [R2+-0x4000], R128 ;  /* 0xffc0008002007844 */ /* 0x0005e80000000200 */
[----:B------:R-:W-:Y:S01]  /*a600*/  STSM.16.M88.4 [R8+-0x4000], R136 ;  /* 0xffc0008808007844 */ /* 0x000fe20000000200 */
[----:B------:R-:W-:Y:S02]  /*a610*/  IMAD.U32 R4, RZ, RZ, UR4 ;  /* 0x00000004ff047e24 */ /* 0x000fe4000f8e00ff */
[----:B------:R-:W-:Y:S01]  /*a620*/  IMAD.U32 R5, RZ, RZ, UR5 ;  /* 0x00000005ff057e24 */ /* 0x000fe2000f8e00ff */
[----:B------:R3:W-:Y:S01]  /*a630*/  STSM.16.M88.4 [R3+-0x4000], R144 ;  /* 0xffc0009003007844 */ /* 0x0007e20000000200 */
[----:B------:R-:W-:Y:S01]  /*a640*/  @UP0 ULDC.64 UR4, c[0x0][0x878] ;  /* 0x00021e0000040ab9 */ /* 0x000fe20000000a00 */
[----:B------:R-:W-:Y:S01]  /*a650*/  BAR.SYNC.DEFER_BLOCKING 0x1, 0x100 ;  /* 0x0044000000007b1d */ /* 0x000fe20000010000 */
[----:B------:R-:W-:-:S06]  /*a660*/  @UP0 UIMAD.WIDE UR4, UR40, 0x4, UR4 ;  /* 0x00000004280408a5 */ /* 0x000fcc000f8e0204 */
[----:B------:R-:W-:Y:S01]  /*a670*/  MOV R6, UR4 ;  /* 0x0000000400067c02 */ /* 0x000fe20008000f00 */
[----:B------:R-:W-:Y:S01]  /*a680*/  IMAD.U32 R7, RZ, RZ, UR5 ;  /* 0x00000005ff077e24 */ /* 0x000fe2000f8e00ff */
        /* <DEDUP_REMOVED lines=28> */
.L_x_3228:
[----:B------:R-:W-:Y:S01]  /*a850*/  LEA R0, R0, UR6, 0x1 ;  /* 0x0000000600007c11 */ /* 0x000fe2000f8e08ff */
[----:B------:R-:W1:Y:S01]  /*a860*/  LDC R31, c[0x0][0x83c] ;  /* 0x00020f00ff1f7b82 */ /* 0x000e620000000800 */
[----:B------:R-:W-:Y:S01]  /*a870*/  UIMAD UR4, UR41, -0x80, UR4 ;  /* 0xffffff80290478a4 */ /* 0x000fe2000f8e0204 */
[C---:B------:R-:W-:Y:S01]  /*a880*/  LEA.HI.X.SX32 R17, R19.reuse, R3, 0x1, P0 ;  /* 0x0000000313117211 */ /* 0x040fe200000f0eff */
[----:B------:R-:W-:Y:S01]  /*a890*/  ULDC.64 UR6, c[0x0][0x850] ;  /* 0x0002140000067ab9 */ /* 0x000fe20000000a00 */
[----:B------:R2:W3:Y:S01]  /*a8a0*/  LDS.128 R12, [R0+0x1000] ;  /* 0x00100000000c7984 */ /* 0x0004e20000000c00 */
[----:B------:R-:W-:Y:S01]  /*a8b0*/  USHF.R.S32.HI UR5, URZ, 0x1f, UR40 ;  /* 0x0000001f3f057899 */ /* 0x000fe20008011428 */
[C---:B------:R-:W-:Y:S01]  /*a8c0*/  IADD3 R2, R19.reuse, 0x20, RZ ;  /* 0x0000002013027810 */ /* 0x040fe20007ffe0ff */
[----:B------:R-:W-:Y:S01]  /*a8d0*/  IMAD.U32 R22, RZ, RZ, UR4 ;  /* 0x00000004ff167e24 */ /* 0x000fe2000f8e00ff */
[----:B------:R2:W4:Y:S01]  /*a8e0*/  LDS.128 R8, [R0+0x2000] ;  /* 0x0020000000087984 */ /* 0x0005220000000c00 */
[----:B------:R-:W-:Y:S01]  /*a8f0*/  UIMAD UR4, UR46, UR6, URZ ;  /* 0x000000062e0472a4 */ /* 0x000fe2000f8e023f */
[--C-:B------:R-:W-:Y:S01]  /*a900*/  SHF.R.S32.HI R21, RZ, 0x1f, R20.reuse ;  /* 0x0000001fff157819 */ /* 0x100fe20000011414 */
[----:B------:R-:W2:Y:S01]  /*a910*/  LDC R33, c[0x0][0x80c] ;  /* 0x00020300ff217b82 */ /* 0x000ea20000000800 */
[----:B------:R1:W2:Y:S01]  /*a920*/  LDS.128 R4, [R0+0x3000] ;  /* 0x0030000000047984 */ /* 0x0002a20000000c00 */
[----:B------:R-:W-:Y:S01]  /*a930*/  VIMNMX R22, R22, 0x80, PT ;  /* 0x0000008016167848 */ /* 0x000fe20003fe0100 */
[----:B------:R-:W-:Y:S01]  /*a940*/  IMAD.U32 R3, RZ, RZ, UR6 ;  /* 0x00000006ff037e24 */ /* 0x000fe2000f8e00ff */
[----:B------:R-:W-:Y:S01]  /*a950*/  UIMAD UR4, UR37, UR7, UR4 ;  /* 0x00000007250472a4 */ /* 0x000fe2000f8e0204 */
[----:B------:R-:W-:Y:S01]  /*a960*/  MOV R30, UR5 ;  /* 0x00000005001e7c02 */ /* 0x000fe20008000f00 */
[C---:B------:R-:W-:Y:S01]  /*a970*/  VIADD R18, R19.reuse, 0x40 ;  /* 0x0000004013127836 */ /* 0x040fe20000000000 */
[CC--:B------:R-:W-:Y:S01]  /*a980*/  ISETP.GE.AND P3, PT, R19.reuse, R22.reuse, PT ;  /* 0x000000161300720c */ /* 0x0c0fe20003f66270 */
[----:B------:R-:W-:Y:S01]  /*a990*/  VIADD R19, R19, 0x60 ;  /* 0x0000006013137836 */ /* 0x000fe20000000000 */
[-C--:B------:R-:W-:Y:S01]  /*a9a0*/  ISETP.GE.AND P2, PT, R2, R22.reuse, PT ;  /* 0x000000160200720c */ /* 0x080fe20003f46270 */
[----:B------:R-:W-:Y:S01]  /*a9b0*/  IMAD.WIDE.U32 R2, R3, UR37, R20 ;  /* 0x0000002503027c25 */ /* 0x000fe2000f8e0014 */
[----:B------:R-:W-:Y:S01]  /*a9c0*/  SEL R30, R30, RZ, !P4 ;  /* 0x000000ff1e1e7207 */ /* 0x000fe20006000000 */
[----:B------:R-:W-:Y:S01]  /*a9d0*/  BSSY B0, `(.L_x_3229) ;  /* 0x000001b000007945 */ /* 0x000fe20003800000 */
[----:B-1----:R-:W-:Y:S01]  /*a9e0*/  ISETP.GE.OR P6, PT, R20, R31, P3 ;  /* 0x0000001f1400720c */ /* 0x002fe20001fc6670 */
[----:B------:R-:W-:Y:S01]  /*a9f0*/  VIADD R3, R3, UR4 ;  /* 0x0000000403037c36 */ /* 0x000fe20008000000 */
[----:B------:R-:W-:Y:S01]  /*aa00*/  ULDC.64 UR4, c[0x0][0x858] ;  /* 0x0002160000047ab9 */ /* 0x000fe20000000a00 */
[-C--:B------:R-:W-:Y:S01]  /*aa10*/  ISETP.GE.AND P1, PT, R18, R22.reuse, PT ;  /* 0x000000161200720c */ /* 0x080fe20003f26270 */
[----:B------:R-:W-:Y:S01]  /*aa20*/  IMAD R18, R30, UR4, RZ ;  /* 0x000000041e127c24 */ /* 0x000fe2000f8e02ff */
[----:B------:R-:W-:Y:S01]  /*aa30*/  SEL R35, RZ, UR40, P4 ;  /* 0x00000028ff237c07 */ /* 0x000fe2000a000000 */
[----:B------:R-:W-:Y:S01]  /*aa40*/  IMAD.U32 R27, RZ, RZ, UR41 ;  /* 0x00000029ff1b7e24 */ /* 0x000fe2000f8e00ff */
[----:B------:R-:W-:-:S02]  /*aa50*/  ISETP.GE.AND P0, PT, R19, R22, PT ;  /* 0x000000161300720c */ /* 0x000fc40003f06270 */
[CC--:B------:R-:W-:Y:S01]  /*aa60*/  ISETP.GE.OR P5, PT, R20.reuse, R31.reuse, P2 ;  /* 0x0000001f1400720c */ /* 0x0c0fe200017a6670 */
[C---:B------:R-:W-:Y:S01]  /*aa70*/  IMAD R23, R35.reuse, UR5, R18 ;  /* 0x0000000523177c24 */ /* 0x040fe2000f8e0212 */
[----:B------:R-:W-:Y:S01]  /*aa80*/  ISETP.GE.OR P4, PT, R20, R31, P1 ;  /* 0x0000001f1400720c */ /* 0x000fe20000f86670 */
[----:B------:R-:W-:-:S04]  /*aa90*/  IMAD.WIDE.U32 R28, R35, UR4, R2 ;  /* 0x00000004231c7c25 */ /* 0x000fc8000f8e0002 */
[----:B------:R-:W-:-:S04]  /*aaa0*/  IMAD.WIDE R26, R27, 0x80, R16 ;  /* 0x000000801b1a7825 */ /* 0x000fc800078e0210 */
[----:B------:R-:W-:Y:S01]  /*aab0*/  IMAD.IADD R23, R29, 0x1, R23 ;  /* 0x000000011d177824 */ /* 0x000fe200078e0217 */
[----:B--234-:R-:W-:Y:S06]  /*aac0*/  @P6 BRA `(.L_x_3230) ;  /* 0x00000000002c6947 */ /* 0x01cfec0003800000 */
        /* <DEDUP_REMOVED lines=11> */
.L_x_3230:
[----:B------:R-:W-:Y:S05]  /*ab80*/  BSYNC B0 ;  /* 0x0000000000007941 */ /* 0x000fea0003800000 */
.L_x_3229:
[----:B-1----:R1:W2:Y:S01]  /*ab90*/  LDS.128 R16, [R0+0x5000] ;  /* 0x0050000000107984 */ /* 0x0022a20000000c00 */
[----:B------:R-:W-:Y:S01]  /*aba0*/  BSSY B0, `(.L_x_3231) ;  /* 0x0000010000007945 */ /* 0x000fe20003800000 */
[----:B------:R-:W-:-:S03]  /*abb0*/  ISETP.GE.OR P6, PT, R20, R31, P0 ;  /* 0x0000001f1400720c */ /* 0x000fc600007c6670 */
[----:B------:R-:W-:Y:S10]  /*abc0*/  @P5 BRA `(.L_x_3232) ;  /* 0x0000000000345947 */ /* 0x000ff40003800000 */
        /* <DEDUP_REMOVED lines=12> */
[----:B--2---:R3:W-:Y:S02]  /*ac90*/  STG.E.128 desc[UR38][R24.64], R16 ;  /* 0x0000001018007986 */ /* 0x0047e4000c101d26 */
.L_x_3232:
[----:B------:R-:W-:Y:S05]  /*aca0*/  BSYNC B0 ;  /* 0x0000000000007941 */ /* 0x000fea0003800000 */
.L_x_3231:
[----:B--23--:R2:W3:Y:S01]  /*acb0*/  LDS.128 R16, [R0+0x6000] ;  /* 0x0060000000107984 */ /* 0x00c4e20000000c00 */
        /* <DEDUP_REMOVED lines=14> */
[----:B---3--:R4:W-:Y:S02]  /*ada0*/  STG.E.128 desc[UR38][R24.64], R16 ;  /* 0x0000001018007986 */ /* 0x0089e4000c101d26 */
.L_x_3234:
[----:B------:R-:W-:Y:S05]  /*adb0*/  BSYNC B0 ;  /* 0x0000000000007941 */ /* 0x000fea0003800000 */
.L_x_3233:
        /* <DEDUP_REMOVED lines=16> */
.L_x_3236:
[----:B------:R-:W-:Y:S05]  /*aec0*/  BSYNC B0 ;  /* 0x0000000000007941 */ /* 0x000fea0003800000 */
.L_x_3235:
        /* <DEDUP_REMOVED lines=15> */
[----:B------:R-:W-:-:S05]  /*afc0*/  IMAD R21, R35, UR5, R21 ;  /* 0x0000000523157c24 */ /* 0x000fca000f8e0215 */
[----:B------:R-:W-:Y:S01]  /*afd0*/  IADD3 R21, R25, R21, RZ ;  /* 0x0000001519157210 */ /* 0x000fe20007ffe0ff */
[----:B----4-:R-:W-:Y:S06]  /*afe0*/  @P3 BRA `(.L_x_3238) ;  /* 0x0000000000283947 */ /* 0x010fec0003800000 */
        /* <DEDUP_REMOVED lines=10> */
.L_x_3238:
[----:B------:R-:W-:Y:S05]  /*b090*/  BSYNC B0 ;  /* 0x0000000000007941 */ /* 0x000fea0003800000 */
.L_x_3237:
        /* <DEDUP_REMOVED lines=15> */
.L_x_3240:
[----:B------:R-:W-:Y:S05]  /*b190*/  BSYNC B0 ;  /* 0x0000000000007941 */ /* 0x000fea0003800000 */
.L_x_3239:
        /* <DEDUP_REMOVED lines=15> */
.L_x_3242:
[----:B------:R-:W-:Y:S05]  /*b290*/  BSYNC B0 ;  /* 0x0000000000007941 */ /* 0x000fea0003800000 */
.L_x_3241:
        /* <DEDUP_REMOVED lines=15> */
.L_x_3227:
        /* <DEDUP_REMOVED lines=9> */
[----:B------:R-:W-:-:S04]  /*b420*/  UISETP.NE.AND.EX UP0, UPT, UR5, URZ, UPT, UP0 ;  /* 0x0000003f0500728c */ /* 0x000fc8000bf05300 */
[----:B--2---:R-:W2:Y:S01]  /*b430*/  @P4 LDG.E R9, desc[UR38][R4.64] ;  /* 0x0000002604094981 */ /* 0x004ea2000c1e1900 */
[----:B------:R-:W-:Y:S01]  /*b440*/  ULDC UR6, c[0x0][0x808] ;  /* 0x0002020000067ab9 */ /* 0x000fe20000000800 */
[----:B------:R-:W-:Y:S01]  /*b450*/  PLOP3.LUT P1, PT, PT, PT, UP0, 0x80, 0x0 ;  /* 0x000000000000781c */ /* 0x000fe20003f2f008 */
[----:B------:R-:W-:-:S04]  /*b460*/  IMAD.U32 R0, RZ, RZ, UR6 ;  /* 0x00000006ff007e24 */ /* 0x000fc8000f8e00ff */
        /* <DEDUP_REMOVED lines=14> */
[----:B------:R-:W-:Y:S01]  /*b550*/  @P4 SHF.R.S32.HI R3, RZ, 0x1f, R9 ;  /* 0x0000001fff034819 */ /* 0x000fe20000011409 */
[----:B------:R-:W-:-:S03]  /*b560*/  IMAD.U32 R9, RZ, RZ, UR41 ;  /* 0x00000029ff097e24 */ /* 0x000fc6000f8e00ff */
[----:B------:R-:W-:-:S04]  /*b570*/  IADD3 R2, P0, R13, R2, RZ ;  /* 0x000000020d027210 */ /* 0x000fc80007f1e0ff */
[----:B------:R-:W-:Y:S01]  /*b580*/  LEA.HI.X.SX32 R3, R13, R3, 0x1, P0 ;  /* 0x000000030d037211 */ /* 0x000fe200000f0eff */
[----:B---3--:R-:W-:Y:S08]  /*b590*/  @P1 BRA `(.L_x_3243) ;  /* 0x0000000000101947 */ /* 0x008ff00003800000 */
[----:B------:R-:W-:Y:S05]  /*b5a0*/  @!P4 BRA `(.L_x_3243) ;  /* 0x00000000000cc947 */ /* 0x000fea0003800000 */
[----:B------:R-:W2:Y:S04]  /*b5b0*/  LDG.E R7, desc[UR38][R4.64] ;  /* 0x0000002604077981 */ /* 0x000ea8000c1e1900 */
[----:B-----5:R-:W2:Y:S02]  /*b5c0*/  LDG.E R0, desc[UR38][R4.64+0x4] ;  /* 0x0000042604007981 */ /* 0x020ea4000c1e1900 */
[----:B--2---:R-:W-:-:S07]  /*b5d0*/  IADD3 R0, -R7, R0, RZ ;  /* 0x0000000007007210 */ /* 0x004fce0007ffe1ff */
.L_x_3243:
[----:B------:R-:W1:Y:S01]  /*b5e0*/  LDC R17, c[0x0][0x80c] ;  /* 0x00020300ff117b82 */ /* 0x000e620000000800 */
[----:B------:R-:W-:Y:S01]  /*b5f0*/  IMAD.SHL.U32 R10, R11, 0x8, RZ ;  /* 0x000000080b0a7824 */ /* 0x000fe200078e00ff */
[----:B------:R-:W-:Y:S01]  /*b600*/  USHF.R.S32.HI UR5, URZ, 0x1f, UR40 ;  /* 0x0000001f3f057899 */ /* 0x000fe20008011428 */
[----:B-----5:R-:W-:Y:S01]  /*b610*/  IMAD R0, R9, -0x80, R0 ;  /* 0xffffff8009007824 */ /* 0x020fe200078e0200 */
[----:B------:R-:W-:Y:S01]  /*b620*/  ULDC.64 UR6, c[0x0][0x820] ;  /* 0x0002080000067ab9 */ /* 0x000fe20000000a00 */
[C---:B------:R-:W-:Y:S01]  /*b630*/  VIADD R5, R13.reuse, 0x20 ;  /* 0x000000200d057836 */ /* 0x040fe20000000000 */
[----:B------:R-:W-:Y:S01]  /*b640*/  UIMAD UR4, UR46, UR6, URZ ;  /* 0x000000062e0472a4 */ /* 0x000fe2000f8e023f */
[--C-:B------:R-:W-:Y:S01]  /*b650*/  SHF.R.S32.HI R11, RZ, 0x1f, R10.reuse ;  /* 0x0000001fff0b7819 */ /* 0x100fe2000001140a */
[----:B------:R-:W-:Y:S01]  /*b660*/  IMAD.U32 R7, RZ, RZ, UR6 ;  /* 0x00000006ff077e24 */ /* 0x000fe2000f8e00ff */
[----:B------:R-:W2:Y:S01]  /*b670*/  LDC R19, c[0x0][0x83c] ;  /* 0x00020f00ff137b82 */ /* 0x000ea20000000800 */
[-C--:B------:R-:W-:Y:S01]  /*b680*/  ISETP.GE.AND P3, PT, R13, R0.reuse, PT ;  /* 0x000000000d00720c */ /* 0x080fe20003f66270 */
[----:B------:R-:W-:Y:S01]  /*b690*/  IMAD.U32 R12, RZ, RZ, UR5 ;  /* 0x00000005ff0c7e24 */ /* 0x000fe2000f8e00ff */
[----:B------:R-:W-:Y:S01]  /*b6a0*/  UIMAD UR4, UR37, UR7, UR4 ;  /* 0x00000007250472a4 */ /* 0x000fe2000f8e0204 */
[-C--:B------:R-:W-:Y:S01]  /*b6b0*/  ISETP.GE.AND P2, PT, R5, R0.reuse, PT ;  /* 0x000000000500720c */ /* 0x080fe20003f46270 */
[----:B------:R-:W-:Y:S01]  /*b6c0*/  IMAD.WIDE.U32 R4, R7, UR37, R10 ;  /* 0x0000002507047c25 */ /* 0x000fe2000f8e000a */
[C---:B------:R-:W-:Y:S01]  /*b6d0*/  IADD3 R7, R13.reuse, 0x40, RZ ;  /* 0x000000400d077810 */ /* 0x040fe20007ffe0ff */
[----:B------:R-:W-:Y:S01]  /*b6e0*/  BSSY B0, `(.L_x_3244) ;  /* 0x000001c000007945 */ /* 0x000fe20003800000 */
[----:B------:R-:W-:Y:S01]  /*b6f0*/  SEL R12, R12, RZ, !P4 ;  /* 0x000000ff0c0c7207 */ /* 0x000fe20006000000 */
[----:B------:R-:W-:Y:S01]  /*b700*/  VIADD R13, R13, 0x60 ;  /* 0x000000600d0d7836 */ /* 0x000fe20000000000 */
[----:B------:R-:W-:Y:S01]  /*b710*/  ISETP.GE.AND P1, PT, R7, R0, PT ;  /* 0x000000000700720c */ /* 0x000fe20003f26270 */
[----:B------:R-:W-:Y:S01]  /*b720*/  VIADD R5, R5, UR4 ;  /* 0x0000000405057c36 */ /* 0x000fe20008000000 */
[----:B------:R-:W-:Y:S01]  /*b730*/  ULDC.64 UR4, c[0x0][0x828] ;  /* 0x00020a0000047ab9 */ /* 0x000fe20000000a00 */
[----:B------:R-:W-:-:S02]  /*b740*/  SEL R15, RZ, UR40, P4 ;  /* 0x00000028ff0f7c07 */ /* 0x000fc4000a000000 */
[-C--:B-1----:R-:W-:Y:S02]  /*b750*/  ISETP.GE.OR P6, PT, R10, R17.reuse, P3 ;  /* 0x000000110a00720c */ /* 0x082fe40001fc6670 */
[----:B------:R-:W-:Y:S01]  /*b760*/  ISETP.GE.AND P0, PT, R13, R0, PT ;  /* 0x000000000d00720c */ /* 0x000fe20003f06270 */
[----:B------:R-:W-:Y:S01]  /*b770*/  IMAD R0, R12, UR4, RZ ;  /* 0x000000040c007c24 */ /* 0x000fe2000f8e02ff */
[----:B------:R-:W-:Y:S01]  /*b780*/  MOV R7, UR41 ;  /* 0x0000002900077c02 */ /* 0x000fe20008000f00 */
[C---:B------:R-:W-:Y:S01]  /*b790*/  IMAD.WIDE.U32 R8, R15.reuse, UR4, R4 ;  /* 0x000000040f087c25 */ /* 0x040fe2000f8e0004 */
[CC--:B------:R-:W-:Y:S02]  /*b7a0*/  ISETP.GE.OR P5, PT, R10.reuse, R17.reuse, P2 ;  /* 0x000000110a00720c */ /* 0x0c0fe400017a6670 */
[----:B------:R-:W-:Y:S01]  /*b7b0*/  ISETP.GE.OR P4, PT, R10, R17, P1 ;  /* 0x000000110a00720c */ /* 0x000fe20000f86670 */
[----:B------:R-:W-:Y:S02]  /*b7c0*/  IMAD R13, R15, UR5, R0 ;  /* 0x000000050f0d7c24 */ /* 0x000fe4000f8e0200 */
[----:B------:R-:W-:-:S04]  /*b7d0*/  IMAD.WIDE R6, R7, 0x80, R2 ;  /* 0x0000008007067825 */ /* 0x000fc800078e0202 */
[----:B------:R-:W-:Y:S01]  /*b7e0*/  IMAD.IADD R5, R9, 0x1, R13 ;  /* 0x0000000109057824 */ /* 0x000fe200078e020d */
        /* <DEDUP_REMOVED lines=11> */
.L_x_3245:
[----:B------:R-:W-:Y:S05]  /*b8a0*/  BSYNC B0 ;  /* 0x0000000000007941 */ /* 0x000fea0003800000 */
.L_x_3244:
        /* <DEDUP_REMOVED lines=16> */
.L_x_3247:
[----:B------:R-:W-:Y:S05]  /*b9b0*/  BSYNC B0 ;  /* 0x0000000000007941 */ /* 0x000fea0003800000 */
.L_x_3246:
        /* <DEDUP_REMOVED lines=11> */
[----:B--2---:R-:W-:Y:S01]  /*ba70*/  LEA R16, P4, R2, UR4, 0x1 ;  /* 0x0000000402107c11 */ /* 0x004fe2000f8808ff */
[----:B------:R-:W-:-:S05]  /*ba80*/  IMAD.IADD R3, R3, 0x1, R13 ;  /* 0x0000000103037824 */ /* 0x000fca00078e020d */
[----:B------:R-:W-:-:S05]  /*ba90*/  LEA.HI.X R17, R2, UR5, R3, 0x1, P4 ;  /* 0x0000000502117c11 */ /* 0x000fca000a0f0c03 */
[----:B------:R3:W-:Y:S02]  /*baa0*/  STG.E.128 desc[UR38][R16.64], RZ ;  /* 0x000000ff10007986 */ /* 0x0007e4000c101d26 */
.L_x_3249:
[----:B------:R-:W-:Y:S05]  /*bab0*/  BSYNC B0 ;  /* 0x0000000000007941 */ /* 0x000fea0003800000 */
.L_x_3248:
        /* <DEDUP_REMOVED lines=15> */
.L_x_3251:
[----:B------:R-:W-:Y:S05]  /*bbb0*/  BSYNC B0 ;  /* 0x0000000000007941 */ /* 0x000fea0003800000 */
.L_x_3250:
[----:B------:R-:W-:Y:S01]  /*bbc0*/  ULDC.64 UR6, c[0x0][0x850] ;  /* 0x0002140000067ab9 */ /* 0x000fe20000000a00 */
[CC--:B------:R-:W-:Y:S01]  /*bbd0*/  ISETP.GE.OR P3, PT, R10.reuse, R19.reuse, P3 ;  /* 0x000000130a00720c */ /* 0x0c0fe20001f66670 */
[----:B------:R-:W-:Y:S02]  /*bbe0*/  UIMAD UR4, UR46, UR6, URZ ;  /* 0x000000062e0472a4 */ /* 0x000fe4000f8e023f */
[----:B------:R-:W-:Y:S01]  /*bbf0*/  MOV R3, UR6 ;  /* 0x0000000600037c02 */ /* 0x000fe20008000f00 */
[----:B------:R-:W-:Y:S01]  /*bc00*/  BSSY B0, `(.L_x_3252) ;  /* 0x0000017000007945 */ /* 0x000fe20003800000 */
[CC--:B------:R-:W-:Y:S01]  /*bc10*/  ISETP.GE.OR P2, PT, R10.reuse, R19.reuse, P2 ;  /* 0x000000130a00720c */ /* 0x0c0fe20001746670 */
[----:B------:R-:W-:Y:S01]  /*bc20*/  UIMAD UR4, UR37, UR7, UR4 ;  /* 0x00000007250472a4 */ /* 0x000fe2000f8e0204 */
[CC--:B------:R-:W-:Y:S01]  /*bc30*/  ISETP.GE.OR P1, PT, R10.reuse, R19.reuse, P1 ;  /* 0x000000130a00720c */ /* 0x0c0fe20000f26670 */
[----:B------:R-:W-:Y:S01]  /*bc40*/  IMAD.WIDE.U32 R2, R3, UR37, R10 ;  /* 0x0000002503027c25 */ /* 0x000fe2000f8e000a */
[----:B------:R-:W-:-:S03]  /*bc50*/  ISETP.GE.OR P0, PT, R10, R19, P0 ;  /* 0x000000130a00720c */ /* 0x000fc60000706670 */
[----:B------:R-:W-:Y:S01]  /*bc60*/  VIADD R3, R3, UR4 ;  /* 0x0000000403037c36 */ /* 0x000fe20008000000 */
[----:B------:R-:W-:Y:S02]  /*bc70*/  ULDC.64 UR4, c[0x0][0x858] ;  /* 0x0002160000047ab9 */ /* 0x000fe40000000a00 */
[----:B------:R-:W-:Y:S02]  /*bc80*/  IMAD R0, R12, UR4, RZ ;  /* 0x000000040c007c24 */ /* 0x000fe4000f8e02ff */
[----:B------:R-:W-:-:S04]  /*bc90*/  IMAD.WIDE.U32 R8, R15, UR4, R2 ;  /* 0x000000040f087c25 */ /* 0x000fc8000f8e0002 */
[----:B----4-:R-:W-:-:S04]  /*bca0*/  IMAD R5, R15, UR5, R0 ;  /* 0x000000050f057c24 */ /* 0x010fc8000f8e0200 */
        /* <DEDUP_REMOVED lines=12> */
.L_x_3253:
[----:B------:R-:W-:Y:S05]  /*bd70*/  BSYNC B0 ;  /* 0x0000000000007941 */ /* 0x000fea0003800000 */
.L_x_3252:
[----:B------:R-:W-:Y:S04]  /*bd80*/  BSSY B0, `(.L_x_3254) ;  /* 0x000000f000007945 */ /* 0x000fe80003800000 */
[----:B------:R-:W-:Y:S05]  /*bd90*/  @P2 BRA `(.L_x_3255) ;  /* 0x0000000000342947 */ /* 0x000fea0003800000 */
[----:B----4-:R-:W-:Y:S01]  /*bda0*/  IADD3 R11, P2, R6, 0x20, RZ ;  /* 0x00000020060b7810 */ /* 0x010fe20007f5e0ff */
        /* <DEDUP_REMOVED lines=12> */
.L_x_3255:
[----:B------:R-:W-:Y:S05]  /*be70*/  BSYNC B0 ;  /* 0x0000000000007941 */ /* 0x000fea0003800000 */
.L_x_3254:
        /* <DEDUP_REMOVED lines=15> */
.L_x_3257:
[----:B------:R-:W-:Y:S05]  /*bf70*/  BSYNC B0 ;  /* 0x0000000000007941 */ /* 0x000fea0003800000 */
.L_x_3256:
        /* <DEDUP_REMOVED lines=15> */
.L_x_3183:
        /* <DEDUP_REMOVED lines=29> */
.L_x_3259:
[----:B------:R-:W-:Y:S01]  /*c240*/  ULDC UR9, c[0x0][0x8c4] ;  /* 0x0002310000097ab9 */ /* 0x000fe20000000800 */
[----:B------:R-:W-:Y:S01]  /*c250*/  UMOV UR7, UR8 ;  /* 0x0000000800077c82 */ /* 0x000fe20008000000 */
[----:B------:R-:W-:-:S11]  /*c260*/  UISETP.NE.AND UP0, UPT, UR9, 0x1, UPT ;  /* 0x000000010900788c */ /* 0x000fd6000bf05270 */
[----:B------:R-:W-:Y:S02]  /*c270*/  @UP0 ULDC.64 UR10, c[0x0][0x8c8] ;  /* 0x00023200000a0ab9 */ /* 0x000fe40000000a00 */
[----:B------:R-:W-:-:S04]  /*c280*/  UIMAD.WIDE.U32 UR4, UR8, UR10, URZ ;  /* 0x0000000a080472a5 */ /* 0x000fc8000f8e003f */
[----:B------:R-:W-:-:S04]  /*c290*/  @UP0 USHF.R.U32.HI UR7, URZ, UR11, UR5 ;  /* 0x0000000b3f070299 */ /* 0x000fc80008011605 */
[----:B------:R-:W-:-:S12]  /*c2a0*/  UIMAD UR4, UR7, UR9, URZ ;  /* 0x00000009070472a4 */ /* 0x000fd8000f8e023f */
.L_x_3260:
        /* <DEDUP_REMOVED lines=23> */
.L_x_3261:
        /* <DEDUP_REMOVED lines=9> */
[----:B------:R-:W2:Y:S02]  /*c4b0*/  LDG.E R5, desc[UR38][R2.64+0x4] ;  /* 0x0000042602057981 */ /* 0x000ea4000c1e1900 */
[----:B--2---:R-:W-:-:S04]  /*c4c0*/  IADD3 R0, -R0, R5, RZ ;  /* 0x0000000500007210 */ /* 0x004fc80007ffe1ff */
[----:B------:R-:W-:Y:S01]  /*c4d0*/  R2UR UR4, R0 ;  /* 0x00000000000472ca */ /* 0x000fe200000e0000 */
[----:B------:R-:W-:-:S14]  /*c4e0*/  BRA `(.L_x_3262) ;  /* 0x0000000000047947 */ /* 0x000fdc0003800000 */
.L_x_3263:
[----:B------:R-:W-:-:S05]  /*c4f0*/  ULDC UR4, c[0x0][0x8ec] ;  /* 0x00023b0000047ab9 */ /* 0x000fca0000000800 */
.L_x_3262:
[----:B------:R-:W-:-:S04]  /*c500*/  UIADD3 UR4, UR4, 0x7f, URZ ;  /* 0x0000007f04047890 */ /* 0x000fc8000fffe03f */
[----:B------:R-:W-:-:S04]  /*c510*/  USHF.R.S32.HI UR5, URZ, 0x1f, UR4 ;  /* 0x0000001f3f057899 */ /* 0x000fc80008011404 */
[----:B------:R-:W-:-:S04]  /*c520*/  ULEA.HI UR5, UR5, UR4, URZ, 0x7 ;  /* 0x0000000405057291 */ /* 0x000fc8000f8f383f */
[----:B------:R-:W-:-:S04]  /*c530*/  USHF.R.S32.HI UR5, URZ, 0x7, UR5 ;  /* 0x000000073f057899 */ /* 0x000fc80008011405 */
[----:B------:R-:W-:Y:S02]  /*c540*/  UISETP.GT.AND UP0, UPT, UR5, UR7, UPT ;  /* 0x000000070500728c */ /* 0x000fe4000bf04270 */
[----:B------:R-:W-:Y:S02]  /*c550*/  ULOP3.LUT UR7, URZ, UR7, URZ, 0x33, !UPT ;  /* 0x000000073f077292 */ /* 0x000fe4000f8e333f */
[----:B------:R-:W-:Y:S02]  /*c560*/  USEL UR10, UR10, 0xffffffff, UP0 ;  /* 0xffffffff0a0a7887 */ /* 0x000fe40008000000 */
[----:B------:R-:W-:-:S04]  /*c570*/  UIADD3 UR7, UR5, UR7, URZ ;  /* 0x0000000705077290 */ /* 0x000fc8000fffe03f */
        /* <DEDUP_REMOVED lines=13> */
[----:B------:R-:W-:-:S04]  /*c650*/  UISETP.NE.U32.AND UP1, UPT, UR4, URZ, UPT ;  /* 0x0000003f0400728c */ /* 0x000fc8000bf25070 */
        /* <DEDUP_REMOVED lines=16> */
[----:B------:R-:W-:-:S04]  /*c760*/  @UP0 ULEA.HI.SX32 UR4, UR5, UR4, 0x1c ;  /* 0x0000000405040291 */ /* 0x000fc8000f8fe23f */
[----:B------:R-:W-:Y:S01]  /*c770*/  @UP0 UIMAD UR8, UR4, 0x1800, URZ ;  /* 0x00001800040808a4 */ /* 0x000fe2000f8e023f */
[----:B---3--:R-:W-:-:S03]  /*c780*/  @P2 R2UR UR14, R4 ;  /* 0x00000000040e22ca */ /* 0x008fc600000e0000 */
[----:B------:R-:W-:Y:S01]  /*c790*/  @UP0 USHF.R.S32.HI UR9, URZ, 0x1f, UR8 ;  /* 0x0000001f3f090899 */ /* 0x000fe20008011408 */
[----:B------:R-:W-:Y:S11]  /*c7a0*/  @P2 BRA `(.L_x_3264) ;  /* 0x0000000000142947 */ /* 0x000ff60003800000 */
[----:B------:R-:W-:Y:S05]  /*c7b0*/  @!P1 BRA `(.L_x_3264) ;  /* 0x0000000000109947 */ /* 0x000fea0003800000 */
[----:B------:R-:W2:Y:S04]  /*c7c0*/  LDG.E R5, desc[UR38][R2.64] ;  /* 0x0000002602057981 */ /* 0x000ea8000c1e1900 */
[----:B------:R-:W2:Y:S02]  /*c7d0*/  LDG.E R0, desc[UR38][R2.64+0x4] ;  /* 0x0000042602007981 */ /* 0x000ea4000c1e1900 */
[----:B--2---:R-:W-:-:S05]  /*c7e0*/  IMAD.IADD R0, R0, 0x1, -R5 ;  /* 0x0000000100007824 */ /* 0x004fca00078e0a05 */
[----:B------:R-:W-:-:S15]  /*c7f0*/  R2UR UR14, R0 ;  /* 0x00000000000e72ca */ /* 0x000fde00000e0000 */
.L_x_3264:
        /* <DEDUP_REMOVED lines=13> */
.L_x_3265:
        /* <DEDUP_REMOVED lines=12> */
.L_x_3266:
[----:B------:R-:W-:Y:S01]  /*c990*/  ULEA UR8, UR7, UR14, 0x7 ;  /* 0x0000000e07087291 */ /* 0x000fe2000f8e383f */
[----:B------:R-:W-:-:S03]  /*c9a0*/  ULDC UR9, c[0x0][0x74c] ;  /* 0x0001d30000097ab9 */ /* 0x000fc60000000800 */
[----:B------:R-:W-:-:S04]  /*c9b0*/  UIADD3 UR8, UR8, -UR9, -UR11 ;  /* 0x8000000908087290 */ /* 0x000fc8000fffe80b */
        /* <DEDUP_REMOVED lines=12> */
[----:B------:R-:W-:Y:S01]  /*ca80*/  ULDC.64 UR18, c[0x0][0x2d8] ;  /* 0x0000b60000127ab9 */ /* 0x000fe20000000a00 */
[----:B------:R-:W1:Y:S01]  /*ca90*/  S2R R0, SR_TID.X ;  /* 0x0000000000007919 */ /* 0x000e620000002100 */
[----:B------:R-:W-:Y:S01]  /*caa0*/  UIMAD UR16, UR20, UR18, URZ ;  /* 0x00000012141072a4 */ /* 0x000fe2000f8e023f */
[----:B------:R-:W-:Y:S01]  /*cab0*/  LOP3.LUT R8, RZ, UR7, RZ, 0x33, !PT ;  /* 0x00000007ff087c12 */ /* 0x000fe2000f8e33ff */
[----:B------:R-:W-:Y:S02]  /*cac0*/  USHF.R.S32.HI UR15, URZ, 0x1f, UR10 ;  /* 0x0000001f3f0f7899 */ /* 0x000fe4000801140a */
[----:B------:R-:W-:Y:S02]  /*cad0*/  UIMAD UR17, UR6, UR19, UR16 ;  /* 0x00000013061172a4 */ /* 0x000fe4000f8e0210 */
[----:B------:R-:W-:Y:S02]  /*cae0*/  UIADD3 UR19, UR11, 0x7f, URZ ;  /* 0x0000007f0b137890 */ /* 0x000fe4000fffe03f */
[----:B------:R-:W-:Y:S01]  /*caf0*/  UIMAD.WIDE.U32 UR8, UR6, UR18, URZ ;  /* 0x00000012060872a5 */ /* 0x000fe2000f8e003f */
[----:B------:R-:W-:Y:S01]  /*cb00*/  ULDC UR21, c[0x0][0x288] ;  /* 0x0000a20000157ab9 */ /* 0x000fe20000000800 */
[----:B------:R-:W-:-:S02]  /*cb10*/  UIADD3 UR16, UR12, -UR13, URZ ;  /* 0x8000000d0c107290 */ /* 0x000fc4000fffe03f */
[----:B------:R-:W-:Y:S01]  /*cb20*/  UIADD3 UR14, UR11, 0xdf, -UR14 ;  /* 0x000000df0b0e7890 */ /* 0x000fe2000fffe80e */
[----:B------:R-:W-:Y:S01]  /*cb30*/  ULDC UR22, c[0x0][0x760] ;  /* 0x0001d80000167ab9 */ /* 0x000fe20000000800 */
[----:B------:R-:W-:Y:S02]  /*cb40*/  USEL UR29, UR10, URZ, !UP0 ;  /* 0x0000003f0a1d7287 */ /* 0x000fe4000c000000 */
[----:B------:R-:W-:Y:S02]  /*cb50*/  USEL UR23, UR15, URZ, !UP0 ;  /* 0x0000003f0f177287 */ /* 0x000fe4000c000000 */
[----:B------:R-:W-:Y:S02]  /*cb60*/  UIMAD UR18, UR10, UR21, URZ ;  /* 0x000000150a1272a4 */ /* 0x000fe4000f8e023f */
[----:B------:R-:W-:Y:S02]  /*cb70*/  USHF.R.S32.HI UR11, URZ, 0x1f, UR19 ;  /* 0x0000001f3f0b7899 */ /* 0x000fe40008011413 */
[----:B------:R-:W-:-:S02]  /*cb80*/  UIMAD UR15, UR21, UR22, URZ ;  /* 0x00000016150f72a4 */ /* 0x000fc4000f8e023f */
[----:B------:R-:W-:Y:S02]  /*cb90*/  UIADD3 UR10, UP0, UR4, UR8, URZ ;  /* 0x00000008040a7290 */ /* 0x000fe4000ff1e03f */
[----:B------:R-:W-:Y:S02]  /*cba0*/  UIADD3 UR17, UR9, UR17, URZ ;  /* 0x0000001109117290 */ /* 0x000fe4000fffe03f */
[----:B------:R-:W-:Y:S01]  /*cbb0*/  ULOP3.LUT UR21, UR16, 0x1, URZ, 0xc0, !UPT ;  /* 0x0000000110157892 */ /* 0x000fe2000f8ec03f */
[----:B-1----:R-:W-:Y:S01]  /*cbc0*/  LOP3.LUT R0, R0, 0x1f, RZ, 0xc0, !PT ;  /* 0x0000001f00007812 */ /* 0x002fe200078ec0ff */
[----:B------:R-:W-:Y:S02]  /*cbd0*/  ULEA.HI UR22, UR11, UR19, URZ, 0x7 ;  /* 0x000000130b167291 */ /* 0x000fe4000f8f383f */
[----:B------:R-:W-:Y:S02]  /*cbe0*/  UIADD3.X UR11, UR5, UR17, URZ, UP0, !UPT ;  /* 0x00000011050b7290 */ /* 0x000fe400087fe43f */
[----:B------:R-:W-:Y:S01]  /*cbf0*/  UISETP.NE.U32.AND UP0, UPT, UR21, 0x1, UPT ;  /* 0x000000011500788c */ /* 0x000fe2000bf05070 */
[----:B------:R-:W-:Y:S01]  /*cc00*/  ULDC.64 UR30, c[0x0][0x2e0] ;  /* 0x0000b800001e7ab9 */ /* 0x000fe20000000a00 */
[----:B------:R-:W-:-:S02]  /*cc10*/  UIADD3 UR16, UP1, UR6, UR18, URZ ;  /* 0x0000001206107290 */ /* 0x000fc4000ff3e03f */
[----:B------:R-:W-:Y:S02]  /*cc20*/  UIMAD UR6, UR23, UR30, URZ ;  /* 0x0000001e170672a4 */ /* 0x000fe4000f8e023f */
[----:B------:R-:W-:Y:S01]  /*cc30*/  PLOP3.LUT P1, PT, PT, PT, UP0, 0x80, 0x0 ;  /* 0x000000000000781c */ /* 0x000fe20003f2f008 */
[----:B------:R-:W-:Y:S02]  /*cc40*/  UIMAD.WIDE.U32 UR10, UR29, UR30, UR10 ;  /* 0x0000001e1d0a72a5 */ /* 0x000fe4000f8e000a */
[----:B------:R-:W-:Y:S01]  /*cc50*/  UIMAD UR21, UR29, UR31, UR6 ;  /* 0x0000001f1d1572a4 */ /* 0x000fe2000f8e0206 */
[----:B------:R-:W-:Y:S01]  /*cc60*/  ELECT P0, URZ, PT ;  /* 0x00000000003f782f */ /* 0x000fe20003800000 */
[----:B------:R-:W-:Y:S02]  /*cc70*/  ULEA.HI.X.SX32 UR20, UR18, UR20, 0x1, UP1 ;  /* 0x0000001412147291 */ /* 0x000fe400088f0e3f */
[----:B------:R-:W-:Y:S02]  /*cc80*/  USHF.R.S32.HI UR22, URZ, 0x7, UR22 ;  /* 0x000000073f167899 */ /* 0x000fe40008011416 */
[----:B------:R-:W-:-:S04]  /*cc90*/  UIADD3 UR32, UR11, UR21, URZ ;  /* 0x000000150b207290 */ /* 0x000fc8000fffe03f */
[----:B------:R-:W-:Y:S08]  /*cca0*/  @P1 BRA `(.L_x_3267) ;  /* 0x0000000400881947 */ /* 0x000ff00003800000 */
        /* <DEDUP_REMOVED lines=18> */
.L_x_3270:
[----:B------:R-:W2:Y:S04]  /*cdd0*/  LDG.E.STRONG.GPU R4, desc[UR38][R2.64] ;  /* 0x0000002602047981 */ /* 0x000ea8000c1ef900 */
[----:B--2---:R-:W-:Y:S01]  /*cde0*/  CCTL.IVALL ;  /* 0x00000000ff00798f */ /* 0x004fe20002000000 */
[----:B------:R-:W-:Y:S05]  /*cdf0*/  YIELD ;  /* 0x0000000000007946 */ /* 0x000fea0003800000 */
[----:B------:R-:W-:-:S13]  /*ce00*/  ISETP.NE.AND P1, PT, R4, R5, PT ;  /* 0x000000050400720c */ /* 0x000fda0003f25270 */
[----:B------:R-:W-:Y:S05]  /*ce10*/  @P1 BRA `(.L_x_3270) ;  /* 0xfffffffc00ec1947 */ /* 0x000fea000383ffff */
.L_x_3269:
[----:B------:R-:W-:Y:S05]  /*ce20*/  BSYNC B0 ;  /* 0x0000000000007941 */ /* 0x000fea0003800000 */
.L_x_3268:
[----:B------:R-:W-:-:S03]  /*ce30*/  UMOV UR6, 0xffffffff ;  /* 0xffffffff00067882 */ /* 0x000fc60000000000 */
[----:B------:R-:W-:Y:S05]  /*ce40*/  BRA.DIV UR6, `(.L_x_3271) ;  /* 0x0000003a06007947 */ /* 0x000fea000b800000 */
[----:B------:R-:W-:Y:S01]  /*ce50*/  NOP ;  /* 0x0000000000007918 */ /* 0x000fe20000000000 */
.L_x_3346:
        /* <DEDUP_REMOVED lines=22> */
.L_x_3273:
[----:B------:R-:W-:Y:S05]  /*cfc0*/  BSYNC B0 ;  /* 0x0000000000007941 */ /* 0x000fea0003800000 */
.L_x_3272:
        /* <DEDUP_REMOVED lines=9> */
[----:B------:R-:W-:Y:S02]  /*d060*/  UIADD3 UR24, UP0, UR6, UR10, URZ ;  /* 0x0000000a06187290 */ /* 0x000fe4000ff1e03f */
[----:B-1----:R-:W-:Y:S02]  /*d070*/  ULEA UR23, UR23, UR7, 0x18 ;  /* 0x0000000717177291 */ /* 0x002fe4000f8ec03f */
[----:B------:R-:W-:Y:S02]  /*d080*/  ULEA.HI.X.SX32 UR7, UR6, UR32, 0x1, UP0 ;  /* 0x0000002006077291 */ /* 0x000fe400080f0e3f */
        /* <DEDUP_REMOVED lines=8> */
.L_x_3275:
[----:B------:R-:W-:Y:S05]  /*d110*/  BSYNC B0 ;  /* 0x0000000000007941 */ /* 0x000fea0003800000 */
.L_x_3274:
[----:B------:R-:W-:Y:S06]  /*d120*/  BAR.ARV 0xa, 0xa0 ;  /* 0x0282800000007b1d */ /* 0x000fec0000002000 */
[----:B------:R-:W-:Y:S04]  /*d130*/  BSSY B0, `(.L_x_3276) ;  /* 0x0000003000007945 */ /* 0x000fe80003800000 */
[----:B------:R-:W-:Y:S05]  /*d140*/  @!P0 BRA `(.L_x_3277) ;  /* 0x0000000000048947 */ /* 0x000fea0003800000 */
[----:B------:R-:W-:-:S04]  /*d150*/  DEPBAR.LE SB0, 0x0 ;  /* 0x000080000000791a */ /* 0x000fc80000000000 */
.L_x_3277:
[----:B------:R-:W-:Y:S05]  /*d160*/  BSYNC B0 ;  /* 0x0000000000007941 */ /* 0x000fea0003800000 */
.L_x_3276:
        /* <DEDUP_REMOVED lines=19> */
.L_x_3279:
[----:B------:R-:W-:Y:S05]  /*d2a0*/  BSYNC B0 ;  /* 0x0000000000007941 */ /* 0x000fea0003800000 */
.L_x_3278:
[----:B------:R-:W-:Y:S01]  /*d2b0*/  UIADD3 UR7, UR13, 0x1, URZ ;  /* 0x000000010d077890 */ /* 0x000fe2000fffe03f */
[----:B------:R-:W-:Y:S11]  /*d2c0*/  BRA `(.L_x_3280) ;  /* 0x0000000000047947 */ /* 0x000ff60003800000 */
.L_x_3267:
[----:B------:R-:W-:-:S05]  /*d2d0*/  UMOV UR7, UR13 ;  /* 0x0000000d00077c82 */ /* 0x000fca0008000000 */
.L_x_3280:
[----:B------:R-:W-:-:S04]  /*d2e0*/  UIADD3 UR6, UR13, 0x1, URZ ;  /* 0x000000010d067890 */ /* 0x000fc8000fffe03f */
[----:B------:R-:W-:-:S06]  /*d2f0*/  UISETP.NE.AND UP0, UPT, UR12, UR6, UPT ;  /* 0x000000060c00728c */ /* 0x000fcc000bf05270 */
[----:B------:R-:W-:-:S13]  /*d300*/  PLOP3.LUT P1, PT, PT, PT, UP0, 0x80, 0x0 ;  /* 0x000000000000781c */ /* 0x000fda0003f2f008 */
[----:B------:R-:W-:Y:S05]  /*d310*/  @!P1 BRA `(.L_x_3190) ;  /* 0x0000003000449947 */ /* 0x000fea0003800000 */
[----:B------:R-:W-:Y:S01]  /*d320*/  UMOV UR18, UR8 ;  /* 0x0000000800127c82 */ /* 0x000fe20008000000 */
[----:B------:R-:W-:Y:S01]  /*d330*/  UMOV UR19, UR17 ;  /* 0x0000001100137c82 */ /* 0x000fe20008000000 */
[----:B------:R-:W-:Y:S01]  /*d340*/  ULDC.64 UR24, c[0x0][0x2c0] ;  /* 0x0000b00000187ab9 */ /* 0x000fe20000000a00 */
[----:B------:R-:W-:Y:S01]  /*d350*/  UIMAD.WIDE.U32 UR18, UR29, UR30, UR18 ;  /* 0x0000001e1d1272a5 */ /* 0x000fe2000f8e0012 */
[----:B------:R-:W-:Y:S01]  /*d360*/  UMOV UR23, UR7 ;  /* 0x0000000700177c82 */ /* 0x000fe20008000000 */
[----:B------:R-:W-:Y:S02]  /*d370*/  UMOV UR6, URZ ;  /* 0x0000003f00067c82 */ /* 0x000fe40008000000 */
[----:B------:R-:W-:-:S04]  /*d380*/  UIADD3 UR27, UP0, UR4, UR18, URZ ;  /* 0x00000012041b7290 */ /* 0x000fc8000ff1e03f */
[----:B------:R-:W-:Y:S02]  /*d390*/  UIADD3.X UR18, UR5, UR21, UR19, UP0, !UPT ;  /* 0x0000001505127290 */ /* 0x000fe400087fe413 */
[----:B------:R-:W-:-:S04]  /*d3a0*/  ULEA UR26, UP0, UR27, UR24, 0x2 ;  /* 0x000000181b1a7291 */ /* 0x000fc8000f80103f */
[----:B------:R-:W-:Y:S02]  /*d3b0*/  ULEA.HI.X UR27, UR27, UR25, UR18, 0x2, UP0 ;  /* 0x000000191b1b7291 */ /* 0x000fe400080f1412 */
[----:B------:R-:W-:-:S04]  /*d3c0*/  UIADD3 UR26, UP0, UR26, 0x3000, URZ ;  /* 0x000030001a1a7890 */ /* 0x000fc8000ff1e03f */
[----:B------:R-:W-:-:S12]  /*d3d0*/  UIADD3.X UR27, URZ, UR27, URZ, UP0, !UPT ;  /* 0x0000001b3f1b7290 */ /* 0x000fd800087fe43f */
.L_x_3305:
        /* <DEDUP_REMOVED lines=18> */
.L_x_3283:
[----:B------:R-:W2:Y:S04]  /*d500*/  LDG.E.STRONG.GPU R4, desc[UR38][R2.64] ;  /* 0x0000002602047981 */ /* 0x000ea8000c1ef900 */
[----:B--2---:R-:W-:Y:S01]  /*d510*/  CCTL.IVALL ;  /* 0x00000000ff00798f */ /* 0x004fe20002000000 */
[----:B------:R-:W-:Y:S05]  /*d520*/  YIELD ;  /* 0x0000000000007946 */ /* 0x000fea0003800000 */
[----:B------:R-:W-:-:S13]  /*d530*/  ISETP.NE.AND P1, PT, R4, R5, PT ;  /* 0x000000050400720c */ /* 0x000fda0003f25270 */
[----:B------:R-:W-:Y:S05]  /*d540*/  @P1 BRA `(.L_x_3283) ;  /* 0xfffffffc00ec1947 */ /* 0x000fea000383ffff */
.L_x_3282:
[----:B------:R-:W-:Y:S05]  /*d550*/  BSYNC B0 ;  /* 0x0000000000007941 */ /* 0x000fea0003800000 */
.L_x_3281:
[----:B------:R-:W-:-:S03]  /*d560*/  UMOV UR24, 0xffffffff ;  /* 0xffffffff00187882 */ /* 0x000fc60000000000 */
[----:B------:R-:W-:Y:S05]  /*d570*/  BRA.DIV UR24, `(.L_x_3284) ;  /* 0x0000003218507947 */ /* 0x000fea000b800000 */
[----:B------:R-:W-:Y:S01]  /*d580*/  NOP ;  /* 0x0000000000007918 */ /* 0x000fe20000000000 */
.L_x_3349:
        /* <DEDUP_REMOVED lines=17> */
[----:B------:R1:W-:Y:S02]  /*d6a0*/  UBLKRED.G.S.ADD.F32.RN [UR24], [UR33], UR31, desc[UR40] ;  /* 0x00002818210073bb */ /* 0x0003e400080a141f */
[----:B-1----:R0:W-:Y:S02]  /*d6b0*/  UTMACMDFLUSH ;  /* 0x00000000000079b7 */ /* 0x0021e40000000000 */
.L_x_3286:
[----:B------:R-:W-:Y:S05]  /*d6c0*/  BSYNC B0 ;  /* 0x0000000000007941 */ /* 0x000fea0003800000 */
.L_x_3285:
        /* <DEDUP_REMOVED lines=15> */
.L_x_3288:
[----:B------:R-:W-:Y:S05]  /*d7c0*/  BSYNC B0 ;  /* 0x0000000000007941 */ /* 0x000fea0003800000 */
.L_x_3287:
[----:B------:R-:W-:Y:S06]  /*d7d0*/  BAR.ARV 0xa, 0xa0 ;  /* 0x0282800000007b1d */ /* 0x000fec0000002000 */
[----:B------:R-:W-:Y:S04]  /*d7e0*/  BSSY B0, `(.L_x_3289) ;  /* 0x0000003000007945 */ /* 0x000fe80003800000 */
[----:B------:R-:W-:Y:S05]  /*d7f0*/  @!P0 BRA `(.L_x_3290) ;  /* 0x0000000000048947 */ /* 0x000fea0003800000 */
[----:B------:R-:W-:-:S04]  /*d800*/  DEPBAR.LE SB0, 0x0 ;  /* 0x000080000000791a */ /* 0x000fc80000000000 */
.L_x_3290:
[----:B------:R-:W-:Y:S05]  /*d810*/  BSYNC B0 ;  /* 0x0000000000007941 */ /* 0x000fea0003800000 */
.L_x_3289:
        /* <DEDUP_REMOVED lines=19> */
.L_x_3292:
[----:B------:R-:W-:Y:S05]  /*d950*/  BSYNC B0 ;  /* 0x0000000000007941 */ /* 0x000fea0003800000 */
.L_x_3291:
        /* <DEDUP_REMOVED lines=16> */
.L_x_3295:
[----:B------:R-:W2:Y:S04]  /*da60*/  LDG.E.STRONG.GPU R4, desc[UR38][R2.64] ;  /* 0x0000002602047981 */ /* 0x000ea8000c1ef900 */
[----:B--2---:R-:W-:Y:S01]  /*da70*/  CCTL.IVALL ;  /* 0x00000000ff00798f */ /* 0x004fe20002000000 */
[----:B------:R-:W-:Y:S05]  /*da80*/  YIELD ;  /* 0x0000000000007946 */ /* 0x000fea0003800000 */
[----:B------:R-:W-:-:S13]  /*da90*/  ISETP.NE.AND P1, PT, R4, R5, PT ;  /* 0x000000050400720c */ /* 0x000fda0003f25270 */
[----:B------:R-:W-:Y:S05]  /*daa0*/  @P1 BRA `(.L_x_3295) ;  /* 0xfffffffc00ec1947 */ /* 0x000fea000383ffff */
.L_x_3294:
[----:B------:R-:W-:Y:S05]  /*dab0*/  BSYNC B0 ;  /* 0x0000000000007941 */ /* 0x000fea0003800000 */
.L_x_3293:
[----:B------:R-:W-:-:S03]  /*dac0*/  UMOV UR18, 0xffffffff ;  /* 0xffffffff00127882 */ /* 0x000fc60000000000 */
[----:B------:R-:W-:Y:S05]  /*dad0*/  BRA.DIV UR18, `(.L_x_3296) ;  /* 0x0000002e12147947 */ /* 0x000fea000b800000 */
[----:B------:R-:W-:Y:S01]  /*dae0*/  NOP ;  /* 0x0000000000007918 */ /* 0x000fe20000000000 */
.L_x_3352:
        /* <DEDUP_REMOVED lines=15> */
.L_x_3298:
[----:B------:R-:W-:Y:S05]  /*dbe0*/  BSYNC B0 ;  /* 0x0000000000007941 */ /* 0x000fea0003800000 */
.L_x_3297:
        /* <DEDUP_REMOVED lines=15> */
.L_x_3300:
[----:B------:R-:W-:Y:S05]  /*dce0*/  BSYNC B0 ;  /* 0x0000000000007941 */ /* 0x000fea0003800000 */
.L_x_3299:
[----:B------:R-:W-:Y:S06]  /*dcf0*/  BAR.ARV 0xa, 0xa0 ;  /* 0x0282800000007b1d */ /* 0x000fec0000002000 */
[----:B------:R-:W-:Y:S04]  /*dd00*/  BSSY B0, `(.L_x_3301) ;  /* 0x0000003000007945 */ /* 0x000fe80003800000 */
[----:B------:R-:W-:Y:S05]  /*dd10*/  @!P0 BRA `(.L_x_3302) ;  /* 0x0000000000048947 */ /* 0x000fea0003800000 */
[----:B------:R-:W-:-:S04]  /*dd20*/  DEPBAR.LE SB0, 0x0 ;  /* 0x000080000000791a */ /* 0x000fc80000000000 */
.L_x_3302:
[----:B------:R-:W-:Y:S05]  /*dd30*/  BSYNC B0 ;  /* 0x0000000000007941 */ /* 0x000fea0003800000 */
.L_x_3301:
        /* <DEDUP_REMOVED lines=19> */
.L_x_3304:
[----:B------:R-:W-:Y:S05]  /*de70*/  BSYNC B0 ;  /* 0x0000000000007941 */ /* 0x000fea0003800000 */
.L_x_3303:
[----:B------:R-:W-:Y:S02]  /*de80*/  UIADD3 UR7, UR7, 0x2, URZ ;  /* 0x0000000207077890 */ /* 0x000fe4000fffe03f */
[----:B------:R-:W-:Y:S02]  /*de90*/  UIADD3 UR6, UR6, 0x3000, URZ ;  /* 0x0000300006067890 */ /* 0x000fe4000fffe03f */
[----:B------:R-:W-:-:S06]  /*dea0*/  UISETP.GE.AND UP0, UPT, UR7, UR12, UPT ;  /* 0x0000000c0700728c */ /* 0x000fcc000bf06270 */
[----:B------:R-:W-:-:S13]  /*deb0*/  PLOP3.LUT P1, PT, PT, PT, UP0, 0x80, 0x0 ;  /* 0x000000000000781c */ /* 0x000fda0003f2f008 */
[----:B------:R-:W-:Y:S05]  /*dec0*/  @!P1 BRA `(.L_x_3305) ;  /* 0xfffffff400449947 */ /* 0x000fea000383ffff */
[----:B------:R-:W-:Y:S05]  /*ded0*/  BRA `(.L_x_3190) ;  /* 0x0000002400547947 */ /* 0x000fea0003800000 */
.L_x_3258:
[----:B------:R-:W1:Y:S01]  /*dee0*/  LDC R5, c[0x0][0x8d0] ;  /* 0x00023400ff057b82 */ /* 0x000e620000000800 */
[----:B------:R-:W2:Y:S01]  /*def0*/  S2R R3, SR_CTAID.X ;  /* 0x0000000000037919 */ /* 0x000ea20000002500 */
[----:B------:R-:W-:Y:S01]  /*df00*/  ULDC UR4, c[0x0][0x8e8] ;  /* 0x00023a0000047ab9 */ /* 0x000fe20000000800 */
[----:B-1----:R-:W-:Y:S02]  /*df10*/  ISETP.NE.AND P0, PT, R5, 0x1, PT ;  /* 0x000000010500780c */ /* 0x002fe40003f05270 */
[----:B--2---:R-:W-:-:S11]  /*df20*/  MOV R2, R3 ;  /* 0x0000000300027202 */ /* 0x004fd60000000f00 */
[----:B------:R-:W1:Y:S08]  /*df30*/  @P0 LDC R0, c[0x0][0x8d4] ;  /* 0x00023500ff000b82 */ /* 0x000e700000000800 */
[----:B------:R-:W2:Y:S01]  /*df40*/  @P0 LDC R7, c[0x0][0x8d8] ;  /* 0x00023600ff070b82 */ /* 0x000ea20000000800 */
[----:B-1----:R-:W-:-:S05]  /*df50*/  @P0 IMAD.HI.U32 R0, R3, R0, RZ ;  /* 0x0000000003000227 */ /* 0x002fca00078e00ff */
[----:B--2---:R-:W-:-:S04]  /*df60*/  @P0 SHF.R.U32.HI R2, RZ, R7, R0 ;  /* 0x00000007ff020219 */ /* 0x004fc80000011600 */
[----:B------:R-:W-:Y:S01]  /*df70*/  ISETP.GE.AND P0, PT, R2, UR4, PT ;  /* 0x0000000402007c0c */ /* 0x000fe2000bf06270 */
[----:B------:R-:W-:-:S04]  /*df80*/  IMAD.MOV R0, RZ, RZ, -R2 ;  /* 0x000000ffff007224 */ /* 0x000fc800078e0a02 */
[----:B------:R-:W-:-:S08]  /*df90*/  IMAD R5, R5, R0, R3 ;  /* 0x0000000005057224 */ /* 0x000fd000078e0203 */
[----:B------:R-:W-:Y:S05]  /*dfa0*/  @!P0 BRA `(.L_x_3306) ;  /* 0x0000000000208947 */ /* 0x000fea0003800000 */
[----:B------:R-:W1:Y:S01]  /*dfb0*/  LDC R3, c[0x0][0x8dc] ;  /* 0x00023700ff037b82 */ /* 0x000e620000000800 */
[----:B------:R-:W-:Y:S01]  /*dfc0*/  IMAD.MOV.U32 R0, RZ, RZ, R5 ;  /* 0x000000ffff007224 */ /* 0x000fe200078e0005 */
[----:B-1----:R-:W-:-:S13]  /*dfd0*/  ISETP.NE.AND P0, PT, R3, 0x1, PT ;  /* 0x000000010300780c */ /* 0x002fda0003f05270 */
[----:B------:R-:W1:Y:S02]  /*dfe0*/  @P0 LDC.64 R6, c[0x0][0x8e0] ;  /* 0x00023800ff060b82 */ /* 0x000e640000000a00 */
[----:B-1----:R-:W-:-:S05]  /*dff0*/  @P0 IMAD.HI.U32 R4, R5, R6, RZ ;  /* 0x0000000605040227 */ /* 0x002fca00078e00ff */
[----:B------:R-:W-:-:S05]  /*e000*/  @P0 SHF.R.U32.HI R0, RZ, R7, R4 ;  /* 0x00000007ff000219 */ /* 0x000fca0000011604 */
[----:B------:R-:W-:Y:S01]  /*e010*/  IMAD R3, R0, R3, RZ ;  /* 0x0000000300037224 */ /* 0x000fe200078e02ff */
[----:B------:R-:W-:Y:S06]  /*e020*/  BRA `(.L_x_3307) ;  /* 0x00000000001c7947 */ /* 0x000fec0003800000 */
.L_x_3306:
[----:B------:R-:W1:Y:S01]  /*e030*/  LDC R3, c[0x0][0x8c4] ;  /* 0x00023100ff037b82 */ /* 0x000e620000000800 */
[----:B------:R-:W-:Y:S02]  /*e040*/  MOV R0, R5 ;  /* 0x0000000500007202 */ /* 0x000fe40000000f00 */
[----:B-1----:R-:W-:-:S13]  /*e050*/  ISETP.NE.AND P0, PT, R3, 0x1, PT ;  /* 0x000000010300780c */ /* 0x002fda0003f05270 */
[----:B------:R-:W1:Y:S02]  /*e060*/  @P0 LDC.64 R6, c[0x0][0x8c8] ;  /* 0x00023200ff060b82 */ /* 0x000e640000000a00 */
[----:B-1----:R-:W-:-:S05]  /*e070*/  @P0 IMAD.HI.U32 R4, R5, R6, RZ ;  /* 0x0000000605040227 */ /* 0x002fca00078e00ff */
[----:B------:R-:W-:-:S05]  /*e080*/  @P0 SHF.R.U32.HI R0, RZ, R7, R4 ;  /* 0x00000007ff000219 */ /* 0x000fca0000011604 */
[----:B------:R-:W-:-:S07]  /*e090*/  IMAD R3, R0, R3, RZ ;  /* 0x0000000300037224 */ /* 0x000fce00078e02ff */
.L_x_3307:
[----:B------:R-:W1:Y:S01]  /*e0a0*/  LDC R8, c[0x0][0x8b8] ;  /* 0x00022e00ff087b82 */ /* 0x000e620000000800 */
[----:B------:R-:W-:Y:S01]  /*e0b0*/  IMAD.IADD R3, R5, 0x1, -R3 ;  /* 0x0000000105037824 */ /* 0x000fe200078e0a03 */
[----:B------:R-:W-:-:S06]  /*e0c0*/  ULDC.64 UR6, c[0x0][0x8f8] ;  /* 0x00023e0000067ab9 */ /* 0x000fcc0000000a00 */
[----:B------:R-:W2:Y:S01]  /*e0d0*/  LDC R4, c[0x0][0x8c4] ;  /* 0x00023100ff047b82 */ /* 0x000ea20000000800 */
[C---:B-1----:R-:W-:Y:S02]  /*e0e0*/  ISETP.NE.AND P0, PT, R8.reuse, 0x1, PT ;  /* 0x000000010800780c */ /* 0x042fe40003f05270 */
[----:B------:R-:W-:Y:S01]  /*e0f0*/  R2UR UR20, R8 ;  /* 0x00000000081472ca */ /* 0x000fe200000e0000 */
[----:B--2---:R-:W-:-:S04]  /*e100*/  IMAD R3, R2, R4, R3 ;  /* 0x0000000402037224 */ /* 0x004fc800078e0203 */
[----:B------:R-:W-:-:S06]  /*e110*/  IMAD.MOV.U32 R13, RZ, RZ, R3 ;  /* 0x000000ffff0d7224 */ /* 0x000fcc00078e0003 */
[----:B------:R-:W1:Y:S01]  /*e120*/  @P0 LDC R6, c[0x0][0x8bc] ;  /* 0x00022f00ff060b82 */ /* 0x000e620000000800 */
[----:B------:R-:W-:-:S07]  /*e130*/  R2UR UR5, R3 ;  /* 0x00000000030572ca */ /* 0x000fce00000e0000 */
[----:B------:R-:W2:Y:S01]  /*e140*/  @P0 LDC R7, c[0x0][0x8c0] ;  /* 0x00023000ff070b82 */ /* 0x000ea20000000800 */
[----:B-1----:R-:W-:-:S05]  /*e150*/  @P0 IMAD.HI.U32 R2, R3, R6, RZ ;  /* 0x0000000603020227 */ /* 0x002fca00078e00ff */
[----:B--2---:R-:W-:Y:S02]  /*e160*/  @P0 SHF.R.U32.HI R13, RZ, R7, R2 ;  /* 0x00000007ff0d0219 */ /* 0x004fe40000011602 */
[----:B------:R-:W-:Y:S02]  /*e170*/  ISETP.NE.U32.AND P0, PT, RZ, UR6, PT ;  /* 0x00000006ff007c0c */ /* 0x000fe4000bf05070 */
[----:B------:R-:W-:Y:S02]  /*e180*/  IADD3 R2, -R13, RZ, RZ ;  /* 0x000000ff0d027210 */ /* 0x000fe40007ffe1ff */
[----:B------:R-:W-:Y:S02]  /*e190*/  ISETP.NE.AND.EX P0, PT, RZ, UR7, PT, P0 ;  /* 0x00000007ff007c0c */ /* 0x000fe4000bf05300 */
[----:B------:R-:W-:-:S13]  /*e1a0*/  R2UR UR4, R2 ;  /* 0x00000000020472ca */ /* 0x000fda00000e0000 */
[----:B------:R-:W-:Y:S01]  /*e1b0*/  UIMAD UR20, UR20, UR4, UR5 ;  /* 0x00000004141472a4 */ /* 0x000fe2000f8e0205 */
[----:B------:R-:W-:Y:S11]  /*e1c0*/  @!P0 BRA `(.L_x_3308) ;  /* 0x0000000000108947 */ /* 0x000ff60003800000 */
[----:B------:R-:W1:Y:S02]  /*e1d0*/  LDC.64 R2, c[0x0][0x8f8] ;  /* 0x00023e00ff027b82 */ /* 0x000e640000000a00 */
[----:B-1----:R-:W-:-:S05]  /*e1e0*/  IMAD.WIDE R2, R13, 0x4, R2 ;  /* 0x000000040d027825 */ /* 0x002fca00078e0202 */
[----:B------:R2:W5:Y:S01]  /*e1f0*/  LDG.E R4, desc[UR38][R2.64] ;  /* 0x0000002602047981 */ /* 0x000562000c1e1900 */
[----:B------:R-:W-:Y:S05]  /*e200*/  BRA `(.L_x_3309) ;  /* 0x00000000002c7947 */ /* 0x000fea0003800000 */
.L_x_3308:
        /* <DEDUP_REMOVED lines=8> */
[----:B--2---:R-:W-:Y:S01]  /*e290*/  IMAD.IADD R4, R5, 0x1, -R4 ;  /* 0x0000000105047824 */ /* 0x004fe200078e0a04 */
[----:B------:R-:W-:Y:S06]  /*e2a0*/  BRA `(.L_x_3309) ;  /* 0x0000000000047947 */ /* 0x000fec0003800000 */
.L_x_3310:
[----:B------:R-:W1:Y:S02]  /*e2b0*/  LDC R4, c[0x0][0x8ec] ;  /* 0x00023b00ff047b82 */ /* 0x000e640000000800 */
.L_x_3309:
[----:B-1---5:R-:W-:Y:S01]  /*e2c0*/  VIADD R4, R4, 0x7f ;  /* 0x0000007f04047836 */ /* 0x022fe20000000000 */
[----:B------:R-:W-:Y:S01]  /*e2d0*/  LOP3.LUT R12, R0, 0x1ffffff, RZ, 0x3c, !PT ;  /* 0x01ffffff000c7812 */ /* 0x000fe200078e3cff */
[----:B------:R-:W-:Y:S02]  /*e2e0*/  IMAD.MOV.U32 R10, RZ, RZ, 0x1 ;  /* 0x00000001ff0a7424 */ /* 0x000fe400078e00ff */
[----:B--2---:R-:W-:Y:S01]  /*e2f0*/  IMAD.MOV.U32 R2, RZ, RZ, RZ ;  /* 0x000000ffff027224 */ /* 0x004fe200078e00ff */
[----:B------:R-:W-:-:S04]  /*e300*/  SHF.R.S32.HI R3, RZ, 0x1f, R4 ;  /* 0x0000001fff037819 */ /* 0x000fc80000011404 */
[----:B------:R-:W-:-:S04]  /*e310*/  LEA.HI R3, R3, R4, RZ, 0x7 ;  /* 0x0000000403037211 */ /* 0x000fc800078f38ff */
[----:B------:R-:W-:-:S04]  /*e320*/  SHF.R.S32.HI R3, RZ, 0x7, R3 ;  /* 0x00000007ff037819 */ /* 0x000fc80000011403 */
[C---:B------:R-:W-:Y:S02]  /*e330*/  ISETP.GT.AND P0, PT, R3.reuse, R0, PT ;  /* 0x000000000300720c */ /* 0x040fe40003f04270 */
[----:B------:R-:W-:Y:S02]  /*e340*/  IADD3 R12, R3, R12, RZ ;  /* 0x0000000c030c7210 */ /* 0x000fe40007ffe0ff */
[----:B------:R-:W-:-:S04]  /*e350*/  SEL R13, R13, 0xffffffff, P0 ;  /* 0xffffffff0d0d7807 */ /* 0x000fc80000000000 */
[----:B------:R-:W-:-:S13]  /*e360*/  ISETP.GE.AND P0, PT, R13, RZ, PT ;  /* 0x000000ff0d00720c */ /* 0x000fda0003f06270 */
[----:B------:R-:W-:Y:S05]  /*e370*/  @!P0 BRA `(.L_x_3311) ;  /* 0x0000001c00988947 */ /* 0x000fea0003800000 */
[----:B------:R-:W1:Y:S08]  /*e380*/  LDC.64 R8, c[0x0][0x770] ;  /* 0x0001dc00ff087b82 */ /* 0x000e700000000a00 */
[----:B------:R-:W2:Y:S08]  /*e390*/  LDC.64 R6, c[0x0][0x780] ;  /* 0x0001e000ff067b82 */ /* 0x000eb00000000a00 */
[----:B------:R-:W3:Y:S01]  /*e3a0*/  LDC.64 R4, c[0x0][0x770] ;  /* 0x0001dc00ff047b82 */ /* 0x000ee20000000a00 */
[----:B-1----:R-:W-:-:S07]  /*e3b0*/  ISETP.NE.U32.AND P0, PT, R8, RZ, PT ;  /* 0x000000ff0800720c */ /* 0x002fce0003f05070 */
[----:B------:R-:W1:Y:S01]  /*e3c0*/  LDC.64 R2, c[0x0][0x778] ;  /* 0x0001de00ff027b82 */ /* 0x000e620000000a00 */
[----:B------:R-:W-:Y:S02]  /*e3d0*/  ISETP.NE.AND.EX P0, PT, R9, RZ, PT, P0 ;  /* 0x000000ff0900720c */ /* 0x000fe40003f05300 */
[----:B--2---:R-:W-:-:S05]  /*e3e0*/  ISETP.NE.U32.AND P1, PT, R6, RZ, PT ;  /* 0x000000ff0600720c */ /* 0x004fca0003f25070 */
[----:B------:R-:W2:Y:S01]  /*e3f0*/  LDC.64 R16, c[0x0][0x778] ;  /* 0x0001de00ff107b82 */ /* 0x000ea20000000a00 */
[----:B------:R-:W-:Y:S01]  /*e400*/  ISETP.NE.AND.EX P1, PT, R7, RZ, PT, P1 ;  /* 0x000000ff0700720c */ /* 0x000fe20003f25310 */
[----:B---3--:R-:W-:-:S04]  /*e410*/  IMAD.WIDE R4, R13, 0x4, R4 ;  /* 0x000000040d047825 */ /* 0x008fc800078e0204 */
[----:B------:R-:W-:Y:S01]  /*e420*/  VOTEU.ANY UP0, P0 ;  /* 0x00000000003f7886 */ /* 0x000fe20000000100 */
[----:B------:R-:W-:Y:S01]  /*e430*/  PLOP3.LUT P2, PT, PT, PT, UP0, 0x80, 0x0 ;  /* 0x000000000000781c */ /* 0x000fe20003f4f008 */
[----:B------:R-:W3:Y:S08]  /*e440*/  LDC R0, c[0x0][0x280] ;  /* 0x0000a000ff007b82 */ /* 0x000ef00000000800 */
[----:B------:R-:W4:Y:S04]  /*e450*/  @P1 LDC.64 R6, c[0x0][0x780] ;  /* 0x0001e000ff061b82 */ /* 0x000f280000000a00 */
[----:B------:R-:W3:Y:S01]  /*e460*/  @P2 LDG.E R14, desc[UR38][R4.64] ;  /* 0x00000026040e2981 */ /* 0x000ee2000c1e1900 */
[----:B-1----:R-:W-:-:S02]  /*e470*/  ISETP.NE.U32.AND P0, PT, R2, RZ, PT ;  /* 0x000000ff0200720c */ /* 0x002fc40003f05070 */
[----:B------:R-:W-:Y:S01]  /*e480*/  MOV R11, RZ ;  /* 0x000000ff000b7202 */ /* 0x000fe20000000f00 */
[----:B------:R1:W5:Y:S01]  /*e490*/  @P2 LDG.E R15, desc[UR38][R4.64] ;  /* 0x00000026040f2981 */ /* 0x000362000c1e1900 */
[----:B------:R-:W-:Y:S01]  /*e4a0*/  ISETP.NE.AND.EX P0, PT, R3, RZ, PT, P0 ;  /* 0x000000ff0300720c */ /* 0x000fe20003f05300 */
[----:B--2---:R-:W-:-:S12]  /*e4b0*/  IMAD.WIDE R2, R13, 0x4, R16 ;  /* 0x000000040d027825 */ /* 0x004fd800078e0210 */
[----:B------:R1:W5:Y:S01]  /*e4c0*/  @P0 LDG.E R11, desc[UR38][R2.64] ;  /* 0x00000026020b0981 */ /* 0x000362000c1e1900 */
[----:B----4-:R-:W-:-:S05]  /*e4d0*/  @P1 IMAD.WIDE R6, R13, 0x4, R6 ;  /* 0x000000040d061825 */ /* 0x010fca00078e0206 */
[----:B---3--:R1:W5:Y:S01]  /*e4e0*/  @P1 LDG.E R0, desc[UR38][R6.64] ;  /* 0x0000002606001981 */ /* 0x008362000c1e1900 */
[----:B------:R-:W-:-:S05]  /*e4f0*/  @P2 IMAD R14, R13, 0x60, R14 ;  /* 0x000000600d0e2824 */ /* 0x000fca00078e020e */
[----:B------:R-:W-:-:S13]  /*e500*/  @P2 R2UR UR4, R14 ;  /* 0x000000000e0422ca */ /* 0x000fda00000e0000 */
[----:B------:R-:W-:Y:S01]  /*e510*/  UIMAD.WIDE UR4, UR4, 0x2aaaaaab, URZ ;  /* 0x2aaaaaab040478a5 */ /* 0x000fe2000f8e023f */
[----:B-1----:R-:W-:Y:S11]  /*e520*/  @P1 BRA `(.L_x_3312) ;  /* 0x0000000000101947 */ /* 0x002ff60003800000 */
[----:B------:R-:W-:Y:S05]  /*e530*/  @!P2 BRA `(.L_x_3312) ;  /* 0x00000000000ca947 */ /* 0x000fea0003800000 */
[----:B------:R-:W2:Y:S04]  /*e540*/  LDG.E R7, desc[UR38][R4.64] ;  /* 0x0000002604077981 */ /* 0x000ea8000c1e1900 */
[----:B-----5:R-:W2:Y:S02]  /*e550*/  LDG.E R0, desc[UR38][R4.64+0x4] ;  /* 0x0000042604007981 */ /* 0x020ea4000c1e1900 */
[----:B--2---:R-:W-:-:S07]  /*e560*/  IMAD.IADD R0, R0, 0x1, -R7 ;  /* 0x0000000100007824 */ /* 0x004fce00078e0a07 */
.L_x_3312:
[----:B------:R-:W-:Y:S01]  /*e570*/  @UP0 USHF.R.U32.HI UR4, URZ, 0x1f, UR5 ;  /* 0x0000001f3f040899 */ /* 0x000fe20008011605 */
[----:B------:R-:W-:Y:S01]  /*e580*/  ULDC.64 UR8, c[0x0][0x788] ;  /* 0x0001e20000087ab9 */ /* 0x000fe20000000a00 */
[----:B------:R-:W-:Y:S01]  /*e590*/  UMOV UR6, URZ ;  /* 0x0000003f00067c82 */ /* 0x000fe20008000000 */
[----:B------:R-:W-:Y:S01]  /*e5a0*/  ISETP.NE.U32.AND P1, PT, RZ, UR8, PT ;  /* 0x00000008ff007c0c */ /* 0x000fe2000bf25070 */
[----:B------:R-:W-:Y:S01]  /*e5b0*/  @UP0 ULEA.HI.SX32 UR4, UR5, UR4, 0x1c ;  /* 0x0000000405040291 */ /* 0x000fe2000f8fe23f */
[----:B-----5:R-:W-:Y:S02]  /*e5c0*/  @P2 R2UR UR6, R15 ;  /* 0x000000000f0622ca */ /* 0x020fe400000e0000 */
[----:B------:R-:W-:Y:S01]  /*e5d0*/  ISETP.NE.AND.EX P1, PT, RZ, UR9, PT, P1 ;  /* 0x00000009ff007c0c */ /* 0x000fe2000bf25310 */
[----:B------:R-:W-:Y:S01]  /*e5e0*/  @UP0 UIMAD UR7, UR4, 0x60, URZ ;  /* 0x00000060040708a4 */ /* 0x000fe2000f8e023f */
[----:B------:R-:W-:Y:S02]  /*e5f0*/  ULDC UR9, c[0x0][0x290] ;  /* 0x0000a40000097ab9 */ /* 0x000fe40000000800 */
[----:B------:R-:W-:Y:S01]  /*e600*/  UMOV UR4, URZ ;  /* 0x0000003f00047c82 */ /* 0x000fe20008000000 */
[----:B------:R-:W-:Y:S01]  /*e610*/  @UP0 USHF.R.S32.HI UR8, URZ, 0x1f, UR7 ;  /* 0x0000001f3f080899 */ /* 0x000fe20008011407 */
[----:B------:R-:W-:Y:S01]  /*e620*/  IMAD.U32 R4, RZ, RZ, UR9 ;  /* 0x00000009ff047e24 */ /* 0x000fe2000f8e00ff */
[----:B------:R-:W-:Y:S01]  /*e630*/  UMOV UR5, URZ ;  /* 0x0000003f00057c82 */ /* 0x000fe20008000000 */
[----:B------:R-:W-:-:S04]  /*e640*/  @UP0 UMOV UR4, UR7 ;  /* 0x0000000700040c82 */ /* 0x000fc80008000000 */
[----:B------:R-:W-:Y:S01]  /*e650*/  @UP0 UMOV UR5, UR8 ;  /* 0x0000000800050c82 */ /* 0x000fe20008000000 */
[----:B------:R-:W-:Y:S05]  /*e660*/  @!P1 BRA `(.L_x_3313) ;  /* 0x0000000000109947 */ /* 0x000fea0003800000 */
[----:B------:R-:W1:Y:S02]  /*e670*/  LDC.64 R2, c[0x0][0x788] ;  /* 0x0001e200ff027b82 */ /* 0x000e640000000a00 */
[----:B-1----:R-:W-:-:S05]  /*e680*/  IMAD.WIDE R2, R13, 0x4, R2 ;  /* 0x000000040d027825 */ /* 0x002fca00078e0202 */
[----:B------:R1:W5:Y:S01]  /*e690*/  LDG.E R4, desc[UR38][R2.64] ;  /* 0x0000002602047981 */ /* 0x000362000c1e1900 */
[----:B------:R-:W-:Y:S05]  /*e6a0*/  BRA `(.L_x_3314) ;  /* 0x0000000000107947 */ /* 0x000fea0003800000 */
.L_x_3313:
[----:B------:R-:W-:Y:S05]  /*e6b0*/  @!P0 BRA `(.L_x_3314) ;  /* 0x00000000000c8947 */ /* 0x000fea0003800000 */
[----:B------:R-:W2:Y:S04]  /*e6c0*/  LDG.E R5, desc[UR38][R2.64] ;  /* 0x0000002602057981 */ /* 0x000ea8000c1e1900 */
[----:B------:R-:W2:Y:S02]  /*e6d0*/  LDG.E R4, desc[UR38][R2.64+0x4] ;  /* 0x0000042602047981 */ /* 0x000ea4000c1e1900 */
[----:B--2---:R-:W-:-:S07]  /*e6e0*/  IADD3 R4, -R5, R4, RZ ;  /* 0x0000000405047210 */ /* 0x004fce0007ffe1ff */
.L_x_3314:
[----:B-1----:R-:W-:Y:S01]  /*e6f0*/  IMAD R3, R12, 0x80, R0 ;  /* 0x000000800c037824 */ /* 0x002fe200078e0200 */
[----:B------:R-:W-:Y:S01]  /*e700*/  ULDC UR7, c[0x0][0x74c] ;  /* 0x0001d30000077ab9 */ /* 0x000fe20000000800 */
[----:B------:R-:W-:-:S03]  /*e710*/  VIADD R0, R0, 0x5f ;  /* 0x0000005f00007836 */ /* 0x000fc60000000000 */
[----:B-----5:R-:W-:Y:S01]  /*e720*/  IADD3 R3, R3, -UR7, -R4 ;  /* 0x8000000703037c10 */ /* 0x020fe2000fffe804 */
        /* <DEDUP_REMOVED lines=10> */
[----:B------:R-:W-:Y:S01]  /*e7d0*/  ISETP.NE.U32.AND P1, PT, R8, RZ, PT ;  /* 0x000000ff0800720c */ /* 0x000fe20003f25070 */
[----:B------:R-:W-:Y:S01]  /*e7e0*/  USHF.R.S32.HI UR7, URZ, 0x1f, UR20 ;  /* 0x0000001f3f077899 */ /* 0x000fe20008011414 */
[----:B------:R-:W-:Y:S01]  /*e7f0*/  SHF.R.S32.HI R2, RZ, 0x1f, R13 ;  /* 0x0000001fff027819 */ /* 0x000fe2000001140d */
[----:B------:R-:W-:Y:S01]  /*e800*/  ULDC.64 UR10, c[0x0][0x718] ;  /* 0x0001c600000a7ab9 */ /* 0x000fe20000000a00 */
[----:B------:R-:W-:Y:S01]  /*e810*/  ISETP.NE.AND.EX P1, PT, R9, RZ, PT, P1 ;  /* 0x000000ff0900720c */ /* 0x000fe20003f25310 */
[----:B------:R-:W-:Y:S01]  /*e820*/  UMOV UR8, UR4 ;  /* 0x0000000400087c82 */ /* 0x000fe20008000000 */
[----:B------:R-:W-:Y:S01]  /*e830*/  UMOV UR9, UR5 ;  /* 0x0000000500097c82 */ /* 0x000fe20008000000 */
[----:B------:R-:W-:Y:S01]  /*e840*/  R2UR UR21, R13 ;  /* 0x000000000d1572ca */ /* 0x000fe200000e0000 */
[----:B------:R-:W-:Y:S01]  /*e850*/  UIMAD.WIDE.U32 UR4, UR20, UR10, UR8 ;  /* 0x0000000a140472a5 */ /* 0x000fe2000f8e0008 */
[----:B------:R-:W-:Y:S01]  /*e860*/  SEL R2, R2, RZ, !P1 ;  /* 0x000000ff02027207 */ /* 0x000fe20004800000 */
[----:B------:R-:W-:Y:S01]  /*e870*/  UIMAD UR10, UR7, UR10, URZ ;  /* 0x0000000a070a72a4 */ /* 0x000fe2000f8e023f */
[----:B------:R-:W-:Y:S01]  /*e880*/  R2UR UR18, R12 ;  /* 0x000000000c1272ca */ /* 0x000fe200000e0000 */
[----:B------:R-:W-:Y:S01]  /*e890*/  ULDC.64 UR14, c[0x0][0x730] ;  /* 0x0001cc00000e7ab9 */ /* 0x000fe20000000a00 */
[----:B------:R-:W-:Y:S01]  /*e8a0*/  R2UR UR12, R2 ;  /* 0x00000000020c72ca */ /* 0x000fe200000e0000 */
[----:B------:R-:W-:Y:S01]  /*e8b0*/  UIMAD UR7, UR7, UR14, URZ ;  /* 0x0000000e070772a4 */ /* 0x000fe2000f8e023f */
[----:B------:R-:W-:Y:S01]  /*e8c0*/  R2UR UR19, R11 ;  /* 0x000000000b1372ca */ /* 0x000fe200000e0000 */
[----:B------:R-:W-:Y:S01]  /*e8d0*/  UIMAD UR10, UR20, UR11, UR10 ;  /* 0x0000000b140a72a4 */ /* 0x000fe2000f8e020a */
[----:B------:R-:W-:Y:S01]  /*e8e0*/  SEL R13, R13, RZ, !P0 ;  /* 0x000000ff0d0d7207 */ /* 0x000fe20004000000 */
[----:B------:R-:W-:Y:S01]  /*e8f0*/  UIMAD.WIDE.U32 UR8, UR20, UR14, UR8 ;  /* 0x0000000e140872a5 */ /* 0x000fe2000f8e0008 */
[----:B------:R-:W-:Y:S01]  /*e900*/  BSSY B0, `(.L_x_3311) ;  /* 0x000018d000007945 */ /* 0x000fe20003800000 */
[----:B------:R-:W-:Y:S01]  /*e910*/  ULDC UR11, c[0x0][0x2e8] ;  /* 0x0000ba00000b7ab9 */ /* 0x000fe20000000800 */
[----:B------:R-:W-:Y:S01]  /*e920*/  UIMAD UR7, UR20, UR15, UR7 ;  /* 0x0000000f140772a4 */ /* 0x000fe2000f8e0207 */
[----:B------:R-:W-:Y:S01]  /*e930*/  R2UR UR13, R13 ;  /* 0x000000000d0d72ca */ /* 0x000fe200000e0000 */
[----:B------:R-:W-:Y:S01]  /*e940*/  UISETP.NE.AND UP0, UPT, UR11, 0x1, UPT ;  /* 0x000000010b00788c */ /* 0x000fe2000bf05270 */
[----:B------:R-:W-:Y:S01]  /*e950*/  IMAD.MOV.U32 R2, RZ, RZ, RZ ;  /* 0x000000ffff027224 */ /* 0x000fe200078e00ff */
[----:B------:R-:W-:Y:S01]  /*e960*/  ULDC.64 UR14, c[0x0][0x720] ;  /* 0x0001c800000e7ab9 */ /* 0x000fe20000000a00 */
[----:B------:R-:W-:Y:S01]  /*e970*/  VOTEU.ANY UP1, P1 ;  /* 0x00000000003f7886 */ /* 0x000fe20000820100 */
[----:B------:R-:W-:-:S02]  /*e980*/  UIADD3 UR5, UR5, UR10, URZ ;  /* 0x0000000a05057290 */ /* 0x000fc4000fffe03f */
[----:B------:R-:W-:Y:S02]  /*e990*/  UIADD3 UR9, UR9, UR7, URZ ;  /* 0x0000000709097290 */ /* 0x000fe4000fffe03f */
[----:B------:R-:W-:Y:S02]  /*e9a0*/  USEL UR21, UR21, URZ, !UP1 ;  /* 0x0000003f15157287 */ /* 0x000fe4000c800000 */
[----:B------:R-:W-:Y:S01]  /*e9b0*/  UIMAD UR7, UR12, UR14, URZ ;  /* 0x0000000e0c0772a4 */ /* 0x000fe2000f8e023f */
[----:B------:R-:W-:Y:S01]  /*e9c0*/  ELECT P0, URZ, PT ;  /* 0x00000000003f782f */ /* 0x000fe20003800000 */
[----:B------:R-:W-:Y:S01]  /*e9d0*/  ULDC.64 UR16, c[0x0][0x738] ;  /* 0x0001ce0000107ab9 */ /* 0x000fe20000000a00 */
[----:B------:R-:W-:Y:S02]  /*e9e0*/  UIMAD.WIDE.U32 UR22, UR14, UR21, UR4 ;  /* 0x000000150e1672a5 */ /* 0x000fe4000f8e0004 */
[----:B------:R-:W-:Y:S02]  /*e9f0*/  UIMAD UR5, UR15, UR21, UR7 ;  /* 0x000000150f0572a4 */ /* 0x000fe4000f8e0207 */
[----:B------:R-:W-:-:S02]  /*ea00*/  UIMAD.WIDE.U32 UR14, UR16, UR21, UR8 ;  /* 0x00000015100e72a5 */ /* 0x000fc4000f8e0008 */
[----:B------:R-:W-:Y:S01]  /*ea10*/  UIMAD UR10, UR12, UR16, URZ ;  /* 0x000000100c0a72a4 */ /* 0x000fe2000f8e023f */
[----:B------:R-:W-:Y:S01]  /*ea20*/  @UP0 ULDC UR8, c[0x0][0x2ec] ;  /* 0x0000bb0000080ab9 */ /* 0x000fe20000000800 */
[----:B------:R-:W-:Y:S01]  /*ea30*/  @UP0 ULDC UR7, c[0x0][0x2f0] ;  /* 0x0000bc0000070ab9 */ /* 0x000fe20000000800 */
[----:B------:R-:W-:Y:S02]  /*ea40*/  UIMAD.WIDE.U32 UR8, UR20, UR8, URZ ;  /* 0x00000008140872a5 */ /* 0x000fe4000f8e003f */
[----:B------:R-:W-:Y:S01]  /*ea50*/  UMOV UR12, UR20 ;  /* 0x00000014000c7c82 */ /* 0x000fe20008000000 */
[----:B------:R-:W-:Y:S02]  /*ea60*/  UIMAD UR4, UR17, UR21, UR10 ;  /* 0x00000015110472a4 */ /* 0x000fe4000f8e020a */
[----:B------:R-:W-:Y:S02]  /*ea70*/  ULEA UR11, UR18, UR19, 0x7 ;  /* 0x00000013120b7291 */ /* 0x000fe4000f8e383f */
        /* <DEDUP_REMOVED lines=9> */
.L_x_3353:
        /* <DEDUP_REMOVED lines=15> */
.L_x_3317:
        /* <DEDUP_REMOVED lines=72> */
.L_x_3328:
[----:B-123--:R-:W-:-:S04]  /*f080*/  SHF.L.U32 R17, R10, 0x1f, RZ ;  /* 0x0000001f0a117819 */ /* 0x00efc800000006ff */
[----:B------:R-:W3:Y:S02]  /*f090*/  SYNCS.PHASECHK.TRANS64.TRYWAIT P1, [R15+URZ+0x26840], R17 ;  /* 0x026840110f0075a7 */ /* 0x000ee4000802017f */
[----:B---3--:R-:W-:Y:S05]  /*f0a0*/  @!P1 BRA `(.L_x_3320) ;  /* 0x0000001400d09947 */ /* 0x008fea0003800000 */
.L_x_3354:
        /* <DEDUP_REMOVED lines=8> */
.L_x_3321:
        /* <DEDUP_REMOVED lines=30> */
.L_x_3355:
        /* <DEDUP_REMOVED lines=8> */
.L_x_3323:
        /* <DEDUP_REMOVED lines=30> */
.L_x_3356:
        /* <DEDUP_REMOVED lines=8> */
.L_x_3325:
        /* <DEDUP_REMOVED lines=24> */
.L_x_3358:
        /* <DEDUP_REMOVED lines=8> */
.L_x_3327:
        /* <DEDUP_REMOVED lines=14> */
[----:B----4-:R-:W-:Y:S01]  /*f8d0*/  IMAD.U32 R4, RZ, RZ, UR7 ;  /* 0x00000007ff047e24 */ /* 0x010fe2000f8e00ff */
[----:B------:R-:W-:Y:S01]  /*f8e0*/  PLOP3.LUT P2, PT, PT, PT, UP0, 0x80, 0x0 ;  /* 0x000000000000781c */ /* 0x000fe20003f4f008 */
[----:B------:R-:W-:Y:S01]  /*f8f0*/  UMOV UR7, 0x18 ;  /* 0x0000001800077882 */ /* 0x000fe20000000000 */
[----:B------:R-:W-:-:S02]  /*f900*/  UMOV UR27, UR17 ;  /* 0x00000011001b7c82 */ /* 0x000fc40008000000 */
[----:B------:R-:W-:-:S04]  /*f910*/  LEA R5, P1, R4, R9, 0x2 ;  /* 0x0000000904057211 */ /* 0x000fc800078210ff */
        /* <DEDUP_REMOVED lines=10> */
.L_x_3319:
[----:B------:R-:W4:Y:S02]  /*f9c0*/  LDL.LU R4, [R1+0xc] ;  /* 0x00000c0001047983 */ /* 0x000f240000300800 */
[----:B----4-:R-:W-:Y:S02]  /*f9d0*/  ISETP.NE.AND P1, PT, R4, RZ, PT ;  /* 0x000000ff0400720c */ /* 0x010fe40003f25270 */
[----:B------:R4:W5:Y:S11]  /*f9e0*/  LDL R4, [R1+0x8] ;  /* 0x0000080001047983 */ /* 0x0009760000100800 */
[----:B----4-:R-:W-:Y:S05]  /*f9f0*/  @!P1 BRA `(.L_x_3318) ;  /* 0x00000004002c9947 */ /* 0x010fea0003800000 */
[----:B-1----:R-:W-:-:S04]  /*fa00*/  SHF.L.U32 R12, R10, 0x1f, RZ ;  /* 0x0000001f0a0c7819 */ /* 0x002fc800000006ff */
[----:B------:R-:W1:Y:S02]  /*fa10*/  SYNCS.PHASECHK.TRANS64.TRYWAIT P1, [R15+URZ+0x26840], R12 ;  /* 0x0268400c0f0075a7 */ /* 0x000e64000802017f */
[----:B-1----:R-:W-:Y:S05]  /*fa20*/  @!P1 BRA `(.L_x_3329) ;  /* 0x0000000c00c49947 */ /* 0x002fea0003800000 */
.L_x_3359:
        /* <DEDUP_REMOVED lines=8> */
.L_x_3330:
        /* <DEDUP_REMOVED lines=27> */
.L_x_3360:
        /* <DEDUP_REMOVED lines=8> */
.L_x_3332:
        /* <DEDUP_REMOVED lines=29> */
.L_x_3318:
        /* <DEDUP_REMOVED lines=8> */
.L_x_3361:
[----:B------:R-:W-:Y:S05]  /*ff30*/  @P1 BRA `(.L_x_3334) ;  /* 0x0000000000181947 */ /* 0x000fea0003800000 */
[----:B------:R-:W4:Y:S01]  /*ff40*/  S2R R2, SR_TID.X ;  /* 0x0000000000027919 */ /* 0x000f220000002100 */
[----:B--2---:R-:W-:-:S04]  /*ff50*/  IMAD.MOV.U32 R0, RZ, RZ, 0x3180 ;  /* 0x00003180ff007424 */ /* 0x004fc800078e00ff */
[----:B------:R2:W-:Y:S01]  /*ff60*/  SYNCS.ARRIVE.TRANS64 RZ, [R3+URZ+0x26830], R0 ;  /* 0x0268300003ff79a7 */ /* 0x0005e2000800003f */
[----:B----4-:R-:W-:-:S13]  /*ff70*/  LOP3.LUT P0, RZ, R2, 0x1f, RZ, 0xc0, !PT ;  /* 0x0000001f02ff7812 */ /* 0x010fda000780c0ff */
[----:B--2---:R-:W-:Y:S05]  /*ff80*/  @!P0 BRA `(.L_x_3334) ;  /* 0x0000000000048947 */ /* 0x004fea0003800000 */
[----:B-1----:R-:W-:Y:S01]  /*ff90*/  BPT.TRAP 0x1 ;  /* 0x000000040000795c */ /* 0x002fe20000300000 */
.L_x_3334:
        /* <DEDUP_REMOVED lines=35> */
.L_x_3315:
[----:B------:R-:W-:Y:S05]  /*101d0*/  BSYNC B0 ;  /* 0x0000000000007941 */ /* 0x000fea0003800000 */
.L_x_3311:
[----:B------:R-:W-:-:S03]  /*101e0*/  UMOV UR7, 0xffffffff ;  /* 0xffffffff00077882 */ /* 0x000fc60000000000 */
[----:B------:R-:W-:Y:S05]  /*101f0*/  BRA.DIV UR7, `(.L_x_3335) ;  /* 0x0000000a070c7947 */ /* 0x000fea000b800000 */
[----:B------:R-:W-:-:S13]  /*10200*/  ELECT P6, URZ, PT ;  /* 0x00000000003f782f */ /* 0x000fda00038c0000 */
.L_x_3364:
[----:B------:R-:W-:Y:S05]  /*10210*/  @!P6 BRA `(.L_x_3190) ;  /* 0x000000000084e947 */ /* 0x000fea0003800000 */
[----:B------:R-:W-:-:S06]  /*10220*/  ULOP3.LUT UR7, UR36, 0x2, URZ, 0xfc, !UPT ;  /* 0x0000000224077892 */ /* 0x000fcc000f8efc3f */
[----:B------:R-:W-:-:S05]  /*10230*/  IMAD.U32 R0, RZ, RZ, UR7 ;  /* 0x00000007ff007e24 */ /* 0x000fca000f8e00ff */
[----:B------:R-:W-:-:S13]  /*10240*/  ISETP.NE.AND P2, PT, R0, 0x3, PT ;  /* 0x000000030000780c */ /* 0x000fda0003f45270 */
[----:B------:R-:W-:Y:S05]  /*10250*/  @!P2 BRA `(.L_x_3336) ;  /* 0x000000000004a947 */ /* 0x000fea0003800000 */
[----:B------:R-:W-:Y:S01]  /*10260*/  BPT.TRAP 0x1 ;  /* 0x000000040000795c */ /* 0x000fe20000300000 */
.L_x_3336:
        /* <DEDUP_REMOVED lines=15> */
.L_x_3365:
[----:B------:R-:W2:Y:S02]  /*10360*/  SYNCS.PHASECHK.TRANS64.TRYWAIT P0, [R3+URZ], R0 ;  /* 0x00000000030075a7 */ /* 0x000ea4000800017f */
[----:B--2---:R-:W-:Y:S05]  /*10370*/  @!P0 BRA `(.L_x_3338) ;  /* 0x0000000400e08947 */ /* 0x004fea0003800000 */
.L_x_3366:
[----:B------:R-:W-:Y:S05]  /*10380*/  @!P2 BRA `(.L_x_3339) ;  /* 0x000000000004a947 */ /* 0x000fea0003800000 */
[----:B------:R-:W-:Y:S01]  /*10390*/  BPT.TRAP 0x1 ;  /* 0x000000040000795c */ /* 0x000fe20000300000 */
.L_x_3339:
[----:B--2---:R-:W-:-:S04]  /*103a0*/  VIADD R3, R8, 0x26840 ;  /* 0x0002684008037836 */ /* 0x004fc80000000000 */
[----:B------:R-:W-:-:S04]  /*103b0*/  IMAD R5, R2, 0x8, R3 ;  /* 0x0000000802057824 */ /* 0x000fc800078e0203 */
[----:B------:R-:W2:Y:S02]  /*103c0*/  SYNCS.PHASECHK.TRANS64.TRYWAIT P0, [R5+URZ], R4 ;  /* 0x00000004050075a7 */ /* 0x000ea4000800017f */
[----:B--2---:R-:W-:Y:S05]  /*103d0*/  @!P0 BRA `(.L_x_3340) ;  /* 0x0000000400dc8947 */ /* 0x004fea0003800000 */
.L_x_3367:
[----:B------:R-:W-:-:S07]  /*103e0*/  LEA R3, R6, R3, 0x3 ;  /* 0x0000000306037211 */ /* 0x000fce00078e18ff */
.L_x_3341:
[----:B---3--:R3:W4:Y:S02]  /*103f0*/  SYNCS.PHASECHK.TRANS64.TRYWAIT P0, [R3+URZ], R0 ;  /* 0x00000000030075a7 */ /* 0x008724000800017f */
[----:B----4-:R-:W-:Y:S05]  /*10400*/  @!P0 NANOSLEEP.SYNCS 0x989680 ;  /* 0x009896800000895d */ /* 0x010fea0003900000 */
[----:B------:R-:W4:Y:S02]  /*10410*/  @!P0 SYNCS.PHASECHK.TRANS64 P0, [R3+URZ], R0 ;  /* 0x00000000030085a7 */ /* 0x000f24000800007f */
[----:B----4-:R-:W-:Y:S05]  /*10420*/  @!P0 BRA `(.L_x_3341) ;  /* 0xfffffffc00f08947 */ /* 0x010fea000383ffff */
.L_x_3190:
[----:B------:R-:W-:Y:S05]  /*10430*/  BSYNC B6 ;  /* 0x0000000000067941 */ /* 0x000fea0003800000 */
.L_x_3182:
[----:B------:R-:W-:Y:S05]  /*10440*/  EXIT ;  /* 0x000000000000794d */ /* 0x000fea0003800000 */
.L_x_3200:
[----:B------:R-:W-:Y:S01]  /*10450*/  IMAD.MOV.U32 R12, RZ, RZ, RZ ;  /* 0x000000ffff0c7224 */ /* 0x000fe200078e00ff */
[----:B------:R-:W-:Y:S01]  /*10460*/  MOV R15, 0xffffffff ;  /* 0xffffffff000f7802 */ /* 0x000fe20000000f00 */
[----:B------:R-:W-:-:S07]  /*10470*/  IMAD.MOV.U32 R11, RZ, RZ, 0x1f ;  /* 0x0000001fff0b7424 */ /* 0x000fce00078e00ff */
[----:B------:R-:W-:Y:S05]  /*10480*/  WARPSYNC.COLLECTIVE R15, `(.L_x_3342) ;  /* 0x000000000f087348 */ /* 0x000fea0003c00000 */
[----:B------:R1:W2:Y:S02]  /*10490*/  SHFL.IDX P6, R14, R13, R12, R11 ;  /* 0x0000000c0d0e7389 */ /* 0x0002a400000c000b */
[----:B-12---:R-:W-:Y:S01]  /*104a0*/  ENDCOLLECTIVE ;  /* 0x000000000000791b */ /* 0x006fe20003800000 */
.L_x_3342:
[----:B------:R-:W-:Y:S05]  /*104b0*/  BRA `(.L_x_3343) ;  /* 0xffffff1000607947 */ /* 0x000fea000383ffff */
.L_x_3202:
[----:B---3--:R3:W4:Y:S02]  /*104c0*/  SYNCS.PHASECHK.TRANS64.TRYWAIT P0, [R16+URZ+0x26800], R3 ;  /* 0x02680003100075a7 */ /* 0x008724000800017f */
[----:B----4-:R-:W-:Y:S05]  /*104d0*/  @!P0 NANOSLEEP.SYNCS 0x989680 ;  /* 0x009896800000895d */ /* 0x010fea0003900000 */
[----:B------:R-:W4:Y:S02]  /*104e0*/  @!P0 SYNCS.PHASECHK.TRANS64 P0, [R16+URZ+0x26800], R3 ;  /* 0x02680003100085a7 */ /* 0x000f24000800007f */
[----:B----4-:R-:W-:Y:S05]  /*104f0*/  @!P0 BRA `(.L_x_3202) ;  /* 0xfffffffc00f08947 */ /* 0x010fea000383ffff */
[----:B------:R-:W-:Y:S05]  /*10500*/  BRA `(.L_x_3201) ;  /* 0xffffff1000647947 */ /* 0x000fea000383ffff */
.L_x_3207:
[----:B--2---:R2:W3:Y:S02]  /*10510*/  SYNCS.PHASECHK.TRANS64.TRYWAIT P1, [R8+URZ+0x26810], R21 ;  /* 0x02681015080075a7 */ /* 0x0044e4000802017f */
[----:B---3--:R-:W-:Y:S05]  /*10520*/  @!P1 NANOSLEEP.SYNCS 0x989680 ;  /* 0x009896800000995d */ /* 0x008fea0003900000 */
[----:B------:R-:W3:Y:S02]  /*10530*/  @!P1 SYNCS.PHASECHK.TRANS64 P1, [R8+URZ+0x26810], R21 ;  /* 0x02681015080095a7 */ /* 0x000ee4000802007f */
[----:B---3--:R-:W-:Y:S05]  /*10540*/  @!P1 BRA `(.L_x_3207) ;  /* 0xfffffffc00f09947 */ /* 0x008fea000383ffff */
[----:B------:R-:W-:Y:S05]  /*10550*/  BRA `(.L_x_3206) ;  /* 0xffffff1800a87947 */ /* 0x000fea000383ffff */
.L_x_3211:
[----:B------:R1:W1:Y:S02]  /*10560*/  SYNCS.PHASECHK.TRANS64.TRYWAIT P1, [R8+URZ+0x26830], R21 ;  /* 0x02683015080075a7 */ /* 0x000264000802017f */
[----:B-1----:R-:W-:Y:S05]  /*10570*/  @!P1 NANOSLEEP.SYNCS 0x989680 ;  /* 0x009896800000995d */ /* 0x002fea0003900000 */
[----:B------:R-:W1:Y:S02]  /*10580*/  @!P1 SYNCS.PHASECHK.TRANS64 P1, [R8+URZ+0x26830], R21 ;  /* 0x02683015080095a7 */ /* 0x000e64000802007f */
[----:B-1----:R-:W-:Y:S05]  /*10590*/  @!P1 BRA `(.L_x_3211) ;  /* 0xfffffffc00f09947 */ /* 0x002fea000383ffff */
[----:B------:R-:W-:Y:S05]  /*105a0*/  BRA `(.L_x_3210) ;  /* 0xffffff1c00a07947 */ /* 0x000fea000383ffff */
.L_x_3219:
[----:B--2---:R2:W3:Y:S02]  /*105b0*/  SYNCS.PHASECHK.TRANS64.TRYWAIT P1, [R5+URZ+0x26810], R18 ;  /* 0x02681012050075a7 */ /* 0x0044e4000802017f */
[----:B---3--:R-:W-:Y:S05]  /*105c0*/  @!P1 NANOSLEEP.SYNCS 0x989680 ;  /* 0x009896800000995d */ /* 0x008fea0003900000 */
[----:B------:R-:W3:Y:S02]  /*105d0*/  @!P1 SYNCS.PHASECHK.TRANS64 P1, [R5+URZ+0x26810], R18 ;  /* 0x02681012050095a7 */ /* 0x000ee4000802007f */
[----:B---3--:R-:W-:Y:S05]  /*105e0*/  @!P1 BRA `(.L_x_3219) ;  /* 0xfffffffc00f09947 */ /* 0x008fea000383ffff */
[----:B------:R-:W-:Y:S05]  /*105f0*/  BRA `(.L_x_3218) ;  /* 0xffffff5c00a87947 */ /* 0x000fea000383ffff */
.L_x_3223:
[----:B------:R1:W1:Y:S02]  /*10600*/  SYNCS.PHASECHK.TRANS64.TRYWAIT P1, [R5+URZ+0x26830], R18 ;  /* 0x02683012050075a7 */ /* 0x000264000802017f */
[----:B-1----:R-:W-:Y:S05]  /*10610*/  @!P1 NANOSLEEP.SYNCS 0x989680 ;  /* 0x009896800000995d */ /* 0x002fea0003900000 */
[----:B------:R-:W1:Y:S02]  /*10620*/  @!P1 SYNCS.PHASECHK.TRANS64 P1, [R5+URZ+0x26830], R18 ;  /* 0x02683012050095a7 */ /* 0x000e64000802007f */
[----:B-1----:R-:W-:Y:S05]  /*10630*/  @!P1 BRA `(.L_x_3223) ;  /* 0xfffffffc00f09947 */ /* 0x002fea000383ffff */
[----:B------:R-:W-:Y:S05]  /*10640*/  BRA `(.L_x_3222) ;  /* 0xffffff6000987947 */ /* 0x000fea000383ffff */
.L_x_3271:
[----:B------:R-:W-:Y:S01]  /*10650*/  BSSY B0, `(.L_x_3344) ;  /* 0x0000005000007945 */ /* 0x000fe20003800000 */
[----:B------:R-:W-:-:S07]  /*10660*/  IMAD.MOV.U32 R15, RZ, RZ, -0x1 ;  /* 0xffffffffff0f7424 */ /* 0x000fce00078e00ff */
[----:B------:R-:W-:Y:S05]  /*10670*/  WARPSYNC.COLLECTIVE R15, `(.L_x_3345) ;  /* 0x000000000f087348 */ /* 0x000fea0003c00000 */
[----:B------:R-:W-:Y:S01]  /*10680*/  NOP ;  /* 0x0000000000007918 */ /* 0x000fe20000000000 */
[----:B------:R-:W-:Y:S01]  /*10690*/  ENDCOLLECTIVE ;  /* 0x000000000000791b */ /* 0x000fe20003800000 */
.L_x_3345:
[----:B------:R-:W-:Y:S05]  /*106a0*/  BSYNC B0 ;  /* 0x0000000000007941 */ /* 0x000fea0003800000 */
.L_x_3344:
[----:B------:R-:W-:Y:S05]  /*106b0*/  BRA `(.L_x_3346) ;  /* 0xffffffc400e87947 */ /* 0x000fea000383ffff */
.L_x_3284:
[----:B------:R-:W-:Y:S01]  /*106c0*/  BSSY B0, `(.L_x_3347) ;  /* 0x0000005000007945 */ /* 0x000fe20003800000 */
[----:B------:R-:W-:-:S07]  /*106d0*/  IMAD.MOV.U32 R15, RZ, RZ, -0x1 ;  /* 0xffffffffff0f7424 */ /* 0x000fce00078e00ff */
[----:B------:R-:W-:Y:S05]  /*106e0*/  WARPSYNC.COLLECTIVE R15, `(.L_x_3348) ;  /* 0x000000000f087348 */ /* 0x000fea0003c00000 */
[----:B------:R-:W-:Y:S01]  /*106f0*/  NOP ;  /* 0x0000000000007918 */ /* 0x000fe20000000000 */
[----:B------:R-:W-:Y:S01]  /*10700*/  ENDCOLLECTIVE ;  /* 0x000000000000791b */ /* 0x000fe20003800000 */
.L_x_3348:
[----:B------:R-:W-:Y:S05]  /*10710*/  BSYNC B0 ;  /* 0x0000000000007941 */ /* 0x000fea0003800000 */
.L_x_3347:
[----:B------:R-:W-:Y:S05]  /*10720*/  BRA `(.L_x_3349) ;  /* 0xffffffcc00987947 */ /* 0x000fea000383ffff */
.L_x_3296:
[----:B------:R-:W-:Y:S01]  /*10730*/  BSSY B0, `(.L_x_3350) ;  /* 0x0000005000007945 */ /* 0x000fe20003800000 */
[----:B------:R-:W-:-:S07]  /*10740*/  MOV R15, 0xffffffff ;  /* 0xffffffff000f7802 */ /* 0x000fce0000000f00 */
[----:B------:R-:W-:Y:S05]  /*10750*/  WARPSYNC.COLLECTIVE R15, `(.L_x_3351) ;  /* 0x000000000f087348 */ /* 0x000fea0003c00000 */
[----:B------:R-:W-:Y:S01]  /*10760*/  NOP ;  /* 0x0000000000007918 */ /* 0x000fe20000000000 */
[----:B------:R-:W-:Y:S01]  /*10770*/  ENDCOLLECTIVE ;  /* 0x000000000000791b */ /* 0x000fe20003800000 */
.L_x_3351:
[----:B------:R-:W-:Y:S05]  /*10780*/  BSYNC B0 ;  /* 0x0000000000007941 */ /* 0x000fea0003800000 */
.L_x_3350:
[----:B------:R-:W-:Y:S05]  /*10790*/  BRA `(.L_x_3352) ;  /* 0xffffffd000d47947 */ /* 0x000fea000383ffff */
.L_x_3316:
[----:B-1----:R1:W2:Y:S02]  /*107a0*/  SYNCS.PHASECHK.TRANS64.TRYWAIT P0, [R15+URZ+0x26820], R2 ;  /* 0x026820020f0075a7 */ /* 0x0022a4000800017f */
[----:B--2---:R-:W-:Y:S05]  /*107b0*/  @!P0 NANOSLEEP.SYNCS 0x989680 ;  /* 0x009896800000895d */ /* 0x004fea0003900000 */
[----:B------:R-:W2:Y:S02]  /*107c0*/  @!P0 SYNCS.PHASECHK.TRANS64 P0, [R15+URZ+0x26820], R2 ;  /* 0x026820020f0085a7 */ /* 0x000ea4000800007f */
[----:B--2---:R-:W-:Y:S05]  /*107d0*/  @!P0 BRA `(.L_x_3316) ;  /* 0xfffffffc00f08947 */ /* 0x004fea000383ffff */
[----:B------:R-:W-:Y:S05]  /*107e0*/  BRA `(.L_x_3353) ;  /* 0xffffffe000c87947 */ /* 0x000fea000383ffff */
.L_x_3320:
[----:B---3--:R3:W4:Y:S02]  /*107f0*/  SYNCS.PHASECHK.TRANS64.TRYWAIT P1, [R15+URZ+0x26840], R17 ;  /* 0x026840110f0075a7 */ /* 0x008724000802017f */
[----:B----4-:R-:W-:Y:S05]  /*10800*/  @!P1 NANOSLEEP.SYNCS 0x989680 ;  /* 0x009896800000995d */ /* 0x010fea0003900000 */
[----:B------:R-:W4:Y:S02]  /*10810*/  @!P1 SYNCS.PHASECHK.TRANS64 P1, [R15+URZ+0x26840], R17 ;  /* 0x026840110f0095a7 */ /* 0x000f24000802007f */
[----:B----4-:R-:W-:Y:S05]  /*10820*/  @!P1 BRA `(.L_x_3320) ;  /* 0xfffffffc00f09947 */ /* 0x010fea000383ffff */
[----:B------:R-:W-:Y:S05]  /*10830*/  BRA `(.L_x_3354) ;  /* 0xffffffe8001c7947 */ /* 0x000fea000383ffff */
.L_x_3322:
[----:B-1----:R1:W2:Y:S02]  /*10840*/  SYNCS.PHASECHK.TRANS64.TRYWAIT P1, [R15+URZ+0x26828], R17 ;  /* 0x026828110f0075a7 */ /* 0x0022a4000802017f */
[----:B--2---:R-:W-:Y:S05]  /*10850*/  @!P1 NANOSLEEP.SYNCS 0x989680 ;  /* 0x009896800000995d */ /* 0x004fea0003900000 */
[----:B------:R-:W2:Y:S02]  /*10860*/  @!P1 SYNCS.PHASECHK.TRANS64 P1, [R15+URZ+0x26828], R17 ;  /* 0x026828110f0095a7 */ /* 0x000ea4000802007f */
[----:B--2---:R-:W-:Y:S05]  /*10870*/  @!P1 BRA `(.L_x_3322) ;  /* 0xfffffffc00f09947 */ /* 0x004fea000383ffff */
[----:B------:R-:W-:Y:S05]  /*10880*/  BRA `(.L_x_3355) ;  /* 0xffffffe800a07947 */ /* 0x000fea000383ffff */
.L_x_3324:
[----:B--2---:R2:W4:Y:S02]  /*10890*/  SYNCS.PHASECHK.TRANS64.TRYWAIT P1, [R15+URZ+0x26848], R17 ;  /* 0x026848110f0075a7 */ /* 0x004524000802017f */
[----:B----4-:R-:W-:Y:S05]  /*108a0*/  @!P1 NANOSLEEP.SYNCS 0x989680 ;  /* 0x009896800000995d */ /* 0x010fea0003900000 */
[----:B------:R-:W4:Y:S02]  /*108b0*/  @!P1 SYNCS.PHASECHK.TRANS64 P1, [R15+URZ+0x26848], R17 ;  /* 0x026848110f0095a7 */ /* 0x000f24000802007f */
[----:B----4-:R-:W-:Y:S05]  /*108c0*/  @!P1 BRA `(.L_x_3324) ;  /* 0xfffffffc00f09947 */ /* 0x010fea000383ffff */
[----:B------:R-:W-:Y:S05]  /*108d0*/  BRA `(.L_x_3356) ;  /* 0xffffffec00247947 */ /* 0x000fea000383ffff */
.L_x_3326:
[----:B------:R-:W-:-:S07]  /*108e0*/  SHF.L.U32 R4, R10, 0x1f, RZ ;  /* 0x0000001f0a047819 */ /* 0x000fce00000006ff */
.L_x_3357:
[----:B----4-:R4:W1:Y:S02]  /*108f0*/  SYNCS.PHASECHK.TRANS64.TRYWAIT P1, [R15+URZ+0x26820], R4 ;  /* 0x026820040f0075a7 */ /* 0x010864000802017f */
[----:B-1----:R-:W-:Y:S05]  /*10900*/  @!P1 NANOSLEEP.SYNCS 0x989680 ;  /* 0x009896800000995d */ /* 0x002fea0003900000 */
[----:B------:R-:W1:Y:S02]  /*10910*/  @!P1 SYNCS.PHASECHK.TRANS64 P1, [R15+URZ+0x26820], R4 ;  /* 0x026820040f0095a7 */ /* 0x000e64000802007f */
[----:B-1----:R-:W-:Y:S05]  /*10920*/  @!P1 BRA `(.L_x_3357) ;  /* 0xfffffffc00f09947 */ /* 0x002fea000383ffff */
[----:B------:R-:W-:Y:S05]  /*10930*/  BRA `(.L_x_3358) ;  /* 0xffffffec008c7947 */ /* 0x000fea000383ffff */
.L_x_3329:
[----:B-1----:R1:W4:Y:S02]  /*10940*/  SYNCS.PHASECHK.TRANS64.TRYWAIT P1, [R15+URZ+0x26840], R12 ;  /* 0x0268400c0f0075a7 */ /* 0x002324000802017f */
[----:B----4-:R-:W-:Y:S05]  /*10950*/  @!P1 NANOSLEEP.SYNCS 0x989680 ;  /* 0x009896800000995d */ /* 0x010fea0003900000 */
[----:B------:R-:W4:Y:S02]  /*10960*/  @!P1 SYNCS.PHASECHK.TRANS64 P1, [R15+URZ+0x26840], R12 ;  /* 0x0268400c0f0095a7 */ /* 0x000f24000802007f */
[----:B----4-:R-:W-:Y:S05]  /*10970*/  @!P1 BRA `(.L_x_3329) ;  /* 0xfffffffc00f09947 */ /* 0x010fea000383ffff */
[----:B------:R-:W-:Y:S05]  /*10980*/  BRA `(.L_x_3359) ;  /* 0xfffffff000287947 */ /* 0x000fea000383ffff */
.L_x_3331:
[----:B--2---:R2:W4:Y:S02]  /*10990*/  SYNCS.PHASECHK.TRANS64.TRYWAIT P1, [R15+URZ+0x26828], R12 ;  /* 0x0268280c0f0075a7 */ /* 0x004524000802017f */
[----:B----4-:R-:W-:Y:S05]  /*109a0*/  @!P1 NANOSLEEP.SYNCS 0x989680 ;  /* 0x009896800000995d */ /* 0x010fea0003900000 */
[----:B------:R-:W4:Y:S02]  /*109b0*/  @!P1 SYNCS.PHASECHK.TRANS64 P1, [R15+URZ+0x26828], R12 ;  /* 0x0268280c0f0095a7 */ /* 0x000f24000802007f */
[----:B----4-:R-:W-:Y:S05]  /*109c0*/  @!P1 BRA `(.L_x_3331) ;  /* 0xfffffffc00f09947 */ /* 0x010fea000383ffff */
[----:B------:R-:W-:Y:S05]  /*109d0*/  BRA `(.L_x_3360) ;  /* 0xfffffff000a07947 */ /* 0x000fea000383ffff */
.L_x_3333:
[----:B--2---:R2:W4:Y:S02]  /*109e0*/  SYNCS.PHASECHK.TRANS64.TRYWAIT P0, [R3+URZ+0x26840], R0 ;  /* 0x02684000030075a7 */ /* 0x004524000800017f */
[----:B----4-:R-:W-:Y:S05]  /*109f0*/  @!P0 NANOSLEEP.SYNCS 0x989680 ;  /* 0x009896800000895d */ /* 0x010fea0003900000 */
[----:B------:R-:W4:Y:S02]  /*10a00*/  @!P0 SYNCS.PHASECHK.TRANS64 P0, [R3+URZ+0x26840], R0 ;  /* 0x02684000030085a7 */ /* 0x000f24000800007f */
[----:B----4-:R-:W-:Y:S05]  /*10a10*/  @!P0 BRA `(.L_x_3333) ;  /* 0xfffffffc00f08947 */ /* 0x010fea000383ffff */
[----:B------:R-:W-:Y:S05]  /*10a20*/  BRA `(.L_x_3361) ;  /* 0xfffffff400407947 */ /* 0x000fea000383ffff */
.L_x_3335:
[----:B------:R-:W-:Y:S01]  /*10a30*/  BSSY B0, `(.L_x_3362) ;  /* 0x0000006000007945 */ /* 0x000fe20003800000 */
[----:B------:R-:W-:-:S07]  /*10a40*/  IMAD.MOV.U32 R15, RZ, RZ, -0x1 ;  /* 0xffffffffff0f7424 */ /* 0x000fce00078e00ff */
[----:B------:R-:W-:Y:S05]  /*10a50*/  WARPSYNC.COLLECTIVE R15, `(.L_x_3363) ;  /* 0x000000000f0c7348 */ /* 0x000fea0003c00000 */
[----:B------:R-:W-:Y:S02]  /*10a60*/  ELECT P6, UR62, PT ;  /* 0x00000000003e782f */ /* 0x000fe400038c0000 */
[----:B------:R-:W-:Y:S01]  /*10a70*/  MOV R14, UR62 ;  /* 0x0000003e000e7c02 */ /* 0x000fe20008000f00 */
[----:B------:R-:W-:Y:S10]  /*10a80*/  ENDCOLLECTIVE ;  /* 0x000000000000791b */ /* 0x000ff40003800000 */
.L_x_3363:
[----:B------:R-:W-:Y:S05]  /*10a90*/  BSYNC B0 ;  /* 0x0000000000007941 */ /* 0x000fea0003800000 */
.L_x_3362:
[----:B------:R-:W-:Y:S05]  /*10aa0*/  BRA `(.L_x_3364) ;  /* 0xfffffff400d87947 */ /* 0x000fea000383ffff */
.L_x_3337:
[----:B-1----:R1:W2:Y:S02]  /*10ab0*/  SYNCS.PHASECHK.TRANS64.TRYWAIT P0, [R7+URZ], R4 ;  /* 0x00000004070075a7 */ /* 0x0022a4000800017f */
[----:B--2---:R-:W-:Y:S05]  /*10ac0*/  @!P0 NANOSLEEP.SYNCS 0x989680 ;  /* 0x009896800000895d */ /* 0x004fea0003900000 */
[----:B------:R-:W2:Y:S02]  /*10ad0*/  @!P0 SYNCS.PHASECHK.TRANS64 P0, [R7+URZ], R4 ;  /* 0x00000004070085a7 */ /* 0x000ea4000800007f */
[----:B--2---:R-:W-:Y:S05]  /*10ae0*/  @!P0 BRA `(.L_x_3337) ;  /* 0xfffffffc00f08947 */ /* 0x004fea000383ffff */
[----:B------:R-:W-:Y:S05]  /*10af0*/  BRA `(.L_x_3365) ;  /* 0xfffffff800187947 */ /* 0x000fea000383ffff */
.L_x_3338:
[----:B--2---:R2:W3:Y:S02]  /*10b00*/  SYNCS.PHASECHK.TRANS64.TRYWAIT P0, [R3+URZ], R0 ;  /* 0x00000000030075a7 */ /* 0x0044e4000800017f */
[----:B---3--:R-:W-:Y:S05]  /*10b10*/  @!P0 NANOSLEEP.SYNCS 0x989680 ;  /* 0x009896800000895d */ /* 0x008fea0003900000 */
[----:B------:R-:W3:Y:S02]  /*10b20*/  @!P0 SYNCS.PHASECHK.TRANS64 P0, [R3+URZ], R0 ;  /* 0x00000000030085a7 */ /* 0x000ee4000800007f */
[----:B---3--:R-:W-:Y:S05]  /*10b30*/  @!P0 BRA `(.L_x_3338) ;  /* 0xfffffffc00f08947 */ /* 0x008fea000383ffff */
[----:B------:R-:W-:Y:S05]  /*10b40*/  BRA `(.L_x_3366) ;  /* 0xfffffff8000c7947 */ /* 0x000fea000383ffff */
.L_x_3340:
[----:B--2---:R2:W3:Y:S02]  /*10b50*/  SYNCS.PHASECHK.TRANS64.TRYWAIT P0, [R5+URZ], R4 ;  /* 0x00000004050075a7 */ /* 0x0044e4000800017f */
[----:B---3--:R-:W-:Y:S05]  /*10b60*/  @!P0 NANOSLEEP.SYNCS 0x989680 ;  /* 0x009896800000895d */ /* 0x008fea0003900000 */
[----:B------:R-:W3:Y:S02]  /*10b70*/  @!P0 SYNCS.PHASECHK.TRANS64 P0, [R5+URZ], R4 ;  /* 0x00000004050085a7 */ /* 0x000ee4000800007f */
[----:B---3--:R-:W-:Y:S05]  /*10b80*/  @!P0 BRA `(.L_x_3340) ;  /* 0xfffffffc00f08947 */ /* 0x008fea000383ffff */
[----:B------:R-:W-:Y:S05]  /*10b90*/  BRA `(.L_x_3367) ;  /* 0xfffffff800107947 */ /* 0x000fea000383ffff */
.L_x_3368:
        /* <DEDUP_REMOVED lines=14> */
.L_x_3743:


//--------------------- .text._ZN7cutlass13device_kernelIN5flash11enable_sm90INS1_16FlashAttnBwdSm90INS1_25CollectiveMainloopBwdSm90ILi2ELi2ELi2EN4cute5tupleIJNS5_1CILi1EEES8_S8_EEENS6_IJNS7_ILi96EEENS7_ILi128EEENS7_ILi64EEEEEENS_6half_tEfNS_4arch4Sm90ELb1ELb0ELb1ELb1ELb0ELb1ELb0ELb1ELi2ELi1ELi2ELi2ELb0EEENS1_24CollectiveEpilogueBwdGQAISD_fSG_Li256ELb1ELb0EEENS1_25SingleTileBwdLPTSchedulerILb1ELi128ELb0EEEEEEEEEvNT_6ParamsE --------------------------
	.section	.text._ZN7cutlass13device_kernelIN5flash11enable_sm90INS1_16FlashAttnBwdSm90INS1_25CollectiveMainloopBwdSm90ILi2ELi2ELi2EN4cute5tupleIJNS5_1CILi1EEES8_S8_EEENS6_IJNS7_ILi96EEENS7_ILi128EEENS7_ILi64EEEEEENS_6half_tEfNS_4arch4Sm90ELb1ELb0ELb1ELb1ELb0ELb1ELb0ELb1ELi2ELi1ELi2ELi2ELb0EEENS1_24CollectiveEpilogueBwdGQAISD_fSG_Li256ELb1ELb0EEENS1_25SingleTileBwdLPTSchedulerILb1ELi128ELb0EEEEEEEEEvNT_6ParamsE,"ax",@progbits
	.align	128
.text._ZN7cutlass13device_kernelIN5flash11enable_sm90INS1_16FlashAttnBwdSm90INS1_25CollectiveMainloopBwdSm90ILi2ELi2ELi2EN4cute5tupleIJNS5_1CILi1EEES8_S8_EEENS6_IJNS7_ILi96EEENS7_ILi128EEENS7_ILi64EEEEEENS_6half_tEfNS_4arch4Sm90ELb1ELb0ELb1ELb1ELb0ELb1ELb0ELb1ELi2ELi1ELi2ELi2ELb0EEENS1_24CollectiveEpilogueBwdGQAISD_fSG_Li256ELb1ELb0EEENS1_25SingleTileBwdLPTSchedulerILb1ELi128ELb0EEEEEEEEEvNT_6ParamsE:
        .type           _ZN7cutlass13device_kernelIN5flash11enable_sm90INS1_16FlashAttnBwdSm90INS1_25CollectiveMainloopBwdSm90ILi2ELi2ELi2EN4cute5tupleIJNS5_1CILi1EEES8_S8_EEENS6_IJNS7_ILi96EEENS7_ILi128EEENS7_ILi64EEEEEENS_6half_tEfNS_4arch4Sm90ELb1ELb0ELb1ELb1ELb0ELb1ELb0ELb1ELi2ELi1ELi2ELi2ELb0EEENS1_24CollectiveEpilogueBwdGQAISD_fSG_Li256ELb1ELb0EEENS1_25SingleTileBwdLPTSchedulerILb1ELi128ELb0EEEEEEEEEvNT_6ParamsE,@function
        .size           _ZN7cutlass13device_kernelIN5flash11enable_sm90INS1_16FlashAttnBwdSm90INS1_25CollectiveMainloopBwdSm90ILi2ELi2ELi2EN4cute5tupleIJNS5_1CILi1EEES8_S8_EEENS6_IJNS7_ILi96EEENS7_ILi128EEENS7_ILi64EEEEEENS_6half_tEfNS_4arch4Sm90ELb1ELb0ELb1ELb1ELb0ELb1ELb0ELb1ELi2ELi1ELi2ELi2ELb0EEENS1_24CollectiveEpilogueBwdGQAISD_fSG_Li256ELb1ELb0EEENS1_25SingleTileBwdLPTSchedulerILb1ELi128ELb0EEEEEEEEEvNT_6ParamsE,(.L_x_3744 - _ZN7cutlass13device_kernelIN5flash11enable_sm90INS1_16FlashAttnBwdSm90INS1_25CollectiveMainloopBwdSm90ILi2ELi2ELi2EN4cute5tupleIJNS5_1CILi1EEES8_S8_EEENS6_IJNS7_ILi96EEENS7_ILi128EEENS7_ILi64EEEEEENS_6half_tEfNS_4arch4Sm90ELb1ELb0ELb1ELb1ELb0ELb1ELb0ELb1ELi2ELi1ELi2ELi2ELb0EEENS1_24CollectiveEpilogueBwdGQAISD_fSG_Li256ELb1ELb0EEENS1_25SingleTileBwdLPTSchedulerILb1ELi128ELb0EEEEEEEEEvNT_6ParamsE)
        .other          _ZN7cutlass13device_kernelIN5flash11enable_sm90INS1_16FlashAttnBwdSm90INS1_25CollectiveMainloopBwdSm90ILi2ELi2ELi2EN4cute5tupleIJNS5_1CILi1EEES8_S8_EEENS6_IJNS7_ILi96EEENS7_ILi128EEENS7_ILi64EEEEEENS_6half_tEfNS_4arch4Sm90ELb1ELb0ELb1ELb1ELb0ELb1ELb0ELb1ELi2ELi1ELi2ELi2ELb0EEENS1_24CollectiveEpilogueBwdGQAISD_fSG_Li256ELb1ELb0EEENS1_25SingleTileBwdLPTSchedulerILb1ELi128ELb0EEEEEEEEEvNT_6ParamsE,@"STO_CUDA_ENTRY STV_DEFAULT"
_ZN7cutlass13device_kernelIN5flash11enable_sm90INS1_16FlashAttnBwdSm90INS1_25CollectiveMainloopBwdSm90ILi2ELi2ELi2EN4cute5tupleIJNS5_1CILi1EEES8_S8_EEENS6_IJNS7_ILi96EEENS7_ILi128EEENS7_ILi64EEEEEENS_6half_tEfNS_4arch4Sm90ELb1ELb0ELb1ELb1ELb0ELb1ELb0ELb1ELi2ELi1ELi2ELi2ELb0EEENS1_24CollectiveEpilogueBwdGQAISD_fSG_Li256ELb1ELb0EEENS1_25SingleTileBwdLPTSchedulerILb1ELi128ELb0EEEEEEEEEvNT_6ParamsE:
        /* <DEDUP_REMOVED lines=23> */
.L_x_3370:
[----:B------:R-:W-:Y:S05]  /*0170*/  BSYNC B0 ;  /* 0x0000000000007941 */ /* 0x000fea0003800000 */
.L_x_3369:
        /* <DEDUP_REMOVED lines=34> */
.L_x_3371:
        /* <DEDUP_REMOVED lines=22> */
.L_x_3372:
        /* <DEDUP_REMOVED lines=9> */
.L_x_3375:
        /* <DEDUP_REMOVED lines=24> */
[----:B------:R-:W1:Y:S01]  /*0710*/  LDC R2, c[0x0][0x8e4] ;  /* 0x00023900ff027b82 */ /* 0x000e620000000800 */
[----:B------:R-:W-:Y:S02]  /*0720*/  MOV R3, UR4 ;  /* 0x0000000400037c02 */ /* 0x000fe40008000f00 */
[----:B-1----:R-:W-:-:S13]  /*0730*/  ISETP.NE.AND P0, PT, R2, 0x1, PT ;  /* 0x000000010200780c */ /* 0x002fda0003f05270 */
[----:B------:R-:W1:Y:S02]  /*0740*/  @P0 LDC.64 R4, c[0x0][0x8e8] ;  /* 0x00023a00ff040b82 */ /* 0x000e640000000a00 */
[----:B-1----:R-:W-:-:S05]  /*0750*/  @P0 IMAD.HI.U32 R0, R4, UR4, RZ ;  /* 0x0000000404000c27 */ /* 0x002fca000f8e00ff */
[----:B------:R-:W-:-:S05]  /*0760*/  @P0 SHF.R.U32.HI R3, RZ, R5, R0 ;  /* 0x00000005ff030219 */ /* 0x000fca0000011600 */
[----:B------:R1:W-:Y:S01]  /*0770*/  STL [R1+0x30], R3 ;  /* 0x0000300301007387 */ /* 0x0003e20000100800 */
[----:B------:R-:W-:Y:S01]  /*0780*/  IMAD R0, R3, R2, RZ ;  /* 0x0000000203007224 */ /* 0x000fe200078e02ff */
[----:B------:R-:W-:Y:S06]  /*0790*/  BRA `(.L_x_3377) ;  /* 0x0000000000207947 */ /* 0x000fec0003800000 */
.L_x_3376:
        /* <DEDUP_REMOVED lines=8> */
.L_x_3377:
[----:B------:R-:W3:Y:S01]  /*0820*/  LDC R2, c[0x0][0x8c0] ;  /* 0x00023000ff027b82 */ /* 0x000ee20000000800 */
[----:B------:R-:W-:Y:S01]  /*0830*/  IADD3 R0, -R0, UR4, RZ ;  /* 0x0000000400007c10 */ /* 0x000fe2000fffe1ff */
[----:B------:R-:W-:Y:S02]  /*0840*/  ULDC.64 UR4, c[0x0][0x900] ;  /* 0x0002400000047ab9 */ /* 0x000fe40000000a00 */
[----:B------:R-:W-:-:S04]  /*0850*/  ISETP.NE.U32.AND P0, PT, RZ, UR4, PT ;  /* 0x00000004ff007c0c */ /* 0x000fc8000bf05070 */
[----:B------:R-:W4:Y:S01]  /*0860*/  LDC R5, c[0x0][0x8cc] ;  /* 0x00023300ff057b82 */ /* 0x000f220000000800 */
[----:B------:R-:W-:Y:S02]  /*0870*/  ISETP.NE.AND.EX P0, PT, RZ, UR5, PT, P0 ;  /* 0x00000005ff007c0c */ /* 0x000fe4000bf05300 */
[----:B---3--:R-:W-:Y:S01]  /*0880*/  ISETP.NE.AND P1, PT, R2, 0x1, PT ;  /* 0x000000010200780c */ /* 0x008fe20003f25270 */
[----:B----4-:R-:W-:-:S04]  /*0890*/  IMAD R4, R5, UR6, R0 ;  /* 0x0000000605047c24 */ /* 0x010fc8000f8e0200 */
[----:B------:R-:W-:-:S08]  /*08a0*/  IMAD.MOV.U32 R5, RZ, RZ, R4 ;  /* 0x000000ffff057224 */ /* 0x000fd000078e0004 */
[----:B-12---:R-:W1:Y:S08]  /*08b0*/  @P1 LDC R3, c[0x0][0x8c4] ;  /* 0x00023100ff031b82 */ /* 0x006e700000000800 */
[----:B------:R-:W2:Y:S01]  /*08c0*/  @P1 LDC R7, c[0x0][0x8c8] ;  /* 0x00023200ff071b82 */ /* 0x000ea20000000800 */
[----:B-1----:R-:W-:-:S05]  /*08d0*/  @P1 IMAD.HI.U32 R0, R4, R3, RZ ;  /* 0x0000000304001227 */ /* 0x002fca00078e00ff */
[----:B--2---:R-:W-:-:S05]  /*08e0*/  @P1 SHF.R.U32.HI R5, RZ, R7, R0 ;  /* 0x00000007ff051219 */ /* 0x004fca0000011600 */
[----:B------:R-:W-:-:S04]  /*08f0*/  IMAD.MOV R3, RZ, RZ, -R5 ;  /* 0x000000ffff037224 */ /* 0x000fc800078e0a05 */
[----:B------:R-:W-:-:S05]  /*0900*/  IMAD R0, R2, R3, R4 ;  /* 0x0000000302007224 */ /* 0x000fca00078e0204 */
[----:B------:R1:W-:Y:S01]  /*0910*/  STL [R1+0x38], R0 ;  /* 0x0000380001007387 */ /* 0x0003e20000100800 */
[----:B------:R-:W-:Y:S05]  /*0920*/  @!P0 BRA `(.L_x_3378) ;  /* 0x0000000000108947 */ /* 0x000fea0003800000 */
[----:B------:R-:W2:Y:S02]  /*0930*/  LDC.64 R2, c[0x0][0x900] ;  /* 0x00024000ff027b82 */ /* 0x000ea40000000a00 */
[----:B--2---:R-:W-:-:S05]  /*0940*/  IMAD.WIDE R2, R5, 0x4, R2 ;  /* 0x0000000405027825 */ /* 0x004fca00078e0202 */
[----:B-1----:R2:W5:Y:S01]  /*0950*/  LDG.E R0, desc[UR36][R2.64] ;  /* 0x0000002402007981 */ /* 0x002562000c1e1900 */
[----:B------:R-:W-:Y:S05]  /*0960*/  BRA `(.L_x_3379) ;  /* 0x00000000002c7947 */ /* 0x000fea0003800000 */
.L_x_3378:
[----:B------:R-:W-:Y:S02]  /*0970*/  ULDC.64 UR4, c[0x0][0x8f8] ;  /* 0x00023e0000047ab9 */ /* 0x000fe40000000a00 */
[----:B------:R-:W-:-:S04]  /*0980*/  ISETP.NE.U32.AND P0, PT, RZ, UR4, PT ;  /* 0x00000004ff007c0c */ /* 0x000fc8000bf05070 */
[----:B------:R-:W-:-:S13]  /*0990*/  ISETP.NE.AND.EX P0, PT, RZ, UR5, PT, P0 ;  /* 0x00000005ff007c0c */ /* 0x000fda000bf05300 */
[----:B------:R-:W-:Y:S05]  /*09a0*/  @!P0 BRA `(.L_x_3380) ;  /* 0x0000000000188947 */ /* 0x000fea0003800000 */
[----:B------:R-:W2:Y:S02]  /*09b0*/  LDC.64 R2, c[0x0][0x8f8] ;  /* 0x00023e00ff027b82 */ /* 0x000ea40000000a00 */
[----:B--2---:R-:W-:-:S05]  /*09c0*/  IMAD.WIDE R2, R5, 0x4, R2 ;  /* 0x0000000405027825 */ /* 0x004fca00078e0202 */
[----:B-1----:R-:W2:Y:S04]  /*09d0*/  LDG.E R0, desc[UR36][R2.64] ;  /* 0x0000002402007981 */ /* 0x002ea8000c1e1900 */
[----:B------:R-:W2:Y:S02]  /*09e0*/  LDG.E R7, desc[UR36][R2.64+0x4] ;  /* 0x0000042402077981 */ /* 0x000ea4000c1e1900 */
[----:B--2---:R-:W-:Y:S01]  /*09f0*/  IADD3 R0, -R0, R7, RZ ;  /* 0x0000000700007210 */ /* 0x004fe20007ffe1ff */
[----:B------:R-:W-:Y:S06]  /*0a00*/  BRA `(.L_x_3379) ;  /* 0x0000000000047947 */ /* 0x000fec0003800000 */
.L_x_3380:
[----:B-1----:R-:W1:Y:S02]  /*0a10*/  LDC R0, c[0x0][0x8f4] ;  /* 0x00023d00ff007b82 */ /* 0x002e640000000800 */
.L_x_3379:
[----:B------:R-:W3:Y:S01]  /*0a20*/  LDL R4, [R1+0x30] ;  /* 0x0000300001047983 */ /* 0x000ee20000100800 */
[----:B-1---5:R-:W-:-:S05]  /*0a30*/  VIADD R0, R0, 0x7f ;  /* 0x0000007f00007836 */ /* 0x022fca0000000000 */
[----:B--2---:R-:W-:-:S04]  /*0a40*/  SHF.R.S32.HI R3, RZ, 0x1f, R0 ;  /* 0x0000001fff037819 */ /* 0x004fc80000011400 */
[----:B------:R-:W-:-:S04]  /*0a50*/  LEA.HI R3, R3, R0, RZ, 0x7 ;  /* 0x0000000003037211 */ /* 0x000fc800078f38ff */
[----:B------:R-:W-:-:S04]  /*0a60*/  SHF.R.S32.HI R3, RZ, 0x7, R3 ;  /* 0x00000007ff037819 */ /* 0x000fc80000011403 */
[----:B---3--:R-:W-:-:S04]  /*0a70*/  ISETP.GE.AND P0, PT, R4, R3, PT ;  /* 0x000000030400720c */ /* 0x008fc80003f06270 */
[----:B------:R-:W-:-:S04]  /*0a80*/  SEL R6, R5, 0xffffffff, !P0 ;  /* 0xffffffff05067807 */ /* 0x000fc80004000000 */
[----:B------:R-:W-:Y:S01]  /*0a90*/  ISETP.GE.AND P0, PT, R6, RZ, PT ;  /* 0x000000ff0600720c */ /* 0x000fe20003f06270 */
[----:B------:R1:W-:-:S12]  /*0aa0*/  STL [R1+0x34], R6 ;  /* 0x0000340601007387 */ /* 0x0003d80000100800 */
[----:B-1----:R-:W-:Y:S05]  /*0ab0*/  @!P0 BRA `(.L_x_3381) ;  /* 0x000000d800748947 */ /* 0x002fea0003800000 */
[----:B------:R-:W1:Y:S01]  /*0ac0*/  LDC R0, c[0x0][0x290] ;  /* 0x0000a400ff007b82 */ /* 0x000e620000000800 */
[----:B------:R-:W2:Y:S01]  /*0ad0*/  S2R R2, SR_TID.X ;  /* 0x0000000000027919 */ /* 0x000ea20000002100 */
[----:B------:R-:W-:Y:S02]  /*0ae0*/  ULDC.64 UR4, c[0x0][0x780] ;  /* 0x0001e00000047ab9 */ /* 0x000fe40000000a00 */
[----:B------:R-:W-:-:S04]  /*0af0*/  ISETP.NE.U32.AND P0, PT, RZ, UR4, PT ;  /* 0x00000004ff007c0c */ /* 0x000fc8000bf05070 */
[----:B------:R-:W-:Y:S01]  /*0b00*/  ISETP.NE.AND.EX P0, PT, RZ, UR5, PT, P0 ;  /* 0x00000005ff007c0c */ /* 0x000fe2000bf05300 */
[----:B-1----:R1:W-:Y:S01]  /*0b10*/  STL [R1+0x10], R0 ;  /* 0x0000100001007387 */ /* 0x0023e20000100800 */
[----:B--2---:R-:W-:-:S11]  /*0b20*/  VIADD R18, R2, 0xffffff80 ;  /* 0xffffff8002127836 */ /* 0x004fd60000000000 */
[----:B------:R-:W-:Y:S05]  /*0b30*/  @!P0 BRA `(.L_x_3382) ;  /* 0x0000000000108947 */ /* 0x000fea0003800000 */
[----:B------:R-:W2:Y:S02]  /*0b40*/  LDC.64 R236, c[0x0][0x780] ;  /* 0x0001e000ffec7b82 */ /* 0x000ea40000000a00 */
[----:B--2---:R-:W-:-:S06]  /*0b50*/  IMAD.WIDE R236, R6, 0x4, R236 ;  /* 0x0000000406ec7825 */ /* 0x004fcc00078e02ec */
[----:B------:R2:W5:Y:S01]  /*0b60*/  LDG.E R236, desc[UR36][R236.64] ;  /* 0x00000024ecec7981 */ /* 0x000562000c1e1900 */
[----:B------:R-:W-:Y:S05]  /*0b70*/  BRA `(.L_x_3383) ;  /* 0x0000000000287947 */ /* 0x000fea0003800000 */
.L_x_3382:
[----:B------:R-:W-:Y:S01]  /*0b80*/  ULDC.64 UR4, c[0x0][0x770] ;  /* 0x0001dc0000047ab9 */ /* 0x000fe20000000a00 */
[----:B------:R-:W3:Y:S01]  /*0b90*/  LDC R236, c[0x0][0x280] ;  /* 0x0000a000ffec7b82 */ /* 0x000ee20000000800 */
[----:B------:R-:W-:-:S04]  /*0ba0*/  ISETP.NE.U32.AND P0, PT, RZ, UR4, PT ;  /* 0x00000004ff007c0c */ /* 0x000fc8000bf05070 */
[----:B------:R-:W-:-:S13]  /*0bb0*/  ISETP.NE.AND.EX P0, PT, RZ, UR5, PT, P0 ;  /* 0x00000005ff007c0c */ /* 0x000fda000bf05300 */
[----:B------:R-:W-:Y:S05]  /*0bc0*/  @!P0 BRA `(.L_x_3383) ;  /* 0x0000000000148947 */ /* 0x000fea0003800000 */
[----:B------:R-:W2:Y:S02]  /*0bd0*/  LDC.64 R2, c[0x0][0x770] ;  /* 0x0001dc00ff027b82 */ /* 0x000ea40000000a00 */
[----:B--2---:R-:W-:-:S05]  /*0be0*/  IMAD.WIDE R2, R6, 0x4, R2 ;  /* 0x0000000406027825 */ /* 0x004fca00078e0202 */
[----:B---3--:R-:W2:Y:S04]  /*0bf0*/  LDG.E R236, desc[UR36][R2.64] ;  /* 0x0000002402ec7981 */ /* 0x008ea8000c1e1900 */
[----:B------:R-:W2:Y:S02]  /*0c00*/  LDG.E R5, desc[UR36][R2.64+0x4] ;  /* 0x0000042402057981 */ /* 0x000ea4000c1e1900 */
[----:B--2---:R-:W-:-:S07]  /*0c10*/  IMAD.IADD R236, R5, 0x1, -R236 ;  /* 0x0000000105ec7824 */ /* 0x004fce00078e0aec */
.L_x_3383:
[----:B------:R-:W-:Y:S02]  /*0c20*/  ULDC.64 UR4, c[0x0][0x788] ;  /* 0x0001e20000047ab9 */ /* 0x000fe40000000a00 */
[----:B------:R-:W-:-:S04]  /*0c30*/  ISETP.NE.U32.AND P0, PT, RZ, UR4, PT ;  /* 0x00000004ff007c0c */ /* 0x000fc8000bf05070 */
[----:B------:R-:W-:-:S13]  /*0c40*/  ISETP.NE.AND.EX P0, PT, RZ, UR5, PT, P0 ;  /* 0x00000005ff007c0c */ /* 0x000fda000bf05300 */
[----:B------:R-:W-:Y:S05]  /*0c50*/  @!P0 BRA `(.L_x_3384) ;  /* 0x0000000000148947 */ /* 0x000fea0003800000 */
[----:B------:R-:W4:Y:S02]  /*0c60*/  LDC.64 R2, c[0x0][0x788] ;  /* 0x0001e200ff027b82 */ /* 0x000f240000000a00 */
[----:B----4-:R-:W-:-:S05]  /*0c70*/  IMAD.WIDE R2, R6, 0x4, R2 ;  /* 0x0000000406027825 */ /* 0x010fca00078e0202 */
[----:B-1----:R-:W4:Y:S04]  /*0c80*/  LDG.E R0, desc[UR36][R2.64] ;  /* 0x0000002402007981 */ /* 0x002f28000c1e1900 */
[----:B----4-:R1:W-:Y:S01]  /*0c90*/  STL [R1+0x10], R0 ;  /* 0x0000100001007387 */ /* 0x0103e20000100800 */
[----:B------:R-:W-:Y:S05]  /*0ca0*/  BRA `(.L_x_3385) ;  /* 0x0000000000287947 */ /* 0x000fea0003800000 */
.L_x_3384:
[----:B------:R-:W-:Y:S02]  /*0cb0*/  ULDC.64 UR4, c[0x0][0x778] ;  /* 0x0001de0000047ab9 */ /* 0x000fe40000000a00 */
[----:B------:R-:W-:-:S04]  /*0cc0*/  ISETP.NE.U32.AND P0, PT, RZ, UR4, PT ;  /* 0x00000004ff007c0c */ /* 0x000fc8000bf05070 */
[----:B------:R-:W-:-:S13]  /*0cd0*/  ISETP.NE.AND.EX P0, PT, RZ, UR5, PT, P0 ;  /* 0x00000005ff007c0c */ /* 0x000fda000bf05300 */
[----:B------:R-:W-:Y:S05]  /*0ce0*/  @!P0 BRA `(.L_x_3385) ;  /* 0x0000000000188947 */ /* 0x000fea0003800000 */
[----:B------:R-:W4:Y:S02]  /*0cf0*/  LDC.64 R2, c[0x0][0x778] ;  /* 0x0001de00ff027b82 */ /* 0x000f240000000a00 */
[----:B----4-:R-:W-:-:S05]  /*0d00*/  IMAD.WIDE R2, R6, 0x4, R2 ;  /* 0x0000000406027825 */ /* 0x010fca00078e0202 */
[----:B-1----:R-:W4:Y:S04]  /*0d10*/  LDG.E R0, desc[UR36][R2.64] ;  /* 0x0000002402007981 */ /* 0x002f28000c1e1900 */
[----:B------:R-:W4:Y:S02]  /*0d20*/  LDG.E R5, desc[UR36][R2.64+0x4] ;  /* 0x0000042402057981 */ /* 0x000f24000c1e1900 */
[----:B----4-:R-:W-:-:S05]  /*0d30*/  IADD3 R0, -R0, R5, RZ ;  /* 0x0000000500007210 */ /* 0x010fca0007ffe1ff */
[----:B------:R4:W-:Y:S02]  /*0d40*/  STL [R1+0x10], R0 ;  /* 0x0000100001007387 */ /* 0x0009e40000100800 */
.L_x_3385:
[----:B-1--4-:R-:W3:Y:S01]  /*0d50*/  LDL R0, [R1+0x10] ;  /* 0x0000100001007983 */ /* 0x012ee20000100800 */
[----:B------:R-:W1:Y:S01]  /*0d60*/  LDC R3, c[0x0][0x74c] ;  /* 0x0001d300ff037b82 */ /* 0x000e620000000800 */
[----:B------:R-:W-:Y:S02]  /*0d70*/  PLOP3.LUT P0, PT, PT, PT, PT, 0x80, 0x0 ;  /* 0x000000000000781c */ /* 0x000fe40003f0f070 */
        /* <DEDUP_REMOVED lines=32> */
[----:B---3-5:R-:W-:-:S04]  /*0f80*/  IMAD.IADD R0, R236, 0x1, -R0 ;  /* 0x00000001ec007824 */ /* 0x028fc800078e0a00 */
[----:B------:R-:W-:Y:S02]  /*0f90*/  IMAD R2, R4, 0x80, R0 ;  /* 0x0000008004027824 */ /* 0x000fe400078e0200 */
[----:B------:R-:W-:-:S03]  /*0fa0*/  VIADD R0, R236, 0x5f ;  /* 0x0000005fec007836 */ /* 0x000fc60000000000 */
[----:B-1----:R-:W-:Y:S01]  /*0fb0*/  IADD3 R2, R2, -R3, RZ ;  /* 0x8000000302027210 */ /* 0x002fe20007ffe0ff */
        /* <DEDUP_REMOVED lines=10> */
[----:B------:R-:W-:-:S04]  /*1060*/  MOV R0, RZ ;  /* 0x000000ff00007202 */ /* 0x000fc80000000f00 */
[----:B------:R-:W-:-:S13]  /*1070*/  LOP3.LUT P0, RZ, R0, 0x3ff, RZ, 0xc0, !PT ;  /* 0x000003ff00ff7812 */ /* 0x000fda000780c0ff */
[----:B------:R-:W-:Y:S05]  /*1080*/  @!P0 BRA `(.L_x_3387) ;  /* 0x00000000007c8947 */ /* 0x000fea0003800000 */
[----:B------:R-:W-:Y:S01]  /*1090*/  MOV R2, 0x0 ;  /* 0x0000000000027802 */ /* 0x000fe20000000f00 */
[----:B------:R-:W-:Y:S01]  /*10a0*/  ULDC.64 UR4, c[0x4][0x90] ;  /* 0x0100240000047ab9 */ /* 0x000fe20000000a00 */
[----:B------:R-:W-:Y:S01]  /*10b0*/  ULDC.64 UR6, c[0x4][0x8] ;  /* 0x0100020000067ab9 */ /* 0x000fe20000000a00 */
[----:B------:R-:W-:Y:S01]  /*10c0*/  IMAD.U32 R4, RZ, RZ, UR4 ;  /* 0x00000004ff047e24 */ /* 0x000fe2000f8e00ff */
[----:B------:R1:W3:Y:S01]  /*10d0*/  LDC.64 R14, c[0x4][R2] ;  /* 0x01000000020e7b82 */ /* 0x0002e20000000a00 */
        /* <DEDUP_REMOVED lines=10> */
[----:B--23--:R-:W-:Y:S05]  /*1180*/  CALL.ABS.NOINC R14 ;  /* 0x000000000e007343 */ /* 0x00cfea0003c00000 */
.L_x_3388:
        /* <DEDUP_REMOVED lines=15> */
.L_x_3387:
        /* <DEDUP_REMOVED lines=21> */
[----:B--23--:R-:W-:Y:S05]  /*13d0*/  CALL.ABS.NOINC R14 ;  /* 0x000000000e007343 */ /* 0x00cfea0003c00000 */
.L_x_3390:
        /* <DEDUP_REMOVED lines=15> */
.L_x_3389:
[----:B------:R-:W-:Y:S01]  /*14d0*/  SHF.R.S32.HI R7, RZ, 0x1f, R18 ;  /* 0x0000001fff077819 */ /* 0x000fe20000011412 */
[----:B------:R-:W-:-:S03]  /*14e0*/  UMOV UR4, 0xffffffff ;  /* 0xffffffff00047882 */ /* 0x000fc60000000000 */
[----:B------:R-:W-:-:S04]  /*14f0*/  LEA.HI R0, R7, R18, RZ, 0x7 ;  /* 0x0000001207007211 */ /* 0x000fc800078f38ff */
[----:B------:R-:W-:Y:S01]  /*1500*/  SHF.R.S32.HI R13, RZ, 0x7, R0 ;  /* 0x00000007ff0d7819 */ /* 0x000fe20000011400 */
[----:B------:R-:W-:Y:S06]  /*1510*/  BRA.DIV UR4, `(.L_x_3391) ;  /* 0x000000ce04e47947 */ /* 0x000fec000b800000 */
[----:B------:R1:W3:Y:S02]  /*1520*/  SHFL.IDX PT, R14, R13, RZ, 0x1f ;  /* 0x00001fff0d0e7589 */ /* 0x0002e400000e0000 */
.L_x_3489:
[----:B------:R-:W-:Y:S02]  /*1530*/  SHF.L.U32 R2, RZ, 0x1f, RZ ;  /* 0x0000001fff027819 */ /* 0x000fe400000006ff */
[CC--:B------:R-:W-:Y:S02]  /*1540*/  LEA.HI R8, R7.reuse, R18.reuse, RZ, 0x5 ;  /* 0x0000001207087211 */ /* 0x0c0fe400078f28ff */
[----:B------:R-:W4:Y:S01]  /*1550*/  SYNCS.PHASECHK.TRANS64.TRYWAIT P0, [R17+URZ+0x26800], R2 ;  /* 0x02680002110075a7 */ /* 0x000f22000800017f */
[----:B------:R-:W-:Y:S01]  /*1560*/  LEA.HI R5, R7, R18, RZ, 0x4 ;  /* 0x0000001207057211 */ /* 0x000fe200078f20ff */
[----:B----4-:R-:W-:Y:S06]  /*1570*/  @P0 BRA `(.L_x_3392) ;  /* 0x0000000000080947 */ /* 0x010fec0003800000 */
[----:B------:R-:W4:Y:S02]  /*1580*/  SYNCS.PHASECHK.TRANS64.TRYWAIT P0, [R17+URZ+0x26800], R2 ;  /* 0x02680002110075a7 */ /* 0x000f24000800017f */
[----:B----4-:R-:W-:Y:S05]  /*1590*/  @!P0 BRA `(.L_x_3393) ;  /* 0x000000cc00e08947 */ /* 0x010fea0003800000 */
.L_x_3392:
[----:B------:R-:W5:Y:S04]  /*15a0*/  LDL R12, [R1+0x10] ;  /* 0x00001000010c7983 */ /* 0x000f680000100800 */
[----:B------:R-:W2:Y:S01]  /*15b0*/  LDL R11, [R1+0x30] ;  /* 0x00003000010b7983 */ /* 0x000ea20000100800 */
[----:B----4-:R-:W-:Y:S01]  /*15c0*/  SHF.R.S32.HI R2, RZ, 0x5, R8 ;  /* 0x00000005ff027819 */ /* 0x010fe20000011408 */
[----:B------:R-:W-:Y:S01]  /*15d0*/  IMAD.SHL.U32 R3, R18, 0x40, RZ ;  /* 0x0000004012037824 */ /* 0x000fe200078e00ff */
[----:B------:R-:W-:Y:S01]  /*15e0*/  SHF.R.S32.HI R6, RZ, 0x4, R5 ;  /* 0x00000004ff067819 */ /* 0x000fe20000011405 */
[----:B------:R-:W4:Y:S01]  /*15f0*/  LDL R15, [R1+0x2c] ;  /* 0x00002c00010f7983 */ /* 0x000f220000100800 */
[----:B------:R-:W-:Y:S01]  /*1600*/  ULDC UR4, c[0x0][0x74c] ;  /* 0x0001d30000047ab9 */ /* 0x000fe20000000800 */
[----:B------:R-:W-:Y:S01]  /*1610*/  IMAD.SHL.U32 R4, R2, 0x10, RZ ;  /* 0x0000001002047824 */ /* 0x000fe200078e00ff */
[----:B------:R-:W-:-:S02]  /*1620*/  LEA.HI R9, R5, R6, RZ, 0x1 ;  /* 0x0000000605097211 */ /* 0x000fc400078f08ff */
[----:B------:R-:W-:Y:S02]  /*1630*/  LOP3.LUT R3, R3, 0x1c0, RZ, 0xc0, !PT ;  /* 0x000001c003037812 */ /* 0x000fe400078ec0ff */
[----:B------:R-:W-:Y:S02]  /*1640*/  LOP3.LUT R9, R9, 0x7ffffe, RZ, 0xc0, !PT ;  /* 0x007ffffe09097812 */ /* 0x000fe400078ec0ff */
[----:B------:R-:W-:Y:S02]  /*1650*/  LEA.HI R2, R7, R18, RZ, 0x3 ;  /* 0x0000001207027211 */ /* 0x000fe400078f18ff */
[----:B------:R-:W-:Y:S01]  /*1660*/  LOP3.LUT R5, R3, 0x30, R4, 0xf8, !PT ;  /* 0x0000003003057812 */ /* 0x000fe200078ef804 */
[----:B------:R-:W-:Y:S01]  /*1670*/  IMAD.IADD R6, R6, 0x1, -R9 ;  /* 0x0000000106067824 */ /* 0x000fe200078e0a09 */
[----:B------:R-:W-:Y:S02]  /*1680*/  SHF.R.U32.HI R3, RZ, 0x3, R3 ;  /* 0x00000003ff037819 */ /* 0x000fe40000011603 */
[----:B------:R-:W-:Y:S01]  /*1690*/  LOP3.LUT R4, R5, 0x8, R2, 0xf8, !PT ;  /* 0x0000000805047812 */ /* 0x000fe200078ef802 */
[----:B------:R-:W-:Y:S01]  /*16a0*/  IMAD R6, R13, 0xc, R6 ;  /* 0x0000000c0d067824 */ /* 0x000fe200078e0206 */
[----:B---3--:R-:W-:-:S02]  /*16b0*/  LEA.HI R2, R14, R14, RZ, 0x1 ;  /* 0x0000000e0e027211 */ /* 0x008fc400078f08ff */
[----:B------:R-:W-:Y:S02]  /*16c0*/  LOP3.LUT R3, R4, R3, RZ, 0x3c, !PT ;  /* 0x0000000304037212 */ /* 0x000fe400078e3cff */
[----:B------:R-:W-:Y:S02]  /*16d0*/  LOP3.LUT R5, R2, 0xfffffffe, RZ, 0xc0, !PT ;  /* 0xfffffffe02057812 */ /* 0x000fe400078ec0ff */
[----:B------:R-:W-:Y:S02]  /*16e0*/  LEA R2, R6, R3, 0x9 ;  /* 0x0000000306027211 */ /* 0x000fe400078e48ff */
[----:B------:R-:W-:Y:S01]  /*16f0*/  LOP3.LUT R3, R0, 0xffffff80, RZ, 0xc0, !PT ;  /* 0xffffff8000037812 */ /* 0x000fe200078ec0ff */
[----:B------:R-:W-:-:S04]  /*1700*/  IMAD.IADD R5, R14, 0x1, -R5 ;  /* 0x000000010e057824 */ /* 0x000fc800078e0a05 */
[----:B------:R-:W-:-:S05]  /*1710*/  IMAD.IADD R6, R18, 0x1, -R3 ;  /* 0x0000000112067824 */ /* 0x000fca00078e0a03 */
[--C-:B------:R-:W-:Y:S01]  /*1720*/  SHF.R.S32.HI R14, RZ, 0x1f, R6.reuse ;  /* 0x0000001fff0e7819 */ /* 0x100fe20000011406 */
[----:B------:R3:W-:Y:S04]  /*1730*/  STL [R1+0x18], R2 ;  /* 0x0000180201007387 */ /* 0x0007e80000100800 */
[----:B------:R1:W-:Y:S01]  /*1740*/  STL [R1+0x20], R14 ;  /* 0x0000200e01007387 */ /* 0x0003e20000100800 */
[----:B---3--:R-:W-:-:S05]  /*1750*/  IMAD R2, R13, 0x300, R6 ;  /* 0x000003000d027824 */ /* 0x008fca00078e0206 */
[----:B------:R-:W-:Y:S01]  /*1760*/  SHF.L.U32 R2, R2, 0x2, RZ ;  /* 0x0000000202027819 */ /* 0x000fe200000006ff */
        /* <DEDUP_REMOVED lines=34> */
[----:B------:R-:W-:Y:S01]  /*1990*/  IMAD R2, R2, 0x4, R17 ;  /* 0x0000000402027824 */ /* 0x000fe200078e0211 */
[----:B-----5:R-:W-:-:S04]  /*19a0*/  IADD3 R10, -R12, 0x7f, R236 ;  /* 0x0000007f0c0a7810 */ /* 0x020fc80007ffe1ec */
[----:B--2---:R-:W-:-:S05]  /*19b0*/  LEA R10, R11, R10, 0x7 ;  /* 0x0000000a0b0a7211 */ /* 0x004fca00078e38ff */
[----:B------:R-:W-:-:S04]  /*19c0*/  VIADD R10, R10, -UR4 ;  /* 0x800000040a0a7c36 */ /* 0x000fc80008000000 */
[----:B------:R-:W-:-:S05]  /*19d0*/  IMAD.HI R10, R10, 0x2aaaaaab, RZ ;  /* 0x2aaaaaab0a0a7827 */ /* 0x000fca00078e02ff */
[----:B------:R-:W-:-:S04]  /*19e0*/  SHF.R.U32.HI R9, RZ, 0x1f, R10 ;  /* 0x0000001fff097819 */ /* 0x000fc8000001160a */
[----:B------:R-:W-:Y:S02]  /*19f0*/  LEA.HI.SX32 R9, R10, R9, 0x1c ;  /* 0x000000090a097211 */ /* 0x000fe400078fe2ff */
[----:B------:R-:W-:Y:S02]  /*1a00*/  LEA.HI R10, R14, R6, RZ, 0x2 ;  /* 0x000000060e0a7211 */ /* 0x000fe400078f10ff */
[----:B----4-:R-:W-:-:S03]  /*1a10*/  VIADDMNMX R237, R9, 0x1, R15, PT ;  /* 0x0000000109ed7846 */ /* 0x010fc6000380010f */
[----:B------:R1:W-:Y:S01]  /*1a20*/  STL [R1+0x14], R10 ;  /* 0x0000140a01007387 */ /* 0x0003e20000100800 */
[----:B------:R-:W-:Y:S02]  /*1a30*/  ISETP.GE.AND P0, PT, R16, R237, PT ;  /* 0x000000ed1000720c */ /* 0x000fe40003f06270 */
[----:B------:R-:W-:-:S05]  /*1a40*/  LOP3.LUT R3, R10, 0xfffffffc, RZ, 0xc0, !PT ;  /* 0xfffffffc0a037812 */ /* 0x000fca00078ec0ff */
[----:B------:R-:W-:-:S06]  /*1a50*/  IMAD.IADD R3, R6, 0x1, -R3 ;  /* 0x0000000106037824 */ /* 0x000fcc00078e0a03 */
[----:B-1----:R-:W-:Y:S05]  /*1a60*/  @P0 BRA `(.L_x_3394) ;  /* 0x0000004000e80947 */ /* 0x002fea0003800000 */
        /* <DEDUP_REMOVED lines=12> */
[----:B------:R-:W-:Y:S02]  /*1b30*/  IADD3 R22, R13, -R6, RZ ;  /* 0x800000060d167210 */ /* 0x000fe40007ffe0ff */
[----:B------:R-:W-:Y:S02]  /*1b40*/  CS2R R144, SRZ ;  /* 0x0000000000907805 */ /* 0x000fe4000001ff00 */
        /* <DEDUP_REMOVED lines=8> */
[----:B------:R-:W-:Y:S01]  /*1bd0*/  LOP3.LUT R9, R6, 0xfffffffc, RZ, 0xc0, !PT ;  /* 0xfffffffc06097812 */ /* 0x000fe200078ec0ff */
[C---:B------:R-:W-:Y:S01]  /*1be0*/  VIADD R8, R11.reuse, 0x8 ;  /* 0x000000080b087836 */ /* 0x040fe20000000000 */
[--C-:B------:R-:W-:Y:S01]  /*1bf0*/  SHF.R.S32.HI R14, RZ, 0x2, R10.reuse ;  /* 0x00000002ff0e7819 */ /* 0x100fe2000001140a */
[----:B------:R-:W-:Y:S01]  /*1c00*/  VIADD R15, R11, 0x10 ;  /* 0x000000100b0f7836 */ /* 0x000fe20000000000 */
        /* <DEDUP_REMOVED lines=18> */
[----:B------:R-:W-:Y:S01]  /*1d30*/  IADD3 R23, R23, R21, -R14 ;  /* 0x0000001517177210 */ /* 0x000fe20007ffe80e */
[----:B------:R-:W-:Y:S01]  /*1d40*/  IMAD.HI R20, R19, 0x2aaaaaab, RZ ;  /* 0x2aaaaaab13147827 */ /* 0x000fe200078e02ff */
[----:B------:R-:W-:Y:S02]  /*1d50*/  LOP3.LUT R4, R4, 0xfffffffe, RZ, 0xc0, !PT ;  /* 0xfffffffe04047812 */ /* 0x000fe400078ec0ff */
[----:B------:R-:W-:Y:S02]  /*1d60*/  CS2R R122, SRZ ;  /* 0x00000000007a7805 */ /* 0x000fe4000001ff00 */
[----:B------:R-:W-:Y:S02]  /*1d70*/  SHF.R.U32.HI R7, RZ, 0x1, R6 ;  /* 0x00000001ff077819 */ /* 0x000fe40000011606 */
[----:B------:R-:W-:Y:S02]  /*1d80*/  CS2R R120, SRZ ;  /* 0x0000000000787805 */ /* 0x000fe4000001ff00 */
[----:B------:R-:W-:-:S02]  /*1d90*/  SHF.R.U32.HI R14, RZ, 0x1, R13 ;  /* 0x00000001ff0e7819 */ /* 0x000fc4000001160d */
[----:B------:R-:W-:Y:S02]  /*1da0*/  CS2R R182, SRZ ;  /* 0x0000000000b67805 */ /* 0x000fe4000001ff00 */
[----:B------:R-:W-:Y:S02]  /*1db0*/  SHF.R.U32.HI R21, RZ, 0x1, R20 ;  /* 0x00000001ff157819 */ /* 0x000fe40000011614 */
[----:B------:R-:W-:Y:S02]  /*1dc0*/  CS2R R180, SRZ ;  /* 0x0000000000b47805 */ /* 0x000fe4000001ff00 */
[----:B------:R-:W-:Y:S02]  /*1dd0*/  IADD3 R4, R11, -R4, RZ ;  /* 0x800000040b047210 */ /* 0x000fe40007ffe0ff */
[----:B------:R-:W-:Y:S02]  /*1de0*/  CS2R R178, SRZ ;  /* 0x0000000000b27805 */ /* 0x000fe4000001ff00 */
[----:B------:R-:W-:-:S02]  /*1df0*/  LEA.HI R7, R6, R7, RZ, 0x1 ;  /* 0x0000000706077211 */ /* 0x000fc400078f08ff */
[----:B------:R-:W-:Y:S02]  /*1e00*/  CS2R R176, SRZ ;  /* 0x0000000000b07805 */ /* 0x000fe4000001ff00 */
[----:B------:R-:W-:Y:S02]  /*1e10*/  LEA.HI R13, R13, R14, RZ, 0x1 ;  /* 0x0000000e0d0d7211 */ /* 0x000fe400078f08ff */
[----:B------:R-:W-:Y:S02]  /*1e20*/  CS2R R174, SRZ ;  /* 0x0000000000ae7805 */ /* 0x000fe4000001ff00 */
[----:B------:R-:W-:Y:S01]  /*1e30*/  LOP3.LUT R11, R10, 0xfffffffe, RZ, 0xc0, !PT ;  /* 0xfffffffe0a0b7812 */ /* 0x000fe200078ec0ff */
[----:B------:R-:W-:Y:S01]  /*1e40*/  IMAD R7, R7, -0xc, R0 ;  /* 0xfffffff407077824 */ /* 0x000fe200078e0200 */
[----:B------:R-:W-:Y:S01]  /*1e50*/  LEA.HI R20, R20, R21, RZ, 0x1 ;  /* 0x0000001514147211 */ /* 0x000fe200078f08ff */
[----:B------:R-:W-:Y:S01]  /*1e60*/  IMAD R12, R13, -0xc, R12 ;  /* 0xfffffff40d0c7824 */ /* 0x000fe200078e020c */
[----:B------:R-:W-:Y:S01]  /*1e70*/  LOP3.LUT R18, R18, 0xfffffffe, RZ, 0xc0, !PT ;  /* 0xfffffffe12127812 */ /* 0x000fe200078ec0ff */
[----:B------:R-:W-:Y:S01]  /*1e80*/  IMAD.IADD R11, R8, 0x1, -R11 ;  /* 0x00000001080b7824 */ /* 0x000fe200078e0a0b */
[----:B------:R-:W-:Y:S01]  /*1e90*/  CS2R R172, SRZ ;  /* 0x0000000000ac7805 */ /* 0x000fe2000001ff00 */
[----:B------:R-:W-:Y:S01]  /*1ea0*/  IMAD R19, R20, -0xc, R19 ;  /* 0xfffffff414137824 */ /* 0x000fe200078e0213 */
[----:B------:R-:W-:Y:S01]  /*1eb0*/  CS2R R170, SRZ ;  /* 0x0000000000aa7805 */ /* 0x000fe2000001ff00 */
[----:B------:R-:W-:Y:S01]  /*1ec0*/  IMAD.IADD R18, R15, 0x1, -R18 ;  /* 0x000000010f127824 */ /* 0x000fe200078e0a12 */
[----:B------:R-:W-:Y:S01]  /*1ed0*/  LEA R0, R12, R11, 0x3 ;  /* 0x0000000b0c007211 */ /* 0x000fe200078e18ff */
[----:B------:R-:W-:Y:S01]  /*1ee0*/  IMAD R4, R7, 0x8, R4 ;  /* 0x0000000807047824 */ /* 0x000fe200078e0204 */
[----:B------:R-:W-:Y:S01]  /*1ef0*/  CS2R R168, SRZ ;  /* 0x0000000000a87805 */ /* 0x000fe2000001ff00 */
[----:B------:R-:W-:Y:S01]  /*1f00*/  IMAD R6, R19, 0x8, R18 ;  /* 0x0000000813067824 */ /* 0x000fe200078e0212 */
[----:B------:R-:W-:Y:S01]  /*1f10*/  CS2R R166, SRZ ;  /* 0x0000000000a67805 */ /* 0x000fe2000001ff00 */
[----:B------:R-:W-:Y:S01]  /*1f20*/  IMAD R8, R22, -0x40, R23 ;  /* 0xffffffc016087824 */ /* 0x000fe200078e0217 */
[----:B------:R1:W-:Y:S01]  /*1f30*/  STL [R1+0x8], R4 ;  /* 0x0000080401007387 */ /* 0x0003e20000100800 */
[----:B------:R-:W-:-:S02]  /*1f40*/  CS2R R164, SRZ ;  /* 0x0000000000a47805 */ /* 0x000fc4000001ff00 */
[----:B------:R-:W-:Y:S02]  /*1f50*/  CS2R R162, SRZ ;  /* 0x0000000000a27805 */ /* 0x000fe4000001ff00 */
[----:B------:R-:W-:Y:S01]  /*1f60*/  CS2R R160, SRZ ;  /* 0x0000000000a07805 */ /* 0x000fe2000001ff00 */
[----:B------:R2:W-:Y:S01]  /*1f70*/  STL [R1+0x4], R0 ;  /* 0x0000040001007387 */ /* 0x0005e20000100800 */
[----:B------:R-:W-:Y:S02]  /*1f80*/  CS2R R158, SRZ ;  /* 0x00000000009e7805 */ /* 0x000fe4000001ff00 */
[----:B------:R-:W-:Y:S02]  /*1f90*/  CS2R R156, SRZ ;  /* 0x00000000009c7805 */ /* 0x000fe4000001ff00 */
[----:B------:R-:W-:Y:S01]  /*1fa0*/  CS2R R154, SRZ ;  /* 0x00000000009a7805 */ /* 0x000fe2000001ff00 */
[----:B------:R3:W-:Y:S01]  /*1fb0*/  STL [R1], R6 ;  /* 0x0000000601007387 */ /* 0x0007e20000100800 */
[----:B------:R-:W-:Y:S01]  /*1fc0*/  CS2R R152, SRZ ;  /* 0x0000000000987805 */ /* 0x000fe2000001ff00 */
[----:B-1----:R-:W-:-:S02]  /*1fd0*/  IMAD.MOV.U32 R4, RZ, RZ, RZ ;  /* 0x000000ffff047224 */ /* 0x002fc400078e00ff */
[----:B--2---:R-:W-:-:S07]  /*1fe0*/  IMAD.MOV.U32 R0, RZ, RZ, RZ ;  /* 0x000000ffff007224 */ /* 0x004fce00078e00ff */
.L_x_3405:
[----:B-1-3--:R-:W2:Y:S02]  /*1ff0*/  LDL R6, [R1+0xc] ;  /* 0x00000c0001067983 */ /* 0x00aea40000100800 */
[----:B--2---:R-:W-:-:S04]  /*2000*/  LOP3.LUT R6, R6, 0x1, RZ, 0xfc, !PT ;  /* 0x0000000106067812 */ /* 0x004fc800078efcff */
[----:B------:R-:W-:-:S13]  /*2010*/  ISETP.NE.AND P0, PT, R6, 0x3, PT ;  /* 0x000000030600780c */ /* 0x000fda0003f05270 */
[----:B------:R-:W-:Y:S05]  /*2020*/  @!P0 BRA `(.L_x_3395) ;  /* 0x0000000000048947 */ /* 0x000fea0003800000 */
[----:B------:R-:W-:Y:S01]  /*2030*/  BPT.TRAP 0x1 ;  /* 0x000000040000795c */ /* 0x000fe20000300000 */
.L_x_3395:
[----:B------:R-:W-:Y:S02]  /*2040*/  LEA R6, R0, R17, 0x3 ;  /* 0x0000001100067211 */ /* 0x000fe400078e18ff */
[----:B------:R-:W-:-:S04]  /*2050*/  SHF.L.U32 R19, R4, 0x1f, RZ ;  /* 0x0000001f04137819 */ /* 0x000fc800000006ff */
[----:B------:R1:W2:Y:S01]  /*2060*/  SYNCS.PHASECHK.TRANS64.TRYWAIT P1, [R6+URZ+0x26810], R19 ;  /* 0x02681013060075a7 */ /* 0x0002a2000802017f */
[----:B------:R-:W-:Y:S05]  /*2070*/  @!P0 BRA `(.L_x_3396) ;  /* 0x0000000000048947 */ /* 0x000fea0003800000 */
[----:B------:R-:W-:Y:S01]  /*2080*/  BPT.TRAP 0x1 ;  /* 0x000000040000795c */ /* 0x000fe20000300000 */
.L_x_3396:
[----:B------:R-:W-:-:S05]  /*2090*/  VIADD R7, R17, 0xe000 ;  /* 0x0000e00011077836 */ /* 0x000fca0000000000 */
[----:B------:R-:W-:-:S04]  /*20a0*/  SHF.R.U32.HI R7, RZ, 0x4, R7 ;  /* 0x00000004ff077819 */ /* 0x000fc80000011607 */
[----:B------:R-:W-:Y:S01]  /*20b0*/  LOP3.LUT R7, R7, 0x3fff, RZ, 0xc0, !PT ;  /* 0x00003fff07077812 */ /* 0x000fe200078ec0ff */
[----:B--2---:R-:W-:Y:S06]  /*20c0*/  @P1 BRA `(.L_x_3397) ;  /* 0x0000000000081947 */ /* 0x004fec0003800000 */
[----:B------:R-:W2:Y:S02]  /*20d0*/  SYNCS.PHASECHK.TRANS64.TRYWAIT P1, [R6+URZ+0x26810], R19 ;  /* 0x02681013060075a7 */ /* 0x000ea4000802017f */
[----:B--2---:R-:W-:Y:S05]  /*20e0*/  @!P1 BRA `(.L_x_3398) ;  /* 0x000000c400209947 */ /* 0x004fea0003800000 */
.L_x_3397:
[----:B------:R-:W-:Y:S05]  /*20f0*/  WARPSYNC.ALL ;  /* 0x0000000000007948 */ /* 0x000fea0003800000 */
[----:B------:R-:W-:Y:S01]  /*2100*/  LOP3.LUT R11, R7, 0x10000, RZ, 0xfc, !PT ;  /* 0x00010000070b7812 */ /* 0x000fe200078efcff */
[----:B------:R-:W-:Y:S01]  /*2110*/  IMAD R10, R5, 0x2000, R17 ;  /* 0x00002000050a7824 */ /* 0x000fe200078e0211 */
[----:B------:R-:W3:Y:S04]  /*2120*/  LDL R14, [R1+0x8] ;  /* 0x00000800010e7983 */ /* 0x000ee80000100800 */
[----:B------:R-:W-:Y:S01]  /*2130*/  R2UR UR9, R10 ;  /* 0x000000000a0972ca */ /* 0x000fe200000e0000 */
[----:B------:R-:W-:Y:S01]  /*2140*/  IMAD R11, R0, 0x300, R11 ;  /* 0x00000300000b7824 */ /* 0x000fe200078e020b */
[----:B------:R-:W4:Y:S04]  /*2150*/  LDL R13, [R1] ;  /* 0x00000000010d7983 */ /* 0x000f280000100800 */
[----:B------:R-:W-:Y:S01]  /*2160*/  R2UR UR8, R11 ;  /* 0x000000000b0872ca */ /* 0x000fe200000e0000 */
[----:B------:R-:W5:Y:S06]  /*2170*/  LDL R12, [R1+0x4] ;  /* 0x00000400010c7983 */ /* 0x000f6c0000100800 */
        /* <DEDUP_REMOVED lines=30> */
[C---:B---3--:R-:W-:Y:S01]  /*2360*/  IMAD R10, R0.reuse, 0x80, R14 ;  /* 0x00000080000a7824 */ /* 0x048fe200078e020e */
[C---:B-----5:R-:W-:Y:S01]  /*2370*/  LEA R12, R0.reuse, R12, 0x7 ;  /* 0x0000000c000c7211 */ /* 0x060fe200078e38ff */
[----:B----4-:R-:W-:Y:S02]  /*2380*/  IMAD R14, R0, 0x80, R13 ;  /* 0x00000080000e7824 */ /* 0x010fe400078e020d */
[C---:B------:R-:W-:Y:S02]  /*2390*/  IMAD R10, R3.reuse, 0x2, R10 ;  /* 0x00000002030a7824 */ /* 0x040fe400078e020a */
[C---:B------:R-:W-:Y:S01]  /*23a0*/  IMAD R18, R3.reuse, 0x2, R12 ;  /* 0x0000000203127824 */ /* 0x040fe200078e020c */
[----:B------:R-:W-:Y:S01]  /*23b0*/  LEA R20, R3, R14, 0x1 ;  /* 0x0000000e03147211 */ /* 0x000fe200078e08ff */
[--C-:B------:R-:W-:Y:S02]  /*23c0*/  IMAD R14, R10, 0x4, R17.reuse ;  /* 0x000000040a0e7824 */ /* 0x100fe400078e0211 */
[----:B------:R-:W-:-:S02]  /*23d0*/  IMAD R12, R18, 0x4, R17 ;  /* 0x00000004120c7824 */ /* 0x000fc400078e0211 */
[----:B------:R-:W-:Y:S01]  /*23e0*/  IMAD R15, R20, 0x4, R17 ;  /* 0x00000004140f7824 */ /* 0x000fe200078e0211 */
[----:B------:R-:W-:-:S05]  /*23f0*/  IADD3 R13, R17, 0x1a000, RZ ;  /* 0x0001a000110d7810 */ /* 0x000fca0007ffe0ff */
[--C-:B------:R-:W-:Y:S02]  /*2400*/  IMAD R184, R10, 0x4, R13.reuse ;  /* 0x000000040ab87824 */ /* 0x100fe400078e020d */
[--C-:B------:R-:W-:Y:S02]  /*2410*/  IMAD R11, R18, 0x4, R13.reuse ;  /* 0x00000004120b7824 */ /* 0x100fe400078e020d */
[----:B------:R-:W-:Y:S01]  /*2420*/  IMAD R13, R20, 0x4, R13 ;  /* 0x00000004140d7824 */ /* 0x000fe200078e020d */
[----:B------:R-:W-:Y:S02]  /*2430*/  WARPGROUP.DEPBAR.LE gsb0, 0x0 ;  /* 0x00008000000079c5 */ /* 0x000fe40000010000 */
[----:B------:R-:W3:Y:S04]  /*2440*/  LDS R14, [R14+0x1a000] ;  /* 0x01a000000e0e7984 */ /* 0x000ee80000000800 */
[----:B------:R-:W4:Y:S04]  /*2450*/  LDS R12, [R12+0x1a000] ;  /* 0x01a000000c0c7984 */ /* 0x000f280000000800 */
[----:B------:R-:W1:Y:S01]  /*2460*/  LDS R15, [R15+0x1a000] ;  /* 0x01a000000f0f7984 */ /* 0x000e620000000800 */
[----:B------:R-:W-:Y:S05]  /*2470*/  @!P0 BRA `(.L_x_3399) ;  /* 0x0000000000048947 */ /* 0x000fea0003800000 */
[----:B------:R-:W-:Y:S01]  /*2480*/  BPT.TRAP 0x1 ;  /* 0x000000040000795c */ /* 0x000fe20000300000 */
.L_x_3399:
[----:B------:R1:W1:Y:S01]  /*2490*/  SYNCS.PHASECHK.TRANS64.TRYWAIT P1, [R6+URZ+0x26830], R19 ;  /* 0x02683013060075a7 */ /* 0x000262000802017f */
[----:B------:R-:W-:Y:S05]  /*24a0*/  @!P0 BRA `(.L_x_3400) ;  /* 0x0000000000048947 */ /* 0x000fea0003800000 */
[----:B------:R-:W-:Y:S01]  /*24b0*/  BPT.TRAP 0x1 ;  /* 0x000000040000795c */ /* 0x000fe20000300000 */
.L_x_3400:
[----:B------:R-:W-:-:S04]  /*24c0*/  IADD3 R10, R17, 0x14000, RZ ;  /* 0x00014000110a7810 */ /* 0x000fc80007ffe0ff */
[----:B------:R-:W-:-:S04]  /*24d0*/  SHF.R.U32.HI R10, RZ, 0x4, R10 ;  /* 0x00000004ff0a7819 */ /* 0x000fc8000001160a */
[----:B------:R-:W-:-:S04]  /*24e0*/  LOP3.LUT R10, R10, 0x3fff, RZ, 0xc0, !PT ;  /* 0x00003fff0a0a7812 */ /* 0x000fc800078ec0ff */
[----:B------:R-:W-:Y:S01]  /*24f0*/  LOP3.LUT R21, R10, 0x10000, RZ, 0xfc, !PT ;  /* 0x000100000a157812 */ /* 0x000fe200078efcff */
[----:B-1----:R-:W-:Y:S06]  /*2500*/  @P1 BRA `(.L_x_3401) ;  /* 0x0000000000081947 */ /* 0x002fec0003800000 */
[----:B------:R-:W1:Y:S02]  /*2510*/  SYNCS.PHASECHK.TRANS64.TRYWAIT P1, [R6+URZ+0x26830], R19 ;  /* 0x02683013060075a7 */ /* 0x000e64000802017f */
[----:B-1----:R-:W-:Y:S05]  /*2520*/  @!P1 BRA `(.L_x_3402) ;  /* 0x000000c000249947 */ /* 0x002fea0003800000 */
.L_x_3401:
        /* <DEDUP_REMOVED lines=11> */
[----:B---3--:R-:W1:Y:S01]  /*25e0*/  SHFL.IDX PT, R227, R14, R9, 0x1f ;  /* 0x00001f090ee37589 */ /* 0x008e6200000e0000 */
[----:B------:R-:W-:Y:S01]  /*25f0*/  ULOP3.LUT UR9, UR9, 0x10000, URZ, 0xfc, !UPT ;  /* 0x0001000009097892 */ /* 0x000fe2000f8efc3f */
[----:B------:R-:W-:Y:S01]  /*2600*/  FMUL.FTZ R22, R77, UR10 ;  /* 0x0000000a4d167c20 */ /* 0x000fe20008410000 */
[----:B------:R-:W-:Y:S01]  /*2610*/  FMUL.FTZ R77, R84, UR10 ;  /* 0x0000000a544d7c20 */ /* 0x000fe20008410000 */
[----:B------:R-:W-:Y:S01]  /*2620*/  FMUL.FTZ R84, R91, UR10 ;  /* 0x0000000a5b547c20 */ /* 0x000fe20008410000 */
[----:B------:R-:W-:Y:S01]  /*2630*/  FMUL.FTZ R91, R98, UR10 ;  /* 0x0000000a625b7c20 */ /* 0x000fe20008410000 */
[----:B------:R-:W-:Y:S01]  /*2640*/  FMUL.FTZ R23, R78, UR10 ;  /* 0x0000000a4e177c20 */ /* 0x000fe20008410000 */
[----:B------:R-:W-:Y:S01]  /*2650*/  IMAD R98, R16, -0x60, R236 ;  /* 0xffffffa010627824 */ /* 0x000fe200078e02ec */
        /* <DEDUP_REMOVED lines=10> */
[----:B------:R-:W-:-:S02]  /*2700*/  IMAD R99, R3, -0x2, R98 ;  /* 0xfffffffe03637824 */ /* 0x000fc400078e0262 */
[----:B------:R-:W-:Y:S01]  /*2710*/  FMUL.FTZ R235, R73, UR10 ;  /* 0x0000000a49eb7c20 */ /* 0x000fe20008410000 */
[----:B------:R-:W-:Y:S01]  /*2720*/  FMUL.FTZ R18, R72, UR10 ;  /* 0x0000000a48127c20 */ /* 0x000fe20008410000 */
[----:B------:R-:W-:Y:S01]  /*2730*/  FMUL.FTZ R73, R80, UR10 ;  /* 0x0000000a50497c20 */ /* 0x000fe20008410000 */
[----:B------:R-:W-:Y:S02]  /*2740*/  IMAD.IADD R99, R99, 0x1, -R8 ;  /* 0x0000000163637824 */ /* 0x000fe400078e0a08 */
[----:B------:R-:W-:Y:S01]  /*2750*/  FMUL.FTZ R20, R75, UR10 ;  /* 0x0000000a4b147c20 */ /* 0x000fe20008410000 */
[----:B--2---:R-:W-:Y:S01]  /*2760*/  FMUL.FTZ R19, R74, UR10 ;  /* 0x0000000a4a137c20 */ /* 0x004fe20008410000 */
[----:B------:R-:W-:Y:S01]  /*2770*/  FMUL.FTZ R75, R82, UR10 ;  /* 0x0000000a524b7c20 */ /* 0x000fe20008410000 */
[C---:B------:R-:W-:Y:S01]  /*2780*/  VIADD R222, R99.reuse, 0x8 ;  /* 0x0000000863de7836 */ /* 0x040fe20000000000 */
[----:B------:R-:W-:Y:S01]  /*2790*/  SEL R208, R99, 0x60, P2 ;  /* 0x0000006063d07807 */ /* 0x000fe20001000000 */
        /* <DEDUP_REMOVED lines=11> */
[----:B------:R-:W-:Y:S01]  /*2850*/  ISETP.GT.AND P6, PT, R208, RZ, PT ;  /* 0x000000ffd000720c */ /* 0x000fe20003fc4270 */
[----:B------:R-:W-:Y:S01]  /*2860*/  FMUL.FTZ R21, R76, UR10 ;  /* 0x0000000a4c157c20 */ /* 0x000fe20008410000 */
[C---:B------:R-:W-:Y:S01]  /*2870*/  ISETP.GT.AND P4, PT, R208.reuse, 0x10, PT ;  /* 0x00000010d000780c */ /* 0x040fe20003f84270 */
[----:B------:R-:W-:Y:S01]  /*2880*/  FMUL.FTZ R76, R83, UR10 ;  /* 0x0000000a534c7c20 */ /* 0x000fe20008410000 */
[----:B------:R-:W-:Y:S01]  /*2890*/  ISETP.GT.AND P5, PT, R208, 0x1, PT ;  /* 0x00000001d000780c */ /* 0x000fe20003fa4270 */
[----:B------:R-:W-:Y:S01]  /*28a0*/  FMUL.FTZ R81, R88, UR10 ;  /* 0x0000000a58517c20 */ /* 0x000fe20008410000 */
[----:B------:R-:W-:Y:S01]  /*28b0*/  FMUL.FTZ R83, R90, UR10 ;  /* 0x0000000a5a537c20 */ /* 0x000fe20008410000 */
[----:B------:R-:W5:Y:S01]  /*28c0*/  MUFU.TANH R235, R235 ;  /* 0x000000eb00eb7308 */ /* 0x000f620000002400 */
[----:B--2---:R-:W-:Y:S01]  /*28d0*/  FSEL R210, R18, -INF , !P6 ;  /* 0xff80000012d27808 */ /* 0x004fe20007000000 */
[----:B------:R-:W-:Y:S01]  /*28e0*/  FMUL.FTZ R191, R110, UR10 ;  /* 0x0000000a6ebf7c20 */ /* 0x000fe20008410000 */
[----:B------:R-:W-:Y:S01]  /*28f0*/  ISETP.GT.AND P6, PT, R208, 0x11, PT ;  /* 0x00000011d000780c */ /* 0x000fe20003fc4270 */
[----:B------:R-:W-:Y:S01]  /*2900*/  FMUL.FTZ R88, R95, UR10 ;  /* 0x0000000a5f587c20 */ /* 0x000fe20008410000 */
[----:B------:R-:W-:Y:S01]  /*2910*/  SEL R222, R222, 0x60, P1 ;  /* 0x00000060dede7807 */ /* 0x000fe20000800000 */
[----:B------:R-:W-:Y:S01]  /*2920*/  FMUL.FTZ R90, R97, UR10 ;  /* 0x0000000a615a7c20 */ /* 0x000fe20008410000 */
[----:B------:R-:W-:Y:S01]  /*2930*/  FMUL.FTZ R193, R109, UR10 ;  /* 0x0000000a6dc17c20 */ /* 0x000fe20008410000 */
[----:B------:R-:W2:Y:S01]  /*2940*/  MUFU.TANH R74, R74 ;  /* 0x0000004a004a7308 */ /* 0x000ea20000002400 */
[----:B---3--:R-:W-:Y:S01]  /*2950*/  FSEL R188, R73, -INF , !P4 ;  /* 0xff80000049bc7808 */ /* 0x008fe20006000000 */
[----:B------:R-:W-:Y:S01]  /*2960*/  FMUL.FTZ R89, R96, UR10 ;  /* 0x0000000a60597c20 */ /* 0x000fe20008410000 */
[----:B------:R-:W-:Y:S01]  /*2970*/  ISETP.GT.AND P4, PT, R208, 0x21, PT ;  /* 0x00000021d000780c */ /* 0x000fe20003f84270 */
[----:B------:R-:W-:Y:S01]  /*2980*/  FMUL.FTZ R96, R103, UR10 ;  /* 0x0000000a67607c20 */ /* 0x000fe20008410000 */
[----:B------:R-:W-:Y:S01]  /*2990*/  FMUL.FTZ R95, R102, UR10 ;  /* 0x0000000a665f7c20 */ /* 0x000fe20008410000 */
[----:B------:R-:W-:Y:S01]  /*29a0*/  FMUL.FTZ R103, R108, UR10 ;  /* 0x0000000a6c677c20 */ /* 0x000fe20008410000 */
[----:B------:R-:W-:Y:S01]  /*29b0*/  FMUL.FTZ R215, R114, UR10 ;  /* 0x0000000a72d77c20 */ /* 0x000fe20008410000 */
[----:B------:R-:W3:Y:S01]  /*29c0*/  MUFU.TANH R82, R82 ;  /* 0x0000005200527308 */ /* 0x000ee20000002400 */
[----:B-----5:R-:W-:Y:S01]  /*29d0*/  FSEL R220, R235, -INF , !P5 ;  /* 0xff800000ebdc7808 */ /* 0x020fe20006800000 */
[----:B------:R-:W-:Y:S01]  /*29e0*/  VIADD R114, R9, 0x4 ;  /* 0x0000000409727836 */ /* 0x000fe20000000000 */
[----:B------:R-:W-:Y:S01]  /*29f0*/  ISETP.GT.AND P5, PT, R208, 0x18, PT ;  /* 0x00000018d000780c */ /* 0x000fe20003fa4270 */
[----:B------:R-:W-:Y:S01]  /*2a00*/  FMUL.FTZ R97, R104, UR10 ;  /* 0x0000000a68617c20 */ /* 0x000fe20008410000 */
[----:B------:R-:W-:Y:S01]  /*2a10*/  FMUL.FTZ R98, R105, UR10 ;  /* 0x0000000a69627c20 */ /* 0x000fe20008410000 */
[----:B------:R-:W-:Y:S01]  /*2a20*/  ISETP.GT.AND P2, PT, R208, 0x9, PT ;  /* 0x00000009d000780c */ /* 0x000fe20003f44270 */
[----:B------:R-:W-:Y:S01]  /*2a30*/  FMUL.FTZ R194, R106, UR10 ;  /* 0x0000000a6ac27c20 */ /* 0x000fe20008410000 */
[----:B------:R-:W-:Y:S01]  /*2a40*/  MUFU.TANH R77, R77 ;  /* 0x0000004d004d7308 */ /* 0x000fe20000002400 */
[----:B--2---:R-:W-:Y:S01]  /*2a50*/  FSEL R187, R74, -INF , !P6 ;  /* 0xff8000004abb7808 */ /* 0x004fe20007000000 */
[----:B------:R-:W-:Y:S01]  /*2a60*/  FMUL.FTZ R195, R107, UR10 ;  /* 0x0000000a6bc37c20 */ /* 0x000fe20008410000 */
[----:B------:R-:W-:Y:S01]  /*2a70*/  ISETP.GT.AND P6, PT, R208, 0x28, PT ;  /* 0x00000028d000780c */ /* 0x000fe20003fc4270 */
[----:B------:R-:W-:Y:S01]  /*2a80*/  FMUL.FTZ R102, R112, UR10 ;  /* 0x0000000a70667c20 */ /* 0x000fe20008410000 */
[C---:B------:R-:W-:Y:S01]  /*2a90*/  ISETP.GT.AND P3, PT, R208.reuse, 0x8, PT ;  /* 0x00000008d000780c */ /* 0x040fe20003f64270 */
[----:B------:R-:W-:Y:S01]  /*2aa0*/  FMUL.FTZ R192, R111, UR10 ;  /* 0x0000000a6fc07c20 */ /* 0x000fe20008410000 */
[----:B------:R-:W-:Y:S01]  /*2ab0*/  ISETP.GT.AND P1, PT, R208, 0x40, PT ;  /* 0x00000040d000780c */ /* 0x000fe20003f24270 */
[----:B------:R-:W2:Y:S01]  /*2ac0*/  MUFU.TANH R85, R85 ;  /* 0x0000005500557308 */ /* 0x000ea20000002400 */
[----:B---3--:R-:W-:Y:S01]  /*2ad0*/  FSEL R199, R82, -INF , !P4 ;  /* 0xff80000052c77808 */ /* 0x008fe20006000000 */
[----:B------:R-:W-:Y:S01]  /*2ae0*/  FMUL.FTZ R113, R113, UR10 ;  /* 0x0000000a71717c20 */ /* 0x000fe20008410000 */
[----:B------:R-:W-:Y:S01]  /*2af0*/  ISETP.GT.AND P4, PT, R208, 0x38, PT ;  /* 0x00000038d000780c */ /* 0x000fe20003f84270 */
[----:B------:R-:W3:Y:S01]  /*2b00*/  SHFL.IDX PT, R218, R14, R114, 0x1f ;  /* 0x00001f720eda7589 */ /* 0x000ee200000e0000 */
[----:B------:R-:W-:Y:S01]  /*2b10*/  FMUL.FTZ R224, R119, UR10 ;  /* 0x0000000a77e07c20 */ /* 0x000fe20008410000 */
[----:B------:R-:W-:Y:S01]  /*2b20*/  IADD3 R119, R9, 0x18, RZ ;  /* 0x0000001809777810 */ /* 0x000fe20007ffe0ff */
[----:B------:R-:W-:Y:S01]  /*2b30*/  IMAD R10, R0, 0x300, R10 ;  /* 0x00000300000a7824 */ /* 0x000fe200078e020a */
[----:B------:R-:W5:Y:S03]  /*2b40*/  MUFU.TANH R93, R93 ;  /* 0x0000005d005d7308 */ /* 0x000f660000002400 */
[----:B------:R-:W4:Y:S05]  /*2b50*/  SHFL.IDX PT, R225, R14, R119, 0x1f ;  /* 0x00001f770ee17589 */ /* 0x000f2a00000e0000 */
[----:B------:R-:W-:Y:S01]  /*2b60*/  MUFU.TANH R86, R86 ;  /* 0x0000005600567308 */ /* 0x000fe20000002400 */
[----:B--2---:R-:W-:-:S02]  /*2b70*/  FSEL R110, R85, -INF , !P6 ;  /* 0xff800000556e7808 */ /* 0x004fc40007000000 */
[----:B------:R-:W-:-:S05]  /*2b80*/  ISETP.GT.AND P6, PT, R208, 0x39, PT ;  /* 0x00000039d000780c */ /* 0x000fca0003fc4270 */
[----:B------:R-:W2:Y:S01]  /*2b90*/  MUFU.TANH R20, R20 ;  /* 0x0000001400147308 */ /* 0x000ea20000002400 */
[----:B-----5:R-:W-:Y:S02]  /*2ba0*/  FSEL R189, R93, -INF , !P4 ;  /* 0xff8000005dbd7808 */ /* 0x020fe40006000000 */
[----:B------:R-:W-:-:S05]  /*2bb0*/  ISETP.GT.AND P4, PT, R222, 0x1, PT ;  /* 0x00000001de00780c */ /* 0x000fca0003f84270 */
[----:B------:R-:W5:Y:S01]  /*2bc0*/  MUFU.TANH R94, R94 ;  /* 0x0000005e005e7308 */ /* 0x000f620000002400 */
[----:B------:R-:W-:Y:S02]  /*2bd0*/  WARPGROUP.DEPBAR.LE gsb0, 0x0 ;  /* 0x00008000000079c5 */ /* 0x000fe40000010000 */
[----:B------:R-:W-:-:S05]  /*2be0*/  WARPGROUP.ARRIVE ;  /* 0x00000000000079c5 */ /* 0x000fca0000000000 */
[----:B------:R-:W-:Y:S01]  /*2bf0*/  MUFU.TANH R19, R19 ;  /* 0x0000001300137308 */ /* 0x000fe20000002400 */
[----:B--2---:R-:W-:Y:S01]  /*2c00*/  FSEL R219, R20, -INF , !P4 ;  /* 0xff80000014db7808 */ /* 0x004fe20006000000 */
[----:B------:R-:W-:Y:S01]  /*2c10*/  HGMMA.64x96x16.F32 R24, gdesc[UR4], R24, gsb0 ;  /* 0x01600000041879f0 */ /* 0x000fe20008000818 */
[----:B------:R-:W-:Y:S01]  /*2c20*/  UIADD3 UR6, UR8, 0x4, URZ ;  /* 0x0000000408067890 */ /* 0x000fe2000fffe03f */
[----:B------:R-:W-:Y:S01]  /*2c30*/  ISETP.GT.AND P4, PT, R222, 0x10, PT ;  /* 0x00000010de00780c */ /* 0x000fe20003f84270 */
[----:B------:R-:W-:Y:S01]  /*2c40*/  UIADD3 UR4, UR9, 0x4, URZ ;  /* 0x0000000409047890 */ /* 0x000fe2000fffe03f */
[----:B------:R-:W-:Y:S01]  /*2c50*/  UMOV UR7, 0x40000040 ;  /* 0x4000004000077882 */ /* 0x000fe20000000000 */
[----:B------:R-:W-:Y:S01]  /*2c60*/  UMOV UR5, 0x40000040 ;  /* 0x4000004000057882 */ /* 0x000fe20000000000 */
[----:B------:R-:W2:Y:S01]  /*2c70*/  MUFU.TANH R23, R23 ;  /* 0x0000001700177308 */ /* 0x000ea20000002400 */
[----:B-----5:R-:W-:Y:S02]  /*2c80*/  FSEL R109, R94, -INF , !P6 ;  /* 0xff8000005e6d7808 */ /* 0x020fe40007000000 */
[----:B------:R-:W-:-:S05]  /*2c90*/  ISETP.GT.AND P6, PT, R222, 0x8, PT ;  /* 0x00000008de00780c */ /* 0x000fca0003fc4270 */
[----:B------:R-:W5:Y:S08]  /*2ca0*/  MUFU.TANH R75, R75 ;  /* 0x0000004b004b7308 */ /* 0x000f700000002400 */
[----:B------:R-:W-:Y:S01]  /*2cb0*/  MUFU.TANH R72, R72 ;  /* 0x0000004800487308 */ /* 0x000fe20000002400 */
[----:B--2---:R-:W-:Y:S02]  /*2cc0*/  FSEL R206, R23, -INF , !P6 ;  /* 0xff80000017ce7808 */ /* 0x004fe40007000000 */
[----:B------:R-:W-:-:S05]  /*2cd0*/  ISETP.GT.AND P6, PT, R222, 0x11, PT ;  /* 0x00000011de00780c */ /* 0x000fca0003fc4270 */
[----:B------:R-:W2:Y:S01]  /*2ce0*/  MUFU.TANH R22, R22 ;  /* 0x0000001600167308 */ /* 0x000ea20000002400 */
[----:B-----5:R-:W-:Y:S02]  /*2cf0*/  FSEL R201, R75, -INF , !P4 ;  /* 0xff8000004bc97808 */ /* 0x020fe40006000000 */
[----:B------:R-:W-:-:S05]  /*2d00*/  ISETP.GT.AND P4, PT, R222, 0x19, PT ;  /* 0x00000019de00780c */ /* 0x000fca0003f84270 */
[----:B------:R-:W5:Y:S08]  /*2d10*/  MUFU.TANH R76, R76 ;  /* 0x0000004c004c7308 */ /* 0x000f700000002400 */
[----:B------:R-:W1:Y:S01]  /*2d20*/  MUFU.TANH R80, R80 ;  /* 0x0000005000507308 */ /* 0x000e620000002400 */
[----:B--2---:R-:W-:Y:S02]  /*2d30*/  FSEL R106, R22, -INF , !P2 ;  /* 0xff800000166a7808 */ /* 0x004fe40005000000 */
[----:B------:R-:W-:-:S05]  /*2d40*/  ISETP.GT.AND P2, PT, R208, 0x20, PT ;  /* 0x00000020d000780c */ /* 0x000fca0003f44270 */
[----:B------:R-:W2:Y:S01]  /*2d50*/  MUFU.TANH R21, R21 ;  /* 0x0000001500157308 */ /* 0x000ea20000002400 */
[----:B-----5:R-:W-:Y:S02]  /*2d60*/  FSEL R186, R76, -INF , !P6 ;  /* 0xff8000004cba7808 */ /* 0x020fe40007000000 */
[----:B------:R-:W-:-:S05]  /*2d70*/  ISETP.GT.AND P6, PT, R222, 0x20, PT ;  /* 0x00000020de00780c */ /* 0x000fca0003fc4270 */
[----:B------:R-:W-:Y:S01]  /*2d80*/  MUFU.TANH R79, R79 ;  /* 0x0000004f004f7308 */ /* 0x000fe20000002400 */
[----:B-1----:R-:W-:Y:S02]  /*2d90*/  FSEL R112, R80, -INF , !P4 ;  /* 0xff80000050707808 */ /* 0x002fe40006000000 */
[----:B------:R-:W-:-:S05]  /*2da0*/  ISETP.GT.AND P4, PT, R222, 0x28, PT ;  /* 0x00000028de00780c */ /* 0x000fca0003f84270 */
[----:B------:R-:W1:Y:S01]  /*2db0*/  MUFU.TANH R81, R81 ;  /* 0x0000005100517308 */ /* 0x000e620000002400 */
[----:B--2---:R-:W-:Y:S02]  /*2dc0*/  FSEL R207, R21, -INF , !P3 ;  /* 0xff80000015cf7808 */ /* 0x004fe40005800000 */
[----:B------:R-:W-:-:S05]  /*2dd0*/  ISETP.GT.AND P3, PT, R208, 0x19, PT ;  /* 0x00000019d000780c */ /* 0x000fca0003f64270 */
[----:B------:R-:W2:Y:S08]  /*2de0*/  MUFU.TANH R83, R83 ;  /* 0x0000005300537308 */ /* 0x000eb00000002400 */
[----:B------:R-:W5:Y:S01]  /*2df0*/  MUFU.TANH R87, R87 ;  /* 0x0000005700577308 */ /* 0x000f620000002400 */
[----:B-1----:R-:W-:Y:S02]  /*2e00*/  FSEL R111, R81, -INF , !P2 ;  /* 0xff800000516f7808 */ /* 0x002fe40005000000 */
[----:B------:R-:W-:-:S05]  /*2e10*/  ISETP.GT.AND P2, PT, R208, 0x31, PT ;  /* 0x00000031d000780c */ /* 0x000fca0003f44270 */
[----:B------:R-:W1:Y:S01]  /*2e20*/  MUFU.TANH R78, R78 ;  /* 0x0000004e004e7308 */ /* 0x000e620000002400 */
[----:B--2---:R-:W-:Y:S02]  /*2e30*/  FSEL R190, R83, -INF , !P6 ;  /* 0xff80000053be7808 */ /* 0x004fe40007000000 */
[C---:B------:R-:W-:Y:S01]  /*2e40*/  ISETP.GT.AND P6, PT, R222.reuse, 0x29, PT ;  /* 0x00000029de00780c */ /* 0x040fe20003fc4270 */
[----:B------:R-:W-:Y:S02]  /*2e50*/  WARPGROUP.DEPBAR.LE gsb0, 0x0 ;  /* 0x00008000000079c5 */ /* 0x000fe40000010000 */
[----:B------:R-:W-:Y:S02]  /*2e60*/  WARPGROUP.ARRIVE ;  /* 0x00000000000079c5 */ /* 0x000fe40000000000 */
[----:B------:R-:W-:Y:S01]  /*2e70*/  MUFU.TANH R84, R84 ;  /* 0x0000005400547308 */ /* 0x000fe20000002400 */
[----:B-----5:R-:W-:Y:S02]  /*2e80*/  FSEL R200, R87, -INF , !P4 ;  /* 0xff80000057c87808 */ /* 0x020fe40006000000 */
[----:B------:R-:W-:Y:S01]  /*2e90*/  ISETP.GT.AND P4, PT, R222, 0x31, PT ;  /* 0x00000031de00780c */ /* 0x000fe20003f84270 */
[----:B------:R-:W-:Y:S01]  /*2ea0*/  HGMMA.64x96x16.F32 R24, gdesc[UR4], R24, gsb0 ;  /* 0x01600000041879f0 */ /* 0x000fe20008000818 */
[----:B------:R-:W-:Y:S01]  /*2eb0*/  UIADD3 UR6, UR8, 0x6, URZ ;  /* 0x0000000608067890 */ /* 0x000fe2000fffe03f */
[----:B-1----:R-:W-:Y:S01]  /*2ec0*/  FSEL R101, R78, -INF , !P3 ;  /* 0xff8000004e657808 */ /* 0x002fe20005800000 */
[----:B------:R-:W-:Y:S01]  /*2ed0*/  UIADD3 UR4, UR9, 0x6, URZ ;  /* 0x0000000609047890 */ /* 0x000fe2000fffe03f */
[----:B------:R-:W1:Y:S01]  /*2ee0*/  MUFU.TANH R88, R88 ;  /* 0x0000005800587308 */ /* 0x000e620000002400 */
[----:B------:R-:W-:Y:S01]  /*2ef0*/  UMOV UR7, 0x40000040 ;  /* 0x4000004000077882 */ /* 0x000fe20000000000 */
[----:B------:R-:W-:Y:S01]  /*2f00*/  UMOV UR5, 0x40000040 ;  /* 0x4000004000057882 */ /* 0x000fe20000000000 */
[----:B------:R-:W-:-:S05]  /*2f10*/  ISETP.GT.AND P3, PT, R208, 0x30, PT ;  /* 0x00000030d000780c */ /* 0x000fca0003f64270 */
[----:B------:R-:W2:Y:S08]  /*2f20*/  MUFU.TANH R90, R90 ;  /* 0x0000005a005a7308 */ /* 0x000eb00000002400 */
[----:B------:R-:W5:Y:S01]  /*2f30*/  MUFU.TANH R92, R92 ;  /* 0x0000005c005c7308 */ /* 0x000f620000002400 */
[----:B-1----:R-:W-:Y:S02]  /*2f40*/  FSEL R203, R88, -INF , !P6 ;  /* 0xff80000058cb7808 */ /* 0x002fe40007000000 */
[----:B------:R-:W-:-:S05]  /*2f50*/  ISETP.GT.AND P6, PT, R222, 0x38, PT ;  /* 0x00000038de00780c */ /* 0x000fca0003fc4270 */
[----:B------:R-:W1:Y:S01]  /*2f60*/  MUFU.TANH R89, R89 ;  /* 0x0000005900597308 */ /* 0x000e620000002400 */
[----:B--2---:R-:W-:Y:S02]  /*2f70*/  FSEL R198, R90, -INF , !P2 ;  /* 0xff8000005ac67808 */ /* 0x004fe40005000000 */
[----:B------:R-:W-:-:S05]  /*2f80*/  ISETP.GT.AND P2, PT, R208, 0x48, PT ;  /* 0x00000048d000780c */ /* 0x000fca0003f44270 */
[----:B------:R-:W-:Y:S01]  /*2f90*/  MUFU.TANH R91, R91 ;  /* 0x0000005b005b7308 */ /* 0x000fe20000002400 */
[----:B-----5:R-:W-:Y:S02]  /*2fa0*/  FSEL R104, R92, -INF , !P4 ;  /* 0xff8000005c687808 */ /* 0x020fe40006000000 */
[----:B------:R-:W-:-:S05]  /*2fb0*/  ISETP.GT.AND P4, PT, R208, 0x49, PT ;  /* 0x00000049d000780c */ /* 0x000fca0003f84270 */
[----:B------:R-:W2:Y:S01]  /*2fc0*/  MUFU.TANH R95, R95 ;  /* 0x0000005f005f7308 */ /* 0x000ea20000002400 */
[----:B-1----:R-:W-:Y:S02]  /*2fd0*/  FSEL R105, R89, -INF , !P3 ;  /* 0xff80000059697808 */ /* 0x002fe40005800000 */
[----:B------:R-:W-:-:S05]  /*2fe0*/  ISETP.GT.AND P3, PT, R208, 0x41, PT ;  /* 0x00000041d000780c */ /* 0x000fca0003f64270 */
[----:B------:R-:W1:Y:S08]  /*2ff0*/  MUFU.TANH R103, R103 ;  /* 0x0000006700677308 */ /* 0x000e700000002400 */
[----:B------:R-:W5:Y:S01]  /*3000*/  MUFU.TANH R193, R193 ;  /* 0x000000c100c17308 */ /* 0x000f620000002400 */
[----:B--2---:R-:W-:Y:S02]  /*3010*/  FSEL R185, R95, -INF , !P6 ;  /* 0xff8000005fb97808 */ /* 0x004fe40007000000 */
[----:B------:R-:W-:-:S05]  /*3020*/  ISETP.GT.AND P6, PT, R208, 0x50, PT ;  /* 0x00000050d000780c */ /* 0x000fca0003fc4270 */
[----:B------:R-:W-:Y:S01]  /*3030*/  MUFU.TANH R96, R96 ;  /* 0x0000006000607308 */ /* 0x000fe20000002400 */
[----:B-1----:R-:W-:Y:S02]  /*3040*/  FSEL R216, R103, -INF , !P2 ;  /* 0xff80000067d87808 */ /* 0x002fe40005000000 */
[----:B------:R-:W-:-:S05]  /*3050*/  ISETP.GT.AND P2, PT, R222, 0x40, PT ;  /* 0x00000040de00780c */ /* 0x000fca0003f44270 */
[----:B------:R-:W1:Y:S01]  /*3060*/  MUFU.TANH R97, R97 ;  /* 0x0000006100617308 */ /* 0x000e620000002400 */
[----:B-----5:R-:W-:Y:S02]  /*3070*/  FSEL R211, R193, -INF , !P4 ;  /* 0xff800000c1d37808 */ /* 0x020fe40006000000 */
[----:B------:R-:W-:-:S05]  /*3080*/  ISETP.GT.AND P4, PT, R222, 0x41, PT ;  /* 0x00000041de00780c */ /* 0x000fca0003f84270 */
[----:B------:R-:W2:Y:S08]  /*3090*/  MUFU.TANH R98, R98 ;  /* 0x0000006200627308 */ /* 0x000eb00000002400 */
[----:B------:R-:W5:Y:S01]  /*30a0*/  MUFU.TANH R194, R194 ;  /* 0x000000c200c27308 */ /* 0x000f620000002400 */
[----:B-1----:R-:W-:Y:S02]  /*30b0*/  FSEL R196, R97, -INF , !P1 ;  /* 0xff80000061c47808 */ /* 0x002fe40004800000 */
[----:B------:R-:W-:-:S05]  /*30c0*/  ISETP.GT.AND P1, PT, R208, 0x58, PT ;  /* 0x00000058d000780c */ /* 0x000fca0003f24270 */
[----:B------:R-:W1:Y:S01]  /*30d0*/  MUFU.TANH R195, R195 ;  /* 0x000000c300c37308 */ /* 0x000e620000002400 */
[----:B--2---:R-:W-:Y:S01]  /*30e0*/  FSEL R107, R98, -INF , !P3 ;  /* 0xff800000626b7808 */ /* 0x004fe20005800000 */
[----:B------:R-:W-:Y:S02]  /*30f0*/  WARPGROUP.DEPBAR.LE gsb0, 0x0 ;  /* 0x00008000000079c5 */ /* 0x000fe40000010000 */
[----:B------:R2:W4:Y:S01]  /*3100*/  LDS R99, [R184+0x380] ;  /* 0x00038000b8637984 */ /* 0x0005220000000800 */
[----:B------:R-:W-:Y:S01]  /*3110*/  WARPGROUP.ARRIVE ;  /* 0x00000000000079c5 */ /* 0x000fe20000000000 */
[----:B------:R-:W-:Y:S02]  /*3120*/  ISETP.GT.AND P3, PT, R208, 0x59, PT ;  /* 0x00000059d000780c */ /* 0x000fe40003f64270 */
[----:B------:R-:W-:Y:S01]  /*3130*/  MUFU.TANH R102, R102 ;  /* 0x0000006600667308 */ /* 0x000fe20000002400 */
[----:B-----5:R-:W-:Y:S02]  /*3140*/  FSEL R212, R194, -INF , !P2 ;  /* 0xff800000c2d47808 */ /* 0x020fe40005000000 */
[----:B------:R-:W-:Y:S01]  /*3150*/  HGMMA.64x96x16.F32 R24, gdesc[UR4], R24, gsb0 ;  /* 0x01600000041879f0 */ /* 0x000fe20008000818 */
[----:B--2---:R-:W-:Y:S01]  /*3160*/  FSEL R184, R77, -INF , !P5 ;  /* 0xff8000004db87808 */ /* 0x004fe20006800000 */
[----:B------:R-:W-:Y:S01]  /*3170*/  ULDC UR4, c[0x0][0x744] ;  /* 0x0001d10000047ab9 */ /* 0x000fe20000000800 */
[----:B------:R-:W-:Y:S01]  /*3180*/  ISETP.GT.AND P5, PT, R208, 0x29, PT ;  /* 0x00000029d000780c */ /* 0x000fe20003fa4270 */
[----:B------:R-:W-:Y:S01]  /*3190*/  FFMA.FTZ R214, R210, UR4, -R227 ;  /* 0x00000004d2d67c23 */ /* 0x000fe200080108e3 */
[----:B------:R-:W-:Y:S01]  /*31a0*/  MUFU.TANH R191, R191 ;  /* 0x000000bf00bf7308 */ /* 0x000fe20000002400 */
[----:B-1----:R-:W-:Y:S01]  /*31b0*/  FSEL R209, R195, -INF , !P4 ;  /* 0xff800000c3d17808 */ /* 0x002fe20006000000 */
[--C-:B---3--:R-:W-:Y:S01]  /*31c0*/  FFMA.FTZ R220, R220, UR4, -R218.reuse ;  /* 0x00000004dcdc7c23 */ /* 0x108fe200080108da */
[----:B------:R-:W-:Y:S01]  /*31d0*/  FSEL R202, R86, -INF , !P5 ;  /* 0xff80000056ca7808 */ /* 0x000fe20006800000 */
[----:B------:R-:W-:Y:S01]  /*31e0*/  FFMA.FTZ R219, R219, UR4, -R218 ;  /* 0x00000004dbdb7c23 */ /* 0x000fe200080108da */
[----:B------:R-:W-:Y:S01]  /*31f0*/  ISETP.GT.AND P5, PT, R222, RZ, PT ;  /* 0x000000ffde00720c */ /* 0x000fe20003fa4270 */
[----:B----4-:R-:W-:Y:S01]  /*3200*/  FFMA.FTZ R184, R184, UR4, -R225 ;  /* 0x00000004b8b87c23 */ /* 0x010fe200080108e1 */
[C---:B------:R-:W-:Y:S01]  /*3210*/  ISETP.GT.AND P2, PT, R222.reuse, 0x49, PT ;  /* 0x00000049de00780c */ /* 0x040fe20003f44270 */
[----:B------:R-:W1:Y:S01]  /*3220*/  MUFU.TANH R192, R192 ;  /* 0x000000c000c07308 */ /* 0x000e620000002400 */
[C---:B------:R-:W-:Y:S01]  /*3230*/  FSEL R221, R19.reuse, -INF , !P5 ;  /* 0xff80000013dd7808 */ /* 0x040fe20006800000 */
[----:B------:R-:W-:Y:S01]  /*3240*/  FFMA.FTZ R19, -R19, R19, 1 ;  /* 0x3f80000013137423 */ /* 0x000fe20000010113 */
[----:B------:R-:W-:-:S02]  /*3250*/  ISETP.GT.AND P5, PT, R222, 0x9, PT ;  /* 0x00000009de00780c */ /* 0x000fc40003fa4270 */
[----:B------:R-:W-:Y:S01]  /*3260*/  ISETP.GT.AND P4, PT, R222, 0x50, PT ;  /* 0x00000050de00780c */ /* 0x000fe20003f84270 */
[----:B------:R-:W-:Y:S01]  /*3270*/  FFMA.FTZ R227, R221, UR4, -R227 ;  /* 0x00000004dde37c23 */ /* 0x000fe200080108e3 */
[----:B------:R-:W-:Y:S01]  /*3280*/  FSEL R205, R72, -INF , !P5 ;  /* 0xff80000048cd7808 */ /* 0x000fe20006800000 */
[----:B------:R-:W2:Y:S01]  /*3290*/  MUFU.TANH R215, R215 ;  /* 0x000000d700d77308 */ /* 0x000ea20000002400 */
[C---:B------:R-:W-:Y:S01]  /*32a0*/  ISETP.GT.AND P5, PT, R222.reuse, 0x18, PT ;  /* 0x00000018de00780c */ /* 0x040fe20003fa4270 */
[----:B------:R-:W-:Y:S01]  /*32b0*/  FMUL.FTZ R221, R117, UR10 ;  /* 0x0000000a75dd7c20 */ /* 0x000fe20008410000 */
[C---:B------:R-:W-:Y:S01]  /*32c0*/  IADD3 R218, R9.reuse, 0x8, RZ ;  /* 0x0000000809da7810 */ /* 0x040fe20007ffe0ff */
[----:B------:R-:W-:Y:S01]  /*32d0*/  VIADD R117, R9, 0x10 ;  /* 0x0000001009757836 */ /* 0x000fe20000000000 */
[----:B------:R-:W-:Y:S02]  /*32e0*/  FSEL R100, R79, -INF , !P5 ;  /* 0xff8000004f647808 */ /* 0x000fe40006800000 */
[----:B------:R-:W-:Y:S01]  /*32f0*/  ISETP.GT.AND P5, PT, R222, 0x21, PT ;  /* 0x00000021de00780c */ /* 0x000fe20003fa4270 */
[----:B------:R-:W3:Y:S01]  /*3300*/  MUFU.EX2 R214, R214 ;  /* 0x000000d600d67308 */ /* 0x000ee20000000800 */
[----:B-1----:R-:W-:Y:S01]  /*3310*/  FSEL R213, R192, -INF , !P2 ;  /* 0xff800000c0d57808 */ /* 0x002fe20005000000 */
[----:B------:R-:W1:Y:S01]  /*3320*/  SHFL.IDX PT, R229, R14, R218, 0x1f ;  /* 0x00001fda0ee57589 */ /* 0x000e6200000e0000 */
[----:B------:R-:W-:Y:S01]  /*3330*/  FSEL R204, R84, -INF , !P5 ;  /* 0xff80000054cc7808 */ /* 0x000fe20006800000 */
[----:B------:R-:W-:Y:S01]  /*3340*/  FFMA.FTZ R100, R100, UR4, -R225 ;  /* 0x0000000464647c23 */ /* 0x000fe200080108e1 */
[C---:B------:R-:W-:Y:S01]  /*3350*/  ISETP.GT.AND P5, PT, R222.reuse, 0x30, PT ;  /* 0x00000030de00780c */ /* 0x040fe20003fa4270 */
[----:B------:R-:W-:Y:S01]  /*3360*/  SHFL.IDX PT, R234, R99, R114, 0x1f ;  /* 0x00001f7263ea7589 */ /* 0x000fe200000e0000 */
[C---:B------:R-:W-:Y:S01]  /*3370*/  ISETP.GT.AND P2, PT, R222.reuse, 0x58, PT ;  /* 0x00000058de00780c */ /* 0x040fe20003f44270 */
[----:B------:R-:W-:Y:S01]  /*3380*/  MUFU.TANH R221, R221 ;  /* 0x000000dd00dd7308 */ /* 0x000fe20000002400 */
[----:B------:R-:W-:Y:S01]  /*3390*/  FSEL R197, R91, -INF , !P5 ;  /* 0xff8000005bc57808 */ /* 0x000fe20006800000 */
[----:B------:R-:W-:Y:S01]  /*33a0*/  SHFL.IDX PT, R223, R99, R9, 0x1f ;  /* 0x00001f0963df7589 */ /* 0x000fe200000e0000 */
[----:B------:R-:W-:-:S02]  /*33b0*/  ISETP.GT.AND P5, PT, R222, 0x39, PT ;  /* 0x00000039de00780c */ /* 0x000fc40003fa4270 */
[----:B--2---:R-:W-:Y:S01]  /*33c0*/  FSEL R217, R215, -INF , !P4 ;  /* 0xff800000d7d97808 */ /* 0x004fe20006000000 */
[----:B------:R-:W2:Y:S01]  /*33d0*/  SHFL.IDX PT, R230, R14, R117, 0x1f ;  /* 0x00001f750ee67589 */ /* 0x000ea200000e0000 */
[----:B------:R-:W-:Y:S01]  /*33e0*/  FSEL R108, R96, -INF , !P5 ;  /* 0xff800000606c7808 */ /* 0x000fe20006800000 */
[----:B------:R-:W4:Y:S01]  /*33f0*/  MUFU.EX2 R227, R227 ;  /* 0x000000e300e37308 */ /* 0x000f220000000800 */
[----:B------:R-:W-:-:S07]  /*3400*/  ISETP.GT.AND P5, PT, R208, 0x51, PT ;  /* 0x00000051d000780c */ /* 0x000fce0003fa4270 */
[----:B------:R-:W-:Y:S01]  /*3410*/  MUFU.TANH R224, R224 ;  /* 0x000000e000e07308 */ /* 0x000fe20000002400 */
[----:B------:R-:W-:Y:S01]  /*3420*/  FSEL R208, R102, -INF , !P6 ;  /* 0xff80000066d07808 */ /* 0x000fe20007000000 */
[--C-:B-1----:R-:W-:Y:S01]  /*3430*/  FFMA.FTZ R207, R207, UR4, -R229.reuse ;  /* 0x00000004cfcf7c23 */ /* 0x102fe200080108e5 */
[----:B------:R-:W-:Y:S01]  /*3440*/  ISETP.GT.AND P6, PT, R222, 0x48, PT ;  /* 0x00000048de00780c */ /* 0x000fe20003fc4270 */
[----:B------:R-:W-:Y:S01]  /*3450*/  FFMA.FTZ R206, R206, UR4, -R229 ;  /* 0x00000004cece7c23 */ /* 0x000fe200080108e5 */
[C---:B------:R-:W-:Y:S01]  /*3460*/  ISETP.GT.AND P4, PT, R222.reuse, 0x59, PT ;  /* 0x00000059de00780c */ /* 0x040fe20003f84270 */
[----:B------:R-:W1:Y:S01]  /*3470*/  SHFL.IDX PT, R229, R12, R9, 0x1f ;  /* 0x00001f090ce57589 */ /* 0x000e6200000e0000 */
[----:B------:R-:W-:Y:S01]  /*3480*/  FSEL R210, R191, -INF , !P6 ;  /* 0xff800000bfd27808 */ /* 0x000fe20007000000 */
[----:B------:R-:W5:Y:S01]  /*3490*/  MUFU.EX2 R219, R219 ;  /* 0x000000db00db7308 */ /* 0x000f620000000800 */
[----:B------:R-:W-:Y:S01]  /*34a0*/  ISETP.GT.AND P6, PT, R222, 0x51, PT ;  /* 0x00000051de00780c */ /* 0x000fe20003fc4270 */
[----:B------:R-:W-:Y:S01]  /*34b0*/  FFMA.FTZ R23, -R23, R23, 1 ;  /* 0x3f80000017177423 */ /* 0x000fe20000010117 */
[----:B------:R-:W-:Y:S01]  /*34c0*/  R2UR UR6, R10 ;  /* 0x000000000a0672ca */ /* 0x000fe200000e0000 */
[----:B------:R-:W-:Y:S01]  /*34d0*/  SHFL.IDX PT, R232, R99, R117, 0x1f ;  /* 0x00001f7563e87589 */ /* 0x000fe200000e0000 */
[--C-:B--2---:R-:W-:Y:S01]  /*34e0*/  FFMA.FTZ R188, R188, UR4, -R230.reuse ;  /* 0x00000004bcbc7c23 */ /* 0x104fe200080108e6 */
[----:B------:R-:W-:-:S02]  /*34f0*/  FFMA.FTZ R201, R201, UR4, -R230 ;  /* 0x00000004c9c97c23 */ /* 0x000fc400080108e6 */
[----:B------:R-:W-:Y:S01]  /*3500*/  MUFU.EX2 R206, R206 ;  /* 0x000000ce00ce7308 */ /* 0x000fe20000000800 */
[----:B------:R-:W2:Y:S07]  /*3510*/  SHFL.IDX PT, R230, R12, R218, 0x1f ;  /* 0x00001fda0ce67589 */ /* 0x000eae00000e0000 */
[----:B------:R-:W-:Y:S01]  /*3520*/  MUFU.EX2 R207, R207 ;  /* 0x000000cf00cf7308 */ /* 0x000fe20000000800 */
[--C-:B-1----:R-:W-:Y:S01]  /*3530*/  FFMA.FTZ R111, R111, UR4, -R229.reuse ;  /* 0x000000046f6f7c23 */ /* 0x102fe200080108e5 */
[----:B------:R-:W-:-:S06]  /*3540*/  FFMA.FTZ R190, R190, UR4, -R229 ;  /* 0x00000004bebe7c23 */ /* 0x000fcc00080108e5 */
[----:B------:R-:W-:Y:S01]  /*3550*/  MUFU.EX2 R184, R184 ;  /* 0x000000b800b87308 */ /* 0x000fe20000000800 */
[----:B------:R-:W1:Y:S07]  /*3560*/  SHFL.IDX PT, R229, R15, R117, 0x1f ;  /* 0x00001f750fe57589 */ /* 0x000e6e00000e0000 */
[----:B------:R-:W-:Y:S01]  /*3570*/  MUFU.EX2 R188, R188 ;  /* 0x000000bc00bc7308 */ /* 0x000fe20000000800 */
[--C-:B--2---:R-:W-:Y:S01]  /*3580*/  FFMA.FTZ R110, R110, UR4, -R230.reuse ;  /* 0x000000046e6e7c23 */ /* 0x104fe200080108e6 */
[----:B------:R-:W-:-:S06]  /*3590*/  FFMA.FTZ R200, R200, UR4, -R230 ;  /* 0x00000004c8c87c23 */ /* 0x000fcc00080108e6 */
[----:B------:R-:W-:Y:S01]  /*35a0*/  MUFU.EX2 R100, R100 ;  /* 0x0000006400647308 */ /* 0x000fe20000000800 */
[----:B------:R-:W-:Y:S02]  /*35b0*/  WARPGROUP.DEPBAR.LE gsb0, 0x0 ;  /* 0x00008000000079c5 */ /* 0x000fe40000010000 */
[--C-:B------:R-:W-:Y:S01]  /*35c0*/  FADD.FTZ R25, R25, -R234.reuse ;  /* 0x800000ea19197221 */ /* 0x100fe20000010000 */
[----:B------:R-:W-:Y:S01]  /*35d0*/  FADD.FTZ R27, R27, -R234 ;  /* 0x800000ea1b1b7221 */ /* 0x000fe20000010000 */
[--C-:B------:R-:W-:Y:S01]  /*35e0*/  FADD.FTZ R222, R24, -R223.reuse ;  /* 0x800000df18de7221 */ /* 0x100fe20000010000 */
[----:B------:R-:W2:Y:S01]  /*35f0*/  LDL R234, [R1+0x18] ;  /* 0x0000180001ea7983 */ /* 0x000ea20000100800 */
[----:B------:R-:W-:Y:S01]  /*3600*/  FADD.FTZ R26, R26, -R223 ;  /* 0x800000df1a1a7221 */ /* 0x000fe20000010000 */
[----:B------:R5:W-:Y:S01]  /*3610*/  MUFU.TANH R24, R113 ;  /* 0x0000007100187308 */ /* 0x000be20000002400 */
[----:B---3--:R-:W-:Y:S01]  /*3620*/  FMUL.FTZ R222, R214, R222 ;  /* 0x000000ded6de7220 */ /* 0x008fe20000410000 */
[----:B------:R-:W-:-:S02]  /*3630*/  VIADD R223, R9, 0x1c ;  /* 0x0000001c09df7836 */ /* 0x000fc40000000000 */
[----:B----4-:R-:W-:Y:S01]  /*3640*/  FMUL.FTZ R26, R227, R26 ;  /* 0x0000001ae31a7220 */ /* 0x010fe20000410000 */
[--C-:B-1----:R-:W-:Y:S01]  /*3650*/  FFMA.FTZ R208, R208, UR4, -R229.reuse ;  /* 0x00000004d0d07c23 */ /* 0x102fe200080108e5 */
[----:B------:R-:W-:Y:S01]  /*3660*/  FFMA.FTZ R217, R217, UR4, -R229 ;  /* 0x00000004d9d97c23 */ /* 0x000fe200080108e5 */
[----:B------:R-:W1:Y:S01]  /*3670*/  SHFL.IDX PT, R225, R12, R223, 0x1f ;  /* 0x00001fdf0ce17589 */ /* 0x000e6200000e0000 */
[----:B------:R-:W-:Y:S01]  /*3680*/  FMUL.FTZ R10, R19, R26 ;  /* 0x0000001a130a7220 */ /* 0x000fe20000410000 */
[----:B-----5:R-:W-:Y:S01]  /*3690*/  FFMA.FTZ R113, -R18, R18, 1 ;  /* 0x3f80000012717423 */ /* 0x020fe20000010112 */
[----:B------:R-:W-:Y:S01]  /*36a0*/  FMUL.FTZ R18, R115, UR10 ;  /* 0x0000000a73127c20 */ /* 0x000fe20008410000 */
[----:B------:R-:W-:Y:S01]  /*36b0*/  FMUL.FTZ R115, R116, UR10 ;  /* 0x0000000a74737c20 */ /* 0x000fe20008410000 */
[----:B------:R-:W-:Y:S02]  /*36c0*/  VIADD R116, R9, 0xc ;  /* 0x0000000c09747836 */ /* 0x000fe40000000000 */
[----:B------:R-:W-:Y:S01]  /*36d0*/  FMUL.FTZ R113, R113, R222 ;  /* 0x000000de71717220 */ /* 0x000fe20000410000 */
[----:B------:R-:W-:Y:S01]  /*36e0*/  FMUL.FTZ R222, R118, UR10 ;  /* 0x0000000a76de7c20 */ /* 0x000fe20008410000 */
[----:B------:R-:W-:Y:S01]  /*36f0*/  VIADD R118, R9, 0x14 ;  /* 0x0000001409767836 */ /* 0x000fe20000000000 */
[----:B------:R-:W-:Y:S01]  /*3700*/  MUFU.TANH R18, R18 ;  /* 0x0000001200127308 */ /* 0x000fe20000002400 */
[----:B------:R-:W3:Y:S04]  /*3710*/  SHFL.IDX PT, R228, R14, R116, 0x1f ;  /* 0x00001f740ee47589 */ /* 0x000ee800000e0000 */
[----:B------:R-:W4:Y:S03]  /*3720*/  SHFL.IDX PT, R226, R14, R118, 0x1f ;  /* 0x00001f760ee27589 */ /* 0x000f2600000e0000 */
[----:B------:R-:W5:Y:S01]  /*3730*/  MUFU.TANH R115, R115 ;  /* 0x0000007300737308 */ /* 0x000f620000002400 */
[----:B------:R-:W5:Y:S04]  /*3740*/  SHFL.IDX PT, R14, R14, R223, 0x1f ;  /* 0x00001fdf0e0e7589 */ /* 0x000f6800000e0000 */
[----:B------:R-:W5:Y:S01]  /*3750*/  SHFL.IDX PT, R231, R12, R116, 0x1f ;  /* 0x00001f740ce77589 */ /* 0x000f6200000e0000 */
[--C-:B-1----:R-:W-:Y:S01]  /*3760*/  FFMA.FTZ R109, R109, UR4, -R225.reuse ;  /* 0x000000046d6d7c23 */ /* 0x102fe200080108e1 */
[----:B------:R-:W-:Y:S01]  /*3770*/  FFMA.FTZ R108, R108, UR4, -R225 ;  /* 0x000000046c6c7c23 */ /* 0x000fe200080108e1 */
[----:B------:R-:W-:Y:S01]  /*3780*/  MUFU.TANH R222, R222 ;  /* 0x000000de00de7308 */ /* 0x000fe20000002400 */
[----:B------:R-:W-:Y:S04]  /*3790*/  SHFL.IDX PT, R225, R15, R119, 0x1f ;  /* 0x00001f770fe17589 */ /* 0x000fe800000e0000 */
[----:B------:R-:W-:Y:S01]  /*37a0*/  LDS R26, [R11+0x380] ;  /* 0x000380000b1a7984 */ /* 0x000fe20000000800 */
[--C-:B---3--:R-:W-:Y:S01]  /*37b0*/  FFMA.FTZ R106, R106, UR4, -R228.reuse ;  /* 0x000000046a6a7c23 */ /* 0x108fe200080108e4 */
[----:B------:R-:W-:-:S02]  /*37c0*/  FFMA.FTZ R205, R205, UR4, -R228 ;  /* 0x00000004cdcd7c23 */ /* 0x000fc400080108e4 */
[----:B------:R-:W1:Y:S01]  /*37d0*/  SHFL.IDX PT, R233, R99, R116, 0x1f ;  /* 0x00001f7463e97589 */ /* 0x000e6200000e0000 */
[----:B------:R-:W-:Y:S01]  /*37e0*/  MUFU.EX2 R201, R201 ;  /* 0x000000c900c97308 */ /* 0x000fe20000000800 */
[--C-:B----4-:R-:W-:Y:S01]  /*37f0*/  FFMA.FTZ R187, R187, UR4, -R226.reuse ;  /* 0x00000004bbbb7c23 */ /* 0x110fe200080108e2 */
[----:B------:R-:W-:Y:S01]  /*3800*/  FFMA.FTZ R186, R186, UR4, -R226 ;  /* 0x00000004baba7c23 */ /* 0x000fe200080108e2 */
[----:B------:R-:W3:Y:S01]  /*3810*/  SHFL.IDX PT, R228, R12, R114, 0x1f ;  /* 0x00001f720ce47589 */ /* 0x000ee200000e0000 */
[--C-:B-----5:R-:W-:Y:S01]  /*3820*/  FFMA.FTZ R101, R101, UR4, -R14.reuse ;  /* 0x0000000465657c23 */ /* 0x120fe2000801080e */
[----:B------:R-:W-:Y:S02]  /*3830*/  FFMA.FTZ R112, R112, UR4, -R14 ;  /* 0x0000000470707c23 */ /* 0x000fe4000801080e */
[----:B------:R-:W4:Y:S01]  /*3840*/  SHFL.IDX PT, R226, R15, R218, 0x1f ;  /* 0x00001fda0fe27589 */ /* 0x000f2200000e0000 */
[----:B------:R-:W5:Y:S01]  /*3850*/  MUFU.EX2 R205, R205 ;  /* 0x000000cd00cd7308 */ /* 0x000f620000000800 */
[--C-:B------:R-:W-:Y:S01]  /*3860*/  FFMA.FTZ R202, R202, UR4, -R231.reuse ;  /* 0x00000004caca7c23 */ /* 0x100fe200080108e7 */
[----:B------:R-:W-:Y:S01]  /*3870*/  FFMA.FTZ R231, R203, UR4, -R231 ;  /* 0x00000004cbe77c23 */ /* 0x000fe200080108e7 */
[----:B------:R-:W5:Y:S04]  /*3880*/  SHFL.IDX PT, R14, R12, R117, 0x1f ;  /* 0x00001f750c0e7589 */ /* 0x000f6800000e0000 */
[----:B------:R-:W5:Y:S01]  /*3890*/  SHFL.IDX PT, R203, R12, R119, 0x1f ;  /* 0x00001f770ccb7589 */ /* 0x000f6200000e0000 */
[----:B------:R-:W5:Y:S03]  /*38a0*/  MUFU.EX2 R186, R186 ;  /* 0x000000ba00ba7308 */ /* 0x000f660000000800 */
[----:B------:R-:W5:Y:S01]  /*38b0*/  SHFL.IDX PT, R230, R99, R118, 0x1f ;  /* 0x00001f7663e67589 */ /* 0x000f6200000e0000 */
[----:B------:R-:W-:Y:S01]  /*38c0*/  FFMA.FTZ R19, -R21, R21, 1 ;  /* 0x3f80000015137423 */ /* 0x000fe20000010115 */
[----:B------:R-:W-:Y:S01]  /*38d0*/  FMUL.FTZ R27, R219, R27 ;  /* 0x0000001bdb1b7220 */ /* 0x000fe20000410000 */
[----:B-1----:R-:W-:Y:S01]  /*38e0*/  FADD.FTZ R31, R31, -R233 ;  /* 0x800000e91f1f7221 */ /* 0x002fe20000010000 */
[----:B------:R-:W1:Y:S01]  /*38f0*/  SHFL.IDX PT, R229, R99, R119, 0x1f ;  /* 0x00001f7763e57589 */ /* 0x000e6200000e0000 */
[----:B------:R-:W1:Y:S01]  /*3900*/  MUFU.EX2 R101, R101 ;  /* 0x0000006500657308 */ /* 0x000e620000000800 */
[--C-:B---3--:R-:W-:Y:S01]  /*3910*/  FFMA.FTZ R199, R199, UR4, -R228.reuse ;  /* 0x00000004c7c77c23 */ /* 0x108fe200080108e4 */
[----:B------:R-:W-:-:S02]  /*3920*/  FFMA.FTZ R228, R204, UR4, -R228 ;  /* 0x00000004cce47c23 */ /* 0x000fc400080108e4 */
[----:B------:R-:W3:Y:S01]  /*3930*/  SHFL.IDX PT, R204, R12, R118, 0x1f ;  /* 0x00001f760ccc7589 */ /* 0x000ee200000e0000 */
[--C-:B----4-:R-:W-:Y:S01]  /*3940*/  FFMA.FTZ R216, R216, UR4, -R226.reuse ;  /* 0x00000004d8d87c23 */ /* 0x110fe200080108e2 */
[----:B------:R-:W-:Y:S01]  /*3950*/  FFMA.FTZ R210, R210, UR4, -R226 ;  /* 0x00000004d2d27c23 */ /* 0x000fe200080108e2 */
[----:B------:R-:W-:Y:S01]  /*3960*/  FSEL R226, R224, -INF , !P4 ;  /* 0xff800000e0e27808 */ /* 0x000fe20006000000 */
[----:B------:R-:W4:Y:S01]  /*3970*/  SHFL.IDX PT, R12, R15, R9, 0x1f ;  /* 0x00001f090f0c7589 */ /* 0x000f2200000e0000 */
[--C-:B-----5:R-:W-:Y:S01]  /*3980*/  FFMA.FTZ R105, R105, UR4, -R14.reuse ;  /* 0x0000000469697c23 */ /* 0x120fe2000801080e */
[----:B------:R-:W-:Y:S01]  /*3990*/  FFMA.FTZ R197, R197, UR4, -R14 ;  /* 0x00000004c5c57c23 */ /* 0x000fe2000801080e */
[----:B------:R-:W5:Y:S01]  /*39a0*/  MUFU.EX2 R106, R106 ;  /* 0x0000006a006a7308 */ /* 0x000f620000000800 */
[----:B------:R-:W5:Y:S01]  /*39b0*/  SHFL.IDX PT, R14, R15, R114, 0x1f ;  /* 0x00001f720f0e7589 */ /* 0x000f6200000e0000 */
[--C-:B------:R-:W-:Y:S01]  /*39c0*/  FFMA.FTZ R189, R189, UR4, -R203.reuse ;  /* 0x00000004bdbd7c23 */ /* 0x100fe200080108cb */
[----:B------:R-:W-:Y:S01]  /*39d0*/  FFMA.FTZ R185, R185, UR4, -R203 ;  /* 0x00000004b9b97c23 */ /* 0x000fe200080108cb */
[----:B------:R-:W-:Y:S01]  /*39e0*/  FSEL R203, R115, -INF , !P1 ;  /* 0xff80000073cb7808 */ /* 0x000fe20004800000 */
[----:B------:R-:W-:Y:S01]  /*39f0*/  FFMA.FTZ R21, -R20, R20, 1 ;  /* 0x3f80000014157423 */ /* 0x000fe20000010114 */
[----:B------:R-:W-:Y:S01]  /*3a00*/  FADD.FTZ R35, R35, -R230 ;  /* 0x800000e623237221 */ /* 0x000fe20000010000 */
[----:B------:R-:W-:Y:S01]  /*3a10*/  FMUL.FTZ R31, R205, R31 ;  /* 0x0000001fcd1f7220 */ /* 0x000fe20000410000 */
[----:B------:R-:W5:Y:S01]  /*3a20*/  MUFU.EX2 R187, R187 ;  /* 0x000000bb00bb7308 */ /* 0x000f620000000800 */
[----:B------:R-:W-:Y:S01]  /*3a30*/  FFMA.FTZ R203, R203, UR4, -R225 ;  /* 0x00000004cbcb7c23 */ /* 0x000fe200080108e1 */
[----:B-1----:R-:W-:Y:S01]  /*3a40*/  FADD.FTZ R36, R36, -R229 ;  /* 0x800000e524247221 */ /* 0x002fe20000010000 */
[----:B------:R-:W-:Y:S01]  /*3a50*/  FADD.FTZ R32, R32, -R232 ;  /* 0x800000e820207221 */ /* 0x000fe20000010000 */
[----:B------:R-:W-:Y:S01]  /*3a60*/  FADD.FTZ R29, R29, -R233 ;  /* 0x800000e91d1d7221 */ /* 0x000fe20000010000 */
[----:B------:R-:W-:Y:S01]  /*3a70*/  FADD.FTZ R33, R33, -R230 ;  /* 0x800000e621217221 */ /* 0x000fe20000010000 */
[----:B------:R-:W-:Y:S01]  /*3a80*/  FADD.FTZ R38, R38, -R229 ;  /* 0x800000e526267221 */ /* 0x000fe20000010000 */
[----:B------:R-:W-:Y:S01]  /*3a90*/  FFMA.FTZ R22, -R22, R22, 1 ;  /* 0x3f80000016167423 */ /* 0x000fe20000010116 */
[--C-:B---3--:R-:W-:Y:S01]  /*3aa0*/  FFMA.FTZ R198, R198, UR4, -R204.reuse ;  /* 0x00000004c6c67c23 */ /* 0x108fe200080108cc */
[----:B------:R-:W-:Y:S01]  /*3ab0*/  FFMA.FTZ R104, R104, UR4, -R204 ;  /* 0x0000000468687c23 */ /* 0x000fe200080108cc */
[----:B------:R-:W-:Y:S01]  /*3ac0*/  FADD.FTZ R34, R34, -R232 ;  /* 0x800000e822227221 */ /* 0x000fe20000010000 */
[----:B------:R-:W1:Y:S01]  /*3ad0*/  SHFL.IDX PT, R204, R15, R116, 0x1f ;  /* 0x00001f740fcc7589 */ /* 0x000e6200000e0000 */
[--C-:B----4-:R-:W-:Y:S01]  /*3ae0*/  FFMA.FTZ R196, R196, UR4, -R12.reuse ;  /* 0x00000004c4c47c23 */ /* 0x110fe2000801080c */
[----:B------:R-:W-:Y:S01]  /*3af0*/  FFMA.FTZ R212, R212, UR4, -R12 ;  /* 0x00000004d4d47c23 */ /* 0x000fe2000801080c */
[----:B------:R-:W3:Y:S01]  /*3b00*/  MUFU.EX2 R112, R112 ;  /* 0x0000007000707308 */ /* 0x000ee20000000800 */
[----:B------:R-:W4:Y:S01]  /*3b10*/  SHFL.IDX PT, R12, R15, R118, 0x1f ;  /* 0x00001f760f0c7589 */ /* 0x000f2200000e0000 */
[--C-:B-----5:R-:W-:Y:S01]  /*3b20*/  FFMA.FTZ R107, R107, UR4, -R14.reuse ;  /* 0x000000046b6b7c23 */ /* 0x120fe2000801080e */
[----:B------:R-:W-:Y:S01]  /*3b30*/  FFMA.FTZ R209, R209, UR4, -R14 ;  /* 0x00000004d1d17c23 */ /* 0x000fe2000801080e */
[----:B------:R-:W-:-:S04]  /*3b40*/  FSEL R14, R24, -INF , !P5 ;  /* 0xff800000180e7808 */ /* 0x000fc80006800000 */
[----:B------:R-:W5:Y:S08]  /*3b50*/  MUFU.EX2 R200, R200 ;  /* 0x000000c800c87308 */ /* 0x000f700000000800 */
[----:B------:R-:W5:Y:S01]  /*3b60*/  MUFU.EX2 R231, R231 ;  /* 0x000000e700e77308 */ /* 0x000f620000000800 */
[--C-:B-1----:R-:W-:Y:S01]  /*3b70*/  FFMA.FTZ R211, R211, UR4, -R204.reuse ;  /* 0x00000004d3d37c23 */ /* 0x102fe200080108cc */
[----:B------:R-:W-:-:S02]  /*3b80*/  FFMA.FTZ R213, R213, UR4, -R204 ;  /* 0x00000004d5d57c23 */ /* 0x000fc400080108cc */
[----:B------:R1:W3:Y:S01]  /*3b90*/  SHFL.IDX PT, R204, R15, R223, 0x1f ;  /* 0x00001fdf0fcc7589 */ /* 0x0002e200000e0000 */
[----:B----4-:R-:W-:Y:S01]  /*3ba0*/  FFMA.FTZ R14, R14, UR4, -R12 ;  /* 0x000000040e0e7c23 */ /* 0x010fe2000801080c */
[----:B------:R-:W-:Y:S02]  /*3bb0*/  FFMA.FTZ R88, -R88, R88, 1 ;  /* 0x3f80000058587423 */ /* 0x000fe40000010158 */
[----:B------:R-:W-:Y:S01]  /*3bc0*/  MUFU.EX2 R110, R110 ;  /* 0x0000006e006e7308 */ /* 0x000fe20000000800 */
[----:B-1----:R-:W-:-:S07]  /*3bd0*/  FSEL R15, R18, -INF , !P6 ;  /* 0xff800000120f7808 */ /* 0x002fce0007000000 */
[----:B------:R-:W-:Y:S01]  /*3be0*/  MUFU.EX2 R190, R190 ;  /* 0x000000be00be7308 */ /* 0x000fe20000000800 */
[----:B------:R-:W-:Y:S01]  /*3bf0*/  FFMA.FTZ R12, R15, UR4, -R12 ;  /* 0x000000040f0c7c23 */ /* 0x000fe2000801080c */
[----:B------:R-:W-:-:S06]  /*3c00*/  FSEL R15, R222, -INF , !P2 ;  /* 0xff800000de0f7808 */ /* 0x000fcc0005000000 */
[----:B------:R-:W-:Y:S01]  /*3c10*/  MUFU.EX2 R202, R202 ;  /* 0x000000ca00ca7308 */ /* 0x000fe20000000800 */
[----:B------:R-:W-:Y:S01]  /*3c20*/  FFMA.FTZ R15, R15, UR4, -R225 ;  /* 0x000000040f0f7c23 */ /* 0x000fe200080108e1 */
[----:B------:R-:W-:-:S05]  /*3c30*/  FSEL R225, R221, -INF , !P3 ;  /* 0xff800000dde17808 */ /* 0x000fca0005800000 */
[--C-:B---3--:R-:W-:Y:S01]  /*3c40*/  FFMA.FTZ R225, R225, UR4, -R204.reuse ;  /* 0x00000004e1e17c23 */ /* 0x108fe200080108cc */
[----:B------:R-:W-:Y:S01]  /*3c50*/  FFMA.FTZ R204, R226, UR4, -R204 ;  /* 0x00000004e2cc7c23 */ /* 0x000fe200080108cc */
[----:B------:R-:W-:Y:S01]  /*3c60*/  MUFU.EX2 R108, R108 ;  /* 0x0000006c006c7308 */ /* 0x000fe20000000800 */
[----:B------:R-:W1:Y:S01]  /*3c70*/  SHFL.IDX PT, R226, R99, R218, 0x1f ;  /* 0x00001fda63e27589 */ /* 0x000e6200000e0000 */
[----:B------:R-:W-:Y:S01]  /*3c80*/  FMUL.FTZ R21, R21, R27 ;  /* 0x0000001b15157220 */ /* 0x000fe20000410000 */
[----:B------:R-:W-:Y:S02]  /*3c90*/  FFMA.FTZ R27, -R72, R72, 1 ;  /* 0x3f800000481b7423 */ /* 0x000fe40000010148 */
[----:B------:R-:W3:Y:S02]  /*3ca0*/  SHFL.IDX PT, R99, R99, R223, 0x1f ;  /* 0x00001fdf63637589 */ /* 0x000ee400000e0000 */
[----:B------:R-:W-:Y:S01]  /*3cb0*/  FMUL.FTZ R27, R27, R31 ;  /* 0x0000001f1b1b7220 */ /* 0x000fe20000410000 */
[----:B------:R-:W-:Y:S01]  /*3cc0*/  FFMA.FTZ R31, -R76, R76, 1 ;  /* 0x3f8000004c1f7423 */ /* 0x000fe2000001014c */
[----:B------:R-:W-:Y:S01]  /*3cd0*/  MUFU.EX2 R111, R111 ;  /* 0x0000006f006f7308 */ /* 0x000fe20000000800 */
[----:B------:R-:W-:Y:S01]  /*3ce0*/  FFMA.FTZ R83, -R83, R83, 1 ;  /* 0x3f80000053537423 */ /* 0x000fe20000010153 */
[----:B------:R-:W-:Y:S01]  /*3cf0*/  FFMA.FTZ R85, -R85, R85, 1 ;  /* 0x3f80000055557423 */ /* 0x000fe20000010155 */
[----:B------:R-:W-:-:S05]  /*3d00*/  FFMA.FTZ R96, -R96, R96, 1 ;  /* 0x3f80000060607423 */ /* 0x000fca0000010160 */
[----:B------:R-:W-:Y:S01]  /*3d10*/  MUFU.EX2 R109, R109 ;  /* 0x0000006d006d7308 */ /* 0x000fe20000000800 */
[----:B-1----:R-:W-:-:S07]  /*3d20*/  FADD.FTZ R30, R30, -R226 ;  /* 0x800000e21e1e7221 */ /* 0x002fce0000010000 */
[----:B------:R-:W-:Y:S01]  /*3d30*/  MUFU.EX2 R199, R199 ;  /* 0x000000c700c77308 */ /* 0x000fe20000000800 */
[----:B------:R-:W-:-:S04]  /*3d40*/  FMUL.FTZ R30, R206, R30 ;  /* 0x0000001ece1e7220 */ /* 0x000fc80000410000 */
[----:B------:R-:W-:Y:S01]  /*3d50*/  FMUL.FTZ R23, R23, R30 ;  /* 0x0000001e17177220 */ /* 0x000fe20000410000 */
[----:B------:R-:W-:Y:S01]  /*3d60*/  FMUL.FTZ R30, R186, R35 ;  /* 0x00000023ba1e7220 */ /* 0x000fe20000410000 */
[----:B------:R-:W-:Y:S01]  /*3d70*/  FFMA.FTZ R81, -R81, R81, 1 ;  /* 0x3f80000051517423 */ /* 0x000fe20000010151 */
[----:B------:R-:W-:Y:S01]  /*3d80*/  SHFL.IDX PT, R35, R26, R114, 0x1f ;  /* 0x00001f721a237589 */ /* 0x000fe200000e0000 */
[----:B------:R-:W-:Y:S01]  /*3d90*/  MUFU.EX2 R220, R220 ;  /* 0x000000dc00dc7308 */ /* 0x000fe20000000800 */
[----:B------:R-:W-:Y:S02]  /*3da0*/  FMUL.FTZ R31, R31, R30 ;  /* 0x0000001e1f1f7220 */ /* 0x000fe40000410000 */
[----:B------:R-:W1:Y:S01]  /*3db0*/  SHFL.IDX PT, R30, R26, R9, 0x1f ;  /* 0x00001f091a1e7589 */ /* 0x000e6200000e0000 */
[----:B------:R-:W-:Y:S01]  /*3dc0*/  FADD.FTZ R28, R28, -R226 ;  /* 0x800000e21c1c7221 */ /* 0x000fe20000010000 */
[----:B---3--:R-:W-:-:S03]  /*3dd0*/  FADD.FTZ R37, R37, -R99 ;  /* 0x8000006325257221 */ /* 0x008fc60000010000 */
        /* <DEDUP_REMOVED lines=16> */
[----:B------:R-:W-:Y:S01]  /*3ee0*/  FFMA.FTZ R33, -R79, R79, 1 ;  /* 0x3f8000004f217423 */ /* 0x000fe2000001014f */
[----:B-1----:R-:W-:Y:S01]  /*3ef0*/  FADD.FTZ R37, R42, -R30 ;  /* 0x8000001e2a257221 */ /* 0x002fe20000010000 */
[--C-:B------:R-:W-:Y:S01]  /*3f00*/  FADD.FTZ R42, R41, -R35.reuse ;  /* 0x80000023292a7221 */ /* 0x100fe20000010000 */
[----:B------:R-:W-:-:S02]  /*3f10*/  FADD.FTZ R35, R43, -R35 ;  /* 0x800000232b237221 */ /* 0x000fc40000010000 */
[----:B------:R-:W-:Y:S01]  /*3f20*/  LDS R43, [R13+0x380] ;  /* 0x000380000d2b7984 */ /* 0x000fe20000000800 */
[----:B------:R-:W-:Y:S01]  /*3f30*/  FMUL.FTZ R29, R29, R34 ;  /* 0x000000221d1d7220 */ /* 0x000fe20000410000 */
[----:B------:R-:W-:Y:S01]  /*3f40*/  FMUL.FTZ R33, R33, R38 ;  /* 0x0000002621217220 */ /* 0x000fe20000410000 */
[----:B------:R-:W-:Y:S01]  /*3f50*/  FFMA.FTZ R34, -R77, R77, 1 ;  /* 0x3f8000004d227423 */ /* 0x000fe2000001014d */
[----:B------:R-:W1:Y:S04]  /*3f60*/  SHFL.IDX PT, R72, R26, R218, 0x1f ;  /* 0x00001fda1a487589 */ /* 0x000e6800000e0000 */
[----:B------:R-:W3:Y:S01]  /*3f70*/  SHFL.IDX PT, R38, R26, R116, 0x1f ;  /* 0x00001f741a267589 */ /* 0x000ee200000e0000 */
[----:B------:R-:W-:-:S03]  /*3f80*/  FMUL.FTZ R34, R34, R73 ;  /* 0x0000004922227220 */ /* 0x000fc60000410000 */
[----:B------:R-:W4:Y:S04]  /*3f90*/  SHFL.IDX PT, R76, R26, R223, 0x1f ;  /* 0x00001fdf1a4c7589 */ /* 0x000f2800000e0000 */
[----:B------:R-:W5:Y:S01]  /*3fa0*/  SHFL.IDX PT, R73, R26, R117, 0x1f ;  /* 0x00001f751a497589 */ /* 0x000f6200000e0000 */
[----:B------:R-:W5:Y:S03]  /*3fb0*/  MUFU.EX2 R11, R105 ;  /* 0x00000069000b7308 */ /* 0x000f660000000800 */
[----:B------:R-:W5:Y:S01]  /*3fc0*/  SHFL.IDX PT, R74, R26, R118, 0x1f ;  /* 0x00001f761a4a7589 */ /* 0x000f6200000e0000 */
[----:B------:R-:W-:-:S03]  /*3fd0*/  FADD.FTZ R39, R39, -R99 ;  /* 0x8000006327277221 */ /* 0x000fc60000010000 */
[----:B------:R3:W-:Y:S01]  /*3fe0*/  SHFL.IDX PT, R75, R26, R119, 0x1f ;  /* 0x00001f771a4b7589 */ /* 0x0007e200000e0000 */
[----:B------:R-:W-:Y:S01]  /*3ff0*/  FMUL.FTZ R39, R112, R39 ;  /* 0x0000002770277220 */ /* 0x000fe20000410000 */
[----:B-1----:R-:W-:Y:S01]  /*4000*/  FADD.FTZ R41, R46, -R72 ;  /* 0x800000482e297221 */ /* 0x002fe20000010000 */
[----:B---3--:R-:W-:Y:S01]  /*4010*/  FFMA.FTZ R26, -R80, R80, 1 ;  /* 0x3f800000501a7423 */ /* 0x008fe20000010150 */
[--C-:B------:R-:W-:Y:S01]  /*4020*/  FADD.FTZ R45, R45, -R38.reuse ;  /* 0x800000262d2d7221 */ /* 0x100fe20000010000 */
[----:B------:R-:W-:Y:S02]  /*4030*/  FADD.FTZ R38, R47, -R38 ;  /* 0x800000262f267221 */ /* 0x000fe40000010000 */
[----:B------:R-:W-:Y:S01]  /*4040*/  FMUL.FTZ R26, R26, R39 ;  /* 0x000000271a1a7220 */ /* 0x000fe20000410000 */
[----:B------:R-:W-:Y:S01]  /*4050*/  FADD.FTZ R39, R44, -R72 ;  /* 0x800000482c277221 */ /* 0x000fe20000010000 */
[--C-:B----4-:R-:W-:Y:S01]  /*4060*/  FADD.FTZ R44, R53, -R76.reuse ;  /* 0x8000004c352c7221 */ /* 0x110fe20000010000 */
[----:B------:R-:W-:Y:S01]  /*4070*/  FADD.FTZ R55, R55, -R76 ;  /* 0x8000004c37377221 */ /* 0x000fe20000010000 */
[----:B-----5:R-:W-:Y:S01]  /*4080*/  FMUL.FTZ R76, R200, R41 ;  /* 0x00000029c84c7220 */ /* 0x020fe20000410000 */
[----:B------:R-:W-:Y:S01]  /*4090*/  FADD.FTZ R48, R48, -R73 ;  /* 0x8000004930307221 */ /* 0x000fe20000010000 */
[----:B------:R-:W-:-:S03]  /*40a0*/  FMUL.FTZ R41, R231, R38 ;  /* 0x00000026e7297220 */ /* 0x000fc60000410000 */
[----:B------:R-:W-:Y:S01]  /*40b0*/  FMUL.FTZ R38, R11, R48 ;  /* 0x000000300b267220 */ /* 0x000fe20000410000 */
[----:B------:R-:W-:Y:S02]  /*40c0*/  FMUL.FTZ R48, R88, R41 ;  /* 0x0000002958307220 */ /* 0x000fe40000410000 */
[----:B------:R-:W1:Y:S01]  /*40d0*/  SHFL.IDX PT, R41, R43, R9, 0x1f ;  /* 0x00001f092b297589 */ /* 0x000e6200000e0000 */
[--C-:B------:R-:W-:Y:S01]  /*40e0*/  FADD.FTZ R49, R49, -R74.reuse ;  /* 0x8000004a31317221 */ /* 0x100fe20000010000 */
[----:B------:R-:W-:Y:S02]  /*40f0*/  FADD.FTZ R74, R51, -R74 ;  /* 0x8000004a334a7221 */ /* 0x000fe40000010000 */
[----:B------:R-:W3:Y:S04]  /*4100*/  SHFL.IDX PT, R114, R43, R114, 0x1f ;  /* 0x00001f722b727589 */ /* 0x000ee800000e0000 */
[----:B------:R-:W4:Y:S01]  /*4110*/  SHFL.IDX PT, R51, R43, R218, 0x1f ;  /* 0x00001fda2b337589 */ /* 0x000f2200000e0000 */
[----:B------:R-:W5:Y:S01]  /*4120*/  MUFU.EX2 R228, R228 ;  /* 0x000000e400e47308 */ /* 0x000f620000000800 */
[----:B------:R-:W-:Y:S01]  /*4130*/  FMUL.FTZ R28, R28, R19 ;  /* 0x000000131c1c7220 */ /* 0x000fe20000410000 */
[----:B------:R-:W-:-:S06]  /*4140*/  FMUL.FTZ R72, R110, R39 ;  /* 0x000000276e487220 */ /* 0x000fcc0000410000 */
[----:B------:R-:W2:Y:S01]  /*4150*/  MUFU.EX2 R197, R197 ;  /* 0x000000c500c57308 */ /* 0x000ea20000000800 */
[----:B------:R-:W-:-:S07]  /*4160*/  FMUL.FTZ R46, R190, R37 ;  /* 0x00000025be2e7220 */ /* 0x000fce0000410000 */
[----:B------:R-:W4:Y:S01]  /*4170*/  MUFU.EX2 R196, R196 ;  /* 0x000000c400c47308 */ /* 0x000f220000000800 */
[----:B------:R-:W4:Y:S01]  /*4180*/  SHFL.IDX PT, R118, R43, R118, 0x1f ;  /* 0x00001f762b767589 */ /* 0x000f2200000e0000 */
[----:B------:R-:W-:Y:S01]  /*4190*/  FMUL.FTZ R13, R83, R46 ;  /* 0x0000002e530d7220 */ /* 0x000fe20000410000 */
[----:B------:R-:W-:-:S05]  /*41a0*/  FMUL.FTZ R39, R85, R72 ;  /* 0x0000004855277220 */ /* 0x000fca0000410000 */
[----:B------:R-:W4:Y:S01]  /*41b0*/  MUFU.EX2 R198, R198 ;  /* 0x000000c600c67308 */ /* 0x000f220000000800 */
[----:B------:R-:W-:Y:S01]  /*41c0*/  FFMA.FTZ R46, -R86, R86, 1 ;  /* 0x3f800000562e7423 */ /* 0x000fe20000010156 */
[----:B------:R-:W-:-:S06]  /*41d0*/  FMUL.FTZ R45, R202, R45 ;  /* 0x0000002dca2d7220 */ /* 0x000fcc0000410000 */
[----:B------:R-:W4:Y:S01]  /*41e0*/  MUFU.EX2 R19, R104 ;  /* 0x0000006800137308 */ /* 0x000f220000000800 */
[----:B------:R-:W4:Y:S01]  /*41f0*/  SHFL.IDX PT, R117, R43, R117, 0x1f ;  /* 0x00001f752b757589 */ /* 0x000f2200000e0000 */
[----:B------:R-:W-:Y:S01]  /*4200*/  FADD.FTZ R40, R40, -R30 ;  /* 0x8000001e28287221 */ /* 0x000fe20000010000 */
[----:B------:R-:W-:Y:S02]  /*4210*/  FADD.FTZ R50, R50, -R73 ;  /* 0x8000004932327221 */ /* 0x000fe40000010000 */
[----:B------:R-:W4:Y:S01]  /*4220*/  SHFL.IDX PT, R72, R43, R223, 0x1f ;  /* 0x00001fdf2b487589 */ /* 0x000f2200000e0000 */
[----:B------:R-:W-:Y:S01]  /*4230*/  FMUL.FTZ R55, R108, R55 ;  /* 0x000000376c377220 */ /* 0x000fe20000410000 */
[----:B------:R-:W-:Y:S01]  /*4240*/  FMUL.FTZ R46, R46, R45 ;  /* 0x0000002d2e2e7220 */ /* 0x000fe20000410000 */
[----:B------:R-:W4:Y:S01]  /*4250*/  MUFU.EX2 R210, R210 ;  /* 0x000000d200d27308 */ /* 0x000f220000000800 */
[----:B------:R-:W4:Y:S01]  /*4260*/  SHFL.IDX PT, R116, R43, R116, 0x1f ;  /* 0x00001f742b747589 */ /* 0x000f2200000e0000 */
[----:B-1----:R-:W-:Y:S01]  /*4270*/  FADD.FTZ R73, R56, -R41 ;  /* 0x8000002938497221 */ /* 0x002fe20000010000 */
[--C-:B------:R-:W-:Y:S01]  /*4280*/  FADD.FTZ R52, R52, -R75.reuse ;  /* 0x8000004b34347221 */ /* 0x100fe20000010000 */
[----:B------:R-:W-:Y:S01]  /*4290*/  FADD.FTZ R54, R54, -R75 ;  /* 0x8000004b36367221 */ /* 0x000fe20000010000 */
[----:B------:R1:W4:Y:S01]  /*42a0*/  SHFL.IDX PT, R119, R43, R119, 0x1f ;  /* 0x00001f772b777589 */ /* 0x00032200000e0000 */
[----:B------:R-:W-:Y:S01]  /*42b0*/  FMUL.FTZ R40, R111, R40 ;  /* 0x000000286f287220 */ /* 0x000fe20000410000 */
[----:B------:R-:W-:Y:S01]  /*42c0*/  FFMA.FTZ R45, -R89, R89, 1 ;  /* 0x3f800000592d7423 */ /* 0x000fe20000010159 */
[----:B------:R-:W4:Y:S01]  /*42d0*/  MUFU.EX2 R185, R185 ;  /* 0x000000b900b97308 */ /* 0x000f220000000800 */
[----:B------:R-:W-:Y:S01]  /*42e0*/  FFMA.FTZ R84, -R84, R84, 1 ;  /* 0x3f80000054547423 */ /* 0x000fe20000010154 */
[----:B-----5:R-:W-:Y:S01]  /*42f0*/  FMUL.FTZ R47, R228, R35 ;  /* 0x00000023e42f7220 */ /* 0x020fe20000410000 */
[----:B------:R-:W-:Y:S01]  /*4300*/  FFMA.FTZ R91, -R91, R91, 1 ;  /* 0x3f8000005b5b7423 */ /* 0x000fe2000001015b */
[----:B--2---:R-:W-:Y:S01]  /*4310*/  FMUL.FTZ R50, R197, R50 ;  /* 0x00000032c5327220 */ /* 0x004fe20000410000 */
[----:B------:R-:W-:Y:S01]  /*4320*/  FADD.FTZ R75, R58, -R41 ;  /* 0x800000293a4b7221 */ /* 0x000fe20000010000 */
[----:B---3--:R-:W-:Y:S01]  /*4330*/  FADD.FTZ R77, R57, -R114 ;  /* 0x80000072394d7221 */ /* 0x008fe20000010000 */
[----:B-1----:R-:W-:Y:S01]  /*4340*/  FMUL.FTZ R43, R96, R55 ;  /* 0x00000037602b7220 */ /* 0x002fe20000410000 */
[----:B------:R1:W-:Y:S01]  /*4350*/  MUFU.EX2 R41, R14 ;  /* 0x0000000e00297308 */ /* 0x0003e20000000800 */
[--C-:B----4-:R-:W-:Y:S01]  /*4360*/  FADD.FTZ R55, R60, -R51.reuse ;  /* 0x800000333c377221 */ /* 0x110fe20000010000 */
[----:B------:R-:W-:Y:S01]  /*4370*/  FADD.FTZ R57, R62, -R51 ;  /* 0x800000333e397221 */ /* 0x000fe20000010000 */
[----:B------:R-:W-:Y:S01]  /*4380*/  FMUL.FTZ R35, R81, R40 ;  /* 0x0000002851237220 */ /* 0x000fe20000410000 */
[----:B------:R-:W-:Y:S01]  /*4390*/  FMUL.FTZ R45, R45, R38 ;  /* 0x000000262d2d7220 */ /* 0x000fe20000410000 */
[----:B------:R-:W-:Y:S01]  /*43a0*/  FFMA.FTZ R51, -R97, R97, 1 ;  /* 0x3f80000061337423 */ /* 0x000fe20000010161 */
[----:B------:R-:W-:-:S02]  /*43b0*/  FMUL.FTZ R40, R84, R47 ;  /* 0x0000002f54287220 */ /* 0x000fc40000410000 */
[----:B------:R-:W2:Y:S01]  /*43c0*/  MUFU.EX2 R30, R107 ;  /* 0x0000006b001e7308 */ /* 0x000ea20000000800 */
[----:B-1----:R-:W-:Y:S01]  /*43d0*/  FMUL.FTZ R14, R196, R73 ;  /* 0x00000049c40e7220 */ /* 0x002fe20000410000 */
[----:B------:R-:W-:Y:S01]  /*43e0*/  FMUL.FTZ R38, R91, R50 ;  /* 0x000000325b267220 */ /* 0x000fe20000410000 */
[----:B------:R-:W-:Y:S01]  /*43f0*/  FFMA.FTZ R50, -R90, R90, 1 ;  /* 0x3f8000005a327423 */ /* 0x000fe2000001015a */
[----:B------:R-:W-:Y:S01]  /*4400*/  FFMA.FTZ R47, -R92, R92, 1 ;  /* 0x3f8000005c2f7423 */ /* 0x000fe2000001015c */
[----:B------:R-:W-:Y:S01]  /*4410*/  FMUL.FTZ R49, R198, R49 ;  /* 0x00000031c6317220 */ /* 0x000fe20000410000 */
[----:B------:R-:W-:Y:S02]  /*4420*/  FMUL.FTZ R74, R19, R74 ;  /* 0x0000004a134a7220 */ /* 0x000fe40000410000 */
[----:B------:R-:W1:Y:S01]  /*4430*/  MUFU.EX2 R212, R212 ;  /* 0x000000d400d47308 */ /* 0x000e620000000800 */
[----:B------:R-:W-:Y:S01]  /*4440*/  FMUL.FTZ R51, R51, R14 ;  /* 0x0000000e33337220 */ /* 0x000fe20000410000 */
[----:B------:R-:W-:Y:S01]  /*4450*/  FMUL.FTZ R50, R50, R49 ;  /* 0x0000003132327220 */ /* 0x000fe20000410000 */
[----:B------:R-:W-:-:S05]  /*4460*/  FMUL.FTZ R47, R47, R74 ;  /* 0x0000004a2f2f7220 */ /* 0x000fca0000410000 */
[----:B------:R-:W3:Y:S01]  /*4470*/  MUFU.EX2 R208, R208 ;  /* 0x000000d000d07308 */ /* 0x000ee20000000800 */
[----:B------:R-:W-:Y:S01]  /*4480*/  FFMA.FTZ R49, -R94, R94, 1 ;  /* 0x3f8000005e317423 */ /* 0x000fe2000001015e */
[----:B------:R-:W-:-:S06]  /*4490*/  FMUL.FTZ R74, R109, R44 ;  /* 0x0000002c6d4a7220 */ /* 0x000fcc0000410000 */
[----:B------:R-:W4:Y:S01]  /*44a0*/  MUFU.EX2 R209, R209 ;  /* 0x000000d100d17308 */ /* 0x000f220000000800 */
[----:B------:R-:W-:-:S07]  /*44b0*/  FMUL.FTZ R49, R49, R74 ;  /* 0x0000004a31317220 */ /* 0x000fce0000410000 */
[----:B------:R-:W5:Y:S01]  /*44c0*/  MUFU.EX2 R189, R189 ;  /* 0x000000bd00bd7308 */ /* 0x000f620000000800 */
[----:B------:R-:W-:-:S07]  /*44d0*/  FFMA.FTZ R82, -R82, R82, 1 ;  /* 0x3f80000052527423 */ /* 0x000fce0000010152 */
[----:B------:R-:W5:Y:S01]  /*44e0*/  MUFU.EX2 R216, R216 ;  /* 0x000000d800d87308 */ /* 0x000f620000000800 */
        /* <DEDUP_REMOVED lines=10> */
[----:B------:R-:W-:-:S07]  /*4590*/  FADD.FTZ R56, R65, -R118 ;  /* 0x8000007641387221 */ /* 0x000fce0000010000 */
[----:B------:R-:W5:Y:S08]  /*45a0*/  MUFU.EX2 R217, R217 ;  /* 0x000000d900d97308 */ /* 0x000f700000000800 */
[----:B------:R-:W5:Y:S08]  /*45b0*/  MUFU.EX2 R12, R12 ;  /* 0x0000000c000c7308 */ /* 0x000f700000000800 */
[----:B------:R-:W5:Y:S01]  /*45c0*/  MUFU.EX2 R15, R15 ;  /* 0x0000000f000f7308 */ /* 0x000f620000000800 */
[----:B------:R-:W-:Y:S01]  /*45d0*/  FADD.FTZ R53, R64, -R117 ;  /* 0x8000007540357221 */ /* 0x000fe20000010000 */
[--C-:B------:R-:W-:Y:S01]  /*45e0*/  FADD.FTZ R69, R69, -R72.reuse ;  /* 0x8000004845457221 */ /* 0x100fe20000010000 */
[----:B------:R-:W-:Y:S01]  /*45f0*/  FADD.FTZ R71, R71, -R72 ;  /* 0x8000004847477221 */ /* 0x000fe20000010000 */
[----:B------:R-:W-:Y:S01]  /*4600*/  FMUL.FTZ R42, R82, R37 ;  /* 0x00000025522a7220 */ /* 0x000fe20000410000 */
[----:B------:R-:W-:Y:S01]  /*4610*/  FFMA.FTZ R72, -R98, R98, 1 ;  /* 0x3f80000062487423 */ /* 0x000fe20000010162 */
[----:B--2---:R-:W-:Y:S01]  /*4620*/  FMUL.FTZ R77, R30, R77 ;  /* 0x0000004d1e4d7220 */ /* 0x004fe20000410000 */
[----:B------:R-:W-:Y:S01]  /*4630*/  FMUL.FTZ R74, R74, R57 ;  /* 0x000000394a4a7220 */ /* 0x000fe20000410000 */
[----:B------:R-:W-:Y:S01]  /*4640*/  FFMA.FTZ R37, -R87, R87, 1 ;  /* 0x3f80000057257423 */ /* 0x000fe20000010157 */
[----:B------:R-:W-:Y:S01]  /*4650*/  FMUL.FTZ R44, R95, R54 ;  /* 0x000000365f2c7220 */ /* 0x000fe20000410000 */
[----:B------:R-:W-:Y:S01]  /*4660*/  FADD.FTZ R114, R59, -R114 ;  /* 0x800000723b727221 */ /* 0x000fe20000010000 */
[----:B------:R-:W-:Y:S01]  /*4670*/  FFMA.FTZ R24, -R24, R24, 1 ;  /* 0x3f80000018187423 */ /* 0x000fe20000010118 */
[----:B------:R-:W-:Y:S01]  /*4680*/  FMUL.FTZ R57, R41, R56 ;  /* 0x0000003829397220 */ /* 0x000fe20000410000 */
[--C-:B------:R-:W-:Y:S01]  /*4690*/  FADD.FTZ R58, R61, -R116.reuse ;  /* 0x800000743d3a7221 */ /* 0x100fe20000010000 */
[----:B------:R-:W-:Y:S01]  /*46a0*/  FFMA.FTZ R54, -R194, R194, 1 ;  /* 0x3f800000c2367423 */ /* 0x000fe200000101c2 */
[----:B-1----:R-:W-:Y:S01]  /*46b0*/  FMUL.FTZ R75, R212, R75 ;  /* 0x0000004bd44b7220 */ /* 0x002fe20000410000 */
[----:B------:R-:W-:Y:S01]  /*46c0*/  FFMA.FTZ R235, -R235, R235, 1 ;  /* 0x3f800000ebeb7423 */ /* 0x000fe200000101eb */
[----:B------:R-:W-:Y:S01]  /*46d0*/  FMUL.FTZ R25, R220, R25 ;  /* 0x00000019dc197220 */ /* 0x000fe20000410000 */
[----:B------:R-:W-:Y:S01]  /*46e0*/  FADD.FTZ R116, R63, -R116 ;  /* 0x800000743f747221 */ /* 0x000fe20000010000 */
[----:B------:R-:W-:Y:S01]  /*46f0*/  FADD.FTZ R68, R68, -R119 ;  /* 0x8000007744447221 */ /* 0x000fe20000010000 */
[----:B------:R-:W-:Y:S01]  /*4700*/  FFMA.FTZ R102, -R102, R102, 1 ;  /* 0x3f80000066667423 */ /* 0x000fe20000010166 */
[----:B---3--:R-:W-:Y:S01]  /*4710*/  FMUL.FTZ R53, R208, R53 ;  /* 0x00000035d0357220 */ /* 0x008fe20000410000 */
[----:B------:R-:W-:Y:S01]  /*4720*/  FADD.FTZ R66, R66, -R117 ;  /* 0x8000007542427221 */ /* 0x000fe20000010000 */
[----:B------:R-:W-:Y:S01]  /*4730*/  FADD.FTZ R67, R67, -R118 ;  /* 0x8000007643437221 */ /* 0x000fe20000010000 */
[----:B------:R-:W-:Y:S01]  /*4740*/  FADD.FTZ R70, R70, -R119 ;  /* 0x8000007746467221 */ /* 0x000fe20000010000 */
[----:B------:R-:W-:Y:S01]  /*4750*/  FMUL.FTZ R72, R72, R77 ;  /* 0x0000004d48487220 */ /* 0x000fe20000410000 */
[----:B------:R-:W-:Y:S01]  /*4760*/  FMUL.FTZ R37, R37, R76 ;  /* 0x0000004c25257220 */ /* 0x000fe20000410000 */
[----:B------:R-:W-:Y:S01]  /*4770*/  FFMA.FTZ R73, -R195, R195, 1 ;  /* 0x3f800000c3497423 */ /* 0x000fe200000101c3 */
[----:B----4-:R-:W-:Y:S01]  /*4780*/  FMUL.FTZ R114, R209, R114 ;  /* 0x00000072d1727220 */ /* 0x010fe20000410000 */
[----:B------:R-:W-:Y:S01]  /*4790*/  FMUL.FTZ R77, R24, R57 ;  /* 0x00000039184d7220 */ /* 0x000fe20000410000 */
[----:B------:R-:W-:Y:S01]  /*47a0*/  FFMA.FTZ R93, -R93, R93, 1 ;  /* 0x3f8000005d5d7423 */ /* 0x000fe2000001015d */
[----:B-----5:R-:W-:Y:S01]  /*47b0*/  FMUL.FTZ R52, R189, R52 ;  /* 0x00000034bd347220 */ /* 0x020fe20000410000 */
[----:B------:R-:W-:Y:S01]  /*47c0*/  FMUL.FTZ R54, R54, R75 ;  /* 0x0000004b36367220 */ /* 0x000fe20000410000 */
[----:B------:R-:W-:Y:S01]  /*47d0*/  FFMA.FTZ R103, -R103, R103, 1 ;  /* 0x3f80000067677423 */ /* 0x000fe20000010167 */
        /* <DEDUP_REMOVED lines=120> */
[----:B-1----:R-:W-:-:S04]  /*4f60*/  LEA R10, R5, R13, 0xb ;  /* 0x0000000d050a7211 */ /* 0x002fc800078e58ff */
        /* <DEDUP_REMOVED lines=167> */
.L_x_3403:
        /* <DEDUP_REMOVED lines=56> */
.L_x_3404:
        /* <DEDUP_REMOVED lines=11> */
.L_x_3394:
[----:B-1----:R-:W2:Y:S02]  /*5e10*/  LDL R6, [R1+0x2c] ;  /* 0x00002c0001067983 */ /* 0x002ea40000100800 */
[----:B--2---:R-:W-:-:S13]  /*5e20*/  ISETP.GE.AND P0, PT, R16, R6, PT ;  /* 0x000000061000720c */ /* 0x004fda0003f06270 */
[----:B------:R-:W-:Y:S05]  /*5e30*/  @P0 BRA `(.L_x_3406) ;  /* 0x00000040006c0947 */ /* 0x000fea0003800000 */
[----:B------:R-:W2:Y:S04]  /*5e40*/  LDL.LU R19, [R1+0x20] ;  /* 0x0000200001137983 */ /* 0x000ea80000300800 */
[----:B------:R-:W3:Y:S04]  /*5e50*/  LDL.LU R18, [R1+0x10] ;  /* 0x0000100001127983 */ /* 0x000ee80000300800 */
[----:B------:R-:W3:Y:S04]  /*5e60*/  LDL R12, [R1+0x30] ;  /* 0x00003000010c7983 */ /* 0x000ee80000100800 */
[----:B------:R-:W4:Y:S04]  /*5e70*/  LDL.LU R14, [R1+0x14] ;  /* 0x00001400010e7983 */ /* 0x000f280000300800 */
[----:B------:R-:W5:Y:S01]  /*5e80*/  LDL.LU R25, [R1+0xc] ;  /* 0x00000c0001197983 */ /* 0x000f620000300800 */
[----:B------:R-:W1:Y:S02]  /*5e90*/  S2R R6, SR_TID.X ;  /* 0x0000000000067919 */ /* 0x000e640000002100 */
[----:B-1----:R-:W-:-:S05]  /*5ea0*/  VIADD R6, R6, 0xffffff80 ;  /* 0xffffff8006067836 */ /* 0x002fca0000000000 */
[----:B------:R-:W-:-:S04]  /*5eb0*/  SHF.R.S32.HI R7, RZ, 0x1f, R6 ;  /* 0x0000001fff077819 */ /* 0x000fc80000011406 */
[CC--:B------:R-:W-:Y:S02]  /*5ec0*/  LEA.HI R9, R7.reuse, R6.reuse, RZ, 0x5 ;  /* 0x0000000607097211 */ /* 0x0c0fe400078f28ff */
[-C--:B------:R-:W-:Y:S02]  /*5ed0*/  LEA.HI R8, R7, R6.reuse, RZ, 0x7 ;  /* 0x0000000607087211 */ /* 0x080fe400078f38ff */
        /* <DEDUP_REMOVED lines=10> */
[----:B------:R-:W-:-:S04]  /*5f80*/  IMAD.IADD R9, R6, 0x1, -R15 ;  /* 0x0000000106097824 */ /* 0x000fc800078e0a0f */
[----:B------:R-:W-:Y:S01]  /*5f90*/  IMAD.IADD R24, R10, 0x1, -R13 ;  /* 0x000000010a187824 */ /* 0x000fe200078e0a0d */
[----:B------:R-:W-:Y:S01]  /*5fa0*/  MOV R189, 0x40000040 ;  /* 0x4000004000bd7802 */ /* 0x000fe20000000f00 */
[----:B------:R-:W-:Y:S02]  /*5fb0*/  IMAD.MOV.U32 R185, RZ, RZ, 0x40000040 ;  /* 0x40000040ffb97424 */ /* 0x000fe400078e00ff */
[----:B------:R-:W-:Y:S02]  /*5fc0*/  IMAD.MOV.U32 R187, RZ, RZ, 0x40000040 ;  /* 0x40000040ffbb7424 */ /* 0x000fe400078e00ff */
[----:B------:R-:W-:Y:S02]  /*5fd0*/  IMAD.MOV.U32 R191, RZ, RZ, 0x40000040 ;  /* 0x40000040ffbf7424 */ /* 0x000fe400078e00ff */
[----:B------:R-:W-:Y:S01]  /*5fe0*/  IMAD.MOV.U32 R193, RZ, RZ, 0x40000040 ;  /* 0x40000040ffc17424 */ /* 0x000fe200078e00ff */
[----:B--2---:R-:W-:Y:S02]  /*5ff0*/  LEA.HI R6, R19, R7, RZ, 0x5 ;  /* 0x0000000713067211 */ /* 0x004fe400078f28ff */
[----:B------:R-:W-:-:S02]  /*6000*/  LEA.HI R7, R11, R8, RZ, 0x2 ;  /* 0x000000080b077211 */ /* 0x000fc400078f10ff */
[----:B------:R-:W-:Y:S02]  /*6010*/  SHF.R.S32.HI R6, RZ, 0x5, R6 ;  /* 0x00000005ff067819 */ /* 0x000fe40000011406 */
[----:B------:R-:W-:Y:S01]  /*6020*/  SHF.R.S32.HI R10, RZ, 0x2, R7 ;  /* 0x00000002ff0a7819 */ /* 0x000fe20000011407 */
[----:B---3--:R-:W-:-:S03]  /*6030*/  IMAD R19, R12, -0x80, R18 ;  /* 0xffffff800c137824 */ /* 0x008fc600078e0212 */
[----:B------:R-:W-:Y:S02]  /*6040*/  IADD3 R13, R10, 0x8, RZ ;  /* 0x000000080a0d7810 */ /* 0x000fe40007ffe0ff */
[--C-:B----4-:R-:W-:Y:S02]  /*6050*/  SHF.R.S32.HI R12, RZ, 0x2, R14.reuse ;  /* 0x00000002ff0c7819 */ /* 0x110fe4000001140e */
[----:B------:R-:W-:Y:S02]  /*6060*/  SHF.R.S32.HI R15, RZ, 0x1f, R14 ;  /* 0x0000001fff0f7819 */ /* 0x000fe4000001140e */
[----:B------:R-:W-:Y:S02]  /*6070*/  LEA.HI R8, R11, R8, RZ, 0x3 ;  /* 0x000000080b087211 */ /* 0x000fe400078f18ff */
[----:B------:R-:W-:Y:S02]  /*6080*/  LEA.HI R15, R15, R12, RZ, 0x3 ;  /* 0x0000000c0f0f7211 */ /* 0x000fe400078f18ff */
[----:B------:R-:W-:Y:S01]  /*6090*/  LEA.HI R14, R13, R13, RZ, 0x1 ;  /* 0x0000000d0d0e7211 */ /* 0x000fe200078f08ff */
[----:B------:R-:W-:Y:S01]  /*60a0*/  IMAD R18, R6, -0x10, R19 ;  /* 0xfffffff006127824 */ /* 0x000fe200078e0213 */
[----:B------:R-:W-:Y:S01]  /*60b0*/  LOP3.LUT R19, R15, 0xfffffff8, RZ, 0xc0, !PT ;  /* 0xfffffff80f137812 */ /* 0x000fe200078ec0ff */
[----:B------:R-:W-:Y:S01]  /*60c0*/  VIADD R20, R10, 0x10 ;  /* 0x000000100a147836 */ /* 0x000fe20000000000 */
[----:B------:R-:W-:-:S02]  /*60d0*/  SHF.R.S32.HI R6, RZ, 0x3, R8 ;  /* 0x00000003ff067819 */ /* 0x000fc40000011408 */
[----:B------:R-:W-:Y:S02]  /*60e0*/  SHF.R.S32.HI R15, RZ, 0x1, R14 ;  /* 0x00000001ff0f7819 */ /* 0x000fe4000001140e */
[----:B------:R-:W-:Y:S01]  /*60f0*/  IADD3 R19, R18, R19, -R12 ;  /* 0x0000001312137210 */ /* 0x000fe20007ffe80c */
[----:B------:R-:W-:Y:S01]  /*6100*/  IMAD.HI R11, R6, 0x2aaaaaab, RZ ;  /* 0x2aaaaaab060b7827 */ /* 0x000fe200078e02ff */
[----:B------:R-:W-:-:S03]  /*6110*/  LEA.HI R21, R20, R20, RZ, 0x1 ;  /* 0x0000001414157211 */ /* 0x000fc600078f08ff */
[----:B------:R-:W-:Y:S01]  /*6120*/  IMAD.HI R18, R15, 0x2aaaaaab, RZ ;  /* 0x2aaaaaab0f127827 */ /* 0x000fe200078e02ff */
[----:B------:R-:W-:Y:S02]  /*6130*/  LEA.HI R7, R7, R10, RZ, 0x1 ;  /* 0x0000000a07077211 */ /* 0x000fe400078f08ff */
[----:B------:R-:W-:Y:S01]  /*6140*/  SHF.R.S32.HI R22, RZ, 0x1, R21 ;  /* 0x00000001ff167819 */ /* 0x000fe20000011415 */
[----:B------:R-:W-:Y:S01]  /*6150*/  IMAD R8, R24, -0x40, R19 ;  /* 0xffffffc018087824 */ /* 0x000fe200078e0213 */
[----:B------:R-:W-:Y:S02]  /*6160*/  SHF.R.U32.HI R12, RZ, 0x1, R11 ;  /* 0x00000001ff0c7819 */ /* 0x000fe4000001160b */
[----:B------:R-:W-:Y:S01]  /*6170*/  SHF.R.U32.HI R19, RZ, 0x1, R18 ;  /* 0x00000001ff137819 */ /* 0x000fe20000011612 */
[----:B------:R-:W-:Y:S01]  /*6180*/  IMAD.HI R23, R22, 0x2aaaaaab, RZ ;  /* 0x2aaaaaab16177827 */ /* 0x000fe200078e02ff */
[----:B------:R-:W-:Y:S02]  /*6190*/  LOP3.LUT R7, R7, 0xfffffffe, RZ, 0xc0, !PT ;  /* 0xfffffffe07077812 */ /* 0x000fe400078ec0ff */
[----:B------:R-:W-:-:S02]  /*61a0*/  LEA.HI R11, R11, R12, RZ, 0x1 ;  /* 0x0000000c0b0b7211 */ /* 0x000fc400078f08ff */
        /* <DEDUP_REMOVED lines=9> */
[--C-:B------:R-:W-:Y:S01]  /*6240*/  IMAD R6, R5, 0x800, R17.reuse ;  /* 0x0000080005067824 */ /* 0x100fe200078e0211 */
[----:B------:R-:W-:Y:S01]  /*6250*/  LEA R10, R15, R14, 0x3 ;  /* 0x0000000e0f0a7211 */ /* 0x000fe200078e18ff */
[----:B------:R-:W-:Y:S01]  /*6260*/  IMAD R5, R5, 0x2000, R17 ;  /* 0x0000200005057824 */ /* 0x000fe200078e0211 */
[----:B------:R-:W-:Y:S01]  /*6270*/  STL [R1+0x28], R7 ;  /* 0x0000280701007387 */ /* 0x000fe20000100800 */
[----:B------:R-:W-:Y:S01]  /*6280*/  VIADD R6, R6, 0x1a800 ;  /* 0x0001a80006067836 */ /* 0x000fe20000000000 */
[----:B------:R-:W-:Y:S02]  /*6290*/  LOP3.LUT R21, R21, 0xfffffffe, RZ, 0xc0, !PT ;  /* 0xfffffffe15157812 */ /* 0x000fe400078ec0ff */
[----:B------:R1:W-:Y:S02]  /*62a0*/  STL [R1+0x20], R10 ;  /* 0x0000200a01007387 */ /* 0x0003e40000100800 */
[----:B------:R-:W-:Y:S01]  /*62b0*/  SHF.R.U32.HI R6, RZ, 0x4, R6 ;  /* 0x00000004ff067819 */ /* 0x000fe20000011606 */
[----:B------:R-:W-:Y:S01]  /*62c0*/  IMAD R22, R23, -0xc, R22 ;  /* 0xfffffff417167824 */ /* 0x000fe200078e0216 */
[----:B------:R-:W-:Y:S01]  /*62d0*/  IADD3 R21, R20, -R21, RZ ;  /* 0x8000001514157210 */ /* 0x000fe20007ffe0ff */
        /* <DEDUP_REMOVED lines=16> */
[----:B------:R-:W-:-:S03]  /*63e0*/  VIADD R10, R9, 0x8 ;  /* 0x00000008090a7836 */ /* 0x000fc60000000000 */
[----:B------:R2:W-:Y:S01]  /*63f0*/  STL [R1+0x10], R5 ;  /* 0x0000100501007387 */ /* 0x0005e20000100800 */
[----:B-----5:R-:W-:Y:S01]  /*6400*/  LOP3.LUT R7, R25, 0x1, RZ, 0xfc, !PT ;  /* 0x0000000119077812 */ /* 0x020fe200078efcff */
[C---:B------:R-:W-:Y:S01]  /*6410*/  VIADD R184, R11.reuse, 0x4 ;  /* 0x000000040bb87836 */ /* 0x040fe20000000000 */
[C---:B------:R-:W-:Y:S01]  /*6420*/  IADD3 R22, R11.reuse, 0x2, RZ ;  /* 0x000000020b167810 */ /* 0x040fe20007ffe0ff */
[----:B------:R-:W-:Y:S01]  /*6430*/  VIADD R186, R11, 0x6 ;  /* 0x000000060bba7836 */ /* 0x000fe20000000000 */
[C---:B-1----:R-:W-:Y:S01]  /*6440*/  IADD3 R6, R9.reuse, 0xc, RZ ;  /* 0x0000000c09067810 */ /* 0x042fe20007ffe0ff */
[C---:B------:R-:W-:Y:S02]  /*6450*/  VIADD R10, R9.reuse, 0x14 ;  /* 0x00000014090a7836 */ /* 0x040fe40000000000 */
[C---:B--2---:R-:W-:Y:S02]  /*6460*/  VIADD R5, R9.reuse, 0x4 ;  /* 0x0000000409057836 */ /* 0x044fe40000000000 */
[C---:B------:R-:W-:Y:S01]  /*6470*/  VIADD R5, R9.reuse, 0x10 ;  /* 0x0000001009057836 */ /* 0x040fe20000000000 */
[C---:B------:R-:W-:Y:S01]  /*6480*/  IADD3 R5, R9.reuse, 0x1c, RZ ;  /* 0x0000001c09057810 */ /* 0x040fe20007ffe0ff */
[----:B------:R-:W-:-:S02]  /*6490*/  VIADD R6, R9, 0x18 ;  /* 0x0000001809067836 */ /* 0x000fc40000000000 */
[----:B------:R-:W-:-:S07]  /*64a0*/  IMAD.MOV.U32 R23, RZ, RZ, 0x40000040 ;  /* 0x40000040ff177424 */ /* 0x000fce00078e00ff */
.L_x_3417:
[----:B------:R-:W-:-:S13]  /*64b0*/  ISETP.NE.AND P0, PT, R7, 0x3, PT ;  /* 0x000000030700780c */ /* 0x000fda0003f05270 */
[----:B------:R-:W-:Y:S05]  /*64c0*/  @!P0 BRA `(.L_x_3407) ;  /* 0x0000000000048947 */ /* 0x000fea0003800000 */
[----:B------:R-:W-:Y:S01]  /*64d0*/  BPT.TRAP 0x1 ;  /* 0x000000040000795c */ /* 0x000fe20000300000 */
.L_x_3407:
[----:B------:R-:W-:Y:S01]  /*64e0*/  IMAD R6, R0, 0x8, R17 ;  /* 0x0000000800067824 */ /* 0x000fe200078e0211 */
[----:B------:R-:W-:-:S04]  /*64f0*/  SHF.L.U32 R15, R4, 0x1f, RZ ;  /* 0x0000001f040f7819 */ /* 0x000fc800000006ff */
[----:B------:R1:W2:Y:S01]  /*6500*/  SYNCS.PHASECHK.TRANS64.TRYWAIT P1, [R6+URZ+0x26810], R15 ;  /* 0x0268100f060075a7 */ /* 0x0002a2000802017f */
[----:B------:R-:W-:Y:S05]  /*6510*/  @!P0 BRA `(.L_x_3408) ;  /* 0x0000000000048947 */ /* 0x000fea0003800000 */
[----:B------:R-:W-:Y:S01]  /*6520*/  BPT.TRAP 0x1 ;  /* 0x000000040000795c */ /* 0x000fe20000300000 */
.L_x_3408:
[----:B------:R-:W-:-:S04]  /*6530*/  IADD3 R5, R17, 0xe000, RZ ;  /* 0x0000e00011057810 */ /* 0x000fc80007ffe0ff */
[----:B------:R-:W-:-:S04]  /*6540*/  SHF.R.U32.HI R5, RZ, 0x4, R5 ;  /* 0x00000004ff057819 */ /* 0x000fc80000011605 */
[----:B------:R-:W-:-:S04]  /*6550*/  LOP3.LUT R5, R5, 0x3fff, RZ, 0xc0, !PT ;  /* 0x00003fff05057812 */ /* 0x000fc800078ec0ff */
[----:B------:R-:W-:Y:S01]  /*6560*/  LOP3.LUT R11, R5, 0x10000, RZ, 0xfc, !PT ;  /* 0x00010000050b7812 */ /* 0x000fe200078efcff */
[----:B--2---:R-:W-:Y:S06]  /*6570*/  @P1 BRA `(.L_x_3409) ;  /* 0x0000000000081947 */ /* 0x004fec0003800000 */
[----:B------:R-:W2:Y:S02]  /*6580*/  SYNCS.PHASECHK.TRANS64.TRYWAIT P1, [R6+URZ+0x26810], R15 ;  /* 0x0268100f060075a7 */ /* 0x000ea4000802017f */
[----:B--2---:R-:W-:Y:S05]  /*6590*/  @!P1 BRA `(.L_x_3410) ;  /* 0x00000080001c9947 */ /* 0x004fea0003800000 */
.L_x_3409:
        /* <DEDUP_REMOVED lines=54> */
.L_x_3411:
[----:B------:R1:W1:Y:S01]  /*6900*/  SYNCS.PHASECHK.TRANS64.TRYWAIT P1, [R6+URZ+0x26830], R15 ;  /* 0x0268300f060075a7 */ /* 0x000262000802017f */
[----:B------:R-:W-:Y:S05]  /*6910*/  @!P0 BRA `(.L_x_3412) ;  /* 0x0000000000048947 */ /* 0x000fea0003800000 */
[----:B------:R-:W-:Y:S01]  /*6920*/  BPT.TRAP 0x1 ;  /* 0x000000040000795c */ /* 0x000fe20000300000 */
.L_x_3412:
        /* <DEDUP_REMOVED lines=8> */
.L_x_3413:
        /* <DEDUP_REMOVED lines=14> */
[C---:B------:R-:W-:Y:S01]  /*6a90*/  VIADD R230, R9.reuse, 0x14 ;  /* 0x0000001409e67836 */ /* 0x040fe20000000000 */
[C---:B------:R-:W-:Y:S01]  /*6aa0*/  IADD3 R231, R9.reuse, 0x18, RZ ;  /* 0x0000001809e77810 */ /* 0x040fe20007ffe0ff */
[C---:B------:R-:W-:Y:S01]  /*6ab0*/  VIADD R209, R9.reuse, 0x1c ;  /* 0x0000001c09d17836 */ /* 0x040fe20000000000 */
[----:B------:R-:W-:Y:S01]  /*6ac0*/  STL [R1+0x40], R3 ;  /* 0x0000400301007387 */ /* 0x000fe20000100800 */
[----:B------:R-:W-:Y:S01]  /*6ad0*/  ISETP.GT.AND P2, PT, R8, RZ, PT ;  /* 0x000000ff0800720c */ /* 0x000fe20003f44270 */
[----:B------:R-:W-:Y:S01]  /*6ae0*/  IMAD R236, R0, 0x300, R12 ;  /* 0x0000030000ec7824 */ /* 0x000fe200078e020c */
[----:B------:R-:W-:Y:S01]  /*6af0*/  ISETP.GT.AND P1, PT, R8, 0x8, PT ;  /* 0x000000080800780c */ /* 0x000fe20003f24270 */
        /* <DEDUP_REMOVED lines=294> */
[C---:B------:R-:W-:Y:S02]  /*7d60*/  VIADD R231, R9.reuse, 0xc ;  /* 0x0000000c09e77836 */ /* 0x040fe40000000000 */
[----:B------:R-:W-:Y:S01]  /*7d70*/  FMUL.FTZ R36, R26, R36 ;  /* 0x000000241a247220 */ /* 0x000fe20000410000 */
[----:B------:R-:W2:Y:S01]  /*7d80*/  SHFL.IDX PT, R228, R227, R228, 0x1f ;  /* 0x00001fe4e3e47589 */ /* 0x000ea200000e0000 */
[----:B------:R-:W-:-:S02]  /*7d90*/  VIADD R229, R9, 0x14 ;  /* 0x0000001409e57836 */ /* 0x000fc40000000000 */
[----:B------:R-:W-:Y:S01]  /*7da0*/  VIADD R233, R9, 0x18 ;  /* 0x0000001809e97836 */ /* 0x000fe20000000000 */
[----:B------:R-:W4:Y:S01]  /*7db0*/  SHFL.IDX PT, R227, R227, R12, 0x1f ;  /* 0x00001f0ce3e37589 */ /* 0x000f2200000e0000 */
[----:B------:R-:W-:Y:S01]  /*7dc0*/  FFMA.FTZ R77, -R77, R77, 1 ;  /* 0x3f8000004d4d7423 */ /* 0x000fe2000001014d */
        /* <DEDUP_REMOVED lines=19> */
[----:B------:R-:W-:Y:S08]  /*7f00*/  MUFU.EX2 R208, R208 ;  /* 0x000000d000d07308 */ /* 0x000ff00000000800 */
[----:B------:R-:W-:Y:S08]  /*7f10*/  MUFU.EX2 R199, R199 ;  /* 0x000000c700c77308 */ /* 0x000ff00000000800 */
[----:B------:R-:W-:Y:S01]  /*7f20*/  MUFU.EX2 R212, R212 ;  /* 0x000000d400d47308 */ /* 0x000fe20000000800 */
[----:B------:R-:W-:-:S07]  /*7f30*/  FFMA.FTZ R237, -R237, R237, 1 ;  /* 0x3f800000eded7423 */ /* 0x000fce00000101ed */
[----:B------:R-:W-:Y:S01]  /*7f40*/  MUFU.EX2 R209, R209 ;  /* 0x000000d100d17308 */ /* 0x000fe20000000800 */
[----:B---3--:R-:W-:-:S07]  /*7f50*/  FMUL.FTZ R30, R85, R30 ;  /* 0x0000001e551e7220 */ /* 0x008fce0000410000 */
        /* <DEDUP_REMOVED lines=24> */
[----:B------:R-:W-:Y:S01]  /*80e0*/  IADD3 R230, R9, 0x10, RZ ;  /* 0x0000001009e67810 */ /* 0x000fe20007ffe0ff */
        /* <DEDUP_REMOVED lines=21> */
[----:B------:R-:W-:Y:S01]  /*8240*/  IADD3 R235, R9, 0x4, RZ ;  /* 0x0000000409eb7810 */ /* 0x000fe20007ffe0ff */
        /* <DEDUP_REMOVED lines=29> */
[----:B------:R-:W-:Y:S02]  /*8420*/  VIADD R232, R9, 0x8 ;  /* 0x0000000809e87836 */ /* 0x000fe40000000000 */
[----:B-1----:R-:W-:Y:S01]  /*8430*/  FMUL.FTZ R221, R93, R228 ;  /* 0x000000e45ddd7220 */ /* 0x002fe20000410000 */
[----:B------:R-:W1:Y:S03]  /*8440*/  SHFL.IDX PT, R227, R226, R229, 0x1f ;  /* 0x00001fe5e2e37589 */ /* 0x000e6600000e0000 */
[----:B------:R-:W-:-:S02]  /*8450*/  FMUL.FTZ R221, R21, R221 ;  /* 0x000000dd15dd7220 */ /* 0x000fc40000410000 */
        /* <DEDUP_REMOVED lines=8> */
[----:B------:R-:W-:Y:S01]  /*84e0*/  IADD3 R234, R9, 0x1c, RZ ;  /* 0x0000001c09ea7810 */ /* 0x000fe20007ffe0ff */
        /* <DEDUP_REMOVED lines=17> */
[----:B------:R-:W-:-:S02]  /*8600*/  FFMA.FTZ R46, -R98, R98, 1 ;  /* 0x3f800000622e7423 */ /* 0x000fc40000010162 */
[----:B------:R-:W4:Y:S01]  /*8610*/  SHFL.IDX PT, R28, R74, R232, 0x1f ;  /* 0x00001fe84a1c7589 */ /* 0x000f2200000e0000 */
[----:B------:R-:W-:Y:S01]  /*8620*/  FMUL.FTZ R37, R76, R36 ;  /* 0x000000244c257220 */ /* 0x000fe20000410000 */
[----:B------:R-:W-:Y:S02]  /*8630*/  FMUL.FTZ R46, R46, R77 ;  /* 0x0000004d2e2e7220 */ /* 0x000fe40000410000 */
[----:B------:R-:W4:Y:S04]  /*8640*/  SHFL.IDX PT, R80, R74, R9, 0x1f ;  /* 0x00001f094a507589 */ /* 0x000f2800000e0000 */
[----:B------:R-:W4:Y:S01]  /*8650*/  SHFL.IDX PT, R76, R74, R229, 0x1f ;  /* 0x00001fe54a4c7589 */ /* 0x000f2200000e0000 */
[----:B------:R-:W-:-:S03]  /*8660*/  FMUL.FTZ R72, R72, R35 ;  /* 0x0000002348487220 */ /* 0x000fc60000410000 */
[----:B------:R-:W4:Y:S01]  /*8670*/  SHFL.IDX PT, R77, R74, R231, 0x1f ;  /* 0x00001fe74a4d7589 */ /* 0x000f2200000e0000 */
[----:B------:R-:W4:Y:S01]  /*8680*/  MUFU.EX2 R35, R216 ;  /* 0x000000d800237308 */ /* 0x000f220000000800 */
[----:B------:R-:W-:Y:S02]  /*8690*/  FADD.FTZ R44, R44, -R218 ;  /* 0x800000da2c2c7221 */ /* 0x000fe40000010000 */
[----:B------:R-:W4:Y:S04]  /*86a0*/  SHFL.IDX PT, R79, R74, R230, 0x1f ;  /* 0x00001fe64a4f7589 */ /* 0x000f2800000e0000 */
[----:B------:R-:W4:Y:S01]  /*86b0*/  SHFL.IDX PT, R78, R74, R233, 0x1f ;  /* 0x00001fe94a4e7589 */ /* 0x000f2200000e0000 */
[----:B------:R-:W-:-:S03]  /*86c0*/  FMUL.FTZ R44, R12, R44 ;  /* 0x0000002c0c2c7220 */ /* 0x000fc60000410000 */
[----:B------:R-:W4:Y:S01]  /*86d0*/  SHFL.IDX PT, R74, R74, R234, 0x1f ;  /* 0x00001fea4a4a7589 */ /* 0x000f2200000e0000 */
[--C-:B---3--:R-:W-:Y:S01]  /*86e0*/  FADD.FTZ R52, R52, -R228.reuse ;  /* 0x800000e434347221 */ /* 0x108fe20000010000 */
[----:B------:R-:W-:Y:S01]  /*86f0*/  FADD.FTZ R54, R54, -R228 ;  /* 0x800000e436367221 */ /* 0x000fe20000010000 */
[----:B------:R-:W-:Y:S02]  /*8700*/  FMUL.FTZ R44, R81, R44 ;  /* 0x0000002c512c7220 */ /* 0x000fe40000410000 */
        /* <DEDUP_REMOVED lines=11> */
[----:B------:R-:W-:-:S04]  /*87c0*/  FADD.FTZ R55, R56, -R80 ;  /* 0x8000005038377221 */ /* 0x000fc80000010000 */
[----:B------:R-:W4:Y:S01]  /*87d0*/  MUFU.EX2 R213, R213 ;  /* 0x000000d500d57308 */ /* 0x000f220000000800 */
[----:B------:R-:W-:Y:S01]  /*87e0*/  FADD.FTZ R56, R59, -R75 ;  /* 0x8000004b3b387221 */ /* 0x000fe20000010000 */
[--C-:B------:R-:W-:Y:S01]  /*87f0*/  FADD.FTZ R62, R65, -R76.reuse ;  /* 0x8000004c413e7221 */ /* 0x100fe20000010000 */
[----:B------:R-:W-:Y:S01]  /*8800*/  FADD.FTZ R67, R67, -R76 ;  /* 0x8000004c43437221 */ /* 0x000fe20000010000 */
[----:B------:R-:W-:Y:S01]  /*8810*/  FMUL.FTZ R45, R25, R45 ;  /* 0x0000002d192d7220 */ /* 0x000fe20000410000 */
[--C-:B------:R-:W-:Y:S01]  /*8820*/  FADD.FTZ R61, R61, -R77.reuse ;  /* 0x8000004d3d3d7221 */ /* 0x100fe20000010000 */
[----:B------:R-:W-:Y:S01]  /*8830*/  FADD.FTZ R60, R63, -R77 ;  /* 0x8000004d3f3c7221 */ /* 0x000fe20000010000 */
[----:B------:R-:W-:Y:S01]  /*8840*/  FFMA.FTZ R76, -R105, R105, 1 ;  /* 0x3f800000694c7423 */ /* 0x000fe20000010169 */
[----:B------:R-:W-:Y:S01]  /*8850*/  FMUL.FTZ R81, R200, R81 ;  /* 0x00000051c8517220 */ /* 0x000fe20000410000 */
        /* <DEDUP_REMOVED lines=9> */
[--C-:B------:R-:W-:Y:S01]  /*88f0*/  FADD.FTZ R68, R68, -R78.reuse ;  /* 0x8000004e44447221 */ /* 0x100fe20000010000 */
[----:B------:R-:W-:Y:S01]  /*8900*/  FADD.FTZ R59, R70, -R78 ;  /* 0x8000004e463b7221 */ /* 0x000fe20000010000 */
[----:B------:R-:W-:Y:S01]  /*8910*/  FMUL.FTZ R76, R76, R81 ;  /* 0x000000514c4c7220 */ /* 0x000fe20000410000 */
[----:B------:R-:W-:Y:S01]  /*8920*/  FMUL.FTZ R56, R204, R61 ;  /* 0x0000003dcc387220 */ /* 0x000fe20000410000 */
[----:B------:R-:W-:Y:S01]  /*8930*/  FMUL.FTZ R82, R34, R53 ;  /* 0x0000003522527220 */ /* 0x000fe20000410000 */
[----:B------:R-:W-:Y:S01]  /*8940*/  FADD.FTZ R79, R66, -R79 ;  /* 0x8000004f424f7221 */ /* 0x000fe20000010000 */
[----:B------:R-:W-:Y:S01]  /*8950*/  FFMA.FTZ R81, -R109, R109, 1 ;  /* 0x3f8000006d517423 */ /* 0x000fe2000001016d */
[----:B------:R-:W-:Y:S01]  /*8960*/  FFMA.FTZ R78, -R111, R111, 1 ;  /* 0x3f8000006f4e7423 */ /* 0x000fe2000001016f */
[----:B------:R-:W-:Y:S01]  /*8970*/  FMUL.FTZ R61, R205, R60 ;  /* 0x0000003ccd3d7220 */ /* 0x000fe20000410000 */
[----:B------:R-:W-:Y:S01]  /*8980*/  FMUL.FTZ R77, R77, R28 ;  /* 0x0000001c4d4d7220 */ /* 0x000fe20000410000 */
[----:B------:R-:W-:Y:S01]  /*8990*/  FMUL.FTZ R30, R237, R30 ;  /* 0x0000001eed1e7220 */ /* 0x000fe20000410000 */
[----:B------:R-:W-:Y:S01]  /*89a0*/  FFMA.FTZ R51, -R102, R102, 1 ;  /* 0x3f80000066337423 */ /* 0x000fe20000010166 */
[--C-:B------:R-:W-:Y:S01]  /*89b0*/  FADD.FTZ R66, R69, -R74.reuse ;  /* 0x8000004a45427221 */ /* 0x100fe20000010000 */
        /* <DEDUP_REMOVED lines=10> */
[----:B---3--:R-:W-:Y:S01]  /*8a60*/  FMUL.FTZ R55, R36, R55 ;  /* 0x0000003724377220 */ /* 0x008fe20000410000 */
[----:B------:R-:W-:Y:S01]  /*8a70*/  FFMA.FTZ R82, -R114, R114, 1 ;  /* 0x3f80000072527423 */ /* 0x000fe20000010172 */
[----:B------:R-:W-:Y:S01]  /*8a80*/  FMUL.FTZ R61, R208, R79 ;  /* 0x0000004fd03d7220 */ /* 0x000fe20000410000 */
[----:B------:R-:W-:Y:S01]  /*8a90*/  FMUL.FTZ R83, R83, R28 ;  /* 0x0000001c53537220 */ /* 0x000fe20000410000 */
[----:B-1----:R-:W-:Y:S01]  /*8aa0*/  FMUL.FTZ R56, R214, R71 ;  /* 0x00000047d6387220 */ /* 0x002fe20000410000 */
        /* <DEDUP_REMOVED lines=270> */
.L_x_3415:
        /* <DEDUP_REMOVED lines=13> */
[----:B------:R-:W-:Y:S02]  /*9c60*/  IADD3 R11, R10, 0x9, RZ ;  /* 0x000000090a0b7810 */ /* 0x000fe40007ffe0ff */
        /* <DEDUP_REMOVED lines=44> */
.L_x_3416:
[----:B--2---:R-:W2:Y:S01]  /*9f30*/  LDL R5, [R1+0x2c] ;  /* 0x00002c0001057983 */ /* 0x004ea20000100800 */
[----:B------:R-:W-:Y:S01]  /*9f40*/  VIADD R16, R16, 0x1 ;  /* 0x0000000110107836 */ /* 0x000fe20000000000 */
[----:B------:R-:W-:Y:S01]  /*9f50*/  IADD3 R0, R0, 0x1, RZ ;  /* 0x0000000100007810 */ /* 0x000fe20007ffe0ff */
        /* <DEDUP_REMOVED lines=9> */
.L_x_3406:
        /* <DEDUP_REMOVED lines=34> */
.L_x_3386:
[----:B------:R-:W-:Y:S05]  /*a210*/  @P0 BRA `(.L_x_3381) ;  /* 0x00000040009c0947 */ /* 0x000fea0003800000 */
[----:B------:R-:W3:Y:S01]  /*a220*/  LDL.LU R8, [R1+0x30] ;  /* 0x0000300001087983 */ /* 0x000ee20000300800 */
[----:B------:R-:W1:Y:S08]  /*a230*/  LDC.64 R2, c[0x0][0x878] ;  /* 0x00021e00ff027b82 */ /* 0x000e700000000a00 */
[----:B------:R-:W4:Y:S01]  /*a240*/  LDC R0, c[0x0][0x850] ;  /* 0x00021400ff007b82 */ /* 0x000f220000000800 */
[----:B------:R-:W5:Y:S01]  /*a250*/  LDL.LU R11, [R1+0x38] ;  /* 0x00003800010b7983 */ /* 0x000f620000300800 */
[----:B------:R-:W2:Y:S01]  /*a260*/  S2R R12, SR_TID.X ;  /* 0x00000000000c7919 */ /* 0x000ea20000002100 */
[----:B------:R-:W2:Y:S01]  /*a270*/  S2R R9, SR_CgaCtaId ;  /* 0x0000000000097919 */ /* 0x000ea20000008800 */
[----:B------:R-:W-:Y:S01]  /*a280*/  MOV R6, 0x400 ;  /* 0x0000040000067802 */ /* 0x000fe20000000f00 */
[----:B------:R-:W-:Y:S01]  /*a290*/  ULDC.64 UR4, c[0x0][0x818] ;  /* 0x0002060000047ab9 */ /* 0x000fe20000000a00 */
[----:B------:R-:W-:Y:S01]  /*a2a0*/  ULDC.64 UR6, c[0x0][0x840] ;  /* 0x0002100000067ab9 */ /* 0x000fe20000000a00 */
[----:B------:R-:W2:Y:S01]  /*a2b0*/  LDL.LU R10, [R1+0x34] ;  /* 0x00003400010a7983 */ /* 0x000ea20000300800 */
[----:B-1----:R-:W-:-:S04]  /*a2c0*/  ISETP.NE.U32.AND P0, PT, R2, RZ, PT ;  /* 0x000000ff0200720c */ /* 0x002fc80003f05070 */
[----:B------:R-:W-:-:S13]  /*a2d0*/  ISETP.NE.AND.EX P0, PT, R3, RZ, PT, P0 ;  /* 0x000000ff0300720c */ /* 0x000fda0003f05300 */
[----:B------:R-:W2:Y:S02]  /*a2e0*/  @P0 LDC.64 R2, c[0x0][0x878] ;  /* 0x00021e00ff020b82 */ /* 0x000ea40000000a00 */
[----:B--2---:R-:W-:-:S06]  /*a2f0*/  @P0 IMAD.WIDE R2, R10, 0x4, R2 ;  /* 0x000000040a020825 */ /* 0x004fcc00078e0202 */
[----:B------:R-:W2:Y:S01]  /*a300*/  @P0 LDG.E R2, desc[UR36][R2.64] ;  /* 0x0000002402020981 */ /* 0x000ea2000c1e1900 */
[----:B----4-:R-:W-:Y:S01]  /*a310*/  ISETP.NE.AND P1, PT, R0, 0x1, PT ;  /* 0x000000010000780c */ /* 0x010fe20003f25270 */
[----:B------:R-:W-:Y:S01]  /*a320*/  VIADD R13, R12, 0xffffff80 ;  /* 0xffffff800c0d7836 */ /* 0x000fe20000000000 */
[----:B------:R-:W-:-:S11]  /*a330*/  LEA R15, R9, R6, 0x18 ;  /* 0x00000006090f7211 */ /* 0x000fd600078ec0ff */
[----:B------:R-:W5:Y:S08]  /*a340*/  @P1 LDC R4, c[0x0][0x854] ;  /* 0x00021500ff041b82 */ /* 0x000f700000000800 */
[----:B------:R-:W1:Y:S01]  /*a350*/  @P1 LDC R7, c[0x0][0x858] ;  /* 0x00021600ff071b82 */ /* 0x000e620000000800 */
[----:B--2---:R-:W-:-:S05]  /*a360*/  @P0 IMAD R0, R10, 0x80, R2 ;  /* 0x000000800a000824 */ /* 0x004fca00078e0202 */
[----:B------:R-:W-:-:S04]  /*a370*/  @P0 SHF.R.S32.HI R5, RZ, 0x1f, R0 ;  /* 0x0000001fff050819 */ /* 0x000fc80000011400 */
[----:B------:R-:W-:Y:S01]  /*a380*/  @P0 LEA.HI R5, R5, R0, RZ, 0x7 ;  /* 0x0000000005050211 */ /* 0x000fe200078f38ff */
[----:B-----5:R-:W-:Y:S01]  /*a390*/  @P1 IMAD.HI.U32 R0, R11, R4, RZ ;  /* 0x000000040b001227 */ /* 0x020fe200078e00ff */
[----:B------:R-:W-:Y:S02]  /*a3a0*/  SHF.R.S32.HI R4, RZ, 0x1f, R13 ;  /* 0x0000001fff047819 */ /* 0x000fe4000001140d */
[----:B------:R-:W-:Y:S02]  /*a3b0*/  @P0 SHF.L.U32 R5, R5, 0x6, RZ ;  /* 0x0000000605050819 */ /* 0x000fe400000006ff */
[----:B-1----:R-:W-:Y:S02]  /*a3c0*/  @P1 SHF.R.U32.HI R11, RZ, R7, R0 ;  /* 0x00000007ff0b1219 */ /* 0x002fe40000011600 */
[----:B------:R-:W-:Y:S01]  /*a3d0*/  @P0 LOP3.LUT R2, R5, 0xffffe000, RZ, 0xc0, !PT ;  /* 0xffffe00005020812 */ /* 0x000fe200078ec0ff */
[----:B---3--:R-:W-:Y:S01]  /*a3e0*/  IMAD.SHL.U32 R5, R8, 0x2000, RZ ;  /* 0x0000200008057824 */ /* 0x008fe200078e00ff */
[----:B------:R-:W-:Y:S01]  /*a3f0*/  LEA.HI R4, R4, R13, RZ, 0x7 ;  /* 0x0000000d04047211 */ /* 0x000fe200078f38ff */
[----:B------:R1:W-:Y:S01]  /*a400*/  @P1 STL [R1+0x38], R11 ;  /* 0x0000380b01001387 */ /* 0x0003e20000100800 */
[----:B------:R-:W-:-:S02]  /*a410*/  @P0 SHF.R.S32.HI R3, RZ, 0x1f, R2 ;  /* 0x0000001fff030819 */ /* 0x000fc40000011402 */
[----:B------:R-:W-:Y:S02]  /*a420*/  @!P0 CS2R R2, SRZ ;  /* 0x0000000000028805 */ /* 0x000fe4000001ff00 */
[C---:B------:R-:W-:Y:S02]  /*a430*/  LOP3.LUT R0, R4.reuse, 0xfffff80, RZ, 0xc0, !PT ;  /* 0x0fffff8004007812 */ /* 0x040fe400078ec0ff */
[----:B------:R-:W-:Y:S02]  /*a440*/  SHF.L.U32 R6, R4, 0x5, RZ ;  /* 0x0000000504067819 */ /* 0x000fe400000006ff */
[----:B------:R-:W-:Y:S01]  /*a450*/  SHF.R.S32.HI R8, RZ, 0x1f, R11 ;  /* 0x0000001fff087819 */ /* 0x000fe2000001140b */
[----:B------:R-:W-:Y:S01]  /*a460*/  IMAD.IADD R0, R13, 0x1, -R0 ;  /* 0x000000010d007824 */ /* 0x000fe200078e0a00 */
[C---:B------:R-:W-:Y:S02]  /*a470*/  IADD3 R4, P1, R5.reuse, R2, RZ ;  /* 0x0000000205047210 */ /* 0x040fe40007f3e0ff */
[----:B------:R-:W-:Y:S01]  /*a480*/  LOP3.LUT R7, R6, 0x3ffff000, RZ, 0xc0, !PT ;  /* 0x3ffff00006077812 */ /* 0x000fe200078ec0ff */
[C---:B------:R-:W-:Y:S01]  /*a490*/  IMAD R2, R8.reuse, UR4, RZ ;  /* 0x0000000408027c24 */ /* 0x040fe2000f8e02ff */
[----:B------:R-:W-:Y:S01]  /*a4a0*/  LEA.HI.X.SX32 R5, R5, R3, 0x1, P1 ;  /* 0x0000000305057211 */ /* 0x000fe200008f0eff */
[----:B------:R-:W-:Y:S01]  /*a4b0*/  IMAD R8, R8, UR6, RZ ;  /* 0x0000000608087c24 */ /* 0x000fe2000f8e02ff */
[----:B------:R-:W-:Y:S01]  /*a4c0*/  SHF.R.S32.HI R6, RZ, 0x1f, R10 ;  /* 0x0000001fff067819 */ /* 0x000fe2000001140a */
[----:B------:R-:W-:-:S02]  /*a4d0*/  IMAD R0, R0, 0x4, R7 ;  /* 0x0000000400007824 */ /* 0x000fc400078e0207 */
[C---:B------:R-:W-:Y:S01]  /*a4e0*/  IMAD R7, R11.reuse, UR5, R2 ;  /* 0x000000050b077c24 */ /* 0x040fe2000f8e0202 */
[----:B------:R-:W-:Y:S01]  /*a4f0*/  SEL R6, R6, RZ, !P0 ;  /* 0x000000ff06067207 */ /* 0x000fe20004000000 */
[----:B------:R-:W-:Y:S01]  /*a500*/  IMAD.WIDE.U32 R2, R11, UR4, R4 ;  /* 0x000000040b027c25 */ /* 0x000fe2000f8e0004 */
[----:B------:R-:W-:-:S03]  /*a510*/  ULDC.64 UR4, c[0x0][0x820] ;  /* 0x0002080000047ab9 */ /* 0x000fc60000000a00 */
[----:B------:R-:W-:Y:S01]  /*a520*/  IMAD R9, R11, UR7, R8 ;  /* 0x000000070b097c24 */ /* 0x000fe2000f8e0208 */
[----:B------:R-:W-:Y:S01]  /*a530*/  IADD3 R3, R3, R7, RZ ;  /* 0x0000000703037210 */ /* 0x000fe20007ffe0ff */
[----:B------:R-:W-:Y:S01]  /*a540*/  IMAD.WIDE.U32 R4, R11, UR6, R4 ;  /* 0x000000060b047c25 */ /* 0x000fe2000f8e0004 */
[----:B------:R-:W-:Y:S01]  /*a550*/  ULDC.64 UR6, c[0x0][0x848] ;  /* 0x0002120000067ab9 */ /* 0x000fe20000000a00 */
[----:B------:R-:W-:Y:S02]  /*a560*/  SEL R7, R10, RZ, !P0 ;  /* 0x000000ff0a077207 */ /* 0x000fe40004000000 */
[C---:B------:R-:W-:Y:S02]  /*a570*/  IMAD R8, R6.reuse, UR4, RZ ;  /* 0x0000000406087c24 */ /* 0x040fe4000f8e02ff */
[----:B------:R-:W-:Y:S02]  /*a580*/  IMAD.IADD R5, R5, 0x1, R9 ;  /* 0x0000000105057824 */ /* 0x000fe400078e0209 */
[----:B------:R-:W-:-:S02]  /*a590*/  IMAD R6, R6, UR6, RZ ;  /* 0x0000000606067c24 */ /* 0x000fc4000f8e02ff */
[C---:B------:R-:W-:Y:S02]  /*a5a0*/  IMAD R9, R7.reuse, UR5, R8 ;  /* 0x0000000507097c24 */ /* 0x040fe4000f8e0208 */
[----:B------:R-:W-:-:S04]  /*a5b0*/  IMAD.WIDE.U32 R2, R7, UR4, R2 ;  /* 0x0000000407027c25 */ /* 0x000fc8000f8e0002 */
[C---:B-1----:R-:W-:Y:S02]  /*a5c0*/  IMAD R11, R7.reuse, UR7, R6 ;  /* 0x00000007070b7c24 */ /* 0x042fe4000f8e0206 */
[----:B------:R-:W-:Y:S01]  /*a5d0*/  IMAD.WIDE.U32 R4, R7, UR6, R4 ;  /* 0x0000000607047c25 */ /* 0x000fe2000f8e0004 */
[----:B------:R-:W-:Y:S05]  /*a5e0*/  WARPSYNC.ALL ;  /* 0x0000000000007948 */ /* 0x000fea0003800000 */
[----:B------:R-:W-:Y:S01]  /*a5f0*/  IMAD R0, R0, 0x4, R15 ;  /* 0x0000000400007824 */ /* 0x000fe200078e020f */
[----:B------:R-:W-:Y:S01]  /*a600*/  IADD3 R7, R3, R9, RZ ;  /* 0x0000000903077210 */ /* 0x000fe20007ffe0ff */
        /* <DEDUP_REMOVED lines=33> */
.L_x_3420:
[----:B------:R-:W-:Y:S01]  /*a820*/  @P0 ELECT P1, URZ, PT ;  /* 0x00000000003f082f */ /* 0x000fe20003820000 */
[----:B------:R1:W-:-:S12]  /*a830*/  UBLKRED.G.S.ADD.F32.RN [UR4], [UR6], UR7, desc[UR8] ;  /* 0x00000804060073bb */ /* 0x0003d800080a1407 */
[----:B------:R-:W-:Y:S02]  /*a840*/  @P1 PLOP3.LUT P0, PT, P1, PT, PT, 0x8, 0x0 ;  /* 0x000000000000181c */ /* 0x000fe40000f0e170 */
[----:B------:R-:W-:-:S11]  /*a850*/  PLOP3.LUT P1, PT, PT, PT, PT, 0x8, 0x0 ;  /* 0x000000000000781c */ /* 0x000fd60003f2e170 */
[----:B-1----:R-:W-:Y:S05]  /*a860*/  @P0 BRA.U.ANY `(.L_x_3420) ;  /* 0xfffffffd00ec0947 */ /* 0x002fea000393ffff */
[----:B------:R0:W-:Y:S01]  /*a870*/  UTMACMDFLUSH ;  /* 0x00000000000079b7 */ /* 0x0001e20000000000 */
[----:B------:R-:W-:-:S04]  /*a880*/  DEPBAR.LE SB0, 0x0 ;  /* 0x000080000000791a */ /* 0x000fc80000000000 */
.L_x_3419:
[----:B------:R-:W-:Y:S05]  /*a890*/  BSYNC B0 ;  /* 0x0000000000007941 */ /* 0x000fea0003800000 */
.L_x_3418:
        /* <DEDUP_REMOVED lines=25> */
.L_x_3421:
        /* <DEDUP_REMOVED lines=8> */
.L_x_3374:
        /* <DEDUP_REMOVED lines=29> */
.L_x_3423:
[----:B------:R-:W-:Y:S01]  /*ac80*/  ULDC UR9, c[0x0][0x8cc] ;  /* 0x0002330000097ab9 */ /* 0x000fe20000000800 */
[----:B------:R-:W-:Y:S01]  /*ac90*/  UMOV UR7, UR8 ;  /* 0x0000000800077c82 */ /* 0x000fe20008000000 */
[----:B------:R-:W-:-:S11]  /*aca0*/  UISETP.NE.AND UP0, UPT, UR9, 0x1, UPT ;  /* 0x000000010900788c */ /* 0x000fd6000bf05270 */
[----:B------:R-:W-:Y:S02]  /*acb0*/  @UP0 ULDC.64 UR10, c[0x0][0x8d0] ;  /* 0x00023400000a0ab9 */ /* 0x000fe40000000a00 */
[----:B------:R-:W-:-:S04]  /*acc0*/  UIMAD.WIDE.U32 UR4, UR8, UR10, URZ ;  /* 0x0000000a080472a5 */ /* 0x000fc8000f8e003f */
[----:B------:R-:W-:-:S04]  /*acd0*/  @UP0 USHF.R.U32.HI UR7, URZ, UR11, UR5 ;  /* 0x0000000b3f070299 */ /* 0x000fc80008011605 */
[----:B------:R-:W-:-:S12]  /*ace0*/  UIMAD UR4, UR7, UR9, URZ ;  /* 0x00000009070472a4 */ /* 0x000fd8000f8e023f */
.L_x_3424:
        /* <DEDUP_REMOVED lines=23> */
.L_x_3425:
        /* <DEDUP_REMOVED lines=13> */
.L_x_3427:
[----:B------:R-:W-:-:S05]  /*af30*/  ULDC UR4, c[0x0][0x8f4] ;  /* 0x00023d0000047ab9 */ /* 0x000fca0000000800 */
.L_x_3426:
        /* <DEDUP_REMOVED lines=46> */
.L_x_3428:
        /* <DEDUP_REMOVED lines=13> */
.L_x_3429:
        /* <DEDUP_REMOVED lines=12> */
.L_x_3430:
[----:B------:R-:W-:Y:S01]  /*b3b0*/  ULEA UR7, UR7, UR12, 0x7 ;  /* 0x0000000c07077291 */ /* 0x000fe2000f8e383f */
[----:B------:R-:W-:-:S03]  /*b3c0*/  ULDC UR9, c[0x0][0x74c] ;  /* 0x0001d30000097ab9 */ /* 0x000fc60000000800 */
[----:B------:R-:W-:Y:S02]  /*b3d0*/  UIADD3 UR7, UR7, -UR9, -UR8 ;  /* 0x8000000907077290 */ /* 0x000fe4000fffe808 */
[----:B------:R-:W-:Y:S02]  /*b3e0*/  UIADD3 UR8, UR12, 0x5f, URZ ;  /* 0x0000005f0c087890 */ /* 0x000fe4000fffe03f */
[----:B------:R-:W-:Y:S02]  /*b3f0*/  UIMAD.WIDE UR10, UR7, 0x2aaaaaab, URZ ;  /* 0x2aaaaaab070a78a5 */ /* 0x000fe4000f8e023f */
[----:B------:R-:W-:Y:S02]  /*b400*/  UIMAD.WIDE UR8, UR8, 0x2aaaaaab, URZ ;  /* 0x2aaaaaab080878a5 */ /* 0x000fe4000f8e023f */
[----:B------:R-:W-:-:S04]  /*b410*/  USHF.R.U32.HI UR7, URZ, 0x1f, UR11 ;  /* 0x0000001f3f077899 */ /* 0x000fc8000801160b */
[----:B------:R-:W-:Y:S02]  /*b420*/  ULEA.HI.SX32 UR11, UR11, UR7, 0x1c ;  /* 0x000000070b0b7291 */ /* 0x000fe4000f8fe23f */
[----:B------:R-:W-:Y:S02]  /*b430*/  USHF.R.U32.HI UR7, URZ, 0x1f, UR9 ;  /* 0x0000001f3f077899 */ /* 0x000fe40008011609 */
[----:B------:R-:W-:Y:S02]  /*b440*/  UISETP.LT.AND UP1, UPT, URZ, UR11, UPT ;  /* 0x0000000b3f00728c */ /* 0x000fe4000bf21270 */
[----:B------:R-:W-:Y:S02]  /*b450*/  ULEA.HI.SX32 UR7, UR9, UR7, 0x1c ;  /* 0x0000000709077291 */ /* 0x000fe4000f8fe23f */
        /* <DEDUP_REMOVED lines=43> */
.L_x_3433:
[----:B------:R-:W-:Y:S05]  /*b710*/  BSYNC B0 ;  /* 0x0000000000007941 */ /* 0x000fea0003800000 */
.L_x_3432:
        /* <DEDUP_REMOVED lines=19> */
.L_x_3435:
[----:B------:R-:W-:Y:S05]  /*b850*/  BSYNC B0 ;  /* 0x0000000000007941 */ /* 0x000fea0003800000 */
.L_x_3434:
[----:B------:R-:W-:Y:S06]  /*b860*/  BAR.ARV 0xa, 0xa0 ;  /* 0x0282800000007b1d */ /* 0x000fec0000002000 */
[----:B------:R-:W-:Y:S04]  /*b870*/  BSSY B0, `(.L_x_3436) ;  /* 0x0000003000007945 */ /* 0x000fe80003800000 */
[----:B------:R-:W-:Y:S05]  /*b880*/  @!P0 BRA `(.L_x_3437) ;  /* 0x0000000000048947 */ /* 0x000fea0003800000 */
[----:B------:R-:W-:-:S04]  /*b890*/  DEPBAR.LE SB0, 0x0 ;  /* 0x000080000000791a */ /* 0x000fc80000000000 */
.L_x_3437:
[----:B------:R-:W-:Y:S05]  /*b8a0*/  BSYNC B0 ;  /* 0x0000000000007941 */ /* 0x000fea0003800000 */
.L_x_3436:
[----:B------:R-:W-:Y:S06]  /*b8b0*/  BAR.ARV 0xb, 0xa0 ;  /* 0x02c2800000007b1d */ /* 0x000fec0000002000 */
[----:B------:R-:W-:Y:S01]  /*b8c0*/  UIADD3 UR18, UR12, 0x1, URZ ;  /* 0x000000010c127890 */ /* 0x000fe2000fffe03f */
[----:B------:R-:W-:Y:S11]  /*b8d0*/  BRA `(.L_x_3438) ;  /* 0x0000000000047947 */ /* 0x000ff60003800000 */
.L_x_3431:
[----:B------:R-:W-:-:S05]  /*b8e0*/  UMOV UR18, UR12 ;  /* 0x0000000c00127c82 */ /* 0x000fca0008000000 */
.L_x_3438:
        /* <DEDUP_REMOVED lines=22> */
.L_x_3451:
        /* <DEDUP_REMOVED lines=11> */
[----:B------:R-:W-:Y:S01]  /*bb00*/  ULEA.HI.X.SX32 UR40, UR26, UR27, 0x1, UP0 ;  /* 0x0000001b1a287291 */ /* 0x000fe200080f0e3f */
[----:B------:R-:W-:Y:S01]  /*bb10*/  UMOV UR43, 0x14f00000 ;  /* 0x14f00000002b7882 */ /* 0x000fe20000000000 */
[----:B-1----:R-:W-:Y:S02]  /*bb20*/  ULEA UR29, UR30, UR29, 0x18 ;  /* 0x0000001d1e1d7291 */ /* 0x002fe4000f8ec03f */
[----:B------:R-:W-:Y:S02]  /*bb30*/  ULEA UR30, UP0, UR31, UR32, 0x2 ;  /* 0x000000201f1e7291 */ /* 0x000fe4000f80103f */
[----:B------:R-:W-:-:S02]  /*bb40*/  UIADD3 UR29, UR29, 0x8000, URZ ;  /* 0x000080001d1d7890 */ /* 0x000fc4000fffe03f */
[----:B------:R-:W-:-:S03]  /*bb50*/  ULEA.HI.X UR31, UR31, UR33, UR40, 0x2, UP0 ;  /* 0x000000211f1f7291 */ /* 0x000fc600080f1428 */
[----:B------:R-:W-:-:S06]  /*bb60*/  UMOV UR40, 0x300 ;  /* 0x0000030000287882 */ /* 0x000fcc0000000000 */
[----:B------:R1:W-:Y:S02]  /*bb70*/  UBLKRED.G.S.ADD.F32.RN [UR30], [UR29], UR40, desc[UR42] ;  /* 0x00002a1e1d0073bb */ /* 0x0003e400080a1428 */
[----:B-1----:R0:W-:Y:S02]  /*bb80*/  UTMACMDFLUSH ;  /* 0x00000000000079b7 */ /* 0x0021e40000000000 */
.L_x_3440:
[----:B------:R-:W-:Y:S05]  /*bb90*/  BSYNC B0 ;  /* 0x0000000000007941 */ /* 0x000fea0003800000 */
.L_x_3439:
        /* <DEDUP_REMOVED lines=13> */
.L_x_3442:
[----:B------:R-:W-:Y:S05]  /*bc70*/  BSYNC B0 ;  /* 0x0000000000007941 */ /* 0x000fea0003800000 */
.L_x_3441:
[----:B------:R-:W-:Y:S06]  /*bc80*/  BAR.ARV 0xa, 0xa0 ;  /* 0x0282800000007b1d */ /* 0x000fec0000002000 */
[----:B------:R-:W-:Y:S04]  /*bc90*/  BSSY B0, `(.L_x_3443) ;  /* 0x0000003000007945 */ /* 0x000fe80003800000 */
[----:B------:R-:W-:Y:S05]  /*bca0*/  @!P0 BRA `(.L_x_3444) ;  /* 0x0000000000048947 */ /* 0x000fea0003800000 */
[----:B------:R-:W-:-:S04]  /*bcb0*/  DEPBAR.LE SB0, 0x0 ;  /* 0x000080000000791a */ /* 0x000fc80000000000 */
.L_x_3444:
[----:B------:R-:W-:Y:S05]  /*bcc0*/  BSYNC B0 ;  /* 0x0000000000007941 */ /* 0x000fea0003800000 */
.L_x_3443:
        /* <DEDUP_REMOVED lines=13> */
.L_x_3446:
[----:B------:R-:W-:Y:S05]  /*bda0*/  BSYNC B0 ;  /* 0x0000000000007941 */ /* 0x000fea0003800000 */
.L_x_3445:
        /* <DEDUP_REMOVED lines=13> */
.L_x_3448:
[----:B------:R-:W-:Y:S05]  /*be80*/  BSYNC B0 ;  /* 0x0000000000007941 */ /* 0x000fea0003800000 */
.L_x_3447:
[----:B------:R-:W-:Y:S01]  /*be90*/  UIADD3 UR18, UR18, 0x2, URZ ;  /* 0x0000000212127890 */ /* 0x000fe2000fffe03f */
[----:B------:R-:W-:Y:S06]  /*bea0*/  BAR.ARV 0xa, 0xa0 ;  /* 0x0282800000007b1d */ /* 0x000fec0000002000 */
[----:B------:R-:W-:Y:S01]  /*beb0*/  UISETP.GE.AND UP0, UPT, UR18, UR7, UPT ;  /* 0x000000071200728c */ /* 0x000fe2000bf06270 */
[----:B------:R-:W-:Y:S04]  /*bec0*/  BSSY B0, `(.L_x_3449) ;  /* 0x0000003000007945 */ /* 0x000fe80003800000 */
[----:B------:R-:W-:Y:S06]  /*bed0*/  @!P0 BRA `(.L_x_3450) ;  /* 0x0000000000048947 */ /* 0x000fec0003800000 */
[----:B------:R-:W-:-:S04]  /*bee0*/  DEPBAR.LE SB0, 0x0 ;  /* 0x000080000000791a */ /* 0x000fc80000000000 */
.L_x_3450:
[----:B------:R-:W-:Y:S05]  /*bef0*/  BSYNC B0 ;  /* 0x0000000000007941 */ /* 0x000fea0003800000 */
.L_x_3449:
[----:B------:R-:W-:Y:S06]  /*bf00*/  BAR.ARV 0xb, 0xa0 ;  /* 0x02c2800000007b1d */ /* 0x000fec0000002000 */
[----:B------:R-:W-:Y:S01]  /*bf10*/  PLOP3.LUT P1, PT, PT, PT, UP0, 0x80, 0x0 ;  /* 0x000000000000781c */ /* 0x000fe20003f2f008 */
[----:B------:R-:W-:Y:S02]  /*bf20*/  UIADD3 UR26, UR26, 0x3000, URZ ;  /* 0x000030001a1a7890 */ /* 0x000fe4000fffe03f */
[----:B------:R-:W-:-:S10]  /*bf30*/  UIADD3 UR6, UR6, 0x3000, URZ ;  /* 0x0000300006067890 */ /* 0x000fd4000fffe03f */
[----:B------:R-:W-:Y:S05]  /*bf40*/  @!P1 BRA `(.L_x_3451) ;  /* 0xfffffff800c09947 */ /* 0x000fea000383ffff */
[----:B------:R-:W-:Y:S05]  /*bf50*/  BRA `(.L_x_3381) ;  /* 0x00000024004c7947 */ /* 0x000fea0003800000 */
.L_x_3422:
[----:B------:R-:W1:Y:S01]  /*bf60*/  LDC R5, c[0x0][0x8d8] ;  /* 0x00023600ff057b82 */ /* 0x000e620000000800 */
[----:B------:R-:W2:Y:S01]  /*bf70*/  S2R R3, SR_CTAID.X ;  /* 0x0000000000037919 */ /* 0x000ea20000002500 */
[----:B------:R-:W-:Y:S01]  /*bf80*/  ULDC UR4, c[0x0][0x8f0] ;  /* 0x00023c0000047ab9 */ /* 0x000fe20000000800 */
[----:B-1----:R-:W-:Y:S01]  /*bf90*/  ISETP.NE.AND P0, PT, R5, 0x1, PT ;  /* 0x000000010500780c */ /* 0x002fe20003f05270 */
[----:B--2---:R-:W-:-:S12]  /*bfa0*/  IMAD.MOV.U32 R2, RZ, RZ, R3 ;  /* 0x000000ffff027224 */ /* 0x004fd800078e0003 */
[----:B------:R-:W1:Y:S08]  /*bfb0*/  @P0 LDC R0, c[0x0][0x8dc] ;  /* 0x00023700ff000b82 */ /* 0x000e700000000800 */
[----:B------:R-:W2:Y:S01]  /*bfc0*/  @P0 LDC R7, c[0x0][0x8e0] ;  /* 0x00023800ff070b82 */ /* 0x000ea20000000800 */
[----:B-1----:R-:W-:-:S05]  /*bfd0*/  @P0 IMAD.HI.U32 R0, R3, R0, RZ ;  /* 0x0000000003000227 */ /* 0x002fca00078e00ff */
[----:B--2---:R-:W-:-:S04]  /*bfe0*/  @P0 SHF.R.U32.HI R2, RZ, R7, R0 ;  /* 0x00000007ff020219 */ /* 0x004fc80000011600 */
[C---:B------:R-:W-:Y:S02]  /*bff0*/  ISETP.GE.AND P0, PT, R2.reuse, UR4, PT ;  /* 0x0000000402007c0c */ /* 0x040fe4000bf06270 */
[----:B------:R-:W-:-:S05]  /*c000*/  IADD3 R0, -R2, RZ, RZ ;  /* 0x000000ff02007210 */ /* 0x000fca0007ffe1ff */
[----:B------:R-:W-:-:S06]  /*c010*/  IMAD R5, R5, R0, R3 ;  /* 0x0000000005057224 */ /* 0x000fcc00078e0203 */
        /* <DEDUP_REMOVED lines=9> */
.L_x_3452:
[----:B------:R-:W1:Y:S01]  /*c0b0*/  LDC R3, c[0x0][0x8cc] ;  /* 0x00023300ff037b82 */ /* 0x000e620000000800 */
[----:B------:R-:W-:Y:S01]  /*c0c0*/  IMAD.MOV.U32 R0, RZ, RZ, R5 ;  /* 0x000000ffff007224 */ /* 0x000fe200078e0005 */
[----:B-1----:R-:W-:-:S13]  /*c0d0*/  ISETP.NE.AND P0, PT, R3, 0x1, PT ;  /* 0x000000010300780c */ /* 0x002fda0003f05270 */
[----:B------:R-:W1:Y:S02]  /*c0e0*/  @P0 LDC.64 R6, c[0x0][0x8d0] ;  /* 0x00023400ff060b82 */ /* 0x000e640000000a00 */
[----:B-1----:R-:W-:-:S05]  /*c0f0*/  @P0 IMAD.HI.U32 R4, R5, R6, RZ ;  /* 0x0000000605040227 */ /* 0x002fca00078e00ff */
[----:B------:R-:W-:-:S05]  /*c100*/  @P0 SHF.R.U32.HI R0, RZ, R7, R4 ;  /* 0x00000007ff000219 */ /* 0x000fca0000011604 */
[----:B------:R-:W-:-:S07]  /*c110*/  IMAD R3, R0, R3, RZ ;  /* 0x0000000300037224 */ /* 0x000fce00078e02ff */
.L_x_3453:
[----:B------:R-:W1:Y:S01]  /*c120*/  LDC R8, c[0x0][0x8c0] ;  /* 0x00023000ff087b82 */ /* 0x000e620000000800 */
[----:B------:R-:W-:Y:S01]  /*c130*/  IADD3 R3, R5, -R3, RZ ;  /* 0x8000000305037210 */ /* 0x000fe20007ffe0ff */
        /* <DEDUP_REMOVED lines=11> */
[----:B------:R-:W-:-:S03]  /*c1f0*/  ISETP.NE.U32.AND P0, PT, RZ, UR6, PT ;  /* 0x00000006ff007c0c */ /* 0x000fc6000bf05070 */
[----:B------:R-:W-:Y:S01]  /*c200*/  IMAD.MOV R2, RZ, RZ, -R11 ;  /* 0x000000ffff027224 */ /* 0x000fe200078e0a0b */
[----:B------:R-:W-:-:S04]  /*c210*/  ISETP.NE.AND.EX P0, PT, RZ, UR7, PT, P0 ;  /* 0x00000007ff007c0c */ /* 0x000fc8000bf05300 */
[----:B------:R-:W-:-:S13]  /*c220*/  R2UR UR4, R2 ;  /* 0x00000000020472ca */ /* 0x000fda00000e0000 */
[----:B------:R-:W-:Y:S01]  /*c230*/  UIMAD UR20, UR20, UR4, UR5 ;  /* 0x00000004141472a4 */ /* 0x000fe2000f8e0205 */
[----:B------:R-:W-:Y:S11]  /*c240*/  @!P0 BRA `(.L_x_3454) ;  /* 0x0000000000108947 */ /* 0x000ff60003800000 */
[----:B------:R-:W1:Y:S02]  /*c250*/  LDC.64 R2, c[0x0][0x900] ;  /* 0x00024000ff027b82 */ /* 0x000e640000000a00 */
[----:B-1----:R-:W-:-:S05]  /*c260*/  IMAD.WIDE R2, R11, 0x4, R2 ;  /* 0x000000040b027825 */ /* 0x002fca00078e0202 */
[----:B------:R2:W5:Y:S01]  /*c270*/  LDG.E R4, desc[UR36][R2.64] ;  /* 0x0000002402047981 */ /* 0x000562000c1e1900 */
[----:B------:R-:W-:Y:S05]  /*c280*/  BRA `(.L_x_3455) ;  /* 0x00000000002c7947 */ /* 0x000fea0003800000 */
.L_x_3454:
        /* <DEDUP_REMOVED lines=10> */
.L_x_3456:
[----:B------:R-:W1:Y:S02]  /*c330*/  LDC R4, c[0x0][0x8f4] ;  /* 0x00023d00ff047b82 */ /* 0x000e640000000800 */
.L_x_3455:
[----:B-1---5:R-:W-:Y:S01]  /*c340*/  VIADD R4, R4, 0x7f ;  /* 0x0000007f04047836 */ /* 0x022fe20000000000 */
[----:B--2---:R-:W-:Y:S01]  /*c350*/  MOV R2, RZ ;  /* 0x000000ff00027202 */ /* 0x004fe20000000f00 */
[----:B------:R-:W-:-:S03]  /*c360*/  IMAD.MOV.U32 R10, RZ, RZ, 0x1 ;  /* 0x00000001ff0a7424 */ /* 0x000fc600078e00ff */
[----:B------:R-:W-:-:S04]  /*c370*/  SHF.R.S32.HI R3, RZ, 0x1f, R4 ;  /* 0x0000001fff037819 */ /* 0x000fc80000011404 */
[----:B------:R-:W-:-:S04]  /*c380*/  LEA.HI R3, R3, R4, RZ, 0x7 ;  /* 0x0000000403037211 */ /* 0x000fc800078f38ff */
[----:B------:R-:W-:-:S04]  /*c390*/  SHF.R.S32.HI R3, RZ, 0x7, R3 ;  /* 0x00000007ff037819 */ /* 0x000fc80000011403 */
[----:B------:R-:W-:-:S04]  /*c3a0*/  ISETP.GE.AND P0, PT, R0, R3, PT ;  /* 0x000000030000720c */ /* 0x000fc80003f06270 */
[----:B------:R-:W-:-:S04]  /*c3b0*/  SEL R11, R11, 0xffffffff, !P0 ;  /* 0xffffffff0b0b7807 */ /* 0x000fc80004000000 */
[----:B------:R-:W-:-:S13]  /*c3c0*/  ISETP.GE.AND P0, PT, R11, RZ, PT ;  /* 0x000000ff0b00720c */ /* 0x000fda0003f06270 */
[----:B------:R-:W-:Y:S05]  /*c3d0*/  @!P0 BRA `(.L_x_3457) ;  /* 0x0000001c00988947 */ /* 0x000fea0003800000 */
[----:B------:R-:W1:Y:S08]  /*c3e0*/  LDC.64 R8, c[0x0][0x770] ;  /* 0x0001dc00ff087b82 */ /* 0x000e700000000a00 */
[----:B------:R-:W2:Y:S08]  /*c3f0*/  LDC.64 R2, c[0x0][0x780] ;  /* 0x0001e000ff027b82 */ /* 0x000eb00000000a00 */
[----:B------:R-:W3:Y:S01]  /*c400*/  LDC.64 R6, c[0x0][0x778] ;  /* 0x0001de00ff067b82 */ /* 0x000ee20000000a00 */
[----:B-1----:R-:W-:-:S07]  /*c410*/  ISETP.NE.U32.AND P0, PT, R8, RZ, PT ;  /* 0x000000ff0800720c */ /* 0x002fce0003f05070 */
[----:B------:R-:W1:Y:S01]  /*c420*/  LDC.64 R4, c[0x0][0x770] ;  /* 0x0001dc00ff047b82 */ /* 0x000e620000000a00 */
[----:B------:R-:W-:-:S07]  /*c430*/  ISETP.NE.AND.EX P0, PT, R9, RZ, PT, P0 ;  /* 0x000000ff0900720c */ /* 0x000fce0003f05300 */
[----:B------:R-:W4:Y:S01]  /*c440*/  LDC.64 R14, c[0x0][0x778] ;  /* 0x0001de00ff0e7b82 */ /* 0x000f220000000a00 */
[----:B--2---:R-:W-:-:S04]  /*c450*/  ISETP.NE.U32.AND P1, PT, R2, RZ, PT ;  /* 0x000000ff0200720c */ /* 0x004fc80003f25070 */
[----:B------:R-:W-:Y:S01]  /*c460*/  ISETP.NE.AND.EX P1, PT, R3, RZ, PT, P1 ;  /* 0x000000ff0300720c */ /* 0x000fe20003f25310 */
[----:B------:R-:W-:Y:S01]  /*c470*/  VOTEU.ANY UP0, P0 ;  /* 0x00000000003f7886 */ /* 0x000fe20000000100 */
[----:B------:R-:W-:Y:S02]  /*c480*/  PLOP3.LUT P2, PT, PT, PT, UP0, 0x80, 0x0 ;  /* 0x000000000000781c */ /* 0x000fe40003f4f008 */
[----:B---3--:R-:W-:-:S04]  /*c490*/  ISETP.NE.U32.AND P0, PT, R6, RZ, PT ;  /* 0x000000ff0600720c */ /* 0x008fc80003f05070 */
[----:B------:R-:W-:Y:S01]  /*c4a0*/  ISETP.NE.AND.EX P0, PT, R7, RZ, PT, P0 ;  /* 0x000000ff0700720c */ /* 0x000fe20003f05300 */
[----:B-1----:R-:W-:-:S04]  /*c4b0*/  IMAD.WIDE R4, R11, 0x4, R4 ;  /* 0x000000040b047825 */ /* 0x002fc800078e0204 */
[----:B------:R-:W1:Y:S02]  /*c4c0*/  @P1 LDC.64 R6, c[0x0][0x780] ;  /* 0x0001e000ff061b82 */ /* 0x000e640000000a00 */
[----:B------:R-:W2:Y:S01]  /*c4d0*/  @P2 LDG.E R12, desc[UR36][R4.64] ;  /* 0x00000024040c2981 */ /* 0x000ea2000c1e1900 */
[----:B------:R-:W-:Y:S02]  /*c4e0*/  IMAD.MOV.U32 R13, RZ, RZ, RZ ;  /* 0x000000ffff0d7224 */ /* 0x000fe400078e00ff */
[----:B----4-:R-:W-:-:S03]  /*c4f0*/  IMAD.WIDE R2, R11, 0x4, R14 ;  /* 0x000000040b027825 */ /* 0x010fc600078e020e */
[----:B------:R-:W3:Y:S01]  /*c500*/  LDC R14, c[0x0][0x280] ;  /* 0x0000a000ff0e7b82 */ /* 0x000ee20000000800 */
[----:B------:R4:W5:Y:S04]  /*c510*/  @P2 LDG.E R15, desc[UR36][R4.64] ;  /* 0x00000024040f2981 */ /* 0x000968000c1e1900 */
[----:B------:R4:W5:Y:S01]  /*c520*/  @P0 LDG.E R13, desc[UR36][R2.64] ;  /* 0x00000024020d0981 */ /* 0x000962000c1e1900 */
[----:B-1----:R-:W-:-:S05]  /*c530*/  @P1 IMAD.WIDE R6, R11, 0x4, R6 ;  /* 0x000000040b061825 */ /* 0x002fca00078e0206 */
[----:B---3--:R4:W5:Y:S01]  /*c540*/  @P1 LDG.E R14, desc[UR36][R6.64] ;  /* 0x00000024060e1981 */ /* 0x008962000c1e1900 */
[----:B--2---:R-:W-:-:S05]  /*c550*/  @P2 IMAD R12, R11, 0x60, R12 ;  /* 0x000000600b0c2824 */ /* 0x004fca00078e020c */
[----:B------:R-:W-:-:S13]  /*c560*/  @P2 R2UR UR4, R12 ;  /* 0x000000000c0422ca */ /* 0x000fda00000e0000 */
[----:B------:R-:W-:Y:S01]  /*c570*/  UIMAD.WIDE UR4, UR4, 0x2aaaaaab, URZ ;  /* 0x2aaaaaab040478a5 */ /* 0x000fe2000f8e023f */
[----:B----4-:R-:W-:Y:S11]  /*c580*/  @P1 BRA `(.L_x_3458) ;  /* 0x0000000000101947 */ /* 0x010ff60003800000 */
[----:B------:R-:W-:Y:S05]  /*c590*/  @!P2 BRA `(.L_x_3458) ;  /* 0x00000000000ca947 */ /* 0x000fea0003800000 */
[----:B------:R-:W2:Y:S04]  /*c5a0*/  LDG.E R7, desc[UR36][R4.64] ;  /* 0x0000002404077981 */ /* 0x000ea8000c1e1900 */
[----:B-----5:R-:W2:Y:S02]  /*c5b0*/  LDG.E R14, desc[UR36][R4.64+0x4] ;  /* 0x00000424040e7981 */ /* 0x020ea4000c1e1900 */
[----:B--2---:R-:W-:-:S07]  /*c5c0*/  IMAD.IADD R14, R14, 0x1, -R7 ;  /* 0x000000010e0e7824 */ /* 0x004fce00078e0a07 */
.L_x_3458:
        /* <DEDUP_REMOVED lines=11> */
[----:B------:R-:W-:Y:S01]  /*c680*/  MOV R4, UR9 ;  /* 0x0000000900047c02 */ /* 0x000fe20008000f00 */
        /* <DEDUP_REMOVED lines=8> */
.L_x_3459:
[----:B------:R-:W-:Y:S05]  /*c710*/  @!P0 BRA `(.L_x_3460) ;  /* 0x00000000000c8947 */ /* 0x000fea0003800000 */
[----:B------:R-:W2:Y:S04]  /*c720*/  LDG.E R5, desc[UR36][R2.64] ;  /* 0x0000002402057981 */ /* 0x000ea8000c1e1900 */
[----:B------:R-:W2:Y:S02]  /*c730*/  LDG.E R4, desc[UR36][R2.64+0x4] ;  /* 0x0000042402047981 */ /* 0x000ea4000c1e1900 */
[----:B--2---:R-:W-:-:S07]  /*c740*/  IMAD.IADD R4, R4, 0x1, -R5 ;  /* 0x0000000104047824 */ /* 0x004fce00078e0a05 */
.L_x_3460:
[----:B-1----:R-:W-:Y:S01]  /*c750*/  IMAD R3, R0, 0x80, R14 ;  /* 0x0000008000037824 */ /* 0x002fe200078e020e */
[----:B------:R-:W-:Y:S01]  /*c760*/  ULDC UR7, c[0x0][0x74c] ;  /* 0x0001d30000077ab9 */ /* 0x000fe20000000800 */
[----:B------:R-:W-:-:S03]  /*c770*/  IADD3 R14, R14, 0x5f, RZ ;  /* 0x0000005f0e0e7810 */ /* 0x000fc60007ffe0ff */
[----:B-----5:R-:W-:Y:S02]  /*c780*/  IADD3 R3, R3, -UR7, -R4 ;  /* 0x8000000703037c10 */ /* 0x020fe4000fffe804 */
[----:B------:R-:W-:-:S04]  /*c790*/  IMAD.HI R14, R14, 0x2aaaaaab, RZ ;  /* 0x2aaaaaab0e0e7827 */ /* 0x000fc800078e02ff */
[----:B------:R-:W-:Y:S01]  /*c7a0*/  IMAD.HI R3, R3, 0x2aaaaaab, RZ ;  /* 0x2aaaaaab03037827 */ /* 0x000fe200078e02ff */
[----:B------:R-:W-:-:S04]  /*c7b0*/  SHF.R.U32.HI R5, RZ, 0x1f, R14 ;  /* 0x0000001fff057819 */ /* 0x000fc8000001160e */
[----:B------:R-:W-:Y:S02]  /*c7c0*/  SHF.R.U32.HI R2, RZ, 0x1f, R3 ;  /* 0x0000001fff027819 */ /* 0x000fe40000011603 */
[----:B------:R-:W-:Y:S02]  /*c7d0*/  LEA.HI.SX32 R5, R14, R5, 0x1c ;  /* 0x000000050e057211 */ /* 0x000fe400078fe2ff */
[----:B------:R-:W-:-:S04]  /*c7e0*/  LEA.HI.SX32 R2, R3, R2, 0x1c ;  /* 0x0000000203027211 */ /* 0x000fc800078fe2ff */
[----:B------:R-:W-:Y:S01]  /*c7f0*/  VIMNMX R4, RZ, R2, !PT ;  /* 0x00000002ff047248 */ /* 0x000fe20007fe0100 */
[----:B------:R-:W-:-:S03]  /*c800*/  IMAD.MOV.U32 R2, RZ, RZ, RZ ;  /* 0x000000ffff027224 */ /* 0x000fc600078e00ff */
[----:B------:R-:W-:-:S13]  /*c810*/  ISETP.GT.AND P1, PT, R5, R4, PT ;  /* 0x000000040500720c */ /* 0x000fda0003f24270 */
[----:B------:R-:W-:Y:S05]  /*c820*/  @!P1 BRA `(.L_x_3457) ;  /* 0x0000001800849947 */ /* 0x000fea0003800000 */
[----:B------:R-:W-:Y:S01]  /*c830*/  ISETP.NE.U32.AND P1, PT, R8, RZ, PT ;  /* 0x000000ff0800720c */ /* 0x000fe20003f25070 */
[----:B------:R-:W-:Y:S01]  /*c840*/  USHF.R.S32.HI UR7, URZ, 0x1f, UR20 ;  /* 0x0000001f3f077899 */ /* 0x000fe20008011414 */
[----:B------:R-:W-:Y:S01]  /*c850*/  R2UR UR18, R11 ;  /* 0x000000000b1272ca */ /* 0x000fe200000e0000 */
[----:B------:R-:W-:Y:S01]  /*c860*/  ULDC.64 UR10, c[0x0][0x718] ;  /* 0x0001c600000a7ab9 */ /* 0x000fe20000000a00 */
[----:B------:R-:W-:Y:S01]  /*c870*/  ISETP.NE.AND.EX P1, PT, R9, RZ, PT, P1 ;  /* 0x000000ff0900720c */ /* 0x000fe20003f25310 */
[----:B------:R-:W-:Y:S01]  /*c880*/  UMOV UR8, UR4 ;  /* 0x0000000400087c82 */ /* 0x000fe20008000000 */
[----:B------:R-:W-:Y:S01]  /*c890*/  SHF.R.S32.HI R11, RZ, 0x1f, R11 ;  /* 0x0000001fff0b7819 */ /* 0x000fe2000001140b */
[----:B------:R-:W-:Y:S01]  /*c8a0*/  UMOV UR9, UR5 ;  /* 0x0000000500097c82 */ /* 0x000fe20008000000 */
[----:B------:R-:W-:Y:S01]  /*c8b0*/  ULDC.64 UR12, c[0x0][0x730] ;  /* 0x0001cc00000c7ab9 */ /* 0x000fe20000000a00 */
[----:B------:R-:W-:Y:S01]  /*c8c0*/  UIMAD.WIDE.U32 UR4, UR20, UR10, UR8 ;  /* 0x0000000a140472a5 */ /* 0x000fe2000f8e0008 */
[----:B------:R-:W-:Y:S01]  /*c8d0*/  SEL R11, R11, RZ, !P1 ;  /* 0x000000ff0b0b7207 */ /* 0x000fe20004800000 */
[----:B------:R-:W-:Y:S01]  /*c8e0*/  UIMAD UR10, UR7, UR10, URZ ;  /* 0x0000000a070a72a4 */ /* 0x000fe2000f8e023f */
[----:B------:R-:W-:Y:S01]  /*c8f0*/  R2UR UR19, R0 ;  /* 0x00000000001372ca */ /* 0x000fe200000e0000 */
[----:B------:R-:W-:Y:S01]  /*c900*/  UIMAD UR7, UR7, UR12, URZ ;  /* 0x0000000c070772a4 */ /* 0x000fe2000f8e023f */
[----:B------:R-:W-:Y:S01]  /*c910*/  R2UR UR14, R11 ;  /* 0x000000000b0e72ca */ /* 0x000fe200000e0000 */
[----:B------:R-:W-:Y:S01]  /*c920*/  UIMAD UR10, UR20, UR11, UR10 ;  /* 0x0000000b140a72a4 */ /* 0x000fe2000f8e020a */
[----:B------:R-:W-:Y:S01]  /*c930*/  R2UR UR24, R13 ;  /* 0x000000000d1872ca */ /* 0x000fe200000e0000 */
[----:B------:R-:W-:Y:S01]  /*c940*/  UIMAD.WIDE.U32 UR8, UR20, UR12, UR8 ;  /* 0x0000000c140872a5 */ /* 0x000fe2000f8e0008 */
[----:B------:R-:W-:Y:S01]  /*c950*/  BSSY B0, `(.L_x_3457) ;  /* 0x000018e000007945 */ /* 0x000fe20003800000 */
[----:B------:R-:W-:Y:S01]  /*c960*/  ULDC UR11, c[0x0][0x2e8] ;  /* 0x0000ba00000b7ab9 */ /* 0x000fe20000000800 */
[----:B------:R-:W-:Y:S01]  /*c970*/  UIMAD UR7, UR20, UR13, UR7 ;  /* 0x0000000d140772a4 */ /* 0x000fe2000f8e0207 */
[----:B------:R-:W-:Y:S01]  /*c980*/  IMAD.MOV.U32 R2, RZ, RZ, RZ ;  /* 0x000000ffff027224 */ /* 0x000fe200078e00ff */
[----:B------:R-:W-:Y:S01]  /*c990*/  UISETP.NE.AND UP0, UPT, UR11, 0x1, UPT ;  /* 0x000000010b00788c */ /* 0x000fe2000bf05270 */
[----:B------:R-:W-:Y:S01]  /*c9a0*/  VOTEU.ANY UP1, P1 ;  /* 0x00000000003f7886 */ /* 0x000fe20000820100 */
[----:B------:R-:W-:-:S02]  /*c9b0*/  USEL UR21, UR18, URZ, !UP1 ;  /* 0x0000003f12157287 */ /* 0x000fc4000c800000 */
[----:B------:R-:W-:Y:S01]  /*c9c0*/  VOTEU.ANY UP1, P0 ;  /* 0x00000000003f7886 */ /* 0x000fe20000020100 */
[----:B------:R-:W-:Y:S01]  /*c9d0*/  ELECT P0, URZ, PT ;  /* 0x00000000003f782f */ /* 0x000fe20003800000 */
[----:B------:R-:W-:Y:S01]  /*c9e0*/  ULDC.64 UR12, c[0x0][0x720] ;  /* 0x0001c800000c7ab9 */ /* 0x000fe20000000a00 */
[----:B------:R-:W-:Y:S01]  /*c9f0*/  UIADD3 UR9, UR9, UR7, URZ ;  /* 0x0000000709097290 */ /* 0x000fe2000fffe03f */
[----:B------:R-:W-:Y:S01]  /*ca00*/  ULDC.64 UR16, c[0x0][0x738] ;  /* 0x0001ce0000107ab9 */ /* 0x000fe20000000a00 */
[----:B------:R-:W-:Y:S02]  /*ca10*/  UIADD3 UR5, UR5, UR10, URZ ;  /* 0x0000000a05057290 */ /* 0x000fe4000fffe03f */
[----:B------:R-:W-:Y:S02]  /*ca20*/  UIMAD UR7, UR14, UR12, URZ ;  /* 0x0000000c0e0772a4 */ /* 0x000fe4000f8e023f */
[----:B------:R-:W-:Y:S02]  /*ca30*/  UIMAD UR10, UR14, UR16, URZ ;  /* 0x000000100e0a72a4 */ /* 0x000fe4000f8e023f */
[----:B------:R-:W-:-:S02]  /*ca40*/  UIMAD.WIDE.U32 UR14, UR16, UR21, UR8 ;  /* 0x00000015100e72a5 */ /* 0x000fc4000f8e0008 */
[----:B------:R-:W-:Y:S01]  /*ca50*/  UIMAD.WIDE.U32 UR22, UR12, UR21, UR4 ;  /* 0x000000150c1672a5 */ /* 0x000fe2000f8e0004 */
[----:B------:R-:W-:Y:S01]  /*ca60*/  @UP0 ULDC UR8, c[0x0][0x2ec] ;  /* 0x0000bb0000080ab9 */ /* 0x000fe20000000800 */
[----:B------:R-:W-:Y:S02]  /*ca70*/  UIMAD UR5, UR13, UR21, UR7 ;  /* 0x000000150d0572a4 */ /* 0x000fe4000f8e0207 */
[----:B------:R-:W-:Y:S01]  /*ca80*/  UIMAD.WIDE.U32 UR8, UR20, UR8, URZ ;  /* 0x00000008140872a5 */ /* 0x000fe2000f8e003f */
[----:B------:R-:W-:Y:S01]  /*ca90*/  @UP0 ULDC UR7, c[0x0][0x2f0] ;  /* 0x0000bc0000070ab9 */ /* 0x000fe20000000800 */
[----:B------:R-:W-:Y:S01]  /*caa0*/  UMOV UR12, UR20 ;  /* 0x00000014000c7c82 */ /* 0x000fe20008000000 */
[----:B------:R-:W-:Y:S02]  /*cab0*/  UIMAD UR4, UR17, UR21, UR10 ;  /* 0x00000015110472a4 */ /* 0x000fe4000f8e020a */
[----:B------:R-:W-:Y:S02]  /*cac0*/  USEL UR13, UR18, URZ, !UP1 ;  /* 0x0000003f120d7287 */ /* 0x000fe4000c800000 */
[----:B------:R-:W-:-:S02]  /*cad0*/  ULEA UR11, UR19, UR24, 0x7 ;  /* 0x00000018130b7291 */ /* 0x000fc4000f8e383f */
        /* <DEDUP_REMOVED lines=9> */
.L_x_3490:
[----:B------:R-:W2:Y:S01]  /*cb70*/  S2R R2, SR_TID.X ;  /* 0x0000000000027919 */ /* 0x000ea20000002100 */
[----:B------:R-:W-:Y:S02]  /*cb80*/  IMAD.U32 R6, RZ, RZ, UR5 ;  /* 0x00000005ff067e24 */ /* 0x000fe4000f8e00ff */
[----:B------:R-:W-:Y:S02]  /*cb90*/  IMAD.U32 R7, RZ, RZ, UR4 ;  /* 0x00000004ff077e24 */ /* 0x000fe4000f8e00ff */
[----:B------:R-:W-:Y:S01]  /*cba0*/  IMAD.MOV.U32 R8, RZ, RZ, 0x1 ;  /* 0x00000001ff087424 */ /* 0x000fe200078e00ff */
[----:B------:R-:W-:Y:S01]  /*cbb0*/  IADD3 R6, R6, UR23, RZ ;  /* 0x0000001706067c10 */ /* 0x000fe2000fffe0ff */
[----:B------:R-:W-:Y:S01]  /*cbc0*/  VIADD R7, R7, UR15 ;  /* 0x0000000f07077c36 */ /* 0x000fe20008000000 */
        /* <DEDUP_REMOVED lines=9> */
.L_x_3463:
[----:B------:R-:W-:Y:S01]  /*cc60*/  R2UR UR19, R4 ;  /* 0x00000000041372ca */ /* 0x000fe200000e0000 */
[----:B------:R-:W2:Y:S01]  /*cc70*/  LDC.64 R12, c[0x0][0x198] ;  /* 0x00006600ff0c7b82 */ /* 0x000ea20000000a00 */
[----:B------:R-:W-:Y:S01]  /*cc80*/  ULDC.64 UR8, c[0x0][0x700] ;  /* 0x0001c00000087ab9 */ /* 0x000fe20000000a00 */
[----:B------:R-:W-:Y:S01]  /*cc90*/  VIADD R15, R5, 0xffffffff ;  /* 0xffffffff050f7836 */ /* 0x000fe20000000000 */
[----:B------:R-:W-:Y:S01]  /*cca0*/  UMOV UR28, 0x0 ;  /* 0x00000000001c7882 */ /* 0x000fe20000000000 */
[----:B------:R-:W-:Y:S01]  /*ccb0*/  IMAD.U32 R9, RZ, RZ, UR8 ;  /* 0x00000008ff097e24 */ /* 0x000fe2000f8e00ff */
[----:B------:R-:W-:Y:S01]  /*ccc0*/  R2UR UR8, R0 ;  /* 0x00000000000872ca */ /* 0x000fe200000e0000 */
[----:B------:R-:W-:Y:S01]  /*ccd0*/  IMAD.U32 R10, RZ, RZ, UR9 ;  /* 0x00000009ff0a7e24 */ /* 0x000fe2000f8e00ff */
[----:B------:R3:W-:Y:S01]  /*cce0*/  STL [R1+0x8], R15 ;  /* 0x0000080f01007387 */ /* 0x0007e20000100800 */
[----:B------:R-:W-:Y:S01]  /*ccf0*/  UMOV UR29, 0x14f00000 ;  /* 0x14f00000001d7882 */ /* 0x000fe20000000000 */
[----:B------:R-:W-:-:S02]  /*cd00*/  UMOV UR18, URZ ;  /* 0x0000003f00127c82 */ /* 0x000fc40008000000 */
[----:B------:R3:W-:Y:S01]  /*cd10*/  STL [R1], RZ ;  /* 0x000000ff01007387 */ /* 0x0007e20000100800 */
[----:B------:R-:W-:Y:S01]  /*cd20*/  UIMAD UR19, UR19, 0x60, URZ ;  /* 0x00000060131378a4 */ /* 0x000fe2000f8e023f */
[----:B------:R-:W-:-:S03]  /*cd30*/  UMOV UR10, UR18 ;  /* 0x00000012000a7c82 */ /* 0x000fc60008000000 */
[----:B------:R-:W-:Y:S02]  /*cd40*/  UIADD3 UR7, UP0, UR19, UR22, URZ ;  /* 0x0000001613077290 */ /* 0x000fe4000ff1e03f */
[----:B-1----:R-:W-:Y:S01]  /*cd50*/  IMAD.U32 R3, RZ, RZ, UR19 ;  /* 0x00000013ff037e24 */ /* 0x002fe2000f8e00ff */
[----:B------:R-:W-:Y:S02]  /*cd60*/  UIADD3 UR16, UR8, 0xe000, URZ ;  /* 0x0000e00008107890 */ /* 0x000fe4000fffe03f */
[----:B------:R-:W-:Y:S01]  /*cd70*/  UIADD3 UR17, UR8, 0x26810, URZ ;  /* 0x0002681008117890 */ /* 0x000fe2000fffe03f */
[----:B------:R-:W-:Y:S01]  /*cd80*/  PLOP3.LUT P1, PT, PT, PT, UP0, 0x80, 0x0 ;  /* 0x000000000000781c */ /* 0x000fe20003f2f008 */
[----:B------:R-:W-:Y:S01]  /*cd90*/  UIADD3 UR19, UR19, UR6, URZ ;  /* 0x0000000613137290 */ /* 0x000fe2000fffe03f */
[----:B------:R-:W-:Y:S01]  /*cda0*/  MOV R2, UR7 ;  /* 0x0000000700027c02 */ /* 0x000fe20008000f00 */
[----:B------:R-:W-:Y:S01]  /*cdb0*/  UIADD3 UR34, UR8, 0x1a000, URZ ;  /* 0x0001a00008227890 */ /* 0x000fe2000fffe03f */
[----:B------:R-:W-:Y:S01]  /*cdc0*/  LEA.HI.X.SX32 R3, R3, R6, 0x1, P1 ;  /* 0x0000000603037211 */ /* 0x000fe200008f0eff */
[----:B------:R-:W-:Y:S01]  /*cdd0*/  UMOV UR7, 0x18 ;  /* 0x0000001800077882 */ /* 0x000fe20000000000 */
[C---:B------:R-:W-:Y:S01]  /*cde0*/  LEA R11, P1, R2.reuse, R9, 0x2 ;  /* 0x00000009020b7211 */ /* 0x040fe200078210ff */
[----:B------:R-:W-:Y:S01]  /*cdf0*/  UMOV UR35, UR17 ;  /* 0x0000001100237c82 */ /* 0x000fe20008000000 */
[----:B--2---:R-:W-:Y:S01]  /*ce00*/  MOV R14, R13 ;  /* 0x0000000d000e7202 */ /* 0x004fe20000000f00 */
[----:B------:R-:W-:Y:S01]  /*ce10*/  UIADD3 UR9, UR8, 0x26800, URZ ;  /* 0x0002680008097890 */ /* 0x000fe2000fffe03f */
[----:B------:R-:W-:Y:S01]  /*ce20*/  R2UR UR24, R11 ;  /* 0x000000000b1872ca */ /* 0x000fe200000e0000 */
[----:B------:R-:W-:Y:S01]  /*ce30*/  IMAD.MOV.U32 R11, RZ, RZ, R12 ;  /* 0x000000ffff0b7224 */ /* 0x000fe200078e000c */
[----:B------:R-:W-:Y:S01]  /*ce40*/  LEA.HI.X R2, R2, R10, R3, 0x2, P1 ;  /* 0x0000000a02027211 */ /* 0x000fe200008f1403 */
[----:B------:R-:W-:-:S03]  /*ce50*/  IMAD.MOV.U32 R13, RZ, RZ, 0x8000 ;  /* 0x00008000ff0d7424 */ /* 0x000fc600078e00ff */
[----:B------:R-:W-:Y:S02]  /*ce60*/  R2UR UR25, R2 ;  /* 0x00000000021972ca */ /* 0x000fe400000e0000 */
[----:B------:R-:W-:-:S04]  /*ce70*/  IADD3 R2, P1, R11, 0xf0, RZ ;  /* 0x000000f00b027810 */ /* 0x000fc80007f3e0ff */
[----:B------:R-:W-:Y:S01]  /*ce80*/  R2UR UR26, R2 ;  /* 0x00000000021a72ca */ /* 0x000fe200000e0000 */
[----:B------:R-:W-:Y:S01]  /*ce90*/  IMAD.X R3, RZ, RZ, R14, P1 ;  /* 0x000000ffff037224 */ /* 0x000fe200008e060e */
[----:B------:R-:W-:-:S04]  /*cea0*/  IADD3 R12, P1, R11, 0x2f0, RZ ;  /* 0x000002f00b0c7810 */ /* 0x000fc80007f3e0ff */
[----:B------:R-:W-:Y:S02]  /*ceb0*/  R2UR UR30, R12 ;  /* 0x000000000c1e72ca */ /* 0x000fe400000e0000 */
[----:B------:R-:W-:Y:S02]  /*cec0*/  IADD3.X R12, RZ, R14, RZ, P1, !PT ;  /* 0x0000000eff0c7210 */ /* 0x000fe40000ffe4ff */
[----:B------:R-:W-:Y:S02]  /*ced0*/  R2UR UR27, R3 ;  /* 0x00000000031b72ca */ /* 0x000fe400000e0000 */
[----:B------:R-:W-:Y:S02]  /*cee0*/  R2UR UR31, R12 ;  /* 0x000000000c1f72ca */ /* 0x000fe400000e0000 */
[----:B------:R-:W-:-:S04]  /*cef0*/  IADD3 R12, P1, R11, 0x3f0, RZ ;  /* 0x000003f00b0c7810 */ /* 0x000fc80007f3e0ff */
[----:B------:R-:W-:Y:S01]  /*cf00*/  R2UR UR32, R12 ;  /* 0x000000000c2072ca */ /* 0x000fe200000e0000 */
[----:B------:R-:W-:Y:S01]  /*cf10*/  IMAD.X R12, RZ, RZ, R14, P1 ;  /* 0x000000ffff0c7224 */ /* 0x000fe200008e060e */
[----:B------:R-:W-:-:S03]  /*cf20*/  ISETP.GE.AND P1, PT, R4, R15, PT ;  /* 0x0000000f0400720c */ /* 0x000fc60003f26270 */
[----:B------:R-:W-:Y:S01]  /*cf30*/  UTMALDG.4D [UR16], [UR26], desc[UR28] ;  /* 0x00001c101a0075b4 */ /* 0x000fe20008019000 */
[----:B------:R-:W-:Y:S01]  /*cf40*/  R2UR UR33, R12 ;  /* 0x000000000c2172ca */ /* 0x000fe200000e0000 */
[----:B------:R1:W-:Y:S01]  /*cf50*/  UBLKCP.S.G [UR34], [UR24], UR7 ;  /* 0x00000022180073ba */ /* 0x0003e20008000207 */
[----:B------:R3:W-:Y:S01]  /*cf60*/  SYNCS.ARRIVE.TRANS64 RZ, [R0+URZ+0x26800], R13 ;  /* 0x0268000d00ff79a7 */ /* 0x0007e2000800003f */
[----:B-1----:R-:W-:Y:S01]  /*cf70*/  UIADD3 UR24, UR8, 0x4000, URZ ;  /* 0x0000400008187890 */ /* 0x002fe2000fffe03f */
[----:B------:R-:W-:Y:S01]  /*cf80*/  UMOV UR16, 0x0 ;  /* 0x0000000000107882 */ /* 0x000fe20000000000 */
[----:B------:R-:W-:Y:S01]  /*cf90*/  UMOV UR17, 0x10000000 ;  /* 0x1000000000117882 */ /* 0x000fe20000000000 */
[----:B------:R-:W-:Y:S01]  /*cfa0*/  UMOV UR27, UR11 ;  /* 0x0000000b001b7c82 */ /* 0x000fe20008000000 */
[----:B------:R-:W-:Y:S01]  /*cfb0*/  UMOV UR28, UR12 ;  /* 0x0000000c001c7c82 */ /* 0x000fe20008000000 */
[----:B------:R-:W-:Y:S01]  /*cfc0*/  UMOV UR29, UR13 ;  /* 0x0000000d001d7c82 */ /* 0x000fe20008000000 */
[----:B------:R-:W-:Y:S01]  /*cfd0*/  UMOV UR26, UR18 ;  /* 0x00000012001a7c82 */ /* 0x000fe20008000000 */
[----:B------:R-:W-:Y:S01]  /*cfe0*/  UMOV UR25, UR9 ;  /* 0x0000000900197c82 */ /* 0x000fe20008000000 */
[----:B------:R3:W-:Y:S02]  /*cff0*/  UTMALDG.4D [UR8], [UR30], desc[UR16] ;  /* 0x000010081e0075b4 */ /* 0x0007e40008019000 */
[----:B------:R3:W-:Y:S02]  /*d000*/  UTMALDG.4D [UR24], [UR32], desc[UR16] ;  /* 0x00001018200075b4 */ /* 0x0007e40008019000 */
[----:B---3--:R-:W-:Y:S05]  /*d010*/  @P1 BRA `(.L_x_3464) ;  /* 0x0000000c00bc1947 */ /* 0x008fea0003800000 */
        /* <DEDUP_REMOVED lines=12> */
.L_x_3474:
[----:B-123--:R-:W-:-:S04]  /*d0e0*/  SHF.L.U32 R17, R8, 0x1f, RZ ;  /* 0x0000001f08117819 */ /* 0x00efc800000006ff */
[----:B------:R-:W2:Y:S02]  /*d0f0*/  SYNCS.PHASECHK.TRANS64.TRYWAIT P1, [R0+URZ+0x26840], R17 ;  /* 0x02684011000075a7 */ /* 0x000ea4000802017f */
[----:B--2---:R-:W-:Y:S05]  /*d100*/  @!P1 BRA `(.L_x_3466) ;  /* 0x00000014007c9947 */ /* 0x004fea0003800000 */
.L_x_3491:
        /* <DEDUP_REMOVED lines=8> */
.L_x_3467:
[----:B------:R-:W3:Y:S01]  /*d190*/  LDC.64 R12, c[0x0][0x728] ;  /* 0x0001ca00ff0c7b82 */ /* 0x000ee20000000a00 */
[----:B------:R-:W-:Y:S01]  /*d1a0*/  IMAD R18, R15, 0x60, RZ ;  /* 0x000000600f127824 */ /* 0x000fe200078e02ff */
        /* <DEDUP_REMOVED lines=28> */
.L_x_3492:
        /* <DEDUP_REMOVED lines=8> */
.L_x_3469:
        /* <DEDUP_REMOVED lines=30> */
.L_x_3493:
        /* <DEDUP_REMOVED lines=8> */
.L_x_3471:
        /* <DEDUP_REMOVED lines=24> */
.L_x_3495:
        /* <DEDUP_REMOVED lines=8> */
.L_x_3473:
        /* <DEDUP_REMOVED lines=8> */
[----:B------:R-:W-:-:S05]  /*d8d0*/  IADD3 R15, R15, 0x2, RZ ;  /* 0x000000020f0f7810 */ /* 0x000fca0007ffe0ff */
[----:B------:R-:W-:Y:S02]  /*d8e0*/  UIADD3 UR19, UR19, 0xc0, URZ ;  /* 0x000000c013137890 */ /* 0x000fe4000fffe03f */
[----:B------:R-:W-:Y:S02]  /*d8f0*/  UIADD3 UR16, UR26, 0xe000, URZ ;  /* 0x0000e0001a107890 */ /* 0x000fe4000fffe03f */
[----:B------:R-:W-:Y:S02]  /*d900*/  UIADD3 UR7, UP0, UR19, UR22, URZ ;  /* 0x0000001613077290 */ /* 0x000fe4000ff1e03f */
[----:B------:R-:W-:Y:S02]  /*d910*/  UIADD3 UR17, UR26, 0x26810, URZ ;  /* 0x000268101a117890 */ /* 0x000fe4000fffe03f */
[----:B------:R-:W-:Y:S02]  /*d920*/  UIADD3 UR26, UR26, 0x1a000, URZ ;  /* 0x0001a0001a1a7890 */ /* 0x000fe4000fffe03f */
[----:B----4-:R-:W-:Y:S01]  /*d930*/  MOV R4, UR7 ;  /* 0x0000000700047c02 */ /* 0x010fe20008000f00 */
[----:B------:R-:W-:Y:S01]  /*d940*/  UMOV UR7, 0x18 ;  /* 0x0000001800077882 */ /* 0x000fe20000000000 */
[----:B------:R-:W-:Y:S01]  /*d950*/  PLOP3.LUT P2, PT, PT, PT, UP0, 0x80, 0x0 ;  /* 0x000000000000781c */ /* 0x000fe20003f4f008 */
[----:B------:R-:W-:Y:S01]  /*d960*/  UMOV UR27, UR17 ;  /* 0x00000011001b7c82 */ /* 0x000fe20008000000 */
[----:B------:R-:W-:-:S04]  /*d970*/  LEA R5, P1, R4, R9, 0x2 ;  /* 0x0000000904057211 */ /* 0x000fc800078210ff */
[----:B------:R-:W-:Y:S01]  /*d980*/  R2UR UR28, R5 ;  /* 0x00000000051c72ca */ /* 0x000fe200000e0000 */
[----:B------:R-:W-:Y:S01]  /*d990*/  IMAD.U32 R5, RZ, RZ, UR19 ;  /* 0x00000013ff057e24 */ /* 0x000fe2000f8e00ff */
[----:B------:R-:W-:-:S04]  /*d9a0*/  UIADD3 UR19, UR19, UR6, URZ ;  /* 0x0000000613137290 */ /* 0x000fc8000fffe03f */
[----:B------:R-:W-:-:S04]  /*d9b0*/  LEA.HI.X.SX32 R5, R5, R6, 0x1, P2 ;  /* 0x0000000605057211 */ /* 0x000fc800010f0eff */
[----:B------:R-:W-:Y:S01]  /*d9c0*/  LEA.HI.X R5, R4, R10, R5, 0x2, P1 ;  /* 0x0000000a04057211 */ /* 0x000fe200008f1405 */
[----:B------:R4:W-:Y:S01]  /*d9d0*/  UTMALDG.4D [UR16], [UR8], desc[UR24] ;  /* 0x00001810080075b4 */ /* 0x0009e20008019000 */
[----:B------:R-:W-:Y:S02]  /*d9e0*/  ISETP.NE.AND P1, PT, R16, RZ, PT ;  /* 0x000000ff1000720c */ /* 0x000fe40003f25270 */
[----:B------:R-:W-:-:S13]  /*d9f0*/  R2UR UR29, R5 ;  /* 0x00000000051d72ca */ /* 0x000fda00000e0000 */
[----:B------:R4:W-:Y:S02]  /*da00*/  UBLKCP.S.G [UR26], [UR28], UR7 ;  /* 0x0000001a1c0073ba */ /* 0x0009e40008000207 */
[----:B----4-:R-:W-:Y:S05]  /*da10*/  @P1 BRA `(.L_x_3474) ;  /* 0xfffffff400b01947 */ /* 0x010fea000383ffff */
.L_x_3465:
[----:B------:R-:W4:Y:S02]  /*da20*/  LDL.LU R4, [R1+0x10] ;  /* 0x0000100001047983 */ /* 0x000f240000300800 */
[----:B----4-:R-:W-:Y:S02]  /*da30*/  ISETP.NE.AND P1, PT, R4, RZ, PT ;  /* 0x000000ff0400720c */ /* 0x010fe40003f25270 */
[----:B------:R4:W5:Y:S11]  /*da40*/  LDL R4, [R1+0x8] ;  /* 0x0000080001047983 */ /* 0x0009760000100800 */
[----:B----4-:R-:W-:Y:S05]  /*da50*/  @!P1 BRA `(.L_x_3464) ;  /* 0x00000004002c9947 */ /* 0x010fea0003800000 */
[----:B------:R-:W-:-:S04]  /*da60*/  SHF.L.U32 R13, R8, 0x1f, RZ ;  /* 0x0000001f080d7819 */ /* 0x000fc800000006ff */
[----:B------:R-:W4:Y:S02]  /*da70*/  SYNCS.PHASECHK.TRANS64.TRYWAIT P1, [R0+URZ+0x26840], R13 ;  /* 0x0268400d000075a7 */ /* 0x000f24000802017f */
[----:B----4-:R-:W-:Y:S05]  /*da80*/  @!P1 BRA `(.L_x_3475) ;  /* 0x0000000c00709947 */ /* 0x010fea0003800000 */
.L_x_3496:
[----:B------:R-:W-:Y:S05]  /*da90*/  @P0 BRA `(.L_x_3476) ;  /* 0x00000000001c0947 */ /* 0x000fea0003800000 */
[----:B-----5:R-:W2:Y:S01]  /*daa0*/  S2R R4, SR_TID.X ;  /* 0x0000000000047919 */ /* 0x020ea20000002100 */
[----:B-1----:R-:W-:-:S04]  /*dab0*/  IMAD.MOV.U32 R5, RZ, RZ, 0x3180 ;  /* 0x00003180ff057424 */ /* 0x002fc800078e00ff */
[----:B------:R1:W-:Y:S01]  /*dac0*/  SYNCS.ARRIVE.TRANS64 RZ, [R0+URZ+0x26830], R5 ;  /* 0x0268300500ff79a7 */ /* 0x0003e2000800003f */
[----:B--2---:R-:W-:-:S04]  /*dad0*/  LOP3.LUT R4, R4, 0x1f, RZ, 0xc0, !PT ;  /* 0x0000001f04047812 */ /* 0x004fc800078ec0ff */
[----:B------:R-:W-:-:S13]  /*dae0*/  ISETP.NE.AND P1, PT, R4, RZ, PT ;  /* 0x000000ff0400720c */ /* 0x000fda0003f25270 */
[----:B-1----:R-:W-:Y:S05]  /*daf0*/  @!P1 BRA `(.L_x_3476) ;  /* 0x0000000000049947 */ /* 0x002fea0003800000 */
[----:B------:R-:W-:Y:S01]  /*db00*/  BPT.TRAP 0x1 ;  /* 0x000000040000795c */ /* 0x000fe20000300000 */
.L_x_3476:
[----:B-1---5:R-:W1:Y:S01]  /*db10*/  LDC.64 R4, c[0x0][0x728] ;  /* 0x0001ca00ff047b82 */ /* 0x022e620000000a00 */
        /* <DEDUP_REMOVED lines=26> */
.L_x_3497:
[----:B------:R-:W-:Y:S05]  /*dcc0*/  @P0 BRA `(.L_x_3478) ;  /* 0x00000000001c0947 */ /* 0x000fea0003800000 */
[----:B------:R-:W2:Y:S01]  /*dcd0*/  S2R R4, SR_TID.X ;  /* 0x0000000000047919 */ /* 0x000ea20000002100 */
[----:B------:R-:W-:-:S04]  /*dce0*/  MOV R5, 0x3180 ;  /* 0x0000318000057802 */ /* 0x000fc80000000f00 */
[----:B------:R1:W-:Y:S01]  /*dcf0*/  SYNCS.ARRIVE.TRANS64 RZ, [R0+URZ+0x26818], R5 ;  /* 0x0268180500ff79a7 */ /* 0x0003e2000800003f */
[----:B--2---:R-:W-:-:S04]  /*dd00*/  LOP3.LUT R4, R4, 0x1f, RZ, 0xc0, !PT ;  /* 0x0000001f04047812 */ /* 0x004fc800078ec0ff */
[----:B------:R-:W-:-:S13]  /*dd10*/  ISETP.NE.AND P0, PT, R4, RZ, PT ;  /* 0x000000ff0400720c */ /* 0x000fda0003f05270 */
[----:B-1----:R-:W-:Y:S05]  /*dd20*/  @!P0 BRA `(.L_x_3478) ;  /* 0x0000000000048947 */ /* 0x002fea0003800000 */
[----:B------:R-:W-:Y:S01]  /*dd30*/  BPT.TRAP 0x1 ;  /* 0x000000040000795c */ /* 0x000fe20000300000 */
.L_x_3478:
[----:B------:R-:W-:Y:S01]  /*dd40*/  R2UR UR19, R12 ;  /* 0x000000000c1372ca */ /* 0x000fe200000e0000 */
[----:B------:R-:W-:Y:S01]  /*dd50*/  UMOV UR24, 0x0 ;  /* 0x0000000000187882 */ /* 0x000fe20000000000 */
[----:B------:R-:W-:Y:S01]  /*dd60*/  R2UR UR26, R0 ;  /* 0x00000000001a72ca */ /* 0x000fe200000e0000 */
[----:B------:R-:W-:Y:S01]  /*dd70*/  UMOV UR25, 0x14f00000 ;  /* 0x14f0000000197882 */ /* 0x000fe20000000000 */
[----:B------:R-:W-:Y:S01]  /*dd80*/  R2UR UR8, R2 ;  /* 0x00000000020872ca */ /* 0x000fe200000e0000 */
[----:B------:R-:W-:Y:S01]  /*dd90*/  UMOV UR18, URZ ;  /* 0x0000003f00127c82 */ /* 0x000fe20008000000 */
[----:B------:R-:W-:-:S07]  /*dda0*/  R2UR UR9, R3 ;  /* 0x00000000030972ca */ /* 0x000fce00000e0000 */
[----:B------:R-:W-:Y:S02]  /*ddb0*/  UIADD3 UR19, UR19, 0x60, URZ ;  /* 0x0000006013137890 */ /* 0x000fe4000fffe03f */
[----:B------:R-:W-:Y:S02]  /*ddc0*/  UIADD3 UR16, UR26, 0x11000, URZ ;  /* 0x000110001a107890 */ /* 0x000fe4000fffe03f */
[----:B------:R-:W-:Y:S02]  /*ddd0*/  UIADD3 UR7, UP0, UR19, UR22, URZ ;  /* 0x0000001613077290 */ /* 0x000fe4000ff1e03f */
[----:B------:R-:W-:Y:S01]  /*dde0*/  IMAD.U32 R5, RZ, RZ, UR19 ;  /* 0x00000013ff057e24 */ /* 0x000fe2000f8e00ff */
        /* <DEDUP_REMOVED lines=9> */
[----:B------:R-:W-:Y:S01]  /*de80*/  MOV R2, 0x1 ;  /* 0x0000000100027802 */ /* 0x000fe20000000f00 */
[----:B------:R2:W-:Y:S01]  /*de90*/  UTMALDG.4D [UR16], [UR8], desc[UR24] ;  /* 0x00001810080075b4 */ /* 0x0005e20008019000 */
[----:B------:R-:W-:Y:S02]  /*dea0*/  LEA.HI.X R10, R4, R10, R5, 0x2, P0 ;  /* 0x0000000a040a7211 */ /* 0x000fe400000f1405 */
[----:B------:R-:W-:Y:S02]  /*deb0*/  R2UR UR28, R9 ;  /* 0x00000000091c72ca */ /* 0x000fe400000e0000 */
[----:B------:R-:W-:Y:S01]  /*dec0*/  R2UR UR29, R10 ;  /* 0x000000000a1d72ca */ /* 0x000fe200000e0000 */
[----:B------:R2:W5:Y:S04]  /*ded0*/  LDL.LU R4, [R1+0x8] ;  /* 0x0000080001047983 */ /* 0x0005680000300800 */
[----:B------:R2:W-:Y:S08]  /*dee0*/  STL [R1], R2 ;  /* 0x0000000201007387 */ /* 0x0005f00000100800 */
[----:B------:R2:W-:Y:S01]  /*def0*/  UBLKCP.S.G [UR26], [UR28], UR7 ;  /* 0x0000001a1c0073ba */ /* 0x0005e20008000207 */
[----:B------:R-:W-:Y:S01]  /*df00*/  NOP ;  /* 0x0000000000007918 */ /* 0x000fe20000000000 */
.L_x_3464:
[----:B--2---:R-:W2:Y:S01]  /*df10*/  LDL R2, [R1] ;  /* 0x0000000001027983 */ /* 0x004ea20000100800 */
[----:B------:R-:W1:Y:S02]  /*df20*/  S2R R3, SR_TID.X ;  /* 0x0000000000037919 */ /* 0x000e640000002100 */
[----:B-1----:R-:W-:-:S04]  /*df30*/  LOP3.LUT R5, R3, 0x7f, RZ, 0xc0, !PT ;  /* 0x0000007f03057812 */ /* 0x002fc800078ec0ff */
[----:B------:R-:W-:Y:S01]  /*df40*/  ISETP.NE.AND P1, PT, R5, RZ, PT ;  /* 0x000000ff0500720c */ /* 0x000fe20003f25270 */
[----:B--2---:R-:W-:Y:S01]  /*df50*/  IMAD R3, R2, 0x8, R0 ;  /* 0x0000000802037824 */ /* 0x004fe200078e0200 */
[----:B------:R-:W-:-:S04]  /*df60*/  SHF.L.U32 R2, R8, 0x1f, RZ ;  /* 0x0000001f08027819 */ /* 0x000fc800000006ff */
[----:B------:R-:W1:Y:S02]  /*df70*/  SYNCS.PHASECHK.TRANS64.TRYWAIT P0, [R3+URZ+0x26840], R2 ;  /* 0x02684002030075a7 */ /* 0x000e64000800017f */
[----:B-1----:R-:W-:Y:S05]  /*df80*/  @!P0 BRA `(.L_x_3479) ;  /* 0x0000000800588947 */ /* 0x002fea0003800000 */
.L_x_3498:
[----:B------:R-:W-:Y:S05]  /*df90*/  @P1 BRA `(.L_x_3480) ;  /* 0x0000000000181947 */ /* 0x000fea0003800000 */
[----:B------:R-:W2:Y:S01]  /*dfa0*/  S2R R5, SR_TID.X ;  /* 0x0000000000057919 */ /* 0x000ea20000002100 */
[----:B-1----:R-:W-:-:S04]  /*dfb0*/  IMAD.MOV.U32 R2, RZ, RZ, 0x3180 ;  /* 0x00003180ff027424 */ /* 0x002fc800078e00ff */
[----:B------:R1:W-:Y:S01]  /*dfc0*/  SYNCS.ARRIVE.TRANS64 RZ, [R3+URZ+0x26830], R2 ;  /* 0x0268300203ff79a7 */ /* 0x0003e2000800003f */
[----:B--2---:R-:W-:-:S13]  /*dfd0*/  LOP3.LUT P0, RZ, R5, 0x1f, RZ, 0xc0, !PT ;  /* 0x0000001f05ff7812 */ /* 0x004fda000780c0ff */
[----:B-1----:R-:W-:Y:S05]  /*dfe0*/  @!P0 BRA `(.L_x_3480) ;  /* 0x0000000000048947 */ /* 0x002fea0003800000 */
[----:B------:R-:W-:Y:S01]  /*dff0*/  BPT.TRAP 0x1 ;  /* 0x000000040000795c */ /* 0x000fe20000300000 */
.L_x_3480:
[----:B------:R-:W1:Y:S01]  /*e000*/  LDL.LU R5, [R1] ;  /* 0x0000000001057983 */ /* 0x000e620000300800 */
[----:B-----5:R-:W-:Y:S01]  /*e010*/  R2UR UR19, R4 ;  /* 0x00000000041372ca */ /* 0x020fe200000e0000 */
[----:B------:R-:W-:Y:S01]  /*e020*/  ULDC.64 UR26, c[0x0][0x728] ;  /* 0x0001ca00001a7ab9 */ /* 0x000fe20000000a00 */
[----:B------:R-:W-:Y:S01]  /*e030*/  R2UR UR9, R7 ;  /* 0x00000000070972ca */ /* 0x000fe200000e0000 */
[----:B------:R-:W-:Y:S01]  /*e040*/  UMOV UR18, URZ ;  /* 0x0000003f00127c82 */ /* 0x000fe20008000000 */
[----:B------:R-:W-:Y:S02]  /*e050*/  IADD3 R11, P0, R11, 0x1f0, RZ ;  /* 0x000001f00b0b7810 */ /* 0x000fe40007f1e0ff */
[----:B------:R-:W-:Y:S02]  /*e060*/  R2UR UR17, R3 ;  /* 0x00000000031172ca */ /* 0x000fe400000e0000 */
[----:B------:R-:W-:Y:S01]  /*e070*/  R2UR UR24, R11 ;  /* 0x000000000b1872ca */ /* 0x000fe200000e0000 */
[----:B------:R-:W-:-:S04]  /*e080*/  IMAD.X R14, RZ, RZ, R14, P0 ;  /* 0x000000ffff0e7224 */ /* 0x000fc800000e060e */
        /* <DEDUP_REMOVED lines=11> */
[C---:B-1----:R-:W-:Y:S01]  /*e140*/  IMAD R2, R5.reuse, 0x3000, R0 ;  /* 0x0000300005027824 */ /* 0x042fe200078e0200 */
[----:B---34-:R-:W-:-:S04]  /*e150*/  LEA R0, R5, R0, 0x9 ;  /* 0x0000000005007211 */ /* 0x018fc800078e48ff */
[----:B------:R-:W-:Y:S01]  /*e160*/  R2UR UR16, R2 ;  /* 0x00000000021072ca */ /* 0x000fe200000e0000 */
[----:B------:R-:W-:Y:S01]  /*e170*/  VIADD R2, R5, 0x1 ;  /* 0x0000000105027836 */ /* 0x000fe20000000000 */
[----:B------:R-:W-:-:S04]  /*e180*/  R2UR UR7, R0 ;  /* 0x00000000000772ca */ /* 0x000fc800000e0000 */
[----:B------:R-:W-:-:S04]  /*e190*/  ISETP.NE.AND P0, PT, R2, 0x2, PT ;  /* 0x000000020200780c */ /* 0x000fc80003f05270 */
[----:B------:R-:W-:Y:S02]  /*e1a0*/  SEL R3, RZ, 0x1, P0 ;  /* 0x00000001ff037807 */ /* 0x000fe40000000000 */
[----:B------:R-:W-:Y:S01]  /*e1b0*/  SEL R2, R2, RZ, P0 ;  /* 0x000000ff02027207 */ /* 0x000fe20000000000 */
[----:B------:R-:W-:Y:S01]  /*e1c0*/  UIADD3 UR16, UR16, 0x14000, URZ ;  /* 0x0001400010107890 */ /* 0x000fe2000fffe03f */
[----:B------:R-:W-:Y:S01]  /*e1d0*/  LOP3.LUT R10, R8, R3, RZ, 0x3c, !PT ;  /* 0x00000003080a7212 */ /* 0x000fe200078e3cff */
[----:B------:R-:W-:-:S03]  /*e1e0*/  UIADD3 UR28, UR7, 0x1a380, URZ ;  /* 0x0001a380071c7890 */ /* 0x000fc6000fffe03f */
[----:B------:R-:W-:-:S04]  /*e1f0*/  UMOV UR7, 0x18 ;  /* 0x0000001800077882 */ /* 0x000fc80000000000 */
[----:B------:R1:W-:Y:S02]  /*e200*/  UTMALDG.4D [UR16], [UR24], desc[UR26] ;  /* 0x00001a10180075b4 */ /* 0x0003e40008019000 */
[----:B------:R1:W-:Y:S02]  /*e210*/  UBLKCP.S.G [UR28], [UR8], UR7 ;  /* 0x0000001c080073ba */ /* 0x0003e40008000207 */
[----:B-1----:R-:W-:Y:S01]  /*e220*/  NOP ;  /* 0x0000000000007918 */ /* 0x002fe20000000000 */
.L_x_3461:
[----:B------:R-:W-:Y:S05]  /*e230*/  BSYNC B0 ;  /* 0x0000000000007941 */ /* 0x000fea0003800000 */
.L_x_3457:
[----:B------:R-:W-:-:S03]  /*e240*/  UMOV UR7, 0xffffffff ;  /* 0xffffffff00077882 */ /* 0x000fc60000000000 */
[----:B------:R-:W-:Y:S05]  /*e250*/  BRA.DIV UR7, `(.L_x_3481) ;  /* 0x0000000607b87947 */ /* 0x000fea000b800000 */
[----:B------:R-:W-:-:S13]  /*e260*/  ELECT P6, URZ, PT ;  /* 0x00000000003f782f */ /* 0x000fda00038c0000 */
.L_x_3501:
[----:B------:R-:W-:Y:S05]  /*e270*/  @!P6 BRA `(.L_x_3381) ;  /* 0x000000000084e947 */ /* 0x000fea0003800000 */
[----:B------:R-:W2:Y:S02]  /*e280*/  LDL.LU R0, [R1+0xc] ;  /* 0x00000c0001007983 */ /* 0x000ea40000300800 */
[----:B--2---:R-:W-:-:S04]  /*e290*/  LOP3.LUT R0, R0, 0x2, RZ, 0xfc, !PT ;  /* 0x0000000200007812 */ /* 0x004fc800078efcff */
[----:B------:R-:W-:-:S13]  /*e2a0*/  ISETP.NE.AND P2, PT, R0, 0x3, PT ;  /* 0x000000030000780c */ /* 0x000fda0003f45270 */
[----:B------:R-:W-:Y:S05]  /*e2b0*/  @!P2 BRA `(.L_x_3482) ;  /* 0x000000000004a947 */ /* 0x000fea0003800000 */
[----:B------:R-:W-:Y:S01]  /*e2c0*/  BPT.TRAP 0x1 ;  /* 0x000000040000795c */ /* 0x000fe20000300000 */
.L_x_3482:
        /* <DEDUP_REMOVED lines=15> */
.L_x_3502:
[----:B------:R-:W2:Y:S02]  /*e3c0*/  SYNCS.PHASECHK.TRANS64.TRYWAIT P0, [R3+URZ], R0 ;  /* 0x00000000030075a7 */ /* 0x000ea4000800017f */
[----:B--2---:R-:W-:Y:S05]  /*e3d0*/  @!P0 BRA `(.L_x_3484) ;  /* 0x00000004008c8947 */ /* 0x004fea0003800000 */
.L_x_3503:
[----:B------:R-:W-:Y:S05]  /*e3e0*/  @!P2 BRA `(.L_x_3485) ;  /* 0x000000000004a947 */ /* 0x000fea0003800000 */
[----:B------:R-:W-:Y:S01]  /*e3f0*/  BPT.TRAP 0x1 ;  /* 0x000000040000795c */ /* 0x000fe20000300000 */
.L_x_3485:
[----:B--2---:R-:W-:-:S04]  /*e400*/  VIADD R3, R8, 0x26840 ;  /* 0x0002684008037836 */ /* 0x004fc80000000000 */
[----:B------:R-:W-:-:S04]  /*e410*/  IMAD R5, R2, 0x8, R3 ;  /* 0x0000000802057824 */ /* 0x000fc800078e0203 */
[----:B------:R-:W2:Y:S02]  /*e420*/  SYNCS.PHASECHK.TRANS64.TRYWAIT P0, [R5+URZ], R4 ;  /* 0x00000004050075a7 */ /* 0x000ea4000800017f */
[----:B--2---:R-:W-:Y:S05]  /*e430*/  @!P0 BRA `(.L_x_3486) ;  /* 0x0000000400888947 */ /* 0x004fea0003800000 */
.L_x_3504:
[----:B------:R-:W-:-:S07]  /*e440*/  LEA R3, R6, R3, 0x3 ;  /* 0x0000000306037211 */ /* 0x000fce00078e18ff */
.L_x_3487:
[----:B---3--:R3:W4:Y:S02]  /*e450*/  SYNCS.PHASECHK.TRANS64.TRYWAIT P0, [R3+URZ], R0 ;  /* 0x00000000030075a7 */ /* 0x008724000800017f */
[----:B----4-:R-:W-:Y:S05]  /*e460*/  @!P0 NANOSLEEP.SYNCS 0x989680 ;  /* 0x009896800000895d */ /* 0x010fea0003900000 */
[----:B------:R-:W4:Y:S02]  /*e470*/  @!P0 SYNCS.PHASECHK.TRANS64 P0, [R3+URZ], R0 ;  /* 0x00000000030085a7 */ /* 0x000f24000800007f */
[----:B----4-:R-:W-:Y:S05]  /*e480*/  @!P0 BRA `(.L_x_3487) ;  /* 0xfffffffc00f08947 */ /* 0x010fea000383ffff */
.L_x_3381:
[----:B------:R-:W-:Y:S05]  /*e490*/  BSYNC B6 ;  /* 0x0000000000067941 */ /* 0x000fea0003800000 */
.L_x_3373:
[----:B------:R-:W-:Y:S05]  /*e4a0*/  EXIT ;  /* 0x000000000000794d */ /* 0x000fea0003800000 */
.L_x_3391:
[----:B------:R-:W-:Y:S01]  /*e4b0*/  IMAD.MOV.U32 R12, RZ, RZ, RZ ;  /* 0x000000ffff0c7224 */ /* 0x000fe200078e00ff */
[----:B------:R-:W-:Y:S01]  /*e4c0*/  MOV R15, 0xffffffff ;  /* 0xffffffff000f7802 */ /* 0x000fe20000000f00 */
[----:B------:R-:W-:-:S07]  /*e4d0*/  IMAD.MOV.U32 R11, RZ, RZ, 0x1f ;  /* 0x0000001fff0b7424 */ /* 0x000fce00078e00ff */
[----:B--2---:R-:W-:Y:S05]  /*e4e0*/  WARPSYNC.COLLECTIVE R15, `(.L_x_3488) ;  /* 0x000000000f087348 */ /* 0x004fea0003c00000 */
[----:B------:R1:W3:Y:S02]  /*e4f0*/  SHFL.IDX P6, R14, R13, R12, R11 ;  /* 0x0000000c0d0e7389 */ /* 0x0002e400000c000b */
[----:B-123--:R-:W-:Y:S01]  /*e500*/  ENDCOLLECTIVE ;  /* 0x000000000000791b */ /* 0x00efe20003800000 */
.L_x_3488:
[----:B------:R-:W-:Y:S05]  /*e510*/  BRA `(.L_x_3489) ;  /* 0xffffff3000047947 */ /* 0x000fea000383ffff */
.L_x_3393:
[----:B----4-:R4:W1:Y:S02]  /*e520*/  SYNCS.PHASECHK.TRANS64.TRYWAIT P0, [R17+URZ+0x26800], R2 ;  /* 0x02680002110075a7 */ /* 0x010864000800017f */
[----:B-1----:R-:W-:Y:S05]  /*e530*/  @!P0 NANOSLEEP.SYNCS 0x989680 ;  /* 0x009896800000895d */ /* 0x002fea0003900000 */
[----:B------:R-:W1:Y:S02]  /*e540*/  @!P0 SYNCS.PHASECHK.TRANS64 P0, [R17+URZ+0x26800], R2 ;  /* 0x02680002110085a7 */ /* 0x000e64000800007f */
[----:B-1----:R-:W-:Y:S05]  /*e550*/  @!P0 BRA `(.L_x_3393) ;  /* 0xfffffffc00f08947 */ /* 0x002fea000383ffff */
[----:B------:R-:W-:Y:S05]  /*e560*/  BRA `(.L_x_3392) ;  /* 0xffffff30000c7947 */ /* 0x000fea000383ffff */
.L_x_3398:
[----:B--2---:R2:W3:Y:S02]  /*e570*/  SYNCS.PHASECHK.TRANS64.TRYWAIT P1, [R6+URZ+0x26810], R19 ;  /* 0x02681013060075a7 */ /* 0x0044e4000802017f */
[----:B---3--:R-:W-:Y:S05]  /*e580*/  @!P1 NANOSLEEP.SYNCS 0x989680 ;  /* 0x009896800000995d */ /* 0x008fea0003900000 */
[----:B------:R-:W3:Y:S02]  /*e590*/  @!P1 SYNCS.PHASECHK.TRANS64 P1, [R6+URZ+0x26810], R19 ;  /* 0x02681013060095a7 */ /* 0x000ee4000802007f */
[----:B---3--:R-:W-:Y:S05]  /*e5a0*/  @!P1 BRA `(.L_x_3398) ;  /* 0xfffffffc00f09947 */ /* 0x008fea000383ffff */
[----:B------:R-:W-:Y:S05]  /*e5b0*/  BRA `(.L_x_3397) ;  /* 0xffffff3800cc7947 */ /* 0x000fea000383ffff */
.L_x_3402:
[----:B------:R1:W1:Y:S02]  /*e5c0*/  SYNCS.PHASECHK.TRANS64.TRYWAIT P1, [R6+URZ+0x26830], R19 ;  /* 0x02683013060075a7 */ /* 0x000264000802017f */
[----:B-1----:R-:W-:Y:S05]  /*e5d0*/  @!P1 NANOSLEEP.SYNCS 0x989680 ;  /* 0x009896800000995d */ /* 0x002fea0003900000 */
[----:B------:R-:W1:Y:S02]  /*e5e0*/  @!P1 SYNCS.PHASECHK.TRANS64 P1, [R6+URZ+0x26830], R19 ;  /* 0x02683013060095a7 */ /* 0x000e64000802007f */
[----:B-1----:R-:W-:Y:S05]  /*e5f0*/  @!P1 BRA `(.L_x_3402) ;  /* 0xfffffffc00f09947 */ /* 0x002fea000383ffff */
[----:B------:R-:W-:Y:S05]  /*e600*/  BRA `(.L_x_3401) ;  /* 0xffffff3c00c87947 */ /* 0x000fea000383ffff */
.L_x_3410:
[----:B--2---:R2:W3:Y:S02]  /*e610*/  SYNCS.PHASECHK.TRANS64.TRYWAIT P1, [R6+URZ+0x26810], R15 ;  /* 0x0268100f060075a7 */ /* 0x0044e4000802017f */
[----:B---3--:R-:W-:Y:S05]  /*e620*/  @!P1 NANOSLEEP.SYNCS 0x989680 ;  /* 0x009896800000995d */ /* 0x008fea0003900000 */
[----:B------:R-:W3:Y:S02]  /*e630*/  @!P1 SYNCS.PHASECHK.TRANS64 P1, [R6+URZ+0x26810], R15 ;  /* 0x0268100f060095a7 */ /* 0x000ee4000802007f */
[----:B---3--:R-:W-:Y:S05]  /*e640*/  @!P1 BRA `(.L_x_3410) ;  /* 0xfffffffc00f09947 */ /* 0x008fea000383ffff */
[----:B------:R-:W-:Y:S05]  /*e650*/  BRA `(.L_x_3409) ;  /* 0xffffff7c00d07947 */ /* 0x000fea000383ffff */
.L_x_3414:
[----:B------:R1:W1:Y:S02]  /*e660*/  SYNCS.PHASECHK.TRANS64.TRYWAIT P1, [R6+URZ+0x26830], R15 ;  /* 0x0268300f060075a7 */ /* 0x000264000802017f */
[----:B-1----:R-:W-:Y:S05]  /*e670*/  @!P1 NANOSLEEP.SYNCS 0x989680 ;  /* 0x009896800000995d */ /* 0x002fea0003900000 */
[----:B------:R-:W1:Y:S02]  /*e680*/  @!P1 SYNCS.PHASECHK.TRANS64 P1, [R6+URZ+0x26830], R15 ;  /* 0x0268300f060095a7 */ /* 0x000e64000802007f */
[----:B-1----:R-:W-:Y:S05]  /*e690*/  @!P1 BRA `(.L_x_3414) ;  /* 0xfffffffc00f09947 */ /* 0x002fea000383ffff */
[----:B------:R-:W-:Y:S05]  /*e6a0*/  BRA `(.L_x_3413) ;  /* 0xffffff8000c07947 */ /* 0x000fea000383ffff */
.L_x_3462:
[----:B-1----:R1:W2:Y:S02]  /*e6b0*/  SYNCS.PHASECHK.TRANS64.TRYWAIT P0, [R0+URZ+0x26820], R3 ;  /* 0x02682003000075a7 */ /* 0x0022a4000800017f */
[----:B--2---:R-:W-:Y:S05]  /*e6c0*/  @!P0 NANOSLEEP.SYNCS 0x989680 ;  /* 0x009896800000895d */ /* 0x004fea0003900000 */
[----:B------:R-:W2:Y:S02]  /*e6d0*/  @!P0 SYNCS.PHASECHK.TRANS64 P0, [R0+URZ+0x26820], R3 ;  /* 0x02682003000085a7 */ /* 0x000ea4000800007f */
[----:B--2---:R-:W-:Y:S05]  /*e6e0*/  @!P0 BRA `(.L_x_3462) ;  /* 0xfffffffc00f08947 */ /* 0x004fea000383ffff */
[----:B------:R-:W-:Y:S05]  /*e6f0*/  BRA `(.L_x_3490) ;  /* 0xffffffe4001c7947 */ /* 0x000fea000383ffff */
.L_x_3466:
[----:B--2---:R2:W3:Y:S02]  /*e700*/  SYNCS.PHASECHK.TRANS64.TRYWAIT P1, [R0+URZ+0x26840], R17 ;  /* 0x02684011000075a7 */ /* 0x0044e4000802017f */
[----:B---3--:R-:W-:Y:S05]  /*e710*/  @!P1 NANOSLEEP.SYNCS 0x989680 ;  /* 0x009896800000995d */ /* 0x008fea0003900000 */
[----:B------:R-:W3:Y:S02]  /*e720*/  @!P1 SYNCS.PHASECHK.TRANS64 P1, [R0+URZ+0x26840], R17 ;  /* 0x02684011000095a7 */ /* 0x000ee4000802007f */
[----:B---3--:R-:W-:Y:S05]  /*e730*/  @!P1 BRA `(.L_x_3466) ;  /* 0xfffffffc00f09947 */ /* 0x008fea000383ffff */
[----:B------:R-:W-:Y:S05]  /*e740*/  BRA `(.L_x_3491) ;  /* 0xffffffe800707947 */ /* 0x000fea000383ffff */
.L_x_3468:
[----:B-1----:R1:W3:Y:S02]  /*e750*/  SYNCS.PHASECHK.TRANS64.TRYWAIT P1, [R0+URZ+0x26828], R17 ;  /* 0x02682811000075a7 */ /* 0x0022e4000802017f */
[----:B---3--:R-:W-:Y:S05]  /*e760*/  @!P1 NANOSLEEP.SYNCS 0x989680 ;  /* 0x009896800000995d */ /* 0x008fea0003900000 */
[----:B------:R-:W3:Y:S02]  /*e770*/  @!P1 SYNCS.PHASECHK.TRANS64 P1, [R0+URZ+0x26828], R17 ;  /* 0x02682811000095a7 */ /* 0x000ee4000802007f */
[----:B---3--:R-:W-:Y:S05]  /*e780*/  @!P1 BRA `(.L_x_3468) ;  /* 0xfffffffc00f09947 */ /* 0x008fea000383ffff */
[----:B------:R-:W-:Y:S05]  /*e790*/  BRA `(.L_x_3492) ;  /* 0xffffffe800f47947 */ /* 0x000fea000383ffff */
.L_x_3470:
[----:B---3--:R3:W4:Y:S02]  /*e7a0*/  SYNCS.PHASECHK.TRANS64.TRYWAIT P1, [R0+URZ+0x26848], R17 ;  /* 0x02684811000075a7 */ /* 0x008724000802017f */
[----:B----4-:R-:W-:Y:S05]  /*e7b0*/  @!P1 NANOSLEEP.SYNCS 0x989680 ;  /* 0x009896800000995d */ /* 0x010fea0003900000 */
[----:B------:R-:W4:Y:S02]  /*e7c0*/  @!P1 SYNCS.PHASECHK.TRANS64 P1, [R0+URZ+0x26848], R17 ;  /* 0x02684811000095a7 */ /* 0x000f24000802007f */
[----:B----4-:R-:W-:Y:S05]  /*e7d0*/  @!P1 BRA `(.L_x_3470) ;  /* 0xfffffffc00f09947 */ /* 0x010fea000383ffff */
[----:B------:R-:W-:Y:S05]  /*e7e0*/  BRA `(.L_x_3493) ;  /* 0xffffffec00787947 */ /* 0x000fea000383ffff */
.L_x_3472:
[----:B------:R-:W-:-:S07]  /*e7f0*/  SHF.L.U32 R4, R8, 0x1f, RZ ;  /* 0x0000001f08047819 */ /* 0x000fce00000006ff */
.L_x_3494:
[----:B----4-:R4:W1:Y:S02]  /*e800*/  SYNCS.PHASECHK.TRANS64.TRYWAIT P1, [R0+URZ+0x26820], R4 ;  /* 0x02682004000075a7 */ /* 0x010864000802017f */
[----:B-1----:R-:W-:Y:S05]  /*e810*/  @!P1 NANOSLEEP.SYNCS 0x989680 ;  /* 0x009896800000995d */ /* 0x002fea0003900000 */
[----:B------:R-:W1:Y:S02]  /*e820*/  @!P1 SYNCS.PHASECHK.TRANS64 P1, [R0+URZ+0x26820], R4 ;  /* 0x02682004000095a7 */ /* 0x000e64000802007f */
[----:B-1----:R-:W-:Y:S05]  /*e830*/  @!P1 BRA `(.L_x_3494) ;  /* 0xfffffffc00f09947 */ /* 0x002fea000383ffff */
[----:B------:R-:W-:Y:S05]  /*e840*/  BRA `(.L_x_3495) ;  /* 0xffffffec00e07947 */ /* 0x000fea000383ffff */
.L_x_3475:
[----:B----4-:R4:W1:Y:S02]  /*e850*/  SYNCS.PHASECHK.TRANS64.TRYWAIT P1, [R0+URZ+0x26840], R13 ;  /* 0x0268400d000075a7 */ /* 0x010864000802017f */
[----:B-1----:R-:W-:Y:S05]  /*e860*/  @!P1 NANOSLEEP.SYNCS 0x989680 ;  /* 0x009896800000995d */ /* 0x002fea0003900000 */
[----:B------:R-:W1:Y:S02]  /*e870*/  @!P1 SYNCS.PHASECHK.TRANS64 P1, [R0+URZ+0x26840], R13 ;  /* 0x0268400d000095a7 */ /* 0x000e64000802007f */
[----:B-1----:R-:W-:Y:S05]  /*e880*/  @!P1 BRA `(.L_x_3475) ;  /* 0xfffffffc00f09947 */ /* 0x002fea000383ffff */
[----:B------:R-:W-:Y:S05]  /*e890*/  BRA `(.L_x_3496) ;  /* 0xfffffff0007c7947 */ /* 0x000fea000383ffff */
.L_x_3477:
[----:B-1----:R1:W2:Y:S02]  /*e8a0*/  SYNCS.PHASECHK.TRANS64.TRYWAIT P1, [R0+URZ+0x26828], R13 ;  /* 0x0268280d000075a7 */ /* 0x0022a4000802017f */
[----:B--2---:R-:W-:Y:S05]  /*e8b0*/  @!P1 NANOSLEEP.SYNCS 0x989680 ;  /* 0x009896800000995d */ /* 0x004fea0003900000 */
[----:B------:R-:W2:Y:S02]  /*e8c0*/  @!P1 SYNCS.PHASECHK.TRANS64 P1, [R0+URZ+0x26828], R13 ;  /* 0x0268280d000095a7 */ /* 0x000ea4000802007f */
[----:B--2---:R-:W-:Y:S05]  /*e8d0*/  @!P1 BRA `(.L_x_3477) ;  /* 0xfffffffc00f09947 */ /* 0x004fea000383ffff */
[----:B------:R-:W-:Y:S05]  /*e8e0*/  BRA `(.L_x_3497) ;  /* 0xfffffff000f47947 */ /* 0x000fea000383ffff */
.L_x_3479:
[----:B-1----:R1:W2:Y:S02]  /*e8f0*/  SYNCS.PHASECHK.TRANS64.TRYWAIT P0, [R3+URZ+0x26840], R2 ;  /* 0x02684002030075a7 */ /* 0x0022a4000800017f */
[----:B--2---:R-:W-:Y:S05]  /*e900*/  @!P0 NANOSLEEP.SYNCS 0x989680 ;  /* 0x009896800000895d */ /* 0x004fea0003900000 */
[----:B------:R-:W2:Y:S02]  /*e910*/  @!P0 SYNCS.PHASECHK.TRANS64 P0, [R3+URZ+0x26840], R2 ;  /* 0x02684002030085a7 */ /* 0x000ea4000800007f */
[----:B--2---:R-:W-:Y:S05]  /*e920*/  @!P0 BRA `(.L_x_3479) ;  /* 0xfffffffc00f08947 */ /* 0x004fea000383ffff */
[----:B------:R-:W-:Y:S05]  /*e930*/  BRA `(.L_x_3498) ;  /* 0xfffffff400947947 */ /* 0x000fea000383ffff */
.L_x_3481:
[----:B------:R-:W-:Y:S01]  /*e940*/  BSSY B0, `(.L_x_3499) ;  /* 0x0000006000007945 */ /* 0x000fe20003800000 */
[----:B------:R-:W-:-:S07]  /*e950*/  IMAD.MOV.U32 R15, RZ, RZ, -0x1 ;  /* 0xffffffffff0f7424 */ /* 0x000fce00078e00ff */
[----:B------:R-:W-:Y:S05]  /*e960*/  WARPSYNC.COLLECTIVE R15, `(.L_x_3500) ;  /* 0x000000000f0c7348 */ /* 0x000fea0003c00000 */
[----:B------:R-:W-:Y:S02]  /*e970*/  ELECT P6, UR62, PT ;  /* 0x00000000003e782f */ /* 0x000fe400038c0000 */
[----:B------:R-:W-:Y:S01]  /*e980*/  MOV R14, UR62 ;  /* 0x0000003e000e7c02 */ /* 0x000fe20008000f00 */
[----:B------:R-:W-:Y:S10]  /*e990*/  ENDCOLLECTIVE ;  /* 0x000000000000791b */ /* 0x000ff40003800000 */
.L_x_3500:
[----:B------:R-:W-:Y:S05]  /*e9a0*/  BSYNC B0 ;  /* 0x0000000000007941 */ /* 0x000fea0003800000 */
.L_x_3499:
[----:B------:R-:W-:Y:S05]  /*e9b0*/  BRA `(.L_x_3501) ;  /* 0xfffffff8002c7947 */ /* 0x000fea000383ffff */
.L_x_3483:
[----:B-1----:R1:W2:Y:S02]  /*e9c0*/  SYNCS.PHASECHK.TRANS64.TRYWAIT P0, [R7+URZ], R4 ;  /* 0x00000004070075a7 */ /* 0x0022a4000800017f */
[----:B--2---:R-:W-:Y:S05]  /*e9d0*/  @!P0 NANOSLEEP.SYNCS 0x989680 ;  /* 0x009896800000895d */ /* 0x004fea0003900000 */
[----:B------:R-:W2:Y:S02]  /*e9e0*/  @!P0 SYNCS.PHASECHK.TRANS64 P0, [R7+URZ], R4 ;  /* 0x00000004070085a7 */ /* 0x000ea4000800007f */
[----:B--2---:R-:W-:Y:S05]  /*e9f0*/  @!P0 BRA `(.L_x_3483) ;  /* 0xfffffffc00f08947 */ /* 0x004fea000383ffff */
[----:B------:R-:W-:Y:S05]  /*ea00*/  BRA `(.L_x_3502) ;  /* 0xfffffff8006c7947 */ /* 0x000fea000383ffff */
.L_x_3484:
[----:B--2---:R2:W3:Y:S02]  /*ea10*/  SYNCS.PHASECHK.TRANS64.TRYWAIT P0, [R3+URZ], R0 ;  /* 0x00000000030075a7 */ /* 0x0044e4000800017f */
[----:B---3--:R-:W-:Y:S05]  /*ea20*/  @!P0 NANOSLEEP.SYNCS 0x989680 ;  /* 0x009896800000895d */ /* 0x008fea0003900000 */
[----:B------:R-:W3:Y:S02]  /*ea30*/  @!P0 SYNCS.PHASECHK.TRANS64 P0, [R3+URZ], R0 ;  /* 0x00000000030085a7 */ /* 0x000ee4000800007f */
[----:B---3--:R-:W-:Y:S05]  /*ea40*/  @!P0 BRA `(.L_x_3484) ;  /* 0xfffffffc00f08947 */ /* 0x008fea000383ffff */
[----:B------:R-:W-:Y:S05]  /*ea50*/  BRA `(.L_x_3503) ;  /* 0xfffffff800607947 */ /* 0x000fea000383ffff */
.L_x_3486:
[----:B--2---:R2:W3:Y:S02]  /*ea60*/  SYNCS.PHASECHK.TRANS64.TRYWAIT P0, [R5+URZ], R4 ;  /* 0x00000004050075a7 */ /* 0x0044e4000800017f */
[----:B---3--:R-:W-:Y:S05]  /*ea70*/  @!P0 NANOSLEEP.SYNCS 0x989680 ;  /* 0x009896800000895d */ /* 0x008fea0003900000 */
[----:B------:R-:W3:Y:S02]  /*ea80*/  @!P0 SYNCS.PHASECHK.TRANS64 P0, [R5+URZ], R4 ;  /* 0x00000004050085a7 */ /* 0x000ee4000800007f */
[----:B---3--:R-:W-:Y:S05]  /*ea90*/  @!P0 BRA `(.L_x_3486) ;  /* 0xfffffffc00f08947 */ /* 0x008fea000383ffff */
[----:B------:R-:W-:Y:S05]  /*eaa0*/  BRA `(.L_x_3504) ;  /* 0xfffffff800647947 */ /* 0x000fea000383ffff */
.L_x_3505:
        /* <DEDUP_REMOVED lines=13> */
.L_x_3744:


//--------------------- .text._ZN7cutlass13device_kernelIN5flash32FlashAttnBwdPostprocessConvertdQIN4cute5tupleIJNS3_1CILi128EEENS5_ILi64EEEEEENS_6half_tEfNS_4arch4Sm90ELi256ENS3_8TiledMMAINS3_8MMA_AtomIJNS3_4SM904GMMA25MMA_64x64x16_F32F16F16_RSILNSF_5MajorE0ELSH_1ELNSF_7ScaleInE1ELSI_1EEEEEENS3_6LayoutINS4_IJNS5_ILi2EEENS5_ILi1EEESN_EEENS4_IJSN_NS5_ILi0EEESP_EEEEENS4_IJNS3_10UnderscoreESS_SS_EEEEELb0EEEEEvNT_6ParamsE --------------------------
	.section	.text._ZN7cutlass13device_kernelIN5flash32FlashAttnBwdPostprocessConvertdQIN4cute5tupleIJNS3_1CILi128EEENS5_ILi64EEEEEENS_6half_tEfNS_4arch4Sm90ELi256ENS3_8TiledMMAINS3_8MMA_AtomIJNS3_4SM904GMMA25MMA_64x64x16_F32F16F16_RSILNSF_5MajorE0ELSH_1ELNSF_7ScaleInE1ELSI_1EEEEEENS3_6LayoutINS4_IJNS5_ILi2EEENS5_ILi1EEESN_EEENS4_IJSN_NS5_ILi0EEESP_EEEEENS4_IJNS3_10UnderscoreESS_SS_EEEEELb0EEEEEvNT_6ParamsE,"ax",@progbits
	.align	128
.text._ZN7cutlass13device_kernelIN5flash32FlashAttnBwdPostprocessConvertdQIN4cute5tupleIJNS3_1CILi128EEENS5_ILi64EEEEEENS_6half_tEfNS_4arch4Sm90ELi256ENS3_8TiledMMAINS3_8MMA_AtomIJNS3_4SM904GMMA25MMA_64x64x16_F32F16F16_RSILNSF_5MajorE0ELSH_1ELNSF_7ScaleInE1ELSI_1EEEEEENS3_6LayoutINS4_IJNS5_ILi2EEENS5_ILi1EEESN_EEENS4_IJSN_NS5_ILi0EEESP_EEEEENS4_IJNS3_10UnderscoreESS_SS_EEEEELb0EEEEEvNT_6ParamsE:
        .type           _ZN7cutlass13device_kernelIN5flash32FlashAttnBwdPostprocessConvertdQIN4cute5tupleIJNS3_1CILi128EEENS5_ILi64EEEEEENS_6half_tEfNS_4arch4Sm90ELi256ENS3_8TiledMMAINS3_8MMA_AtomIJNS3_4SM904GMMA25MMA_64x64x16_F32F16F16_RSILNSF_5MajorE0ELSH_1ELNSF_7ScaleInE1ELSI_1EEEEEENS3_6LayoutINS4_IJNS5_ILi2EEENS5_ILi1EEESN_EEENS4_IJSN_NS5_ILi0EEESP_EEEEENS4_IJNS3_10UnderscoreESS_SS_EEEEELb0EEEEEvNT_6ParamsE,@function
        .size           _ZN7cutlass13device_kernelIN5flash32FlashAttnBwdPostprocessConvertdQIN4cute5tupleIJNS3_1CILi128EEENS5_ILi64EEEEEENS_6half_tEfNS_4arch4Sm90ELi256ENS3_8TiledMMAINS3_8MMA_AtomIJNS3_4SM904GMMA25MMA_64x64x16_F32F16F16_RSILNSF_5MajorE0ELSH_1ELNSF_7ScaleInE1ELSI_1EEEEEENS3_6LayoutINS4_IJNS5_ILi2EEENS5_ILi1EEESN_EEENS4_IJSN_NS5_ILi0EEESP_EEEEENS4_IJNS3_10UnderscoreESS_SS_EEEEELb0EEEEEvNT_6ParamsE,(.L_x_3745 - _ZN7cutlass13device_kernelIN5flash32FlashAttnBwdPostprocessConvertdQIN4cute5tupleIJNS3_1CILi128EEENS5_ILi64EEEEEENS_6half_tEfNS_4arch4Sm90ELi256ENS3_8TiledMMAINS3_8MMA_AtomIJNS3_4SM904GMMA25MMA_64x64x16_F32F16F16_RSILNSF_5MajorE0ELSH_1ELNSF_7ScaleInE1ELSI_1EEEEEENS3_6LayoutINS4_IJNS5_ILi2EEENS5_ILi1EEESN_EEENS4_IJSN_NS5_ILi0EEESP_EEEEENS4_IJNS3_10UnderscoreESS_SS_EEEEELb0EEEEEvNT_6ParamsE)
        .other          _ZN7cutlass13device_kernelIN5flash32FlashAttnBwdPostprocessConvertdQIN4cute5tupleIJNS3_1CILi128EEENS5_ILi64EEEEEENS_6half_tEfNS_4arch4Sm90ELi256ENS3_8TiledMMAINS3_8MMA_AtomIJNS3_4SM904GMMA25MMA_64x64x16_F32F16F16_RSILNSF_5MajorE0ELSH_1ELNSF_7ScaleInE1ELSI_1EEEEEENS3_6LayoutINS4_IJNS5_ILi2EEENS5_ILi1EEESN_EEENS4_IJSN_NS5_ILi0EEESP_EEEEENS4_IJNS3_10UnderscoreESS_SS_EEEEELb0EEEEEvNT_6ParamsE,@"STO_CUDA_ENTRY STV_DEFAULT"
_ZN7cutlass13device_kernelIN5flash32FlashAttnBwdPostprocessConvertdQIN4cute5tupleIJNS3_1CILi128EEENS5_ILi64EEEEEENS_6half_tEfNS_4arch4Sm90ELi256ENS3_8TiledMMAINS3_8MMA_AtomIJNS3_4SM904GMMA25MMA_64x64x16_F32F16F16_RSILNSF_5MajorE0ELSH_1ELNSF_7ScaleInE1ELSI_1EEEEEENS3_6LayoutINS4_IJNS5_ILi2EEENS5_ILi1EEESN_EEENS4_IJSN_NS5_ILi0EEESP_EEEEENS4_IJNS3_10UnderscoreESS_SS_EEEEELb0EEEEEvNT_6ParamsE:
        /* <DEDUP_REMOVED lines=26> */
.L_x_3506:
        /* <DEDUP_REMOVED lines=52> */
.L_x_3509:
[----:B------:R-:W-:Y:S01]  /*04e0*/  @P0 ELECT P2, URZ, PT ;  /* 0x00000000003f082f */ /* 0x000fe20003840000 */
[----:B------:R1:W-:-:S12]  /*04f0*/  UBLKCP.S.G [UR6], [UR4], UR10 ;  /* 0x00000006040073ba */ /* 0x0003d8000800020a */
[----:B------:R-:W-:Y:S02]  /*0500*/  @P2 PLOP3.LUT P0, PT, P2, PT, PT, 0x8, 0x0 ;  /* 0x000000000000281c */ /* 0x000fe4000170e170 */
[----:B------:R-:W-:-:S11]  /*0510*/  PLOP3.LUT P2, PT, PT, PT, PT, 0x8, 0x0 ;  /* 0x000000000000781c */ /* 0x000fd60003f4e170 */
[----:B-1----:R-:W-:Y:S05]  /*0520*/  @P0 BRA.U.ANY `(.L_x_3509) ;  /* 0xfffffffd00ec0947 */ /* 0x002fea000393ffff */
.L_x_3508:
[----:B------:R-:W-:Y:S05]  /*0530*/  BSYNC B0 ;  /* 0x0000000000007941 */ /* 0x000fea0003800000 */
.L_x_3507:
[----:B------:R-:W-:Y:S01]  /*0540*/  BAR.SYNC.DEFER_BLOCKING 0x0 ;  /* 0x0000000000007b1d */ /* 0x000fe20000010000 */
[----:B------:R-:W-:Y:S02]  /*0550*/  MOV R41, 0x400 ;  /* 0x0000040000297802 */ /* 0x000fe40000000f00 */
[----:B------:R-:W-:Y:S02]  /*0560*/  CS2R R50, SRZ ;  /* 0x0000000000327805 */ /* 0x000fe4000001ff00 */
[----:B------:R-:W-:Y:S01]  /*0570*/  SHF.L.U32 R0, RZ, 0x1f, RZ ;  /* 0x0000001fff007819 */ /* 0x000fe200000006ff */
[--C-:B------:R-:W-:Y:S01]  /*0580*/  @P1 IMAD.MOV.U32 R50, RZ, RZ, R9.reuse ;  /* 0x000000ffff321224 */ /* 0x100fe200078e0009 */
[----:B------:R-:W-:Y:S02]  /*0590*/  LEA R41, R2, R41, 0x18 ;  /* 0x0000002902297211 */ /* 0x000fe400078ec0ff */
[----:B------:R-:W-:-:S07]  /*05a0*/  @P1 SHF.R.S32.HI R51, RZ, 0x1f, R9 ;  /* 0x0000001fff331819 */ /* 0x000fce0000011409 */
.L_x_3510:
        /* <DEDUP_REMOVED lines=156> */
.L_x_3512:
[----:B------:R-:W-:Y:S05]  /*0f70*/  BSYNC B0 ;  /* 0x0000000000007941 */ /* 0x000fea0003800000 */
.L_x_3511:
        /* <DEDUP_REMOVED lines=16> */
.L_x_3514:
[----:B------:R-:W-:Y:S05]  /*1080*/  BSYNC B0 ;  /* 0x0000000000007941 */ /* 0x000fea0003800000 */
.L_x_3513:
        /* <DEDUP_REMOVED lines=16> */
.L_x_3516:
[----:B------:R-:W-:Y:S05]  /*1190*/  BSYNC B0 ;  /* 0x0000000000007941 */ /* 0x000fea0003800000 */
.L_x_3515:
        /* <DEDUP_REMOVED lines=14> */
.L_x_3517:
        /* <DEDUP_REMOVED lines=16> */
.L_x_3745:


//--------------------- .text._ZN7cutlass13device_kernelIN5flash32FlashAttnBwdPostprocessConvertdQIN4cute5tupleIJNS3_1CILi96EEENS5_ILi64EEEEEENS_6half_tEfNS_4arch4Sm90ELi256ENS3_8TiledMMAINS3_8MMA_AtomIJNS3_4SM904GMMA25MMA_64x16x16_F32F16F16_SSILNSF_5MajorE1ELSH_0ELNSF_7ScaleInE1ELSI_1EEEEEENS3_6LayoutINS4_IJNS5_ILi1EEENS5_ILi2EEESM_EEENS4_IJNS5_ILi0EEESM_SP_EEEEENS4_IJNS3_10UnderscoreESS_SS_EEEEELb1EEEEEvNT_6ParamsE --------------------------
	.section	.text._ZN7cutlass13device_kernelIN5flash32FlashAttnBwdPostprocessConvertdQIN4cute5tupleIJNS3_1CILi96EEENS5_ILi64EEEEEENS_6half_tEfNS_4arch4Sm90ELi256ENS3_8TiledMMAINS3_8MMA_AtomIJNS3_4SM904GMMA25MMA_64x16x16_F32F16F16_SSILNSF_5MajorE1ELSH_0ELNSF_7ScaleInE1ELSI_1EEEEEENS3_6LayoutINS4_IJNS5_ILi1EEENS5_ILi2EEESM_EEENS4_IJNS5_ILi0EEESM_SP_EEEEENS4_IJNS3_10UnderscoreESS_SS_EEEEELb1EEEEEvNT_6ParamsE,"ax",@progbits
	.align	128
.text._ZN7cutlass13device_kernelIN5flash32FlashAttnBwdPostprocessConvertdQIN4cute5tupleIJNS3_1CILi96EEENS5_ILi64EEEEEENS_6half_tEfNS_4arch4Sm90ELi256ENS3_8TiledMMAINS3_8MMA_AtomIJNS3_4SM904GMMA25MMA_64x16x16_F32F16F16_SSILNSF_5MajorE1ELSH_0ELNSF_7ScaleInE1ELSI_1EEEEEENS3_6LayoutINS4_IJNS5_ILi1EEENS5_ILi2EEESM_EEENS4_IJNS5_ILi0EEESM_SP_EEEEENS4_IJNS3_10UnderscoreESS_SS_EEEEELb1EEEEEvNT_6ParamsE:
        .type           _ZN7cutlass13device_kernelIN5flash32FlashAttnBwdPostprocessConvertdQIN4cute5tupleIJNS3_1CILi96EEENS5_ILi64EEEEEENS_6half_tEfNS_4arch4Sm90ELi256ENS3_8TiledMMAINS3_8MMA_AtomIJNS3_4SM904GMMA25MMA_64x16x16_F32F16F16_SSILNSF_5MajorE1ELSH_0ELNSF_7ScaleInE1ELSI_1EEEEEENS3_6LayoutINS4_IJNS5_ILi1EEENS5_ILi2EEESM_EEENS4_IJNS5_ILi0EEESM_SP_EEEEENS4_IJNS3_10UnderscoreESS_SS_EEEEELb1EEEEEvNT_6ParamsE,@function
        .size           _ZN7cutlass13device_kernelIN5flash32FlashAttnBwdPostprocessConvertdQIN4cute5tupleIJNS3_1CILi96EEENS5_ILi64EEEEEENS_6half_tEfNS_4arch4Sm90ELi256ENS3_8TiledMMAINS3_8MMA_AtomIJNS3_4SM904GMMA25MMA_64x16x16_F32F16F16_SSILNSF_5MajorE1ELSH_0ELNSF_7ScaleInE1ELSI_1EEEEEENS3_6LayoutINS4_IJNS5_ILi1EEENS5_ILi2EEESM_EEENS4_IJNS5_ILi0EEESM_SP_EEEEENS4_IJNS3_10UnderscoreESS_SS_EEEEELb1EEEEEvNT_6ParamsE,(.L_x_3746 - _ZN7cutlass13device_kernelIN5flash32FlashAttnBwdPostprocessConvertdQIN4cute5tupleIJNS3_1CILi96EEENS5_ILi64EEEEEENS_6half_tEfNS_4arch4Sm90ELi256ENS3_8TiledMMAINS3_8MMA_AtomIJNS3_4SM904GMMA25MMA_64x16x16_F32F16F16_SSILNSF_5MajorE1ELSH_0ELNSF_7ScaleInE1ELSI_1EEEEEENS3_6LayoutINS4_IJNS5_ILi1EEENS5_ILi2EEESM_EEENS4_IJNS5_ILi0EEESM_SP_EEEEENS4_IJNS3_10UnderscoreESS_SS_EEEEELb1EEEEEvNT_6ParamsE)
        .other          _ZN7cutlass13device_kernelIN5flash32FlashAttnBwdPostprocessConvertdQIN4cute5tupleIJNS3_1CILi96EEENS5_ILi64EEEEEENS_6half_tEfNS_4arch4Sm90ELi256ENS3_8TiledMMAINS3_8MMA_AtomIJNS3_4SM904GMMA25MMA_64x16x16_F32F16F16_SSILNSF_5MajorE1ELSH_0ELNSF_7ScaleInE1ELSI_1EEEEEENS3_6LayoutINS4_IJNS5_ILi1EEENS5_ILi2EEESM_EEENS4_IJNS5_ILi0EEESM_SP_EEEEENS4_IJNS3_10UnderscoreESS_SS_EEEEELb1EEEEEvNT_6ParamsE,@"STO_CUDA_ENTRY STV_DEFAULT"
_ZN7cutlass13device_kernelIN5flash32FlashAttnBwdPostprocessConvertdQIN4cute5tupleIJNS3_1CILi96EEENS5_ILi64EEEEEENS_6half_tEfNS_4arch4Sm90ELi256ENS3_8TiledMMAINS3_8MMA_AtomIJNS3_4SM904GMMA25MMA_64x16x16_F32F16F16_SSILNSF_5MajorE1ELSH_0ELNSF_7ScaleInE1ELSI_1EEEEEENS3_6LayoutINS4_IJNS5_ILi1EEENS5_ILi2EEESM_EEENS4_IJNS5_ILi0EEESM_SP_EEEEENS4_IJNS3_10UnderscoreESS_SS_EEEEELb1EEEEEvNT_6ParamsE:
[----:B------:R-:W-:Y:S08]  /*0000*/  LDC R1, c[0x0][0x28] ;  /* 0x00000a00ff017b82 */ /* 0x000ff00000000800 */
[----:B------:R-:W0:Y:S01]  /*0010*/  LDC.64 R4, c[0x0][0x278] ;  /* 0x00009e00ff047b82 */ /* 0x000e220000000a00 */
[----:B------:R-:W1:Y:S01]  /*0020*/  S2R R6, SR_CTAID.Z ;  /* 0x0000000000067919 */ /* 0x000e620000002700 */
[----:B------:R-:W-:-:S06]  /*0030*/  ULDC.64 UR8, c[0x0][0x208] ;  /* 0x0000820000087ab9 */ /* 0x000fcc0000000a00 */
[----:B------:R-:W2:Y:S08]  /*0040*/  LDC.64 R10, c[0x0][0x270] ;  /* 0x00009c00ff0a7b82 */ /* 0x000eb00000000a00 */
[----:B------:R-:W1:Y:S01]  /*0050*/  LDC.64 R2, c[0x0][0x270] ;  /* 0x00009c00ff027b82 */ /* 0x000e620000000a00 */
[----:B0-----:R-:W-:-:S04]  /*0060*/  ISETP.NE.U32.AND P0, PT, R4, RZ, PT ;  /* 0x000000ff0400720c */ /* 0x001fc80003f05070 */
[----:B------:R-:W-:-:S03]  /*0070*/  ISETP.NE.AND.EX P0, PT, R5, RZ, PT, P0 ;  /* 0x000000ff0500720c */ /* 0x000fc60003f05300 */
[----:B------:R-:W0:Y:S01]  /*0080*/  LDC R0, c[0x0][0x240] ;  /* 0x00009000ff007b82 */ /* 0x000e220000000800 */
[----:B--2---:R-:W-:-:S04]  /*0090*/  ISETP.NE.U32.AND P1, PT, R10, RZ, PT ;  /* 0x000000ff0a00720c */ /* 0x004fc80003f25070 */
[----:B------:R-:W-:Y:S01]  /*00a0*/  ISETP.NE.AND.EX P1, PT, R11, RZ, PT, P1 ;  /* 0x000000ff0b00720c */ /* 0x000fe20003f25310 */
[----:B-1----:R-:W-:-:S04]  /*00b0*/  IMAD.WIDE R2, R6, 0x4, R2 ;  /* 0x0000000406027825 */ /* 0x002fc800078e0202 */
[----:B------:R-:W1:Y:S08]  /*00c0*/  @P0 LDC.64 R4, c[0x0][0x278] ;  /* 0x00009e00ff040b82 */ /* 0x000e700000000a00 */
[----:B------:R2:W5:Y:S01]  /*00d0*/  @P1 LDG.E R9, desc[UR8][R2.64] ;  /* 0x0000000802091981 */ /* 0x000562000c1e1900 */
[----:B-1----:R-:W-:-:S05]  /*00e0*/  @P0 IMAD.WIDE R4, R6, 0x4, R4 ;  /* 0x0000000406040825 */ /* 0x002fca00078e0204 */
[----:B0-----:R2:W5:Y:S01]  /*00f0*/  @P0 LDG.E R0, desc[UR8][R4.64] ;  /* 0x0000000804000981 */ /* 0x001562000c1e1900 */
[----:B------:R-:W-:Y:S01]  /*0100*/  ISETP.NE.U32.AND P2, PT, R10, RZ, PT ;  /* 0x000000ff0a00720c */ /* 0x000fe20003f45070 */
[----:B------:R-:W0:Y:S03]  /*0110*/  S2R R33, SR_CTAID.X ;  /* 0x0000000000217919 */ /* 0x000e260000002500 */
[----:B------:R-:W-:Y:S01]  /*0120*/  ISETP.NE.AND.EX P2, PT, R11, RZ, PT, P2 ;  /* 0x000000ff0b00720c */ /* 0x000fe20003f45320 */
[----:B0-----:R-:W-:Y:S01]  /*0130*/  IMAD R7, R33, 0x60, RZ ;  /* 0x0000006021077824 */ /* 0x001fe200078e02ff */
[----:B--2---:R-:W-:Y:S11]  /*0140*/  @P0 BRA `(.L_x_3518) ;  /* 0x0000000000100947 */ /* 0x004ff60003800000 */
[----:B------:R-:W-:Y:S05]  /*0150*/  @!P1 BRA `(.L_x_3518) ;  /* 0x00000000000c9947 */ /* 0x000fea0003800000 */
[----:B------:R-:W2:Y:S04]  /*0160*/  LDG.E R5, desc[UR8][R2.64] ;  /* 0x0000000802057981 */ /* 0x000ea8000c1e1900 */
[----:B-----5:R-:W2:Y:S02]  /*0170*/  LDG.E R0, desc[UR8][R2.64+0x4] ;  /* 0x0000040802007981 */ /* 0x020ea4000c1e1900 */
[----:B--2---:R-:W-:-:S07]  /*0180*/  IMAD.IADD R0, R0, 0x1, -R5 ;  /* 0x0000000100007824 */ /* 0x004fce00078e0a05 */
.L_x_3518:
[----:B-----5:R-:W-:-:S13]  /*0190*/  ISETP.GE.AND P0, PT, R7, R0, PT ;  /* 0x000000000700720c */ /* 0x020fda0003f06270 */
[----:B------:R-:W-:Y:S05]  /*01a0*/  @P2 EXIT P0 ;  /* 0x000000000000294d */ /* 0x000fea0000000000 */
[----:B------:R-:W0:Y:S01]  /*01b0*/  S2R R2, SR_CTAID.Y ;  /* 0x0000000000027919 */ /* 0x000e220000002600 */
[----:B------:R-:W-:Y:S01]  /*01c0*/  @P1 IMAD R3, R6, 0x60, R9 ;  /* 0x0000006006031824 */ /* 0x000fe200078e0209 */
[----:B------:R-:W1:Y:S01]  /*01d0*/  LDC.64 R16, c[0x0][0x228] ;  /* 0x00008a00ff107b82 */ /* 0x000e620000000a00 */
[----:B------:R-:W-:Y:S01]  /*01e0*/  CS2R R12, SRZ ;  /* 0x00000000000c7805 */ /* 0x000fe2000001ff00 */
[----:B------:R-:W2:Y:S01]  /*01f0*/  S2R R40, SR_TID.X ;  /* 0x0000000000287919 */ /* 0x000ea20000002100 */
[----:B------:R-:W-:Y:S01]  /*0200*/  @P1 IMAD.HI R3, R3, 0x2aaaaaab, RZ ;  /* 0x2aaaaaab03031827 */ /* 0x000fe200078e02ff */
[----:B------:R-:W-:Y:S03]  /*0210*/  BSSY B0, `(.L_x_3519) ;  /* 0x0000031000007945 */ /* 0x000fe60003800000 */
[----:B------:R-:W-:Y:S01]  /*0220*/  IMAD R7, R33, 0x1800, RZ ;  /* 0x0000180021077824 */ /* 0x000fe200078e02ff */
[----:B------:R-:W-:Y:S01]  /*0230*/  @P1 SHF.R.U32.HI R4, RZ, 0x1f, R3 ;  /* 0x0000001fff041819 */ /* 0x000fe20000011603 */
[----:B------:R-:W3:Y:S03]  /*0240*/  LDC.64 R10, c[0x0][0x230] ;  /* 0x00008c00ff0a7b82 */ /* 0x000ee60000000a00 */
[----:B------:R-:W-:-:S05]  /*0250*/  @P1 LEA.HI.SX32 R4, R3, R4, 0x1c ;  /* 0x0000000403041211 */ /* 0x000fca00078fe2ff */
[----:B------:R-:W-:Y:S02]  /*0260*/  @P1 IMAD R3, R4, 0x1800, RZ ;  /* 0x0000180004031824 */ /* 0x000fe400078e02ff */
[----:B------:R-:W4:Y:S02]  /*0270*/  S2R R4, SR_CgaCtaId ;  /* 0x0000000000047919 */ /* 0x000f240000008800 */
[--C-:B------:R-:W-:Y:S01]  /*0280*/  @P1 IMAD.MOV.U32 R12, RZ, RZ, R3.reuse ;  /* 0x000000ffff0c1224 */ /* 0x100fe200078e0003 */
[----:B------:R-:W-:-:S04]  /*0290*/  @P1 SHF.R.S32.HI R13, RZ, 0x1f, R3 ;  /* 0x0000001fff0d1819 */ /* 0x000fc80000011403 */
[----:B------:R-:W-:-:S04]  /*02a0*/  IADD3 R14, P0, R7, R12, RZ ;  /* 0x0000000c070e7210 */ /* 0x000fc80007f1e0ff */
[----:B------:R-:W-:Y:S02]  /*02b0*/  LEA.HI.X.SX32 R15, R7, R13, 0x1, P0 ;  /* 0x0000000d070f7211 */ /* 0x000fe400000f0eff */
[----:B0-----:R-:W-:Y:S01]  /*02c0*/  SHF.R.S32.HI R5, RZ, 0x1f, R2 ;  /* 0x0000001fff057819 */ /* 0x001fe20000011402 */
[----:B------:R-:W0:Y:S01]  /*02d0*/  LDC.64 R12, c[0x0][0x210] ;  /* 0x00008400ff0c7b82 */ /* 0x000e220000000a00 */
[----:B------:R-:W-:Y:S01]  /*02e0*/  SHF.R.S32.HI R7, RZ, 0x1f, R6 ;  /* 0x0000001fff077819 */ /* 0x000fe20000011406 */
[-C--:B-1----:R-:W-:Y:S01]  /*02f0*/  IMAD.WIDE.U32 R14, R2, R16.reuse, R14 ;  /* 0x00000010020e7225 */ /* 0x082fe200078e000e */
[----:B------:R-:W-:Y:S02]  /*0300*/  SEL R6, R6, RZ, !P2 ;  /* 0x000000ff06067207 */ /* 0x000fe40005000000 */
[----:B------:R-:W-:Y:S01]  /*0310*/  SEL R7, R7, RZ, !P2 ;  /* 0x000000ff07077207 */ /* 0x000fe20005000000 */
[----:B------:R-:W-:Y:S01]  /*0320*/  IMAD R3, R5, R16, RZ ;  /* 0x0000001005037224 */ /* 0x000fe200078e02ff */
[----:B--2---:R-:W-:-:S03]  /*0330*/  ISETP.NE.AND P0, PT, R40, RZ, PT ;  /* 0x000000ff2800720c */ /* 0x004fc60003f05270 */
[----:B------:R-:W-:-:S04]  /*0340*/  IMAD R3, R2, R17, R3 ;  /* 0x0000001102037224 */ /* 0x000fc800078e0203 */
[----:B------:R-:W-:Y:S02]  /*0350*/  IMAD.IADD R15, R15, 0x1, R3 ;  /* 0x000000010f0f7824 */ /* 0x000fe400078e0203 */
[----:B---3--:R-:W-:-:S04]  /*0360*/  IMAD R3, R7, R10, RZ ;  /* 0x0000000a07037224 */ /* 0x008fc800078e02ff */
[C---:B------:R-:W-:Y:S02]  /*0370*/  IMAD R3, R6.reuse, R11, R3 ;  /* 0x0000000b06037224 */ /* 0x040fe400078e0203 */
[----:B------:R-:W-:-:S04]  /*0380*/  IMAD.WIDE.U32 R10, R6, R10, R14 ;  /* 0x0000000a060a7225 */ /* 0x000fc800078e000e */
[----:B------:R-:W-:Y:S01]  /*0390*/  IMAD.IADD R3, R11, 0x1, R3 ;  /* 0x000000010b037824 */ /* 0x000fe200078e0203 */
[----:B0-----:R-:W-:-:S04]  /*03a0*/  LEA R12, P2, R10, R12, 0x2 ;  /* 0x0000000c0a0c7211 */ /* 0x001fc800078410ff */
[----:B------:R-:W-:Y:S01]  /*03b0*/  LEA.HI.X R3, R10, R13, R3, 0x2, P2 ;  /* 0x0000000d0a037211 */ /* 0x000fe200010f1403 */
[----:B----4-:R-:W-:Y:S08]  /*03c0*/  @P0 BRA `(.L_x_3520) ;  /* 0x0000000000540947 */ /* 0x010ff00003800000 */
        /* <DEDUP_REMOVED lines=16> */
.L_x_3521:
[----:B------:R-:W-:Y:S01]  /*04d0*/  @P0 ELECT P2, URZ, PT ;  /* 0x00000000003f082f */ /* 0x000fe20003840000 */
[----:B------:R1:W-:-:S12]  /*04e0*/  UBLKCP.S.G [UR6], [UR4], UR10 ;  /* 0x00000006040073ba */ /* 0x0003d8000800020a */
[----:B------:R-:W-:Y:S02]  /*04f0*/  @P2 PLOP3.LUT P0, PT, P2, PT, PT, 0x8, 0x0 ;  /* 0x000000000000281c */ /* 0x000fe4000170e170 */
[----:B------:R-:W-:-:S11]  /*0500*/  PLOP3.LUT P2, PT, PT, PT, PT, 0x8, 0x0 ;  /* 0x000000000000781c */ /* 0x000fd60003f4e170 */
[----:B-1----:R-:W-:Y:S05]  /*0510*/  @P0 BRA.U.ANY `(.L_x_3521) ;  /* 0xfffffffd00ec0947 */ /* 0x002fea000393ffff */
.L_x_3520:
[----:B------:R-:W-:Y:S05]  /*0520*/  BSYNC B0 ;  /* 0x0000000000007941 */ /* 0x000fea0003800000 */
.L_x_3519:
[----:B------:R-:W-:Y:S01]  /*0530*/  BAR.SYNC.DEFER_BLOCKING 0x0 ;  /* 0x0000000000007b1d */ /* 0x000fe20000010000 */
[----:B------:R-:W-:Y:S02]  /*0540*/  MOV R3, 0x400 ;  /* 0x0000040000037802 */ /* 0x000fe40000000f00 */
[----:B------:R-:W-:Y:S02]  /*0550*/  CS2R R38, SRZ ;  /* 0x0000000000267805 */ /* 0x000fe4000001ff00 */
[--C-:B------:R-:W-:Y:S01]  /*0560*/  @P1 SHF.R.S32.HI R39, RZ, 0x1f, R9.reuse ;  /* 0x0000001fff271819 */ /* 0x100fe20000011409 */
[----:B------:R-:W-:Y:S01]  /*0570*/  @P1 IMAD.MOV.U32 R38, RZ, RZ, R9 ;  /* 0x000000ffff261224 */ /* 0x000fe200078e0009 */
[----:B------:R-:W-:Y:S02]  /*0580*/  LEA R3, R4, R3, 0x18 ;  /* 0x0000000304037211 */ /* 0x000fe400078ec0ff */
[----:B------:R-:W-:-:S07]  /*0590*/  SHF.L.U32 R4, RZ, 0x1f, RZ ;  /* 0x0000001fff047819 */ /* 0x000fce00000006ff */
.L_x_3522:
[----:B-1----:R1:W2:Y:S02]  /*05a0*/  SYNCS.PHASECHK.TRANS64.TRYWAIT P0, [R3+URZ+0x9000], R4 ;  /* 0x00900004030075a7 */ /* 0x0022a4000800017f */
[----:B--2---:R-:W-:Y:S05]  /*05b0*/  @!P0 NANOSLEEP.SYNCS 0x989680 ;  /* 0x009896800000895d */ /* 0x004fea0003900000 */
[----:B------:R-:W2:Y:S02]  /*05c0*/  @!P0 SYNCS.PHASECHK.TRANS64 P0, [R3+URZ+0x9000], R4 ;  /* 0x00900004030085a7 */ /* 0x000ea4000800007f */
[----:B--2---:R-:W-:Y:S05]  /*05d0*/  @!P0 BRA `(.L_x_3522) ;  /* 0xfffffffc00f08947 */ /* 0x004fea000383ffff */
[----:B------:R-:W-:Y:S01]  /*05e0*/  SHF.R.S32.HI R9, RZ, 0x1f, R40 ;  /* 0x0000001fff097819 */ /* 0x000fe20000011428 */
[----:B------:R-:W-:Y:S01]  /*05f0*/  ULDC UR4, c[0x0][0x268] ;  /* 0x00009a0000047ab9 */ /* 0x000fe20000000800 */
[----:B------:R-:W-:Y:S01]  /*0600*/  IMAD R0, R33, -0x60, R0 ;  /* 0xffffffa021007824 */ /* 0x000fe200078e0200 */
[----:B------:R-:W-:Y:S01]  /*0610*/  ULDC.64 UR6, c[0x0][0x258] ;  /* 0x0000960000067ab9 */ /* 0x000fe20000000a00 */
[-C--:B------:R-:W-:Y:S01]  /*0620*/  LEA.HI R20, R9, R40.reuse, RZ, 0x7 ;  /* 0x0000002809147211 */ /* 0x080fe200078f38ff */
[----:B------:R-:W-:Y:S01]  /*0630*/  IMAD R5, R5, UR6, RZ ;  /* 0x0000000605057c24 */ /* 0x000fe2000f8e02ff */
[CC--:B-1----:R-:W-:Y:S01]  /*0640*/  LEA.HI R4, R9.reuse, R40.reuse, RZ, 0x3 ;  /* 0x0000002809047211 */ /* 0x0c2fe200078f18ff */
[----:B------:R-:W-:Y:S01]  /*0650*/  BSSY B0, `(.L_x_3523) ;  /* 0x0000087000007945 */ /* 0x000fe20003800000 */
[----:B------:R-:W-:Y:S01]  /*0660*/  LOP3.LUT R11, R20, 0x3fffff80, RZ, 0xc0, !PT ;  /* 0x3fffff80140b7812 */ /* 0x000fe200078ec0ff */
[----:B------:R-:W-:Y:S01]  /*0670*/  IMAD R5, R2, UR7, R5 ;  /* 0x0000000702057c24 */ /* 0x000fe2000f8e0205 */
[----:B------:R-:W-:-:S02]  /*0680*/  LEA.HI R24, R9, R40, RZ, 0x5 ;  /* 0x0000002809187211 */ /* 0x000fc400078f28ff */
[----:B------:R-:W-:Y:S01]  /*0690*/  LOP3.LUT R13, R4, 0xfffffff8, RZ, 0xc0, !PT ;  /* 0xfffffff8040d7812 */ /* 0x000fe200078ec0ff */
[C---:B------:R-:W-:Y:S01]  /*06a0*/  IMAD.IADD R11, R40.reuse, 0x1, -R11 ;  /* 0x00000001280b7824 */ /* 0x040fe200078e0a0b */
[CC--:B0-----:R-:W-:Y:S02]  /*06b0*/  LEA.HI R8, R9.reuse, R40.reuse, RZ, 0x4 ;  /* 0x0000002809087211 */ /* 0x0c1fe400078f20ff */
[----:B------:R-:W-:Y:S01]  /*06c0*/  LEA.HI R10, R9, R40, RZ, 0x6 ;  /* 0x00000028090a7211 */ /* 0x000fe200078f30ff */
[----:B------:R-:W-:Y:S01]  /*06d0*/  IMAD.IADD R40, R40, 0x1, -R13 ;  /* 0x0000000128287824 */ /* 0x000fe200078e0a0d */
[----:B------:R-:W-:Y:S02]  /*06e0*/  SHF.R.S32.HI R20, RZ, 0x7, R20 ;  /* 0x00000007ff147819 */ /* 0x000fe40000011414 */
[--C-:B------:R-:W-:Y:S01]  /*06f0*/  SHF.R.S32.HI R9, RZ, 0x1f, R24.reuse ;  /* 0x0000001fff097819 */ /* 0x100fe20000011418 */
[----:B------:R-:W-:Y:S01]  /*0700*/  IMAD.SHL.U32 R22, R10, 0x2, RZ ;  /* 0x000000020a167824 */ /* 0x000fe200078e00ff */
[----:B------:R-:W-:Y:S01]  /*0710*/  SHF.R.S32.HI R24, RZ, 0x5, R24 ;  /* 0x00000005ff187819 */ /* 0x000fe20000011418 */
[----:B------:R-:W-:Y:S01]  /*0720*/  IMAD R11, R20, 0x300, R11 ;  /* 0x00000300140b7824 */ /* 0x000fe200078e020b */
[----:B------:R-:W-:-:S02]  /*0730*/  SHF.R.S32.HI R35, RZ, 0x4, R8 ;  /* 0x00000004ff237819 */ /* 0x000fc40000011408 */
[----:B------:R-:W-:Y:S01]  /*0740*/  LEA.HI R13, R9, R24, RZ, 0x2 ;  /* 0x00000018090d7211 */ /* 0x000fe200078f10ff */
[----:B------:R-:W-:Y:S01]  /*0750*/  IMAD.SHL.U32 R44, R11, 0x4, RZ ;  /* 0x000000040b2c7824 */ /* 0x000fe200078e00ff */
[--C-:B------:R-:W-:Y:S01]  /*0760*/  SHF.R.S32.HI R32, RZ, 0x3, R4.reuse ;  /* 0x00000003ff207819 */ /* 0x100fe20000011404 */
[----:B------:R-:W-:Y:S01]  /*0770*/  IMAD.SHL.U32 R45, R24, 0x40, RZ ;  /* 0x00000040182d7824 */ /* 0x000fe200078e00ff */
[----:B------:R-:W-:Y:S02]  /*0780*/  SHF.R.S32.HI R15, RZ, 0x1f, R4 ;  /* 0x0000001fff0f7819 */ /* 0x000fe40000011404 */
[----:B------:R-:W-:Y:S02]  /*0790*/  LOP3.LUT R17, R13, 0xfffffffc, RZ, 0xc0, !PT ;  /* 0xfffffffc0d117812 */ /* 0x000fe400078ec0ff */
[----:B------:R-:W-:Y:S02]  /*07a0*/  LEA.HI R12, R8, R35, RZ, 0x1 ;  /* 0x00000023080c7211 */ /* 0x000fe400078f08ff */
[----:B------:R-:W-:Y:S01]  /*07b0*/  LEA.HI R18, R15, R32, RZ, 0x2 ;  /* 0x000000200f127211 */ /* 0x000fe200078f10ff */
[----:B------:R-:W-:Y:S01]  /*07c0*/  IMAD.IADD R21, R24, 0x1, -R17 ;  /* 0x0000000118157824 */ /* 0x000fe200078e0a11 */
[----:B------:R-:W-:-:S02]  /*07d0*/  LEA R44, R44, R3, 0x2 ;  /* 0x000000032c2c7211 */ /* 0x000fc400078e10ff */
[----:B------:R-:W-:Y:S01]  /*07e0*/  LOP3.LUT R16, R12, 0x1fffffe, RZ, 0xc0, !PT ;  /* 0x01fffffe0c107812 */ /* 0x000fe200078ec0ff */
[----:B------:R-:W-:Y:S01]  /*07f0*/  IMAD R28, R21, 0x6, R20 ;  /* 0x00000006151c7824 */ /* 0x000fe200078e0214 */
[----:B------:R-:W-:Y:S01]  /*0800*/  LOP3.LUT R23, R18, 0xffffffc, RZ, 0xc0, !PT ;  /* 0x0ffffffc12177812 */ /* 0x000fe200078ec0ff */
[----:B------:R-:W0:Y:S01]  /*0810*/  LDS.128 R8, [R44] ;  /* 0x000000002c087984 */ /* 0x000e220000000c00 */
[----:B------:R-:W-:Y:S01]  /*0820*/  LOP3.LUT R25, R22, 0xffffff80, RZ, 0xc0, !PT ;  /* 0xffffff8016197812 */ /* 0x000fe200078ec0ff */
[----:B------:R-:W-:Y:S01]  /*0830*/  IMAD.IADD R35, R35, 0x1, -R16 ;  /* 0x0000000123237824 */ /* 0x000fe200078e0a10 */
[----:B------:R-:W-:Y:S01]  /*0840*/  SHF.R.S32.HI R29, RZ, 0x1f, R40 ;  /* 0x0000001fff1d7819 */ /* 0x000fe20000011428 */
[----:B------:R-:W-:Y:S01]  /*0850*/  IMAD.IADD R34, R32, 0x1, -R23 ;  /* 0x0000000120227824 */ /* 0x000fe200078e0a17 */
[----:B------:R-:W1:Y:S01]  /*0860*/  LDS.128 R12, [R44+0x800] ;  /* 0x000800002c0c7984 */ /* 0x000e620000000c00 */
[----:B------:R-:W-:Y:S01]  /*0870*/  IMAD R35, R28, 0x2, R35 ;  /* 0x000000021c237824 */ /* 0x000fe200078e0223 */
[----:B------:R-:W-:Y:S01]  /*0880*/  LEA.HI R36, R29, R40, RZ, 0x2 ;  /* 0x000000281d247211 */ /* 0x000fe200078f10ff */
[----:B------:R-:W-:Y:S01]  /*0890*/  IMAD R34, R34, 0x10, R25 ;  /* 0x0000001022227824 */ /* 0x000fe200078e0219 */
[----:B------:R-:W2:Y:S01]  /*08a0*/  LDS.128 R16, [R44+0x1000] ;  /* 0x001000002c107984 */ /* 0x000ea20000000c00 */
[----:B------:R-:W-:-:S02]  /*08b0*/  LOP3.LUT R45, R45, 0x40, RZ, 0xc0, !PT ;  /* 0x000000402d2d7812 */ /* 0x000fc400078ec0ff */
[C---:B------:R-:W-:Y:S01]  /*08c0*/  IMAD.SHL.U32 R43, R36.reuse, 0x10, RZ ;  /* 0x00000010242b7824 */ /* 0x040fe200078e00ff */
[----:B------:R-:W3:Y:S01]  /*08d0*/  LDS.128 R20, [R44+0x1800] ;  /* 0x001800002c147984 */ /* 0x000ee20000000c00 */
[----:B------:R-:W-:Y:S02]  /*08e0*/  LOP3.LUT R37, R36, 0x7fffffc, RZ, 0xc0, !PT ;  /* 0x07fffffc24257812 */ /* 0x000fe400078ec0ff */
[C---:B------:R-:W-:Y:S01]  /*08f0*/  LEA.HI R41, R40.reuse, R40, RZ, 0x1 ;  /* 0x0000002828297211 */ /* 0x040fe200078f08ff */
[----:B------:R-:W4:Y:S01]  /*0900*/  LDS.128 R24, [R44+0x2000] ;  /* 0x002000002c187984 */ /* 0x000f220000000c00 */
[C---:B------:R-:W-:Y:S01]  /*0910*/  SHF.L.U32 R36, R40.reuse, 0x3, RZ ;  /* 0x0000000328247819 */ /* 0x040fe200000006ff */
[----:B------:R-:W-:Y:S01]  /*0920*/  IMAD.IADD R40, R40, 0x1, -R37 ;  /* 0x0000000128287824 */ /* 0x000fe200078e0a25 */
[----:B------:R-:W-:Y:S01]  /*0930*/  LOP3.LUT R43, R43, 0x40, RZ, 0xc0, !PT ;  /* 0x000000402b2b7812 */ /* 0x000fe200078ec0ff */
[----:B------:R-:W5:Y:S01]  /*0940*/  LDS.128 R28, [R44+0x2800] ;  /* 0x002800002c1c7984 */ /* 0x000f620000000c00 */
[----:B------:R-:W-:Y:S01]  /*0950*/  SHF.R.S32.HI R41, RZ, 0x1, R41 ;  /* 0x00000001ff297819 */ /* 0x000fe20000011429 */
[----:B------:R-:W-:Y:S01]  /*0960*/  IMAD R40, R35, 0x8, R40 ;  /* 0x0000000823287824 */ /* 0x000fe200078e0228 */
[----:B------:R-:W-:-:S02]  /*0970*/  LOP3.LUT R37, R45, 0x8, R36, 0xf8, !PT ;  /* 0x000000082d257812 */ /* 0x000fc400078ef824 */
[----:B------:R-:W-:Y:S01]  /*0980*/  SHF.R.U32.HI R42, RZ, 0x3, R45 ;  /* 0x00000003ff2a7819 */ /* 0x000fe2000001162d */
[----:B------:R-:W-:Y:S01]  /*0990*/  IMAD R34, R41, 0x600, R34 ;  /* 0x0000060029227824 */ /* 0x000fe200078e0222 */
[----:B------:R-:W-:Y:S02]  /*09a0*/  LOP3.LUT R4, R43, 0x8, R4, 0xf8, !PT ;  /* 0x000000082b047812 */ /* 0x000fe400078ef804 */
[----:B------:R-:W-:Y:S02]  /*09b0*/  SHF.R.U32.HI R43, RZ, 0x3, R43 ;  /* 0x00000003ff2b7819 */ /* 0x000fe4000001162b */
[----:B------:R-:W-:Y:S02]  /*09c0*/  LOP3.LUT R37, R37, R42, RZ, 0x3c, !PT ;  /* 0x0000002a25257212 */ /* 0x000fe400078e3cff */
[----:B------:R-:W-:-:S03]  /*09d0*/  LOP3.LUT R43, R4, R43, RZ, 0x3c, !PT ;  /* 0x0000002b042b7212 */ /* 0x000fc600078e3cff */
[----:B------:R-:W-:Y:S01]  /*09e0*/  IMAD.IADD R4, R34, 0x1, R37 ;  /* 0x0000000122047824 */ /* 0x000fe200078e0225 */
[----:B------:R-:W-:Y:S01]  /*09f0*/  SHF.R.S32.HI R37, RZ, 0x1f, R36 ;  /* 0x0000001fff257819 */ /* 0x000fe20000011424 */
[----:B------:R-:W-:Y:S02]  /*0a00*/  IMAD.U32 R34, R40, 0x10, R43 ;  /* 0x0000001028227824 */ /* 0x000fe400078e002b */
[----:B0-----:R-:W-:Y:S01]  /*0a10*/  FMUL.FTZ R35, R9, UR4 ;  /* 0x0000000409237c20 */ /* 0x001fe20008410000 */
[----:B------:R-:W-:Y:S01]  /*0a20*/  FMUL.FTZ R40, R11, UR4 ;  /* 0x000000040b287c20 */ /* 0x000fe20008410000 */
[----:B------:R-:W-:Y:S01]  /*0a30*/  FMUL.FTZ R9, R10, UR4 ;  /* 0x000000040a097c20 */ /* 0x000fe20008410000 */
[----:B------:R-:W-:Y:S01]  /*0a40*/  FMUL.FTZ R8, R8, UR4 ;  /* 0x0000000408087c20 */ /* 0x000fe20008410000 */
[----:B------:R-:W-:Y:S02]  /*0a50*/  IMAD R34, R34, 0x2, R3 ;  /* 0x0000000222227824 */ /* 0x000fe400078e0203 */
[----:B-1----:R-:W-:Y:S01]  /*0a60*/  FMUL.FTZ R11, R14, UR4 ;  /* 0x000000040e0b7c20 */ /* 0x002fe20008410000 */
[----:B------:R-:W-:Y:S01]  /*0a70*/  FMUL.FTZ R10, R12, UR4 ;  /* 0x000000040c0a7c20 */ /* 0x000fe20008410000 */
[----:B------:R-:W-:Y:S01]  /*0a80*/  FMUL.FTZ R14, R15, UR4 ;  /* 0x000000040f0e7c20 */ /* 0x000fe20008410000 */
[----:B------:R-:W-:Y:S01]  /*0a90*/  FMUL.FTZ R13, R13, UR4 ;  /* 0x000000040d0d7c20 */ /* 0x000fe20008410000 */
[----:B--2---:R-:W-:Y:S01]  /*0aa0*/  FMUL.FTZ R12, R16, UR4 ;  /* 0x00000004100c7c20 */ /* 0x004fe20008410000 */
[----:B------:R-:W-:Y:S01]  /*0ab0*/  FMUL.FTZ R15, R18, UR4 ;  /* 0x00000004120f7c20 */ /* 0x000fe20008410000 */
[----:B------:R-:W-:Y:S01]  /*0ac0*/  FMUL.FTZ R18, R19, UR4 ;  /* 0x0000000413127c20 */ /* 0x000fe20008410000 */
[----:B------:R-:W-:Y:S01]  /*0ad0*/  FMUL.FTZ R17, R17, UR4 ;  /* 0x0000000411117c20 */ /* 0x000fe20008410000 */
        /* <DEDUP_REMOVED lines=12> */
[----:B------:R-:W-:Y:S01]  /*0ba0*/  F2FP.F16.F32.PACK_AB R10, R13, R10 ;  /* 0x0000000a0d0a723e */ /* 0x000fe200000000ff */
[----:B------:R-:W-:Y:S01]  /*0bb0*/  ULDC UR4, c[0x0][0x244] ;  /* 0x0000910000047ab9 */ /* 0x000fe20000000800 */
[----:B------:R-:W-:-:S02]  /*0bc0*/  F2FP.F16.F32.PACK_AB R8, R35, R8 ;  /* 0x000000082308723e */ /* 0x000fc400000000ff */
[----:B------:R-:W-:Y:S02]  /*0bd0*/  F2FP.F16.F32.PACK_AB R9, R40, R9 ;  /* 0x000000092809723e */ /* 0x000fe400000000ff */
[----:B------:R-:W-:Y:S02]  /*0be0*/  F2FP.F16.F32.PACK_AB R11, R14, R11 ;  /* 0x0000000b0e0b723e */ /* 0x000fe400000000ff */
[----:B------:R-:W-:Y:S02]  /*0bf0*/  F2FP.F16.F32.PACK_AB R13, R18, R15 ;  /* 0x0000000f120d723e */ /* 0x000fe400000000ff */
[----:B------:R-:W-:Y:S01]  /*0c00*/  F2FP.F16.F32.PACK_AB R12, R17, R12 ;  /* 0x0000000c110c723e */ /* 0x000fe200000000ff */
[----:B------:R0:W-:Y:S01]  /*0c10*/  STSM.16.MT88.4 [R34+0x6000], R8 ;  /* 0x0060000822007844 */ /* 0x0001e20000004200 */
[----:B------:R-:W-:Y:S02]  /*0c20*/  F2FP.F16.F32.PACK_AB R14, R21, R16 ;  /* 0x00000010150e723e */ /* 0x000fe400000000ff */
[----:B------:R-:W-:-:S02]  /*0c30*/  F2FP.F16.F32.PACK_AB R15, R42, R19 ;  /* 0x000000132a0f723e */ /* 0x000fc400000000ff */
[----:B------:R-:W-:Y:S02]  /*0c40*/  F2FP.F16.F32.PACK_AB R16, R25, R20 ;  /* 0x000000141910723e */ /* 0x000fe400000000ff */
[----:B------:R-:W-:Y:S01]  /*0c50*/  F2FP.F16.F32.PACK_AB R17, R27, R22 ;  /* 0x000000161b11723e */ /* 0x000fe200000000ff */
[----:B------:R1:W-:Y:S01]  /*0c60*/  STSM.16.MT88.4 [R34+0x6400], R12 ;  /* 0x0064000c22007844 */ /* 0x0003e20000004200 */
[----:B------:R-:W-:Y:S02]  /*0c70*/  F2FP.F16.F32.PACK_AB R18, R28, R23 ;  /* 0x000000171c12723e */ /* 0x000fe400000000ff */
[----:B------:R-:W-:Y:S01]  /*0c80*/  F2FP.F16.F32.PACK_AB R19, R31, R24 ;  /* 0x000000181f13723e */ /* 0x000fe200000000ff */
[----:B------:R-:W-:Y:S01]  /*0c90*/  IMAD R24, R4, 0x2, R3 ;  /* 0x0000000204187824 */ /* 0x000fe200078e0203 */
[----:B------:R-:W-:-:S03]  /*0ca0*/  IADD3 R26, P0, R32, R38, RZ ;  /* 0x00000026201a7210 */ /* 0x000fc60007f1e0ff */
[----:B------:R1:W-:Y:S01]  /*0cb0*/  STSM.16.MT88.4 [R34+0x6800], R16 ;  /* 0x0068001022007844 */ /* 0x0003e20000004200 */
[----:B------:R-:W-:Y:S01]  /*0cc0*/  LEA.HI.X.SX32 R27, R32, R39, 0x1, P0 ;  /* 0x00000027201b7211 */ /* 0x000fe200000f0eff */
[----:B------:R-:W-:Y:S01]  /*0cd0*/  BAR.SYNC.DEFER_BLOCKING 0x0 ;  /* 0x0000000000007b1d */ /* 0x000fe20000010000 */
[----:B------:R-:W-:Y:S01]  /*0ce0*/  ISETP.GE.AND P0, PT, R36, UR4, PT ;  /* 0x0000000424007c0c */ /* 0x000fe2000bf06270 */
[----:B------:R-:W-:Y:S01]  /*0cf0*/  IMAD.WIDE.U32 R36, R2, UR6, R36 ;  /* 0x0000000602247c25 */ /* 0x000fe2000f8e0024 */
[----:B0-----:R-:W-:Y:S02]  /*0d00*/  VIMNMX R9, R0, 0x60, PT ;  /* 0x0000006000097848 */ /* 0x001fe40003fe0100 */
[C---:B------:R-:W-:Y:S01]  /*0d10*/  IADD3 R2, R32.reuse, 0x40, RZ ;  /* 0x0000004020027810 */ /* 0x040fe20007ffe0ff */
[C---:B------:R-:W-:Y:S01]  /*0d20*/  VIADD R0, R32.reuse, 0x20 ;  /* 0x0000002020007836 */ /* 0x040fe20000000000 */
[----:B------:R-:W-:Y:S01]  /*0d30*/  ISETP.GE.OR P2, PT, R32, R9, P0 ;  /* 0x000000092000720c */ /* 0x000fe20000746670 */
[----:B------:R-:W-:Y:S01]  /*0d40*/  ULDC.64 UR4, c[0x0][0x260] ;  /* 0x0000980000047ab9 */ /* 0x000fe20000000a00 */
[----:B------:R-:W-:-:S02]  /*0d50*/  IMAD.IADD R37, R37, 0x1, R5 ;  /* 0x0000000125257824 */ /* 0x000fc400078e0205 */
[----:B------:R-:W-:Y:S01]  /*0d60*/  IMAD R7, R7, UR4, RZ ;  /* 0x0000000407077c24 */ /* 0x000fe2000f8e02ff */
[-C--:B------:R-:W-:Y:S01]  /*0d70*/  ISETP.GE.OR P1, PT, R0, R9.reuse, P0 ;  /* 0x000000090000720c */ /* 0x080fe20000726670 */
[----:B------:R-:W-:Y:S01]  /*0d80*/  VIADD R5, R3, 0x6000 ;  /* 0x0000600003057836 */ /* 0x000fe20000000000 */
[----:B------:R-:W-:Y:S01]  /*0d90*/  ISETP.GE.OR P0, PT, R2, R9, P0 ;  /* 0x000000090200720c */ /* 0x000fe20000706670 */
[C---:B------:R-:W-:Y:S02]  /*0da0*/  IMAD R9, R6.reuse, UR5, R7 ;  /* 0x0000000506097c24 */ /* 0x040fe4000f8e0207 */
[----:B------:R-:W-:-:S04]  /*0db0*/  IMAD.WIDE.U32 R6, R6, UR4, R36 ;  /* 0x0000000406067c25 */ /* 0x000fc8000f8e0024 */
[----:B------:R-:W-:Y:S02]  /*0dc0*/  IMAD R8, R4, 0x2, R5 ;  /* 0x0000000204087824 */ /* 0x000fe400078e0205 */
[----:B------:R-:W-:Y:S01]  /*0dd0*/  IMAD.WIDE R2, R33, 0x60, R26 ;  /* 0x0000006021027825 */ /* 0x000fe200078e021a */
[----:B------:R1:W0:Y:S03]  /*0de0*/  LDS.128 R20, [R24+0x6800] ;  /* 0x0068000018147984 */ /* 0x0002260000000c00 */
        /* <DEDUP_REMOVED lines=13> */
.L_x_3524:
[----:B------:R-:W-:Y:S05]  /*0ec0*/  BSYNC B0 ;  /* 0x0000000000007941 */ /* 0x000fea0003800000 */
.L_x_3523:
[----:B-1----:R-:W1:Y:S01]  /*0ed0*/  LDS.128 R24, [R24+0x6400] ;  /* 0x0064000018187984 */ /* 0x002e620000000c00 */
[----:B------:R-:W-:Y:S04]  /*0ee0*/  BSSY B0, `(.L_x_3525) ;  /* 0x000000f000007945 */ /* 0x000fe80003800000 */
[----:B------:R-:W-:Y:S05]  /*0ef0*/  @P1 BRA `(.L_x_3526) ;  /* 0x0000000000341947 */ /* 0x000fea0003800000 */
[----:B--2---:R-:W-:Y:S01]  /*0f00*/  IADD3 R11, P1, R2, 0x20, RZ ;  /* 0x00000020020b7810 */ /* 0x004fe20007f3e0ff */
        /* <DEDUP_REMOVED lines=12> */
.L_x_3526:
[----:B------:R-:W-:Y:S05]  /*0fd0*/  BSYNC B0 ;  /* 0x0000000000007941 */ /* 0x000fea0003800000 */
.L_x_3525:
[----:B------:R-:W-:Y:S05]  /*0fe0*/  @P0 EXIT ;  /* 0x000000000000094d */ /* 0x000fea0003800000 */
[----:B------:R-:W-:Y:S01]  /*0ff0*/  IADD3 R7, P0, R2, 0x40, RZ ;  /* 0x0000004002077810 */ /* 0x000fe20007f1e0ff */
[----:B------:R-:W-:-:S04]  /*1000*/  ULDC.64 UR4, c[0x0][0x250] ;  /* 0x0000940000047ab9 */ /* 0x000fc80000000a00 */
[----:B------:R-:W-:Y:S02]  /*1010*/  IMAD.X R2, RZ, RZ, R3, P0 ;  /* 0x000000ffff027224 */ /* 0x000fe400000e0603 */
[----:B------:R-:W-:Y:S02]  /*1020*/  IMAD.MOV.U32 R3, RZ, RZ, R5 ;  /* 0x000000ffff037224 */ /* 0x000fe400078e0005 */
        /* <DEDUP_REMOVED lines=8> */
[----:B0-----:R-:W-:Y:S01]  /*10b0*/  STG.E.128 desc[UR8][R4.64], R20 ;  /* 0x0000001404007986 */ /* 0x001fe2000c101d08 */
[----:B------:R-:W-:Y:S05]  /*10c0*/  EXIT ;  /* 0x000000000000794d */ /* 0x000fea0003800000 */
.L_x_3527:
        /* <DEDUP_REMOVED lines=11> */
.L_x_3746:


//--------------------- .text._ZN7cutlass13device_kernelIN5flash11enable_sm90INS1_16FlashAttnBwdSm90INS1_25CollectiveMainloopBwdSm90ILi2ELi2ELi2EN4cute5tupleIJNS5_1CILi1EEES8_S8_EEENS6_IJNS7_ILi96EEENS7_ILi128EEENS7_ILi64EEEEEENS_6half_tEfNS_4arch4Sm90ELb1ELb0ELb1ELb1ELb1ELb1ELb0ELb1ELi2ELi1ELi2ELi2ELb0EEENS1_24CollectiveEpilogueBwdGQAISD_fSG_Li256ELb1ELb1EEENS1_25SingleTileBwdLPTSchedulerILb1ELi128ELb1EEEEEEEEEvNT_6ParamsE --------------------------
	.section	.text._ZN7cutlass13device_kernelIN5flash11enable_sm90INS1_16FlashAttnBwdSm90INS1_25CollectiveMainloopBwdSm90ILi2ELi2ELi2EN4cute5tupleIJNS5_1CILi1EEES8_S8_EEENS6_IJNS7_ILi96EEENS7_ILi128EEENS7_ILi64EEEEEENS_6half_tEfNS_4arch4Sm90ELb1ELb0ELb1ELb1ELb1ELb1ELb0ELb1ELi2ELi1ELi2ELi2ELb0EEENS1_24CollectiveEpilogueBwdGQAISD_fSG_Li256ELb1ELb1EEENS1_25SingleTileBwdLPTSchedulerILb1ELi128ELb1EEEEEEEEEvNT_6ParamsE,"ax",@progbits
	.align	128
.text._ZN7cutlass13device_kernelIN5flash11enable_sm90INS1_16FlashAttnBwdSm90INS1_25CollectiveMainloopBwdSm90ILi2ELi2ELi2EN4cute5tupleIJNS5_1CILi1EEES8_S8_EEENS6_IJNS7_ILi96EEENS7_ILi128EEENS7_ILi64EEEEEENS_6half_tEfNS_4arch4Sm90ELb1ELb0ELb1ELb1ELb1ELb1ELb0ELb1ELi2ELi1ELi2ELi2ELb0EEENS1_24CollectiveEpilogueBwdGQAISD_fSG_Li256ELb1ELb1EEENS1_25SingleTileBwdLPTSchedulerILb1ELi128ELb1EEEEEEEEEvNT_6ParamsE:
        .type           _ZN7cutlass13device_kernelIN5flash11enable_sm90INS1_16FlashAttnBwdSm90INS1_25CollectiveMainloopBwdSm90ILi2ELi2ELi2EN4cute5tupleIJNS5_1CILi1EEES8_S8_EEENS6_IJNS7_ILi96EEENS7_ILi128EEENS7_ILi64EEEEEENS_6half_tEfNS_4arch4Sm90ELb1ELb0ELb1ELb1ELb1ELb1ELb0ELb1ELi2ELi1ELi2ELi2ELb0EEENS1_24CollectiveEpilogueBwdGQAISD_fSG_Li256ELb1ELb1EEENS1_25SingleTileBwdLPTSchedulerILb1ELi128ELb1EEEEEEEEEvNT_6ParamsE,@function
        .size           _ZN7cutlass13device_kernelIN5flash11enable_sm90INS1_16FlashAttnBwdSm90INS1_25CollectiveMainloopBwdSm90ILi2ELi2ELi2EN4cute5tupleIJNS5_1CILi1EEES8_S8_EEENS6_IJNS7_ILi96EEENS7_ILi128EEENS7_ILi64EEEEEENS_6half_tEfNS_4arch4Sm90ELb1ELb0ELb1ELb1ELb1ELb1ELb0ELb1ELi2ELi1ELi2ELi2ELb0EEENS1_24CollectiveEpilogueBwdGQAISD_fSG_Li256ELb1ELb1EEENS1_25SingleTileBwdLPTSchedulerILb1ELi128ELb1EEEEEEEEEvNT_6ParamsE,(.L_x_3747 - _ZN7cutlass13device_kernelIN5flash11enable_sm90INS1_16FlashAttnBwdSm90INS1_25CollectiveMainloopBwdSm90ILi2ELi2ELi2EN4cute5tupleIJNS5_1CILi1EEES8_S8_EEENS6_IJNS7_ILi96EEENS7_ILi128EEENS7_ILi64EEEEEENS_6half_tEfNS_4arch4Sm90ELb1ELb0ELb1ELb1ELb1ELb1ELb0ELb1ELi2ELi1ELi2ELi2ELb0EEENS1_24CollectiveEpilogueBwdGQAISD_fSG_Li256ELb1ELb1EEENS1_25SingleTileBwdLPTSchedulerILb1ELi128ELb1EEEEEEEEEvNT_6ParamsE)
        .other          _ZN7cutlass13device_kernelIN5flash11enable_sm90INS1_16FlashAttnBwdSm90INS1_25CollectiveMainloopBwdSm90ILi2ELi2ELi2EN4cute5tupleIJNS5_1CILi1EEES8_S8_EEENS6_IJNS7_ILi96EEENS7_ILi128EEENS7_ILi64EEEEEENS_6half_tEfNS_4arch4Sm90ELb1ELb0ELb1ELb1ELb1ELb1ELb0ELb1ELi2ELi1ELi2ELi2ELb0EEENS1_24CollectiveEpilogueBwdGQAISD_fSG_Li256ELb1ELb1EEENS1_25SingleTileBwdLPTSchedulerILb1ELi128ELb1EEEEEEEEEvNT_6ParamsE,@"STO_CUDA_ENTRY STV_DEFAULT"
_ZN7cutlass13device_kernelIN5flash11enable_sm90INS1_16FlashAttnBwdSm90INS1_25CollectiveMainloopBwdSm90ILi2ELi2ELi2EN4cute5tupleIJNS5_1CILi1EEES8_S8_EEENS6_IJNS7_ILi96EEENS7_ILi128EEENS7_ILi64EEEEEENS_6half_tEfNS_4arch4Sm90ELb1ELb0ELb1ELb1ELb1ELb1ELb0ELb1ELi2ELi1ELi2ELi2ELb0EEENS1_24CollectiveEpilogueBwdGQAISD_fSG_Li256ELb1ELb1EEENS1_25SingleTileBwdLPTSchedulerILb1ELi128ELb1EEEEEEEEEvNT_6ParamsE:
        /* <DEDUP_REMOVED lines=24> */
.L_x_3529:
[----:B------:R-:W-:Y:S05]  /*0180*/  BSYNC B0 ;  /* 0x0000000000007941 */ /* 0x000fea0003800000 */
.L_x_3528:
        /* <DEDUP_REMOVED lines=37> */
.L_x_3530:
        /* <DEDUP_REMOVED lines=22> */
.L_x_3531:
[----:B------:R-:W-:Y:S01]  /*0540*/  PLOP3.LUT P0, PT, PT, PT, UP0, 0x80, 0x0 ;  /* 0x000000000000781c */ /* 0x000fe20003f0f008 */
[----:B------:R-:W-:Y:S01]  /*0550*/  NOP ;  /* 0x0000000000007918 */ /* 0x000fe20000000000 */
[----:B------:R-:W-:Y:S01]  /*0560*/  ULDC.64 UR38, c[0x0][0x208] ;  /* 0x0000820000267ab9 */ /* 0x000fe20000000a00 */
[----:B------:R-:W-:Y:S01]  /*0570*/  BSSY B6, `(.L_x_3532) ;  /* 0x0000eeb000067945 */ /* 0x000fe20003800000 */
[----:B-12-4-:R-:W-:Y:S09]  /*0580*/  BAR.SYNC.DEFER_BLOCKING 0x0 ;  /* 0x0000000000007b1d */ /* 0x016ff20000010000 */
[----:B------:R-:W-:Y:S05]  /*0590*/  @!P0 BRA `(.L_x_3533) ;  /* 0x000000a800b08947 */ /* 0x000fea0003800000 */
.L_x_3534:
        /* <DEDUP_REMOVED lines=32> */
.L_x_3535:
[----:B------:R-:W-:Y:S01]  /*07a0*/  ULDC UR8, c[0x0][0x8cc] ;  /* 0x0002330000087ab9 */ /* 0x000fe20000000800 */
[----:B------:R-:W-:Y:S01]  /*07b0*/  UMOV UR7, UR9 ;  /* 0x0000000900077c82 */ /* 0x000fe20008000000 */
[----:B------:R-:W-:-:S11]  /*07c0*/  UISETP.NE.AND UP0, UPT, UR8, 0x1, UPT ;  /* 0x000000010800788c */ /* 0x000fd6000bf05270 */
[----:B------:R-:W-:Y:S02]  /*07d0*/  @UP0 ULDC.64 UR10, c[0x0][0x8d0] ;  /* 0x00023400000a0ab9 */ /* 0x000fe40000000a00 */
[----:B------:R-:W-:-:S04]  /*07e0*/  UIMAD.WIDE.U32 UR4, UR9, UR10, URZ ;  /* 0x0000000a090472a5 */ /* 0x000fc8000f8e003f */
[----:B------:R-:W-:-:S04]  /*07f0*/  @UP0 USHF.R.U32.HI UR7, URZ, UR11, UR5 ;  /* 0x0000000b3f070299 */ /* 0x000fc80008011605 */
[----:B------:R-:W-:-:S12]  /*0800*/  UIMAD UR4, UR7, UR8, URZ ;  /* 0x00000008070472a4 */ /* 0x000fd8000f8e023f */
.L_x_3536:
        /* <DEDUP_REMOVED lines=23> */
.L_x_3537:
        /* <DEDUP_REMOVED lines=14> */
.L_x_3539:
[----:B------:R-:W-:-:S05]  /*0a60*/  ULDC UR4, c[0x0][0x8f4] ;  /* 0x00023d0000047ab9 */ /* 0x000fca0000000800 */
.L_x_3538:
        /* <DEDUP_REMOVED lines=24> */
.L_x_3541:
        /* <DEDUP_REMOVED lines=14> */
.L_x_3542:
        /* <DEDUP_REMOVED lines=11> */
.L_x_3543:
        /* <DEDUP_REMOVED lines=13> */
.L_x_3544:
        /* <DEDUP_REMOVED lines=68> */
.L_x_3547:
        /* <DEDUP_REMOVED lines=15> */
.L_x_3546:
        /* <DEDUP_REMOVED lines=22> */
.L_x_3549:
        /* <DEDUP_REMOVED lines=15> */
.L_x_3548:
[----:B------:R-:W-:Y:S01]  /*15d0*/  SHF.R.S32.HI R6, RZ, 0x1f, R17 ;  /* 0x0000001fff067819 */ /* 0x000fe20000011411 */
[----:B------:R-:W-:-:S03]  /*15e0*/  UMOV UR4, 0xffffffff ;  /* 0xffffffff00047882 */ /* 0x000fc60000000000 */
[----:B------:R-:W-:-:S04]  /*15f0*/  LEA.HI R0, R6, R17, RZ, 0x7 ;  /* 0x0000001106007211 */ /* 0x000fc800078f38ff */
[----:B------:R-:W-:Y:S01]  /*1600*/  SHF.R.S32.HI R13, RZ, 0x7, R0 ;  /* 0x00000007ff0d7819 */ /* 0x000fe20000011400 */
[----:B------:R-:W-:Y:S06]  /*1610*/  BRA.DIV UR4, `(.L_x_3550) ;  /* 0x000000de04887947 */ /* 0x000fec000b800000 */
[----:B------:R1:W2:Y:S02]  /*1620*/  SHFL.IDX PT, R14, R13, RZ, 0x1f ;  /* 0x00001fff0d0e7589 */ /* 0x0002a400000e0000 */
.L_x_3678:
[----:B------:R-:W-:Y:S01]  /*1630*/  SHF.L.U32 R3, RZ, 0x1f, RZ ;  /* 0x0000001fff037819 */ /* 0x000fe200000006ff */
[----:B------:R-:W-:-:S03]  /*1640*/  IMAD.SHL.U32 R2, R17, 0x40, RZ ;  /* 0x0000004011027824 */ /* 0x000fc600078e00ff */
[----:B------:R-:W3:Y:S02]  /*1650*/  SYNCS.PHASECHK.TRANS64.TRYWAIT P0, [R16+URZ+0x26800], R3 ;  /* 0x02680003100075a7 */ /* 0x000ee4000800017f */
[----:B---3--:R-:W-:Y:S05]  /*1660*/  @P0 BRA `(.L_x_3551) ;  /* 0x0000000000080947 */ /* 0x008fea0003800000 */
[----:B------:R-:W3:Y:S02]  /*1670*/  SYNCS.PHASECHK.TRANS64.TRYWAIT P0, [R16+URZ+0x26800], R3 ;  /* 0x02680003100075a7 */ /* 0x000ee4000800017f */
[----:B---3--:R-:W-:Y:S05]  /*1680*/  @!P0 BRA `(.L_x_3552) ;  /* 0x000000dc00888947 */ /* 0x008fea0003800000 */
.L_x_3551:
        /* <DEDUP_REMOVED lines=80> */
[----:B------:R-:W-:Y:S02]  /*1b90*/  CS2R R150, SRZ ;  /* 0x0000000000967805 */ /* 0x000fe4000001ff00 */
[----:B------:R-:W-:Y:S01]  /*1ba0*/  LEA.HI R4, R13, R13, RZ, 0x1 ;  /* 0x0000000d0d047211 */ /* 0x000fe200078f08ff */
[----:B------:R-:W-:Y:S01]  /*1bb0*/  IMAD.IADD R0, R17, 0x1, -R0 ;  /* 0x0000000111007824 */ /* 0x000fe200078e0a00 */
[----:B------:R-:W-:Y:S01]  /*1bc0*/  SHF.R.S32.HI R9, RZ, 0x5, R8 ;  /* 0x00000005ff097819 */ /* 0x000fe20000011408 */
[----:B------:R-:W-:Y:S01]  /*1bd0*/  IMAD.U32 R12, RZ, RZ, UR4 ;  /* 0x00000004ff0c7e24 */ /* 0x000fe2000f8e00ff */
[----:B------:R-:W-:-:S02]  /*1be0*/  LOP3.LUT R8, R4, 0xfffffffe, RZ, 0xc0, !PT ;  /* 0xfffffffe04087812 */ /* 0x000fc400078ec0ff */
[----:B------:R-:W-:Y:S02]  /*1bf0*/  CS2R R148, SRZ ;  /* 0x0000000000947805 */ /* 0x000fe4000001ff00 */
[----:B------:R-:W-:Y:S01]  /*1c00*/  SHF.R.S32.HI R7, RZ, 0x1f, R0 ;  /* 0x0000001fff077819 */ /* 0x000fe20000011400 */
[----:B------:R-:W-:Y:S01]  /*1c10*/  IMAD R21, R9, -0x10, R12 ;  /* 0xfffffff009157824 */ /* 0x000fe200078e020c */
[----:B------:R-:W-:Y:S02]  /*1c20*/  IADD3 R23, R13, -R8, RZ ;  /* 0x800000080d177210 */ /* 0x000fe40007ffe0ff */
[----:B------:R-:W-:Y:S02]  /*1c30*/  CS2R R146, SRZ ;  /* 0x0000000000927805 */ /* 0x000fe4000001ff00 */
        /* <DEDUP_REMOVED lines=8> */
[--C-:B------:R-:W-:Y:S01]  /*1cc0*/  SHF.R.S32.HI R15, RZ, 0x2, R11.reuse ;  /* 0x00000002ff0f7819 */ /* 0x100fe2000001140b */
[C---:B------:R-:W-:Y:S01]  /*1cd0*/  VIADD R8, R7.reuse, 0x8 ;  /* 0x0000000807087836 */ /* 0x040fe20000000000 */
[----:B------:R-:W-:Y:S01]  /*1ce0*/  SHF.R.S32.HI R6, RZ, 0x1f, R11 ;  /* 0x0000001fff067819 */ /* 0x000fe2000001140b */
[----:B------:R-:W-:Y:S01]  /*1cf0*/  VIADD R18, R7, 0x10 ;  /* 0x0000001007127836 */ /* 0x000fe20000000000 */
[----:B------:R-:W-:Y:S02]  /*1d00*/  LOP3.LUT R14, R9, 0xfffffffc, RZ, 0xc0, !PT ;  /* 0xfffffffc090e7812 */ /* 0x000fe400078ec0ff */
[----:B------:R-:W-:Y:S02]  /*1d10*/  CS2R R136, SRZ ;  /* 0x0000000000887805 */ /* 0x000fe4000001ff00 */
[----:B------:R-:W-:Y:S02]  /*1d20*/  LEA.HI R12, R8, R8, RZ, 0x1 ;  /* 0x00000008080c7211 */ /* 0x000fe400078f08ff */
[----:B------:R-:W-:-:S02]  /*1d30*/  CS2R R134, SRZ ;  /* 0x0000000000867805 */ /* 0x000fc4000001ff00 */
[----:B------:R-:W-:Y:S01]  /*1d40*/  SHF.R.S32.HI R0, RZ, 0x3, R0 ;  /* 0x00000003ff007819 */ /* 0x000fe20000011400 */
[----:B------:R-:W-:Y:S01]  /*1d50*/  IMAD.IADD R9, R17, 0x1, -R14 ;  /* 0x0000000111097824 */ /* 0x000fe200078e0a0e */
[----:B-1----:R-:W-:Y:S02]  /*1d60*/  SHF.R.S32.HI R13, RZ, 0x1, R12 ;  /* 0x00000001ff0d7819 */ /* 0x002fe4000001140c */
[----:B------:R-:W-:Y:S02]  /*1d70*/  CS2R R132, SRZ ;  /* 0x0000000000847805 */ /* 0x000fe4000001ff00 */
[----:B------:R-:W-:Y:S01]  /*1d80*/  LEA.HI R11, R6, R15, RZ, 0x3 ;  /* 0x0000000f060b7211 */ /* 0x000fe200078f18ff */
[----:B------:R-:W-:Y:S01]  /*1d90*/  IMAD.HI R6, R0, 0x2aaaaaab, RZ ;  /* 0x2aaaaaab00067827 */ /* 0x000fe200078e02ff */
[----:B------:R-:W-:Y:S02]  /*1da0*/  LEA.HI R17, R18, R18, RZ, 0x1 ;  /* 0x0000001212117211 */ /* 0x000fe400078f08ff */
[----:B------:R-:W-:-:S02]  /*1db0*/  CS2R R130, SRZ ;  /* 0x0000000000827805 */ /* 0x000fc4000001ff00 */
[----:B------:R-:W-:Y:S01]  /*1dc0*/  LOP3.LUT R22, R11, 0xfffffff8, RZ, 0xc0, !PT ;  /* 0xfffffff80b167812 */ /* 0x000fe200078ec0ff */
[----:B------:R-:W-:Y:S01]  /*1dd0*/  IMAD.HI R14, R13, 0x2aaaaaab, RZ ;  /* 0x2aaaaaab0d0e7827 */ /* 0x000fe200078e02ff */
[----:B------:R-:W-:Y:S02]  /*1de0*/  LEA.HI R4, R4, R7, RZ, 0x1 ;  /* 0x0000000704047211 */ /* 0x000fe400078f08ff */
[----:B------:R-:W-:Y:S02]  /*1df0*/  CS2R R128, SRZ ;  /* 0x0000000000807805 */ /* 0x000fe4000001ff00 */
[----:B------:R-:W-:Y:S02]  /*1e00*/  SHF.R.S32.HI R19, RZ, 0x1, R17 ;  /* 0x00000001ff137819 */ /* 0x000fe40000011411 */
[----:B------:R-:W-:Y:S02]  /*1e10*/  CS2R R126, SRZ ;  /* 0x00000000007e7805 */ /* 0x000fe4000001ff00 */
[----:B------:R-:W-:-:S02]  /*1e20*/  IADD3 R22, R21, R22, -R15 ;  /* 0x0000001615167210 */ /* 0x000fc40007ffe80f */
[----:B------:R-:W-:Y:S02]  /*1e30*/  CS2R R124, SRZ ;  /* 0x00000000007c7805 */ /* 0x000fe4000001ff00 */
[----:B------:R-:W-:Y:S01]  /*1e40*/  LOP3.LUT R4, R4, 0xfffffffe, RZ, 0xc0, !PT ;  /* 0xfffffffe04047812 */ /* 0x000fe200078ec0ff */
[----:B------:R-:W-:Y:S01]  /*1e50*/  IMAD.HI R20, R19, 0x2aaaaaab, RZ ;  /* 0x2aaaaaab13147827 */ /* 0x000fe200078e02ff */
[----:B------:R-:W-:Y:S02]  /*1e60*/  SHF.R.U32.HI R11, RZ, 0x1, R6 ;  /* 0x00000001ff0b7819 */ /* 0x000fe40000011606 */
[----:B------:R-:W-:Y:S02]  /*1e70*/  CS2R R122, SRZ ;  /* 0x00000000007a7805 */ /* 0x000fe4000001ff00 */
[----:B------:R-:W-:Y:S02]  /*1e80*/  SHF.R.U32.HI R15, RZ, 0x1, R14 ;  /* 0x00000001ff0f7819 */ /* 0x000fe4000001160e */
[----:B------:R-:W-:-:S02]  /*1e90*/  CS2R R120, SRZ ;  /* 0x0000000000787805 */ /* 0x000fc4000001ff00 */
[----:B------:R-:W-:Y:S02]  /*1ea0*/  IADD3 R4, R7, -R4, RZ ;  /* 0x8000000407047210 */ /* 0x000fe40007ffe0ff */
[----:B------:R-:W-:Y:S02]  /*1eb0*/  CS2R R182, SRZ ;  /* 0x0000000000b67805 */ /* 0x000fe4000001ff00 */
[----:B------:R-:W-:Y:S02]  /*1ec0*/  LEA.HI R11, R6, R11, RZ, 0x1 ;  /* 0x0000000b060b7211 */ /* 0x000fe400078f08ff */
[----:B------:R-:W-:Y:S02]  /*1ed0*/  CS2R R180, SRZ ;  /* 0x0000000000b47805 */ /* 0x000fe4000001ff00 */
[----:B------:R-:W-:Y:S02]  /*1ee0*/  LEA.HI R14, R14, R15, RZ, 0x1 ;  /* 0x0000000f0e0e7211 */ /* 0x000fe400078f08ff */
[----:B------:R-:W-:-:S02]  /*1ef0*/  CS2R R178, SRZ ;  /* 0x0000000000b27805 */ /* 0x000fc4000001ff00 */
[----:B------:R-:W-:Y:S01]  /*1f00*/  LOP3.LUT R7, R12, 0xfffffffe, RZ, 0xc0, !PT ;  /* 0xfffffffe0c077812 */ /* 0x000fe200078ec0ff */
[----:B------:R-:W-:Y:S01]  /*1f10*/  IMAD R11, R11, -0xc, R0 ;  /* 0xfffffff40b0b7824 */ /* 0x000fe200078e0200 */
[----:B------:R-:W-:Y:S01]  /*1f20*/  SHF.R.U32.HI R21, RZ, 0x1, R20 ;  /* 0x00000001ff157819 */ /* 0x000fe20000011614 */
[----:B------:R-:W-:Y:S01]  /*1f30*/  IMAD R14, R14, -0xc, R13 ;  /* 0xfffffff40e0e7824 */ /* 0x000fe200078e020d */
[----:B------:R-:W-:Y:S01]  /*1f40*/  LOP3.LUT R17, R17, 0xfffffffe, RZ, 0xc0, !PT ;  /* 0xfffffffe11117812 */ /* 0x000fe200078ec0ff */
[----:B------:R-:W-:Y:S01]  /*1f50*/  IMAD.IADD R7, R8, 0x1, -R7 ;  /* 0x0000000108077824 */ /* 0x000fe200078e0a07 */
[----:B------:R-:W-:Y:S01]  /*1f60*/  LEA.HI R20, R20, R21, RZ, 0x1 ;  /* 0x0000001514147211 */ /* 0x000fe200078f08ff */
[----:B------:R-:W-:Y:S01]  /*1f70*/  IMAD R4, R11, 0x8, R4 ;  /* 0x000000080b047824 */ /* 0x000fe200078e0204 */
[----:B------:R-:W-:Y:S01]  /*1f80*/  CS2R R176, SRZ ;  /* 0x0000000000b07805 */ /* 0x000fe2000001ff00 */
[----:B------:R-:W-:Y:S01]  /*1f90*/  IMAD.IADD R17, R18, 0x1, -R17 ;  /* 0x0000000112117824 */ /* 0x000fe200078e0a11 */
[----:B------:R-:W-:Y:S01]  /*1fa0*/  LEA R0, R14, R7, 0x3 ;  /* 0x000000070e007211 */ /* 0x000fe200078e18ff */
[----:B------:R-:W-:Y:S01]  /*1fb0*/  IMAD R20, R20, -0xc, R19 ;  /* 0xfffffff414147824 */ /* 0x000fe200078e0213 */
[----:B------:R1:W-:Y:S01]  /*1fc0*/  STL [R1+0x4], R4 ;  /* 0x0000040401007387 */ /* 0x0003e20000100800 */
[----:B------:R-:W-:Y:S01]  /*1fd0*/  IMAD R8, R23, -0x40, R22 ;  /* 0xffffffc017087824 */ /* 0x000fe200078e0216 */
[----:B------:R-:W-:Y:S01]  /*1fe0*/  CS2R R174, SRZ ;  /* 0x0000000000ae7805 */ /* 0x000fe2000001ff00 */
[----:B------:R-:W-:Y:S01]  /*1ff0*/  IMAD R237, R20, 0x8, R17 ;  /* 0x0000000814ed7824 */ /* 0x000fe200078e0211 */
[----:B------:R2:W-:Y:S01]  /*2000*/  STL [R1], R0 ;  /* 0x0000000001007387 */ /* 0x0005e20000100800 */
[----:B------:R-:W-:-:S02]  /*2010*/  CS2R R172, SRZ ;  /* 0x0000000000ac7805 */ /* 0x000fc4000001ff00 */
[----:B------:R-:W-:Y:S02]  /*2020*/  CS2R R170, SRZ ;  /* 0x0000000000aa7805 */ /* 0x000fe4000001ff00 */
[----:B------:R-:W-:Y:S02]  /*2030*/  CS2R R168, SRZ ;  /* 0x0000000000a87805 */ /* 0x000fe4000001ff00 */
[----:B------:R-:W-:Y:S02]  /*2040*/  CS2R R166, SRZ ;  /* 0x0000000000a67805 */ /* 0x000fe4000001ff00 */
[----:B------:R-:W-:Y:S01]  /*2050*/  CS2R R164, SRZ ;  /* 0x0000000000a47805 */ /* 0x000fe2000001ff00 */
[----:B-1----:R-:W-:Y:S01]  /*2060*/  IMAD.MOV.U32 R4, RZ, RZ, RZ ;  /* 0x000000ffff047224 */ /* 0x002fe200078e00ff */
[----:B------:R-:W-:Y:S02]  /*2070*/  CS2R R162, SRZ ;  /* 0x0000000000a27805 */ /* 0x000fe4000001ff00 */
[----:B------:R-:W-:-:S02]  /*2080*/  CS2R R160, SRZ ;  /* 0x0000000000a07805 */ /* 0x000fc4000001ff00 */
[----:B------:R-:W-:Y:S01]  /*2090*/  CS2R R158, SRZ ;  /* 0x00000000009e7805 */ /* 0x000fe2000001ff00 */
[----:B--2---:R-:W-:Y:S01]  /*20a0*/  IMAD.MOV.U32 R0, RZ, RZ, RZ ;  /* 0x000000ffff007224 */ /* 0x004fe200078e00ff */
[----:B------:R-:W-:Y:S02]  /*20b0*/  CS2R R156, SRZ ;  /* 0x00000000009c7805 */ /* 0x000fe4000001ff00 */
[----:B------:R-:W-:Y:S02]  /*20c0*/  CS2R R154, SRZ ;  /* 0x00000000009a7805 */ /* 0x000fe4000001ff00 */
[----:B------:R-:W-:-:S07]  /*20d0*/  CS2R R152, SRZ ;  /* 0x0000000000987805 */ /* 0x000fce000001ff00 */
.L_x_3564:
[----:B------:R-:W-:-:S06]  /*20e0*/  ULOP3.LUT UR4, UR36, 0x1, URZ, 0xfc, !UPT ;  /* 0x0000000124047892 */ /* 0x000fcc000f8efc3f */
[----:B--2---:R-:W-:-:S04]  /*20f0*/  MOV R6, UR4 ;  /* 0x0000000400067c02 */ /* 0x004fc80008000f00 */
[----:B------:R-:W-:-:S13]  /*2100*/  ISETP.NE.AND P0, PT, R6, 0x3, PT ;  /* 0x000000030600780c */ /* 0x000fda0003f05270 */
[----:B------:R-:W-:Y:S05]  /*2110*/  @!P0 BRA `(.L_x_3554) ;  /* 0x0000000000048947 */ /* 0x000fea0003800000 */
[----:B------:R-:W-:Y:S01]  /*2120*/  BPT.TRAP 0x1 ;  /* 0x000000040000795c */ /* 0x000fe20000300000 */
.L_x_3554:
[----:B------:R-:W-:Y:S01]  /*2130*/  IMAD R6, R0, 0x8, R16 ;  /* 0x0000000800067824 */ /* 0x000fe200078e0210 */
[----:B------:R-:W-:-:S04]  /*2140*/  SHF.L.U32 R21, R4, 0x1f, RZ ;  /* 0x0000001f04157819 */ /* 0x000fc800000006ff */
[----:B------:R1:W2:Y:S01]  /*2150*/  SYNCS.PHASECHK.TRANS64.TRYWAIT P1, [R6+URZ+0x26810], R21 ;  /* 0x02681015060075a7 */ /* 0x0002a2000802017f */
[----:B------:R-:W-:Y:S05]  /*2160*/  @!P0 BRA `(.L_x_3555) ;  /* 0x0000000000048947 */ /* 0x000fea0003800000 */
[----:B------:R-:W-:Y:S01]  /*2170*/  BPT.TRAP 0x1 ;  /* 0x000000040000795c */ /* 0x000fe20000300000 */
.L_x_3555:
[----:B------:R-:W-:-:S05]  /*2180*/  VIADD R7, R16, 0xe000 ;  /* 0x0000e00010077836 */ /* 0x000fca0000000000 */
[----:B------:R-:W-:-:S04]  /*2190*/  SHF.R.U32.HI R7, RZ, 0x4, R7 ;  /* 0x00000004ff077819 */ /* 0x000fc80000011607 */
[----:B------:R-:W-:Y:S01]  /*21a0*/  LOP3.LUT R7, R7, 0x3fff, RZ, 0xc0, !PT ;  /* 0x00003fff07077812 */ /* 0x000fe200078ec0ff */
[----:B--2---:R-:W-:Y:S06]  /*21b0*/  @P1 BRA `(.L_x_3556) ;  /* 0x0000000000081947 */ /* 0x004fec0003800000 */
[----:B------:R-:W2:Y:S02]  /*21c0*/  SYNCS.PHASECHK.TRANS64.TRYWAIT P1, [R6+URZ+0x26810], R21 ;  /* 0x02681015060075a7 */ /* 0x000ea4000802017f */
[----:B--2---:R-:W-:Y:S05]  /*21d0*/  @!P1 BRA `(.L_x_3557) ;  /* 0x000000d000c89947 */ /* 0x004fea0003800000 */
.L_x_3556:
[----:B------:R-:W-:Y:S05]  /*21e0*/  WARPSYNC.ALL ;  /* 0x0000000000007948 */ /* 0x000fea0003800000 */
[----:B------:R-:W-:Y:S01]  /*21f0*/  LOP3.LUT R11, R7, 0x10000, RZ, 0xfc, !PT ;  /* 0x00010000070b7812 */ /* 0x000fe200078efcff */
[----:B------:R-:W-:Y:S01]  /*2200*/  IMAD R12, R5, 0x2000, R16 ;  /* 0x00002000050c7824 */ /* 0x000fe200078e0210 */
[----:B------:R-:W3:Y:S04]  /*2210*/  LDL R14, [R1+0x4] ;  /* 0x00000400010e7983 */ /* 0x000ee80000100800 */
        /* <DEDUP_REMOVED lines=34> */
[----:B---3--:R-:W-:-:S05]  /*2440*/  LEA R12, R0, R14, 0x7 ;  /* 0x0000000e000c7211 */ /* 0x008fca00078e38ff */
[----:B------:R-:W-:Y:S02]  /*2450*/  IMAD R11, R3, 0x2, R12 ;  /* 0x00000002030b7824 */ /* 0x000fe400078e020c */
[----:B----4-:R-:W-:Y:S02]  /*2460*/  IMAD R14, R0, 0x80, R13 ;  /* 0x00000080000e7824 */ /* 0x010fe400078e020d */
[C---:B------:R-:W-:Y:S02]  /*2470*/  IMAD R17, R11.reuse, 0x4, R16 ;  /* 0x000000040b117824 */ /* 0x040fe400078e0210 */
[----:B------:R-:W-:Y:S01]  /*2480*/  IMAD R190, R11, 0x4, R18 ;  /* 0x000000040bbe7824 */ /* 0x000fe200078e0212 */
[----:B------:R-:W-:Y:S02]  /*2490*/  LEA R13, R3, R14, 0x1 ;  /* 0x0000000e030d7211 */ /* 0x000fe400078e08ff */
[C---:B------:R-:W-:Y:S02]  /*24a0*/  LEA R14, R19.reuse, R16, 0x2 ;  /* 0x00000010130e7211 */ /* 0x040fe400078e10ff */
[----:B------:R-:W-:Y:S01]  /*24b0*/  LEA R11, R19, R18, 0x2 ;  /* 0x00000012130b7211 */ /* 0x000fe200078e10ff */
[----:B------:R-:W-:-:S02]  /*24c0*/  IMAD R15, R13, 0x4, R16 ;  /* 0x000000040d0f7824 */ /* 0x000fc400078e0210 */
        /* <DEDUP_REMOVED lines=10> */
.L_x_3558:
[----:B------:R1:W1:Y:S01]  /*2570*/  SYNCS.PHASECHK.TRANS64.TRYWAIT P1, [R6+URZ+0x26830], R21 ;  /* 0x02683015060075a7 */ /* 0x000262000802017f */
[----:B------:R-:W-:Y:S05]  /*2580*/  @!P0 BRA `(.L_x_3559) ;  /* 0x0000000000048947 */ /* 0x000fea0003800000 */
[----:B------:R-:W-:Y:S01]  /*2590*/  BPT.TRAP 0x1 ;  /* 0x000000040000795c */ /* 0x000fe20000300000 */
.L_x_3559:
[----:B------:R-:W-:-:S05]  /*25a0*/  VIADD R13, R16, 0x14000 ;  /* 0x00014000100d7836 */ /* 0x000fca0000000000 */
[----:B------:R-:W-:-:S04]  /*25b0*/  SHF.R.U32.HI R13, RZ, 0x4, R13 ;  /* 0x00000004ff0d7819 */ /* 0x000fc8000001160d */
[----:B------:R-:W-:-:S04]  /*25c0*/  LOP3.LUT R13, R13, 0x3fff, RZ, 0xc0, !PT ;  /* 0x00003fff0d0d7812 */ /* 0x000fc800078ec0ff */
[----:B------:R-:W-:Y:S01]  /*25d0*/  LOP3.LUT R19, R13, 0x10000, RZ, 0xfc, !PT ;  /* 0x000100000d137812 */ /* 0x000fe200078efcff */
[----:B-1----:R-:W-:Y:S06]  /*25e0*/  @P1 BRA `(.L_x_3560) ;  /* 0x0000000000081947 */ /* 0x002fec0003800000 */
[----:B------:R-:W1:Y:S02]  /*25f0*/  SYNCS.PHASECHK.TRANS64.TRYWAIT P1, [R6+URZ+0x26830], R21 ;  /* 0x02683015060075a7 */ /* 0x000e64000802017f */
[----:B-1----:R-:W-:Y:S05]  /*2600*/  @!P1 BRA `(.L_x_3561) ;  /* 0x000000cc00d09947 */ /* 0x002fea0003800000 */
.L_x_3560:
        /* <DEDUP_REMOVED lines=17> */
[----:B------:R-:W-:-:S02]  /*2720*/  IMAD.MOV.U32 R92, RZ, RZ, -0x2 ;  /* 0xfffffffeff5c7424 */ /* 0x000fc400078e00ff */
        /* <DEDUP_REMOVED lines=23> */
[----:B--2---:R-:W-:Y:S01]  /*28a0*/  FMUL.FTZ R21, R76, UR10 ;  /* 0x0000000a4c157c20 */ /* 0x004fe20008410000 */
        /* <DEDUP_REMOVED lines=30> */
[----:B------:R-:W-:Y:S01]  /*2a90*/  VIADD R118, R9, 0xc ;  /* 0x0000000c09767836 */ /* 0x000fe20000000000 */
[----:B------:R-:W-:Y:S01]  /*2aa0*/  SHFL.IDX PT, R227, R17, R199, 0x1f ;  /* 0x00001fc711e37589 */ /* 0x000fe200000e0000 */
[----:B------:R-:W-:Y:S01]  /*2ab0*/  IMAD R236, R0, 0x300, R13 ;  /* 0x0000030000ec7824 */ /* 0x000fe200078e020d */
[----:B------:R-:W3:Y:S01]  /*2ac0*/  MUFU.TANH R82, R82 ;  /* 0x0000005200527308 */ /* 0x000ee20000002400 */
[----:B------:R-:W-:Y:S01]  /*2ad0*/  FMUL.FTZ R115, R115, UR10 ;  /* 0x0000000a73737c20 */ /* 0x000fe20008410000 */
[----:B------:R-:W3:Y:S06]  /*2ae0*/  SHFL.IDX PT, R225, R17, R118, 0x1f ;  /* 0x00001f7611e17589 */ /* 0x000eec00000e0000 */
[----:B------:R-:W3:Y:S08]  /*2af0*/  MUFU.TANH R85, R85 ;  /* 0x0000005500557308 */ /* 0x000ef00000002400 */
        /* <DEDUP_REMOVED lines=10> */
[----:B------:R-:W-:Y:S01]  /*2ba0*/  UIADD3 UR4, UR9, 0x4, URZ ;  /* 0x0000000409047890 */ /* 0x000fe2000fffe03f */
[----:B------:R-:W-:Y:S01]  /*2bb0*/  UMOV UR7, 0x40000040 ;  /* 0x4000004000077882 */ /* 0x000fe20000000000 */
[----:B------:R-:W-:Y:S02]  /*2bc0*/  UMOV UR5, 0x40000040 ;  /* 0x4000004000057882 */ /* 0x000fe40000000000 */
        /* <DEDUP_REMOVED lines=11> */
[----:B------:R-:W3:Y:S01]  /*2c80*/  MUFU.TANH R87, R87 ;  /* 0x0000005700577308 */ /* 0x000ee20000002400 */
[----:B------:R-:W-:-:S02]  /*2c90*/  WARPGROUP.DEPBAR.LE gsb0, 0x0 ;  /* 0x00008000000079c5 */ /* 0x000fc40000010000 */
[----:B------:R-:W-:-:S05]  /*2ca0*/  WARPGROUP.ARRIVE ;  /* 0x00000000000079c5 */ /* 0x000fca0000000000 */
[----:B------:R-:W-:Y:S01]  /*2cb0*/  MUFU.TANH R88, R88 ;  /* 0x0000005800587308 */ /* 0x000fe20000002400 */
[----:B------:R-:W-:Y:S01]  /*2cc0*/  HGMMA.64x96x16.F32 R24, gdesc[UR4], R24, gsb0 ;  /* 0x01600000041879f0 */ /* 0x000fe20008000818 */
[----:B------:R-:W-:Y:S02]  /*2cd0*/  UIMAD UR4, UR45, -0x60, UR43 ;  /* 0xffffffa02d0478a4 */ /* 0x000fe4000f8e022b */
[----:B------:R-:W-:-:S04]  /*2ce0*/  UIADD3 UR6, UR8, 0x6, URZ ;  /* 0x0000000608067890 */ /* 0x000fc8000fffe03f */
[----:B------:R-:W3:Y:S01]  /*2cf0*/  MUFU.TANH R89, R89 ;  /* 0x0000005900597308 */ /* 0x000ee20000002400 */
[----:B------:R-:W-:Y:S01]  /*2d00*/  UMOV UR7, 0x40000040 ;  /* 0x4000004000077882 */ /* 0x000fe20000000000 */
[----:B------:R-:W-:Y:S01]  /*2d10*/  UMOV UR5, 0x40000040 ;  /* 0x4000004000057882 */ /* 0x000fe20000000000 */
[----:B------:R-:W-:Y:S01]  /*2d20*/  IMAD R93, R3, R92, UR4 ;  /* 0x00000004035d7e24 */ /* 0x000fe2000f8e025c */
[----:B------:R-:W-:-:S03]  /*2d30*/  UIADD3 UR4, UR9, 0x6, URZ ;  /* 0x0000000609047890 */ /* 0x000fc6000fffe03f */
[----:B------:R-:W-:Y:S01]  /*2d40*/  IMAD.IADD R93, R93, 0x1, -R8 ;  /* 0x000000015d5d7824 */ /* 0x000fe200078e0a08 */
[----:B------:R-:W3:Y:S04]  /*2d50*/  MUFU.TANH R91, R91 ;  /* 0x0000005b005b7308 */ /* 0x000ee80000002400 */
[C---:B------:R-:W-:Y:S02]  /*2d60*/  SEL R103, R93.reuse, 0x60, P2 ;  /* 0x000000605d677807 */ /* 0x040fe40001000000 */
[----:B------:R-:W-:Y:S02]  /*2d70*/  IADD3 R97, R93, 0x8, RZ ;  /* 0x000000085d617810 */ /* 0x000fe40007ffe0ff */
[C---:B------:R-:W-:Y:S01]  /*2d80*/  ISETP.GT.AND P6, PT, R103.reuse, RZ, PT ;  /* 0x000000ff6700720c */ /* 0x040fe20003fc4270 */
[----:B------:R-:W3:Y:S01]  /*2d90*/  MUFU.TANH R90, R90 ;  /* 0x0000005a005a7308 */ /* 0x000ee20000002400 */
[----:B------:R-:W-:-:S02]  /*2da0*/  ISETP.GT.AND P5, PT, R103, 0x1, PT ;  /* 0x000000016700780c */ /* 0x000fc40003fa4270 */
[C---:B------:R-:W-:Y:S02]  /*2db0*/  ISETP.GT.AND P4, PT, R103.reuse, 0x10, PT ;  /* 0x000000106700780c */ /* 0x040fe40003f84270 */
[----:B-1----:R-:W-:Y:S02]  /*2dc0*/  FSEL R113, R192, -INF , !P6 ;  /* 0xff800000c0717808 */ /* 0x002fe40007000000 */
[----:B--2---:R-:W-:Y:S01]  /*2dd0*/  FSEL R197, R18, -INF , !P5 ;  /* 0xff80000012c57808 */ /* 0x004fe20006800000 */
[----:B------:R-:W1:Y:S01]  /*2de0*/  MUFU.TANH R184, R184 ;  /* 0x000000b800b87308 */ /* 0x000e620000002400 */
[C---:B------:R-:W-:Y:S02]  /*2df0*/  ISETP.GT.AND P6, PT, R103.reuse, 0x11, PT ;  /* 0x000000116700780c */ /* 0x040fe40003fc4270 */
[----:B------:R-:W-:Y:S02]  /*2e00*/  ISETP.GT.AND P5, PT, R103, 0x18, PT ;  /* 0x000000186700780c */ /* 0x000fe40003fa4270 */
[----:B-----5:R-:W-:-:S02]  /*2e10*/  FSEL R94, R73, -INF , !P4 ;  /* 0xff800000495e7808 */ /* 0x020fc40006000000 */
[----:B------:R-:W-:Y:S01]  /*2e20*/  ISETP.GT.AND P4, PT, R103, 0x21, PT ;  /* 0x000000216700780c */ /* 0x000fe20003f84270 */
[----:B------:R-:W2:Y:S01]  /*2e30*/  MUFU.TANH R187, R187 ;  /* 0x000000bb00bb7308 */ /* 0x000ea20000002400 */
[----:B----4-:R-:W-:Y:S02]  /*2e40*/  FSEL R93, R74, -INF , !P6 ;  /* 0xff8000004a5d7808 */ /* 0x010fe40007000000 */
[----:B---3--:R-:W-:Y:S02]  /*2e50*/  FSEL R95, R77, -INF , !P5 ;  /* 0xff8000004d5f7808 */ /* 0x008fe40006800000 */
[C---:B------:R-:W-:Y:S02]  /*2e60*/  ISETP.GT.AND P6, PT, R103.reuse, 0x28, PT ;  /* 0x000000286700780c */ /* 0x040fe40003fc4270 */
[----:B------:R-:W-:Y:S01]  /*2e70*/  ISETP.GT.AND P5, PT, R103, 0x29, PT ;  /* 0x000000296700780c */ /* 0x000fe20003fa4270 */
[----:B------:R-:W3:Y:S01]  /*2e80*/  MUFU.TANH R188, R188 ;  /* 0x000000bc00bc7308 */ /* 0x000ee20000002400 */
[----:B------:R-:W-:-:S02]  /*2e90*/  FSEL R98, R82, -INF , !P4 ;  /* 0xff80000052627808 */ /* 0x000fc40006000000 */
[----:B------:R-:W-:Y:S02]  /*2ea0*/  SEL R193, R97, 0x60, P1 ;  /* 0x0000006061c17807 */ /* 0x000fe40000800000 */
[----:B------:R-:W-:Y:S02]  /*2eb0*/  ISETP.GT.AND P4, PT, R103, 0x38, PT ;  /* 0x000000386700780c */ /* 0x000fe40003f84270 */
[----:B------:R-:W-:Y:S01]  /*2ec0*/  FSEL R96, R85, -INF , !P6 ;  /* 0xff80000055607808 */ /* 0x000fe20007000000 */
[----:B------:R-:W4:Y:S01]  /*2ed0*/  MUFU.TANH R189, R189 ;  /* 0x000000bd00bd7308 */ /* 0x000f220000002400 */
[----:B------:R-:W-:Y:S02]  /*2ee0*/  FSEL R97, R86, -INF , !P5 ;  /* 0xff80000056617808 */ /* 0x000fe40006800000 */
[----:B------:R-:W-:Y:S02]  /*2ef0*/  ISETP.GT.AND P6, PT, R103, 0x39, PT ;  /* 0x000000396700780c */ /* 0x000fe40003fc4270 */
[----:B------:R-:W-:-:S02]  /*2f00*/  ISETP.GT.AND P5, PT, R193, RZ, PT ;  /* 0x000000ffc100720c */ /* 0x000fc40003fa4270 */
[----:B------:R-:W-:Y:S01]  /*2f10*/  FSEL R100, R185, -INF , !P4 ;  /* 0xff800000b9647808 */ /* 0x000fe20006000000 */
[----:B------:R-:W5:Y:S01]  /*2f20*/  MUFU.TANH R105, R105 ;  /* 0x0000006900697308 */ /* 0x000f620000002400 */
[----:B------:R-:W-:Y:S02]  /*2f30*/  ISETP.GT.AND P4, PT, R193, 0x1, PT ;  /* 0x00000001c100780c */ /* 0x000fe40003f84270 */
[----:B------:R-:W-:Y:S02]  /*2f40*/  FSEL R223, R186, -INF , !P6 ;  /* 0xff800000badf7808 */ /* 0x000fe40007000000 */
[C---:B------:R-:W-:Y:S01]  /*2f50*/  FSEL R226, R19.reuse, -INF , !P5 ;  /* 0xff80000013e27808 */ /* 0x040fe20006800000 */
[----:B------:R-:W-:Y:S01]  /*2f60*/  FFMA.FTZ R19, -R19, R19, 1 ;  /* 0x3f80000013137423 */ /* 0x000fe20000010113 */
[C---:B------:R-:W-:Y:S01]  /*2f70*/  ISETP.GT.AND P6, PT, R193.reuse, 0x8, PT ;  /* 0x00000008c100780c */ /* 0x040fe20003fc4270 */
[----:B------:R-:W5:Y:S01]  /*2f80*/  MUFU.TANH R108, R108 ;  /* 0x0000006c006c7308 */ /* 0x000f620000002400 */
[----:B------:R-:W-:-:S02]  /*2f90*/  ISETP.GT.AND P5, PT, R193, 0x9, PT ;  /* 0x00000009c100780c */ /* 0x000fc40003fa4270 */
[----:B------:R-:W-:Y:S02]  /*2fa0*/  FSEL R224, R20, -INF , !P4 ;  /* 0xff80000014e07808 */ /* 0x000fe40006000000 */
[----:B------:R-:W-:Y:S02]  /*2fb0*/  ISETP.GT.AND P4, PT, R193, 0x10, PT ;  /* 0x00000010c100780c */ /* 0x000fe40003f84270 */
[----:B------:R-:W-:Y:S01]  /*2fc0*/  FSEL R219, R23, -INF , !P6 ;  /* 0xff80000017db7808 */ /* 0x000fe20007000000 */
[----:B------:R-:W5:Y:S01]  /*2fd0*/  MUFU.TANH R109, R109 ;  /* 0x0000006d006d7308 */ /* 0x000f620000002400 */
[----:B------:R-:W-:Y:S02]  /*2fe0*/  FSEL R221, R72, -INF , !P5 ;  /* 0xff80000048dd7808 */ /* 0x000fe40006800000 */
[----:B------:R-:W-:Y:S02]  /*2ff0*/  ISETP.GT.AND P3, PT, R103, 0x8, PT ;  /* 0x000000086700780c */ /* 0x000fe40003f64270 */
[----:B------:R-:W-:-:S02]  /*3000*/  ISETP.GT.AND P6, PT, R193, 0x11, PT ;  /* 0x00000011c100780c */ /* 0x000fc40003fc4270 */
[----:B------:R-:W-:Y:S01]  /*3010*/  ISETP.GT.AND P5, PT, R193, 0x18, PT ;  /* 0x00000018c100780c */ /* 0x000fe20003fa4270 */
[----:B------:R-:W-:Y:S01]  /*3020*/  MUFU.TANH R106, R106 ;  /* 0x0000006a006a7308 */ /* 0x000fe20000002400 */
[----:B------:R-:W-:Y:S02]  /*3030*/  FSEL R209, R75, -INF , !P4 ;  /* 0xff8000004bd17808 */ /* 0x000fe40006000000 */
[----:B------:R-:W-:Y:S02]  /*3040*/  ISETP.GT.AND P2, PT, R103, 0x9, PT ;  /* 0x000000096700780c */ /* 0x000fe40003f44270 */
[----:B------:R-:W-:Y:S02]  /*3050*/  ISETP.GT.AND P4, PT, R193, 0x19, PT ;  /* 0x00000019c100780c */ /* 0x000fe40003f84270 */
[----:B------:R-:W-:Y:S01]  /*3060*/  FSEL R198, R21, -INF , !P3 ;  /* 0xff80000015c67808 */ /* 0x000fe20005800000 */
[----:B------:R-:W-:Y:S01]  /*3070*/  MUFU.TANH R107, R107 ;  /* 0x0000006b006b7308 */ /* 0x000fe20000002400 */
[----:B------:R-:W-:-:S02]  /*3080*/  FSEL R208, R76, -INF , !P6 ;  /* 0xff8000004cd07808 */ /* 0x000fc40007000000 */
[----:B------:R-:W-:Y:S02]  /*3090*/  FSEL R205, R79, -INF , !P5 ;  /* 0xff8000004fcd7808 */ /* 0x000fe40006800000 */
[----:B------:R-:W-:Y:S02]  /*30a0*/  ISETP.GT.AND P3, PT, R103, 0x19, PT ;  /* 0x000000196700780c */ /* 0x000fe40003f64270 */
[C---:B------:R-:W-:Y:S01]  /*30b0*/  ISETP.GT.AND P6, PT, R193.reuse, 0x20, PT ;  /* 0x00000020c100780c */ /* 0x040fe20003fc4270 */
[----:B------:R-:W5:Y:S01]  /*30c0*/  MUFU.TANH R112, R112 ;  /* 0x0000007000707308 */ /* 0x000f620000002400 */
[----:B------:R-:W-:Y:S02]  /*30d0*/  WARPGROUP.DEPBAR.LE gsb0, 0x0 ;  /* 0x00008000000079c5 */ /* 0x000fe40000010000 */
[----:B------:R-:W1:Y:S01]  /*30e0*/  LDS R190, [R190+0x380] ;  /* 0x00038000bebe7984 */ /* 0x000e620000000800 */
[----:B------:R-:W-:Y:S01]  /*30f0*/  WARPGROUP.ARRIVE ;  /* 0x00000000000079c5 */ /* 0x000fe20000000000 */
[----:B------:R-:W-:-:S02]  /*3100*/  ISETP.GT.AND P5, PT, R193, 0x21, PT ;  /* 0x00000021c100780c */ /* 0x000fc40003fa4270 */
[----:B------:R-:W-:Y:S01]  /*3110*/  FSEL R200, R22, -INF , !P2 ;  /* 0xff80000016c87808 */ /* 0x000fe20005000000 */
[----:B------:R-:W5:Y:S01]  /*3120*/  MUFU.TANH R110, R110 ;  /* 0x0000006e006e7308 */ /* 0x000f620000002400 */
[----:B------:R-:W-:Y:S01]  /*3130*/  FSEL R207, R80, -INF , !P4 ;  /* 0xff80000050cf7808 */ /* 0x000fe20006000000 */
[----:B------:R-:W-:Y:S01]  /*3140*/  HGMMA.64x96x16.F32 R24, gdesc[UR4], R24, gsb0 ;  /* 0x01600000041879f0 */ /* 0x000fe20008000818 */
[----:B------:R-:W-:Y:S01]  /*3150*/  ISETP.GT.AND P2, PT, R103, 0x20, PT ;  /* 0x000000206700780c */ /* 0x000fe20003f44270 */
[----:B------:R-:W-:Y:S01]  /*3160*/  ULDC UR4, c[0x0][0x744] ;  /* 0x0001d10000047ab9 */ /* 0x000fe20000000800 */
[----:B------:R-:W-:Y:S01]  /*3170*/  ISETP.GT.AND P4, PT, R193, 0x28, PT ;  /* 0x00000028c100780c */ /* 0x000fe20003f84270 */
[--C-:B------:R-:W-:Y:S01]  /*3180*/  FFMA.FTZ R113, R113, UR4, -R104.reuse ;  /* 0x0000000471717c23 */ /* 0x100fe20008010868 */
[----:B------:R-:W-:Y:S01]  /*3190*/  FSEL R92, R78, -INF , !P3 ;  /* 0xff8000004e5c7808 */ /* 0x000fe20005800000 */
[----:B------:R-:W5:Y:S01]  /*31a0*/  MUFU.TANH R111, R111 ;  /* 0x0000006f006f7308 */ /* 0x000f620000002400 */
[----:B------:R-:W-:Y:S01]  /*31b0*/  FSEL R222, R83, -INF , !P6 ;  /* 0xff80000053de7808 */ /* 0x000fe20007000000 */
[----:B------:R-:W-:Y:S01]  /*31c0*/  FFMA.FTZ R104, R226, UR4, -R104 ;  /* 0x00000004e2687c23 */ /* 0x000fe20008010868 */
[----:B------:R-:W-:Y:S01]  /*31d0*/  FSEL R203, R84, -INF , !P5 ;  /* 0xff80000054cb7808 */ /* 0x000fe20006800000 */
[----:B------:R-:W-:Y:S01]  /*31e0*/  FFMA.FTZ R221, R221, UR4, -R225 ;  /* 0x00000004dddd7c23 */ /* 0x000fe200080108e1 */
[----:B------:R-:W-:Y:S01]  /*31f0*/  ISETP.GT.AND P3, PT, R103, 0x30, PT ;  /* 0x000000306700780c */ /* 0x000fe20003f64270 */
[--C-:B------:R-:W-:Y:S01]  /*3200*/  FFMA.FTZ R94, R94, UR4, -R227.reuse ;  /* 0x000000045e5e7c23 */ /* 0x100fe200080108e3 */
[C---:B------:R-:W-:Y:S01]  /*3210*/  ISETP.GT.AND P6, PT, R193.reuse, 0x29, PT ;  /* 0x00000029c100780c */ /* 0x040fe20003fc4270 */
[----:B------:R-:W5:Y:S01]  /*3220*/  MUFU.TANH R114, R114 ;  /* 0x0000007200727308 */ /* 0x000f620000002400 */
[----:B------:R-:W-:Y:S01]  /*3230*/  ISETP.GT.AND P5, PT, R193, 0x30, PT ;  /* 0x00000030c100780c */ /* 0x000fe20003fa4270 */
[----:B------:R-:W-:Y:S01]  /*3240*/  FFMA.FTZ R209, R209, UR4, -R227 ;  /* 0x00000004d1d17c23 */ /* 0x000fe200080108e3 */
[----:B------:R-:W-:Y:S01]  /*3250*/  FSEL R206, R81, -INF , !P2 ;  /* 0xff80000051ce7808 */ /* 0x000fe20005000000 */
[----:B------:R-:W2:Y:S01]  /*3260*/  SHFL.IDX PT, R227, R15, R118, 0x1f ;  /* 0x00001f760fe37589 */ /* 0x000ea200000e0000 */
[----:B------:R-:W-:-:S02]  /*3270*/  FSEL R204, R87, -INF , !P4 ;  /* 0xff80000057cc7808 */ /* 0x000fc40006000000 */
[----:B------:R-:W-:Y:S01]  /*3280*/  ISETP.GT.AND P2, PT, R103, 0x31, PT ;  /* 0x000000316700780c */ /* 0x000fe20003f44270 */
[----:B------:R-:W5:Y:S01]  /*3290*/  MUFU.EX2 R113, R113 ;  /* 0x0000007100717308 */ /* 0x000f620000000800 */
[----:B------:R-:W-:Y:S02]  /*32a0*/  ISETP.GT.AND P4, PT, R193, 0x31, PT ;  /* 0x00000031c100780c */ /* 0x000fe40003f84270 */
[----:B------:R-:W-:Y:S02]  /*32b0*/  FSEL R230, R89, -INF , !P3 ;  /* 0xff80000059e67808 */ /* 0x000fe40005800000 */
[----:B------:R-:W-:Y:S02]  /*32c0*/  FSEL R202, R88, -INF , !P6 ;  /* 0xff80000058ca7808 */ /* 0x000fe40007000000 */
[----:B------:R-:W-:Y:S01]  /*32d0*/  FSEL R218, R91, -INF , !P5 ;  /* 0xff8000005bda7808 */ /* 0x000fe20006800000 */
[----:B------:R-:W-:Y:S01]  /*32e0*/  MUFU.TANH R191, R191 ;  /* 0x000000bf00bf7308 */ /* 0x000fe20000002400 */
[C---:B------:R-:W-:Y:S01]  /*32f0*/  ISETP.GT.AND P1, PT, R103.reuse, 0x40, PT ;  /* 0x000000406700780c */ /* 0x040fe20003f24270 */
[----:B-1----:R-:W1:Y:S01]  /*3300*/  SHFL.IDX PT, R195, R190, R9, 0x1f ;  /* 0x00001f09bec37589 */ /* 0x002e6200000e0000 */
[----:B------:R-:W-:-:S02]  /*3310*/  ISETP.GT.AND P3, PT, R103, 0x41, PT ;  /* 0x000000416700780c */ /* 0x000fc40003f64270 */
[C---:B------:R-:W-:Y:S01]  /*3320*/  ISETP.GT.AND P6, PT, R193.reuse, 0x38, PT ;  /* 0x00000038c100780c */ /* 0x040fe20003fc4270 */
[----:B------:R-:W1:Y:S01]  /*3330*/  SHFL.IDX PT, R232, R190, R118, 0x1f ;  /* 0x00001f76bee87589 */ /* 0x000e6200000e0000 */
[----:B------:R-:W-:Y:S01]  /*3340*/  ISETP.GT.AND P5, PT, R193, 0x39, PT ;  /* 0x00000039c100780c */ /* 0x000fe20003fa4270 */
[----:B------:R-:W-:Y:S01]  /*3350*/  MUFU.TANH R115, R115 ;  /* 0x0000007300737308 */ /* 0x000fe20000002400 */
[----:B------:R-:W-:Y:S01]  /*3360*/  FSEL R99, R90, -INF , !P2 ;  /* 0xff8000005a637808 */ /* 0x000fe20005000000 */
[----:B------:R-:W-:Y:S01]  /*3370*/  SHFL.IDX PT, R233, R190, R199, 0x1f ;  /* 0x00001fc7bee97589 */ /* 0x000fe200000e0000 */
[----:B------:R-:W-:Y:S01]  /*3380*/  FSEL R217, R184, -INF , !P4 ;  /* 0xff800000b8d97808 */ /* 0x000fe20006000000 */
[--C-:B--2---:R-:W-:Y:S01]  /*3390*/  FFMA.FTZ R97, R97, UR4, -R227.reuse ;  /* 0x0000000461617c23 */ /* 0x104fe200080108e3 */
[C---:B------:R-:W-:Y:S01]  /*33a0*/  ISETP.GT.AND P2, PT, R103.reuse, 0x48, PT ;  /* 0x000000486700780c */ /* 0x040fe20003f44270 */
[----:B------:R-:W-:Y:S01]  /*33b0*/  FFMA.FTZ R202, R202, UR4, -R227 ;  /* 0x00000004caca7c23 */ /* 0x000fe200080108e3 */
[----:B------:R-:W-:Y:S01]  /*33c0*/  ISETP.GT.AND P4, PT, R103, 0x49, PT ;  /* 0x000000496700780c */ /* 0x000fe20003f84270 */
[----:B------:R-:W-:Y:S01]  /*33d0*/  MUFU.TANH R196, R196 ;  /* 0x000000c400c47308 */ /* 0x000fe20000002400 */
[----:B------:R-:W-:-:S02]  /*33e0*/  FSEL R213, R187, -INF , !P6 ;  /* 0xff800000bbd57808 */ /* 0x000fc40007000000 */
[----:B---3--:R-:W-:Y:S02]  /*33f0*/  FSEL R211, R188, -INF , !P5 ;  /* 0xff800000bcd37808 */ /* 0x008fe40006800000 */
[----:B----4-:R-:W-:Y:S02]  /*3400*/  FSEL R101, R189, -INF , !P1 ;  /* 0xff800000bd657808 */ /* 0x010fe40004800000 */
[----:B-----5:R-:W-:Y:S01]  /*3410*/  FSEL R102, R105, -INF , !P3 ;  /* 0xff80000069667808 */ /* 0x020fe20005800000 */
[----:B------:R-:W-:Y:S01]  /*3420*/  MUFU.TANH R201, R201 ;  /* 0x000000c900c97308 */ /* 0x000fe20000002400 */
[C---:B------:R-:W-:Y:S02]  /*3430*/  ISETP.GT.AND P6, PT, R103.reuse, 0x50, PT ;  /* 0x000000506700780c */ /* 0x040fe40003fc4270 */
[C---:B------:R-:W-:Y:S02]  /*3440*/  ISETP.GT.AND P5, PT, R103.reuse, 0x51, PT ;  /* 0x000000516700780c */ /* 0x040fe40003fa4270 */
[----:B------:R-:W-:-:S02]  /*3450*/  ISETP.GT.AND P1, PT, R103, 0x58, PT ;  /* 0x000000586700780c */ /* 0x000fc40003f24270 */
[----:B------:R-:W-:Y:S01]  /*3460*/  ISETP.GT.AND P3, PT, R103, 0x59, PT ;  /* 0x000000596700780c */ /* 0x000fe20003f64270 */
[----:B------:R-:W2:Y:S01]  /*3470*/  MUFU.EX2 R104, R104 ;  /* 0x0000006800687308 */ /* 0x000ea20000000800 */
[----:B------:R-:W-:Y:S02]  /*3480*/  FSEL R103, R108, -INF , !P2 ;  /* 0xff8000006c677808 */ /* 0x000fe40005000000 */
[----:B------:R-:W-:Y:S02]  /*3490*/  FSEL R235, R109, -INF , !P4 ;  /* 0xff8000006deb7808 */ /* 0x000fe40006000000 */
[C---:B------:R-:W-:Y:S02]  /*34a0*/  ISETP.GT.AND P2, PT, R193.reuse, 0x40, PT ;  /* 0x00000040c100780c */ /* 0x040fe40003f44270 */
[----:B------:R-:W-:Y:S01]  /*34b0*/  ISETP.GT.AND P4, PT, R193, 0x41, PT ;  /* 0x00000041c100780c */ /* 0x000fe20003f84270 */
[----:B------:R-:W-:Y:S01]  /*34c0*/  MUFU.EX2 R94, R94 ;  /* 0x0000005e005e7308 */ /* 0x000fe20000000800 */
[----:B------:R-:W-:-:S02]  /*34d0*/  FSEL R220, R112, -INF , !P6 ;  /* 0xff80000070dc7808 */ /* 0x000fc40007000000 */
[----:B------:R-:W-:Y:S02]  /*34e0*/  FSEL R214, R106, -INF , !P2 ;  /* 0xff8000006ad67808 */ /* 0x000fe40005000000 */
[----:B------:R-:W-:Y:S02]  /*34f0*/  FSEL R216, R107, -INF , !P4 ;  /* 0xff8000006bd87808 */ /* 0x000fe40006000000 */
[C---:B------:R-:W-:Y:S01]  /*3500*/  ISETP.GT.AND P6, PT, R193.reuse, 0x48, PT ;  /* 0x00000048c100780c */ /* 0x040fe20003fc4270 */
[----:B------:R-:W-:Y:S02]  /*3510*/  WARPGROUP.DEPBAR.LE gsb0, 0x0 ;  /* 0x00008000000079c5 */ /* 0x000fe40000010000 */
[C---:B------:R-:W-:Y:S01]  /*3520*/  ISETP.GT.AND P2, PT, R193.reuse, 0x49, PT ;  /* 0x00000049c100780c */ /* 0x040fe20003f44270 */
[--C-:B-1----:R-:W-:Y:S01]  /*3530*/  FADD.FTZ R194, R24, -R195.reuse ;  /* 0x800000c318c27221 */ /* 0x102fe20000010000 */
[----:B------:R-:W-:Y:S01]  /*3540*/  ISETP.GT.AND P4, PT, R193, 0x50, PT ;  /* 0x00000050c100780c */ /* 0x000fe20003f84270 */
[----:B------:R-:W-:Y:S01]  /*3550*/  FFMA.FTZ R24, -R192, R192, 1 ;  /* 0x3f800000c0187423 */ /* 0x000fe200000101c0 */
[----:B------:R-:W-:Y:S01]  /*3560*/  FSEL R215, R110, -INF , !P6 ;  /* 0xff8000006ed77808 */ /* 0x000fe20007000000 */
[----:B------:R-:W-:Y:S01]  /*3570*/  FMUL.FTZ R192, R116, UR10 ;  /* 0x0000000a74c07c20 */ /* 0x000fe20008410000 */
[----:B------:R-:W-:Y:S01]  /*3580*/  FSEL R210, R111, -INF , !P2 ;  /* 0xff8000006fd27808 */ /* 0x000fe20005000000 */
[----:B------:R-:W-:Y:S01]  /*3590*/  FADD.FTZ R195, R26, -R195 ;  /* 0x800000c31ac37221 */ /* 0x000fe20000010000 */
[----:B------:R-:W-:Y:S01]  /*35a0*/  FSEL R212, R114, -INF , !P4 ;  /* 0xff80000072d47808 */ /* 0x000fe20006000000 */
[----:B------:R-:W-:Y:S01]  /*35b0*/  FFMA.FTZ R26, R200, UR4, -R225 ;  /* 0x00000004c81a7c23 */ /* 0x000fe200080108e1 */
[----:B------:R-:W-:Y:S01]  /*35c0*/  ISETP.GT.AND P6, PT, R193, 0x51, PT ;  /* 0x00000051c100780c */ /* 0x000fe20003fc4270 */
[----:B------:R-:W-:Y:S01]  /*35d0*/  VIADD R200, R9, 0x1c ;  /* 0x0000001c09c87836 */ /* 0x000fe20000000000 */
[C---:B------:R-:W-:Y:S01]  /*35e0*/  ISETP.GT.AND P2, PT, R193.reuse, 0x58, PT ;  /* 0x00000058c100780c */ /* 0x040fe20003f44270 */
[----:B------:R-:W-:Y:S01]  /*35f0*/  SHFL.IDX PT, R225, R15, R9, 0x1f ;  /* 0x00001f090fe17589 */ /* 0x000fe200000e0000 */
[----:B------:R-:W-:Y:S01]  /*3600*/  ISETP.GT.AND P4, PT, R193, 0x59, PT ;  /* 0x00000059c100780c */ /* 0x000fe20003f84270 */
[----:B------:R-:W-:Y:S01]  /*3610*/  FMUL.FTZ R193, R113, R194 ;  /* 0x000000c271c17220 */ /* 0x000fe20000410000 */
[----:B------:R-:W-:Y:S01]  /*3620*/  FMUL.FTZ R194, R117, UR10 ;  /* 0x0000000a75c27c20 */ /* 0x000fe20008410000 */
[C---:B------:R-:W-:Y:S01]  /*3630*/  VIADD R117, R9.reuse, 0x8 ;  /* 0x0000000809757836 */ /* 0x040fe20000000000 */
[----:B------:R-:W1:Y:S01]  /*3640*/  SHFL.IDX PT, R229, R17, R200, 0x1f ;  /* 0x00001fc811e57589 */ /* 0x000e6200000e0000 */
[----:B------:R-:W-:Y:S01]  /*3650*/  FMUL.FTZ R116, R24, R193 ;  /* 0x000000c118747220 */ /* 0x000fe20000410000 */
[----:B------:R-:W-:Y:S01]  /*3660*/  VIADD R193, R9, 0x4 ;  /* 0x0000000409c17836 */ /* 0x000fe20000000000 */
[----:B------:R-:W3:Y:S01]  /*3670*/  MUFU.TANH R192, R192 ;  /* 0x000000c000c07308 */ /* 0x000ee20000002400 */
[----:B------:R-:W4:Y:S04]  /*3680*/  SHFL.IDX PT, R228, R17, R117, 0x1f ;  /* 0x00001f7511e47589 */ /* 0x000f2800000e0000 */
[----:B------:R-:W5:Y:S03]  /*3690*/  SHFL.IDX PT, R24, R17, R193, 0x1f ;  /* 0x00001fc111187589 */ /* 0x000f6600000e0000 */
[----:B------:R-:W3:Y:S01]  /*36a0*/  MUFU.TANH R194, R194 ;  /* 0x000000c200c27308 */ /* 0x000ee20000002400 */
[----:B------:R-:W3:Y:S04]  /*36b0*/  SHFL.IDX PT, R227, R14, R117, 0x1f ;  /* 0x00001f750ee37589 */ /* 0x000ee800000e0000 */
[----:B------:R-:W3:Y:S01]  /*36c0*/  SHFL.IDX PT, R234, R190, R193, 0x1f ;  /* 0x00001fc1beea7589 */ /* 0x000ee200000e0000 */
[----:B--2---:R-:W-:Y:S01]  /*36d0*/  FMUL.FTZ R195, R104, R195 ;  /* 0x000000c368c37220 */ /* 0x004fe20000410000 */
[----:B------:R-:W-:Y:S01]  /*36e0*/  FADD.FTZ R29, R29, -R232 ;  /* 0x800000e81d1d7221 */ /* 0x000fe20000010000 */
[----:B------:R-:W-:Y:S01]  /*36f0*/  MUFU.EX2 R26, R26 ;  /* 0x0000001a001a7308 */ /* 0x000fe20000000800 */
[----:B------:R-:W-:Y:S01]  /*3700*/  LDS R12, [R12+0x380] ;  /* 0x000380000c0c7984 */ /* 0x000fe20000000800 */
[--C-:B-1----:R-:W-:Y:S01]  /*3710*/  FFMA.FTZ R92, R92, UR4, -R229.reuse ;  /* 0x000000045c5c7c23 */ /* 0x102fe200080108e5 */
[----:B------:R-:W-:Y:S01]  /*3720*/  FFMA.FTZ R207, R207, UR4, -R229 ;  /* 0x00000004cfcf7c23 */ /* 0x000fe200080108e5 */
[--C-:B------:R-:W-:Y:S01]  /*3730*/  FFMA.FTZ R229, R206, UR4, -R225.reuse ;  /* 0x00000004cee57c23 */ /* 0x100fe200080108e1 */
[----:B------:R-:W-:Y:S01]  /*3740*/  FFMA.FTZ R206, R222, UR4, -R225 ;  /* 0x00000004dece7c23 */ /* 0x000fe200080108e1 */
[--C-:B----4-:R-:W-:Y:S01]  /*3750*/  FFMA.FTZ R198, R198, UR4, -R228.reuse ;  /* 0x00000004c6c67c23 */ /* 0x110fe200080108e4 */
[----:B------:R-:W-:Y:S01]  /*3760*/  FFMA.FTZ R219, R219, UR4, -R228 ;  /* 0x00000004dbdb7c23 */ /* 0x000fe200080108e4 */
[----:B------:R-:W-:Y:S01]  /*3770*/  MUFU.EX2 R209, R209 ;  /* 0x000000d100d17308 */ /* 0x000fe20000000800 */
[----:B------:R-:W1:Y:S01]  /*3780*/  SHFL.IDX PT, R228, R15, R117, 0x1f ;  /* 0x00001f750fe47589 */ /* 0x000e6200000e0000 */
[--C-:B-----5:R-:W-:Y:S01]  /*3790*/  FFMA.FTZ R119, R197, UR4, -R24.reuse ;  /* 0x00000004c5777c23 */ /* 0x120fe20008010818 */
[----:B------:R-:W-:Y:S01]  /*37a0*/  FFMA.FTZ R224, R224, UR4, -R24 ;  /* 0x00000004e0e07c23 */ /* 0x000fe20008010818 */
[----:B------:R-:W-:-:S02]  /*37b0*/  VIADD R197, R9, 0x14 ;  /* 0x0000001409c57836 */ /* 0x000fc40000000000 */
[--C-:B---3--:R-:W-:Y:S01]  /*37c0*/  FFMA.FTZ R103, R103, UR4, -R227.reuse ;  /* 0x0000000467677c23 */ /* 0x108fe200080108e3 */
[----:B------:R-:W-:Y:S01]  /*37d0*/  FFMA.FTZ R215, R215, UR4, -R227 ;  /* 0x00000004d7d77c23 */ /* 0x000fe200080108e3 */
[----:B------:R2:W-:Y:S01]  /*37e0*/  MUFU.EX2 R24, R198 ;  /* 0x000000c600187308 */ /* 0x0005e20000000800 */
[----:B------:R-:W3:Y:S04]  /*37f0*/  SHFL.IDX PT, R231, R17, R197, 0x1f ;  /* 0x00001fc511e77589 */ /* 0x000ee800000e0000 */
[----:B------:R-:W4:Y:S01]  /*3800*/  SHFL.IDX PT, R225, R15, R197, 0x1f ;  /* 0x00001fc50fe17589 */ /* 0x000f2200000e0000 */
[----:B------:R-:W-:Y:S01]  /*3810*/  FMUL.FTZ R195, R19, R195 ;  /* 0x000000c313c37220 */ /* 0x000fe20000410000 */
[----:B------:R-:W-:Y:S01]  /*3820*/  FADD.FTZ R232, R31, -R232 ;  /* 0x800000e81fe87221 */ /* 0x000fe20000010000 */
[----:B------:R-:W-:Y:S01]  /*3830*/  FADD.FTZ R27, R27, -R234 ;  /* 0x800000ea1b1b7221 */ /* 0x000fe20000010000 */
[----:B--2---:R-:W-:-:S02]  /*3840*/  VIADD R198, R9, 0x18 ;  /* 0x0000001809c67836 */ /* 0x004fc40000000000 */
[--C-:B------:R-:W-:Y:S01]  /*3850*/  FADD.FTZ R32, R32, -R233.reuse ;  /* 0x800000e920207221 */ /* 0x100fe20000010000 */
[----:B------:R-:W-:Y:S01]  /*3860*/  FADD.FTZ R34, R34, -R233 ;  /* 0x800000e922227221 */ /* 0x000fe20000010000 */
[----:B------:R-:W-:Y:S01]  /*3870*/  FFMA.FTZ R77, -R77, R77, 1 ;  /* 0x3f8000004d4d7423 */ /* 0x000fe2000001014d */
[----:B------:R-:W-:Y:S01]  /*3880*/  FFMA.FTZ R76, -R76, R76, 1 ;  /* 0x3f8000004c4c7423 */ /* 0x000fe2000001014c */
[----:B------:R-:W2:Y:S01]  /*3890*/  SHFL.IDX PT, R226, R17, R198, 0x1f ;  /* 0x00001fc611e27589 */ /* 0x000ea200000e0000 */
[----:B------:R-:W-:Y:S01]  /*38a0*/  MUFU.EX2 R92, R92 ;  /* 0x0000005c005c7308 */ /* 0x000fe20000000800 */
[--C-:B-1----:R-:W-:Y:S02]  /*38b0*/  FFMA.FTZ R204, R204, UR4, -R228.reuse ;  /* 0x00000004cccc7c23 */ /* 0x102fe400080108e4 */
[----:B------:R-:W1:Y:S04]  /*38c0*/  SHFL.IDX PT, R17, R15, R193, 0x1f ;  /* 0x00001fc10f117589 */ /* 0x000e6800000e0000 */
[----:B------:R-:W-:Y:S01]  /*38d0*/  SHFL.IDX PT, R227, R14, R198, 0x1f ;  /* 0x00001fc60ee37589 */ /* 0x000fe200000e0000 */
[----:B------:R-:W-:Y:S01]  /*38e0*/  MUFU.EX2 R207, R207 ;  /* 0x000000cf00cf7308 */ /* 0x000fe20000000800 */
[--C-:B---3--:R-:W-:Y:S01]  /*38f0*/  FFMA.FTZ R93, R93, UR4, -R231.reuse ;  /* 0x000000045d5d7c23 */ /* 0x108fe200080108e7 */
[----:B------:R-:W-:Y:S01]  /*3900*/  FFMA.FTZ R208, R208, UR4, -R231 ;  /* 0x00000004d0d07c23 */ /* 0x000fe200080108e7 */
[----:B------:R-:W-:Y:S01]  /*3910*/  FFMA.FTZ R231, R96, UR4, -R228 ;  /* 0x0000000460e77c23 */ /* 0x000fe200080108e4 */
[--C-:B----4-:R-:W-:Y:S01]  /*3920*/  FFMA.FTZ R99, R99, UR4, -R225.reuse ;  /* 0x0000000463637c23 */ /* 0x110fe200080108e1 */
[----:B------:R-:W-:Y:S01]  /*3930*/  FFMA.FTZ R217, R217, UR4, -R225 ;  /* 0x00000004d9d97c23 */ /* 0x000fe200080108e1 */
[----:B------:R-:W3:Y:S02]  /*3940*/  SHFL.IDX PT, R228, R14, R193, 0x1f ;  /* 0x00001fc10ee47589 */ /* 0x000ee400000e0000 */
[----:B------:R-:W4:Y:S02]  /*3950*/  MUFU.EX2 R19, R224 ;  /* 0x000000e000137308 */ /* 0x000f240000000800 */
[----:B------:R-:W5:Y:S01]  /*3960*/  SHFL.IDX PT, R225, R14, R199, 0x1f ;  /* 0x00001fc70ee17589 */ /* 0x000f6200000e0000 */
[--C-:B--2---:R-:W-:Y:S01]  /*3970*/  FFMA.FTZ R95, R95, UR4, -R226.reuse ;  /* 0x000000045f5f7c23 */ /* 0x104fe200080108e2 */
[----:B------:R-:W-:-:S04]  /*3980*/  FFMA.FTZ R205, R205, UR4, -R226 ;  /* 0x00000004cdcd7c23 */ /* 0x000fc800080108e2 */
[----:B------:R-:W2:Y:S01]  /*3990*/  MUFU.EX2 R31, R219 ;  /* 0x000000db001f7308 */ /* 0x000ea20000000800 */
[----:B------:R-:W4:Y:S01]  /*39a0*/  SHFL.IDX PT, R226, R15, R199, 0x1f ;  /* 0x00001fc70fe27589 */ /* 0x000f2200000e0000 */
[--C-:B-1----:R-:W-:Y:S01]  /*39b0*/  FFMA.FTZ R222, R98, UR4, -R17.reuse ;  /* 0x0000000462de7c23 */ /* 0x102fe20008010811 */
[----:B------:R-:W-:Y:S02]  /*39c0*/  FFMA.FTZ R203, R203, UR4, -R17 ;  /* 0x00000004cbcb7c23 */ /* 0x000fe40008010811 */
[----:B------:R-:W1:Y:S03]  /*39d0*/  SHFL.IDX PT, R98, R15, R198, 0x1f ;  /* 0x00001fc60f627589 */ /* 0x000e6600000e0000 */
[----:B------:R5:W-:Y:S01]  /*39e0*/  MUFU.EX2 R96, R222 ;  /* 0x000000de00607308 */ /* 0x000be20000000800 */
[----:B---3--:R-:W-:-:S07]  /*39f0*/  FFMA.FTZ R102, R102, UR4, -R228 ;  /* 0x0000000466667c23 */ /* 0x008fce00080108e4 */
[----:B------:R3:W-:Y:S01]  /*3a00*/  MUFU.EX2 R17, R229 ;  /* 0x000000e500117308 */ /* 0x0007e20000000800 */
[----:B-----5:R-:W5:Y:S01]  /*3a10*/  SHFL.IDX PT, R222, R14, R9, 0x1f ;  /* 0x00001f090ede7589 */ /* 0x020f6200000e0000 */
[----:B------:R-:W-:Y:S01]  /*3a20*/  FFMA.FTZ R216, R216, UR4, -R228 ;  /* 0x00000004d8d87c23 */ /* 0x000fe200080108e4 */
[--C-:B------:R-:W-:Y:S01]  /*3a30*/  FFMA.FTZ R220, R220, UR4, -R225.reuse ;  /* 0x00000004dcdc7c23 */ /* 0x100fe200080108e1 */
[----:B------:R-:W-:Y:S01]  /*3a40*/  FFMA.FTZ R212, R212, UR4, -R225 ;  /* 0x00000004d4d47c23 */ /* 0x000fe200080108e1 */
[----:B------:R-:W-:Y:S02]  /*3a50*/  FSEL R225, R191, -INF , !P5 ;  /* 0xff800000bfe17808 */ /* 0x000fe40006800000 */
[----:B------:R-:W-:Y:S01]  /*3a60*/  FSEL R228, R192, -INF , !P1 ;  /* 0xff800000c0e47808 */ /* 0x000fe20004800000 */
[----:B------:R-:W-:Y:S01]  /*3a70*/  MUFU.EX2 R95, R95 ;  /* 0x0000005f005f7308 */ /* 0x000fe20000000800 */
[--C-:B----4-:R-:W-:Y:S01]  /*3a80*/  FFMA.FTZ R230, R230, UR4, -R226.reuse ;  /* 0x00000004e6e67c23 */ /* 0x110fe200080108e2 */
[----:B------:R-:W-:Y:S01]  /*3a90*/  FFMA.FTZ R218, R218, UR4, -R226 ;  /* 0x00000004dada7c23 */ /* 0x000fe200080108e2 */
[----:B---3--:R3:W4:Y:S01]  /*3aa0*/  SHFL.IDX PT, R229, R15, R200, 0x1f ;  /* 0x00001fc80fe57589 */ /* 0x00872200000e0000 */
[--C-:B------:R-:W-:Y:S01]  /*3ab0*/  FFMA.FTZ R228, R228, UR4, -R227.reuse ;  /* 0x00000004e4e47c23 */ /* 0x100fe200080108e3 */
[--C-:B-1----:R-:W-:Y:S01]  /*3ac0*/  FFMA.FTZ R100, R100, UR4, -R98.reuse ;  /* 0x0000000464647c23 */ /* 0x102fe20008010862 */
[----:B------:R-:W-:Y:S01]  /*3ad0*/  FFMA.FTZ R213, R213, UR4, -R98 ;  /* 0x00000004d5d57c23 */ /* 0x000fe20008010862 */
[----:B------:R-:W1:Y:S01]  /*3ae0*/  SHFL.IDX PT, R226, R14, R118, 0x1f ;  /* 0x00001f760ee27589 */ /* 0x000e6200000e0000 */
[----:B------:R2:W-:Y:S08]  /*3af0*/  MUFU.EX2 R98, R230 ;  /* 0x000000e600627308 */ /* 0x0005f00000000800 */
[----:B---3--:R3:W-:Y:S01]  /*3b00*/  MUFU.EX2 R15, R231 ;  /* 0x000000e7000f7308 */ /* 0x0087e20000000800 */
[--C-:B-----5:R-:W-:Y:S01]  /*3b10*/  FFMA.FTZ R101, R101, UR4, -R222.reuse ;  /* 0x0000000465657c23 */ /* 0x120fe200080108de */
[----:B------:R-:W-:Y:S01]  /*3b20*/  FFMA.FTZ R214, R214, UR4, -R222 ;  /* 0x00000004d6d67c23 */ /* 0x000fe200080108de */
[----:B--2---:R-:W-:Y:S01]  /*3b30*/  FSEL R230, R196, -INF , !P2 ;  /* 0xff800000c4e67808 */ /* 0x004fe20005000000 */
[----:B------:R-:W2:Y:S04]  /*3b40*/  SHFL.IDX PT, R222, R14, R197, 0x1f ;  /* 0x00001fc50ede7589 */ /* 0x000ea800000e0000 */
[----:B------:R-:W-:Y:S01]  /*3b50*/  FFMA.FTZ R227, R230, UR4, -R227 ;  /* 0x00000004e6e37c23 */ /* 0x000fe200080108e3 */
[----:B---3--:R-:W-:Y:S01]  /*3b60*/  SHFL.IDX PT, R231, R190, R117, 0x1f ;  /* 0x00001f75bee77589 */ /* 0x008fe200000e0000 */
[----:B------:R-:W-:Y:S01]  /*3b70*/  FFMA.FTZ R219, -R18, R18, 1 ;  /* 0x3f80000012db7423 */ /* 0x000fe20000010112 */
[--C-:B----4-:R-:W-:Y:S01]  /*3b80*/  FFMA.FTZ R223, R223, UR4, -R229.reuse ;  /* 0x00000004dfdf7c23 */ /* 0x110fe200080108e5 */
[----:B------:R-:W-:Y:S01]  /*3b90*/  FFMA.FTZ R211, R211, UR4, -R229 ;  /* 0x00000004d3d37c23 */ /* 0x000fe200080108e5 */
[----:B------:R-:W-:Y:S01]  /*3ba0*/  FSEL R229, R115, -INF , !P6 ;  /* 0xff80000073e57808 */ /* 0x000fe20007000000 */
[----:B------:R-:W-:Y:S01]  /*3bb0*/  SHFL.IDX PT, R230, R190, R197, 0x1f ;  /* 0x00001fc5bee67589 */ /* 0x000fe200000e0000 */
[--C-:B-1----:R-:W-:Y:S01]  /*3bc0*/  FFMA.FTZ R235, R235, UR4, -R226.reuse ;  /* 0x00000004ebeb7c23 */ /* 0x102fe200080108e2 */
[----:B------:R-:W-:Y:S01]  /*3bd0*/  FFMA.FTZ R210, R210, UR4, -R226 ;  /* 0x00000004d2d27c23 */ /* 0x000fe200080108e2 */
[----:B------:R-:W-:Y:S01]  /*3be0*/  FMUL.FTZ R32, R94, R32 ;  /* 0x000000205e207220 */ /* 0x000fe20000410000 */
[----:B------:R1:W3:Y:S01]  /*3bf0*/  SHFL.IDX PT, R226, R14, R200, 0x1f ;  /* 0x00001fc80ee27589 */ /* 0x0002e200000e0000 */
[----:B------:R4:W-:Y:S08]  /*3c00*/  MUFU.EX2 R13, R235 ;  /* 0x000000eb000d7308 */ /* 0x0009f00000000800 */
[----:B------:R-:W-:Y:S01]  /*3c10*/  MUFU.EX2 R93, R93 ;  /* 0x0000005d005d7308 */ /* 0x000fe20000000800 */
[----:B----4-:R-:W4:Y:S07]  /*3c20*/  LDL R235, [R1+0x10] ;  /* 0x0000100001eb7983 */ /* 0x010f2e0000100800 */
[----:B-1----:R2:W-:Y:S08]  /*3c30*/  MUFU.EX2 R14, R223 ;  /* 0x000000df000e7308 */ /* 0x0025f00000000800 */
[----:B------:R-:W-:Y:S01]  /*3c40*/  MUFU.EX2 R208, R208 ;  /* 0x000000d000d07308 */ /* 0x000fe20000000800 */
[--C-:B--2---:R-:W-:Y:S01]  /*3c50*/  FFMA.FTZ R223, R225, UR4, -R222.reuse ;  /* 0x00000004e1df7c23 */ /* 0x104fe200080108de */
[----:B------:R-:W-:Y:S01]  /*3c60*/  FFMA.FTZ R222, R229, UR4, -R222 ;  /* 0x00000004e5de7c23 */ /* 0x000fe200080108de */
[----:B------:R-:W-:-:S02]  /*3c70*/  FSEL R225, R194, -INF , !P3 ;  /* 0xff800000c2e17808 */ /* 0x000fc40005800000 */
[----:B------:R-:W-:-:S03]  /*3c80*/  FSEL R229, R201, -INF , !P4 ;  /* 0xff800000c9e57808 */ /* 0x000fc60006000000 */
[--C-:B---3--:R-:W-:Y:S01]  /*3c90*/  FFMA.FTZ R225, R225, UR4, -R226.reuse ;  /* 0x00000004e1e17c23 */ /* 0x108fe200080108e2 */
[----:B------:R-:W-:Y:S01]  /*3ca0*/  FFMA.FTZ R78, -R78, R78, 1 ;  /* 0x3f8000004e4e7423 */ /* 0x000fe2000001014e */
[----:B------:R-:W-:Y:S01]  /*3cb0*/  FFMA.FTZ R226, R229, UR4, -R226 ;  /* 0x00000004e5e27c23 */ /* 0x000fe200080108e2 */
[----:B------:R-:W-:Y:S01]  /*3cc0*/  FFMA.FTZ R80, -R80, R80, 1 ;  /* 0x3f80000050507423 */ /* 0x000fe20000010150 */
[----:B------:R-:W-:Y:S01]  /*3cd0*/  SHFL.IDX PT, R229, R190, R198, 0x1f ;  /* 0x00001fc6bee57589 */ /* 0x000fe200000e0000 */
[----:B------:R-:W-:Y:S03]  /*3ce0*/  MUFU.EX2 R203, R203 ;  /* 0x000000cb00cb7308 */ /* 0x000fe60000000800 */
[----:B------:R-:W1:Y:S01]  /*3cf0*/  SHFL.IDX PT, R190, R190, R200, 0x1f ;  /* 0x00001fc8bebe7589 */ /* 0x000e6200000e0000 */
[----:B------:R-:W-:-:S04]  /*3d00*/  FADD.FTZ R28, R28, -R231 ;  /* 0x800000e71c1c7221 */ /* 0x000fc80000010000 */
[----:B------:R-:W2:Y:S01]  /*3d10*/  MUFU.EX2 R18, R221 ;  /* 0x000000dd00127308 */ /* 0x000ea20000000800 */
[----:B------:R-:W-:-:S07]  /*3d20*/  FADD.FTZ R30, R30, -R231 ;  /* 0x800000e71e1e7221 */ /* 0x000fce0000010000 */
        /* <DEDUP_REMOVED lines=12> */
[----:B------:R-:W-:Y:S01]  /*3df0*/  FFMA.FTZ R27, -R22, R22, 1 ;  /* 0x3f800000161b7423 */ /* 0x000fe20000010116 */
[----:B------:R-:W-:Y:S01]  /*3e00*/  FFMA.FTZ R22, -R23, R23, 1 ;  /* 0x3f80000017167423 */ /* 0x000fe20000010117 */
[----:B------:R-:W-:Y:S01]  /*3e10*/  FMUL.FTZ R23, R31, R30 ;  /* 0x0000001e1f177220 */ /* 0x000fe20000410000 */
[----:B------:R-:W-:-:S02]  /*3e20*/  FMUL.FTZ R28, R26, R29 ;  /* 0x0000001d1a1c7220 */ /* 0x000fc40000410000 */
[----:B------:R-:W-:Y:S01]  /*3e30*/  MUFU.EX2 R100, R100 ;  /* 0x0000006400647308 */ /* 0x000fe20000000800 */
[----:B------:R-:W-:Y:S01]  /*3e40*/  FMUL.FTZ R22, R22, R23 ;  /* 0x0000001716167220 */ /* 0x000fe20000410000 */
[----:B------:R-:W-:Y:S01]  /*3e50*/  FMUL.FTZ R23, R27, R28 ;  /* 0x0000001c1b177220 */ /* 0x000fe20000410000 */
[----:B--2---:R-:W-:Y:S01]  /*3e60*/  FMUL.FTZ R27, R18, R232 ;  /* 0x000000e8121b7220 */ /* 0x004fe20000410000 */
[----:B------:R-:W-:-:S04]  /*3e70*/  FFMA.FTZ R30, -R72, R72, 1 ;  /* 0x3f800000481e7423 */ /* 0x000fc80000010148 */
[----:B------:R-:W-:Y:S01]  /*3e80*/  FMUL.FTZ R30, R30, R27 ;  /* 0x0000001b1e1e7220 */ /* 0x000fe20000410000 */
[----:B------:R-:W-:Y:S01]  /*3e90*/  MUFU.EX2 R213, R213 ;  /* 0x000000d500d57308 */ /* 0x000fe20000000800 */
[----:B------:R-:W-:-:S07]  /*3ea0*/  FFMA.FTZ R29, -R73, R73, 1 ;  /* 0x3f800000491d7423 */ /* 0x000fce0000010149 */
[----:B------:R-:W1:Y:S01]  /*3eb0*/  MUFU.EX2 R27, R205 ;  /* 0x000000cd001b7308 */ /* 0x000e620000000800 */
[----:B------:R-:W-:Y:S01]  /*3ec0*/  FMUL.FTZ R29, R29, R32 ;  /* 0x000000201d1d7220 */ /* 0x000fe20000410000 */
[--C-:B------:R-:W-:Y:S01]  /*3ed0*/  FADD.FTZ R36, R36, -R229.reuse ;  /* 0x800000e524247221 */ /* 0x100fe20000010000 */
[----:B------:R-:W-:Y:S01]  /*3ee0*/  FFMA.FTZ R32, -R75, R75, 1 ;  /* 0x3f8000004b207423 */ /* 0x000fe2000001014b */
[----:B------:R-:W-:Y:S01]  /*3ef0*/  FMUL.FTZ R73, R209, R34 ;  /* 0x00000022d1497220 */ /* 0x000fe20000410000 */
[----:B------:R-:W-:Y:S01]  /*3f00*/  FADD.FTZ R38, R38, -R229 ;  /* 0x800000e526267221 */ /* 0x000fe20000010000 */
[----:B------:R-:W-:Y:S02]  /*3f10*/  FMUL.FTZ R72, R95, R36 ;  /* 0x000000245f487220 */ /* 0x000fe40000410000 */
[----:B------:R-:W-:Y:S01]  /*3f20*/  FMUL.FTZ R32, R32, R73 ;  /* 0x0000004920207220 */ /* 0x000fe20000410000 */
[----:B------:R-:W-:Y:S01]  /*3f30*/  FFMA.FTZ R36, -R79, R79, 1 ;  /* 0x3f8000004f247423 */ /* 0x000fe2000001014f */
[----:B------:R-:W-:Y:S01]  /*3f40*/  MUFU.EX2 R206, R206 ;  /* 0x000000ce00ce7308 */ /* 0x000fe20000000800 */
[----:B-1----:R-:W-:Y:S01]  /*3f50*/  FMUL.FTZ R73, R27, R38 ;  /* 0x000000261b497220 */ /* 0x002fe20000410000 */
[----:B------:R-:W-:-:S06]  /*3f60*/  FMUL.FTZ R38, R77, R72 ;  /* 0x000000484d267220 */ /* 0x000fcc0000410000 */
[----:B------:R-:W-:Y:S01]  /*3f70*/  MUFU.EX2 R99, R99 ;  /* 0x0000006300637308 */ /* 0x000fe20000000800 */
[----:B------:R-:W1:Y:S01]  /*3f80*/  SHFL.IDX PT, R72, R12, R118, 0x1f ;  /* 0x00001f760c487589 */ /* 0x000e6200000e0000 */
[----:B------:R-:W-:-:S03]  /*3f90*/  FMUL.FTZ R36, R36, R73 ;  /* 0x0000004924247220 */ /* 0x000fc60000410000 */
[----:B------:R-:W2:Y:S01]  /*3fa0*/  SHFL.IDX PT, R73, R12, R198, 0x1f ;  /* 0x00001fc60c497589 */ /* 0x000ea200000e0000 */
[--C-:B------:R-:W-:Y:S01]  /*3fb0*/  FADD.FTZ R33, R33, -R230.reuse ;  /* 0x800000e621217221 */ /* 0x100fe20000010000 */
[----:B------:R-:W-:Y:S01]  /*3fc0*/  FADD.FTZ R35, R35, -R230 ;  /* 0x800000e623237221 */ /* 0x000fe20000010000 */
[----:B------:R-:W-:Y:S01]  /*3fd0*/  FFMA.FTZ R34, -R74, R74, 1 ;  /* 0x3f8000004a227423 */ /* 0x000fe2000001014a */
[----:B------:R-:W-:Y:S01]  /*3fe0*/  MUFU.EX2 R217, R217 ;  /* 0x000000d900d97308 */ /* 0x000fe20000000800 */
[----:B------:R-:W-:Y:S01]  /*3ff0*/  FMUL.FTZ R33, R93, R33 ;  /* 0x000000215d217220 */ /* 0x000fe20000410000 */
[----:B------:R-:W-:-:S03]  /*4000*/  FMUL.FTZ R35, R208, R35 ;  /* 0x00000023d0237220 */ /* 0x000fc60000410000 */
[----:B------:R-:W-:Y:S01]  /*4010*/  FMUL.FTZ R34, R34, R33 ;  /* 0x0000002122227220 */ /* 0x000fe20000410000 */
[----:B------:R-:W-:Y:S01]  /*4020*/  FMUL.FTZ R33, R76, R35 ;  /* 0x000000234c217220 */ /* 0x000fe20000410000 */
[----:B------:R-:W-:Y:S01]  /*4030*/  SHFL.IDX PT, R28, R12, R193, 0x1f ;  /* 0x00001fc10c1c7589 */ /* 0x000fe200000e0000 */
[----:B------:R-:W-:Y:S03]  /*4040*/  MUFU.EX2 R101, R101 ;  /* 0x0000006500657308 */ /* 0x000fe60000000800 */
[----:B------:R-:W3:Y:S04]  /*4050*/  SHFL.IDX PT, R35, R12, R9, 0x1f ;  /* 0x00001f090c237589 */ /* 0x000ee800000e0000 */
[----:B------:R-:W-:Y:S01]  /*4060*/  SHFL.IDX PT, R77, R12, R117, 0x1f ;  /* 0x00001f750c4d7589 */ /* 0x000fe200000e0000 */
[----:B------:R-:W-:Y:S01]  /*4070*/  FFMA.FTZ R87, -R87, R87, 1 ;  /* 0x3f80000057577423 */ /* 0x000fe20000010157 */
[----:B------:R-:W-:Y:S01]  /*4080*/  FFMA.FTZ R187, -R187, R187, 1 ;  /* 0x3f800000bbbb7423 */ /* 0x000fe200000101bb */
[----:B------:R-:W-:Y:S01]  /*4090*/  FFMA.FTZ R186, -R186, R186, 1 ;  /* 0x3f800000baba7423 */ /* 0x000fe200000101ba */
[----:B------:R-:W-:Y:S01]  /*40a0*/  SHFL.IDX PT, R75, R12, R199, 0x1f ;  /* 0x00001fc70c4b7589 */ /* 0x000fe200000e0000 */
[----:B------:R-:W-:Y:S03]  /*40b0*/  MUFU.EX2 R102, R102 ;  /* 0x0000006600667308 */ /* 0x000fe60000000800 */
[----:B------:R-:W5:Y:S04]  /*40c0*/  SHFL.IDX PT, R76, R12, R197, 0x1f ;  /* 0x00001fc50c4c7589 */ /* 0x000f6800000e0000 */
[----:B------:R1:W-:Y:S01]  /*40d0*/  SHFL.IDX PT, R74, R12, R200, 0x1f ;  /* 0x00001fc80c4a7589 */ /* 0x0003e200000e0000 */
[----:B------:R-:W-:Y:S01]  /*40e0*/  FFMA.FTZ R184, -R184, R184, 1 ;  /* 0x3f800000b8b87423 */ /* 0x000fe200000101b8 */
[----:B------:R-:W-:Y:S01]  /*40f0*/  MUFU.EX2 R119, R119 ;  /* 0x0000007700777308 */ /* 0x000fe20000000800 */
[----:B-1----:R-:W-:Y:S01]  /*4100*/  FADD.FTZ R12, R45, -R72 ;  /* 0x800000482d0c7221 */ /* 0x002fe20000010000 */
[----:B--2---:R-:W-:-:S06]  /*4110*/  FADD.FTZ R45, R52, -R73 ;  /* 0x80000049342d7221 */ /* 0x004fcc0000010000 */
[----:B------:R-:W-:Y:S01]  /*4120*/  MUFU.EX2 R103, R103 ;  /* 0x0000006700677308 */ /* 0x000fe20000000800 */
[----:B------:R1:W2:Y:S01]  /*4130*/  LDS R52, [R11+0x380] ;  /* 0x000380000b347984 */ /* 0x0002a20000000800 */
[----:B------:R-:W-:Y:S01]  /*4140*/  FMUL.FTZ R37, R92, R37 ;  /* 0x000000255c257220 */ /* 0x000fe20000410000 */
[----:B------:R-:W-:Y:S01]  /*4150*/  FMUL.FTZ R79, R207, R39 ;  /* 0x00000027cf4f7220 */ /* 0x000fe20000410000 */
[--C-:B---3--:R-:W-:Y:S02]  /*4160*/  FADD.FTZ R40, R40, -R35.reuse ;  /* 0x8000002328287221 */ /* 0x108fe40000010000 */
[----:B------:R-:W-:Y:S01]  /*4170*/  FMUL.FTZ R39, R78, R37 ;  /* 0x000000254e277220 */ /* 0x000fe20000410000 */
[----:B------:R-:W-:Y:S01]  /*4180*/  FMUL.FTZ R37, R80, R79 ;  /* 0x0000004f50257220 */ /* 0x000fe20000410000 */
[----:B------:R-:W-:Y:S02]  /*4190*/  FADD.FTZ R79, R42, -R35 ;  /* 0x800000232a4f7221 */ /* 0x000fe40000010000 */
[----:B------:R-:W3:Y:S01]  /*41a0*/  MUFU.EX2 R35, R202 ;  /* 0x000000ca00237308 */ /* 0x000ee20000000800 */
[--C-:B------:R-:W-:Y:S01]  /*41b0*/  FADD.FTZ R41, R41, -R28.reuse ;  /* 0x8000001c29297221 */ /* 0x100fe20000010000 */
[----:B------:R-:W-:Y:S01]  /*41c0*/  FADD.FTZ R28, R43, -R28 ;  /* 0x8000001c2b1c7221 */ /* 0x000fe20000010000 */
[----:B-----5:R-:W-:Y:S01]  /*41d0*/  FADD.FTZ R42, R49, -R76 ;  /* 0x8000004c312a7221 */ /* 0x020fe20000010000 */
[--C-:B------:R-:W-:Y:S01]  /*41e0*/  FADD.FTZ R43, R48, -R75.reuse ;  /* 0x8000004b302b7221 */ /* 0x100fe20000010000 */
[----:B------:R-:W-:Y:S01]  /*41f0*/  FADD.FTZ R72, R47, -R72 ;  /* 0x800000482f487221 */ /* 0x000fe20000010000 */
[----:B------:R-:W-:Y:S01]  /*4200*/  FMUL.FTZ R49, R203, R28 ;  /* 0x0000001ccb317220 */ /* 0x000fe20000410000 */
[----:B------:R-:W-:Y:S01]  /*4210*/  FADD.FTZ R75, R50, -R75 ;  /* 0x8000004b324b7221 */ /* 0x000fe20000010000 */
[----:B------:R-:W-:-:S02]  /*4220*/  FADD.FTZ R76, R51, -R76 ;  /* 0x8000004c334c7221 */ /* 0x000fc40000010000 */
[----:B-1----:R-:W-:Y:S01]  /*4230*/  FMUL.FTZ R11, R84, R49 ;  /* 0x00000031540b7220 */ /* 0x002fe20000410000 */
[----:B------:R-:W-:Y:S01]  /*4240*/  FMUL.FTZ R49, R97, R12 ;  /* 0x0000000c61317220 */ /* 0x000fe20000410000 */
[----:B------:R-:W-:Y:S01]  /*4250*/  FFMA.FTZ R51, -R88, R88, 1 ;  /* 0x3f80000058337423 */ /* 0x000fe20000010158 */
[----:B------:R-:W-:Y:S01]  /*4260*/  FMUL.FTZ R12, R218, R75 ;  /* 0x0000004bda0c7220 */ /* 0x000fe20000410000 */
[----:B---3--:R-:W-:-:S04]  /*4270*/  FMUL.FTZ R72, R35, R72 ;  /* 0x0000004823487220 */ /* 0x008fc80000410000 */
[----:B------:R-:W-:Y:S01]  /*4280*/  FMUL.FTZ R51, R51, R72 ;  /* 0x0000004833337220 */ /* 0x000fe20000410000 */
[--C-:B------:R-:W-:Y:S01]  /*4290*/  FADD.FTZ R44, R44, -R77.reuse ;  /* 0x8000004d2c2c7221 */ /* 0x100fe20000010000 */
[----:B--2---:R-:W1:Y:S04]  /*42a0*/  SHFL.IDX PT, R75, R52, R9, 0x1f ;  /* 0x00001f09344b7589 */ /* 0x004e6800000e0000 */
[----:B------:R-:W2:Y:S01]  /*42b0*/  SHFL.IDX PT, R72, R52, R193, 0x1f ;  /* 0x00001fc134487589 */ /* 0x000ea200000e0000 */
[----:B------:R-:W-:Y:S01]  /*42c0*/  FADD.FTZ R77, R46, -R77 ;  /* 0x8000004d2e4d7221 */ /* 0x000fe20000010000 */
[----:B------:R-:W-:Y:S01]  /*42d0*/  FFMA.FTZ R46, -R81, R81, 1 ;  /* 0x3f800000512e7423 */ /* 0x000fe20000010151 */
[----:B------:R-:W-:Y:S01]  /*42e0*/  FMUL.FTZ R47, R17, R40 ;  /* 0x00000028112f7220 */ /* 0x000fe20000410000 */
[----:B------:R-:W3:Y:S04]  /*42f0*/  SHFL.IDX PT, R118, R52, R118, 0x1f ;  /* 0x00001f7634767589 */ /* 0x000ee800000e0000 */
[----:B------:R-:W5:Y:S01]  /*4300*/  SHFL.IDX PT, R199, R52, R199, 0x1f ;  /* 0x00001fc734c77589 */ /* 0x000f6200000e0000 */
[----:B------:R-:W-:Y:S01]  /*4310*/  FMUL.FTZ R46, R46, R47 ;  /* 0x0000002f2e2e7220 */ /* 0x000fe20000410000 */
[----:B------:R-:W-:Y:S01]  /*4320*/  FFMA.FTZ R47, -R85, R85, 1 ;  /* 0x3f800000552f7423 */ /* 0x000fe20000010155 */
[----:B------:R-:W-:Y:S01]  /*4330*/  FMUL.FTZ R44, R15, R44 ;  /* 0x0000002c0f2c7220 */ /* 0x000fe20000410000 */
[----:B------:R-:W5:Y:S01]  /*4340*/  SHFL.IDX PT, R200, R52, R200, 0x1f ;  /* 0x00001fc834c87589 */ /* 0x000f6200000e0000 */
[--C-:B------:R-:W-:Y:S01]  /*4350*/  FADD.FTZ R53, R53, -R74.reuse ;  /* 0x8000004a35357221 */ /* 0x100fe20000010000 */
[----:B------:R-:W-:Y:S01]  /*4360*/  FADD.FTZ R55, R55, -R74 ;  /* 0x8000004a37377221 */ /* 0x000fe20000010000 */
[----:B------:R-:W-:Y:S01]  /*4370*/  FMUL.FTZ R28, R204, R77 ;  /* 0x0000004dcc1c7220 */ /* 0x000fe20000410000 */
[----:B------:R-:W-:Y:S01]  /*4380*/  FADD.FTZ R54, R54, -R73 ;  /* 0x8000004936367221 */ /* 0x000fe20000010000 */
[----:B------:R-:W4:Y:S01]  /*4390*/  SHFL.IDX PT, R74, R52, R197, 0x1f ;  /* 0x00001fc5344a7589 */ /* 0x000f2200000e0000 */
[----:B------:R-:W-:Y:S01]  /*43a0*/  FMUL.FTZ R47, R47, R44 ;  /* 0x0000002c2f2f7220 */ /* 0x000fe20000410000 */
[----:B------:R-:W-:Y:S01]  /*43b0*/  FMUL.FTZ R44, R87, R28 ;  /* 0x0000001c572c7220 */ /* 0x000fe20000410000 */
[----:B------:R-:W-:Y:S01]  /*43c0*/  FFMA.FTZ R48, -R86, R86, 1 ;  /* 0x3f80000056307423 */ /* 0x000fe20000010156 */
[----:B------:R-:W-:Y:S01]  /*43d0*/  FFMA.FTZ R50, -R89, R89, 1 ;  /* 0x3f80000059327423 */ /* 0x000fe20000010159 */
[----:B------:R-:W-:Y:S01]  /*43e0*/  FMUL.FTZ R43, R98, R43 ;  /* 0x0000002b622b7220 */ /* 0x000fe20000410000 */
[----:B------:R-:W4:Y:S01]  /*43f0*/  SHFL.IDX PT, R117, R52, R117, 0x1f ;  /* 0x00001f7534757589 */ /* 0x000f2200000e0000 */
[----:B------:R-:W-:Y:S01]  /*4400*/  FMUL.FTZ R28, R100, R45 ;  /* 0x0000002d641c7220 */ /* 0x000fe20000410000 */
[----:B------:R-:W-:Y:S01]  /*4410*/  FMUL.FTZ R54, R213, R54 ;  /* 0x00000036d5367220 */ /* 0x000fe20000410000 */
[----:B------:R-:W5:Y:S01]  /*4420*/  MUFU.EX2 R212, R212 ;  /* 0x000000d400d47308 */ /* 0x000f620000000800 */
[----:B------:R2:W4:Y:S01]  /*4430*/  SHFL.IDX PT, R77, R52, R198, 0x1f ;  /* 0x00001fc6344d7589 */ /* 0x00052200000e0000 */
[----:B------:R-:W-:Y:S01]  /*4440*/  FMUL.FTZ R45, R14, R53 ;  /* 0x000000350e2d7220 */ /* 0x000fe20000410000 */
[--C-:B-1----:R-:W-:Y:S01]  /*4450*/  FADD.FTZ R56, R56, -R75.reuse ;  /* 0x8000004b38387221 */ /* 0x102fe20000010000 */
[----:B------:R-:W-:Y:S01]  /*4460*/  FMUL.FTZ R40, R206, R79 ;  /* 0x0000004fce287220 */ /* 0x000fe20000410000 */
[----:B------:R-:W-:Y:S01]  /*4470*/  FMUL.FTZ R48, R48, R49 ;  /* 0x0000003130307220 */ /* 0x000fe20000410000 */
[----:B------:R-:W-:Y:S01]  /*4480*/  FMUL.FTZ R50, R50, R43 ;  /* 0x0000002b32327220 */ /* 0x000fe20000410000 */
[----:B------:R-:W-:Y:S01]  /*4490*/  FFMA.FTZ R49, -R91, R91, 1 ;  /* 0x3f8000005b317423 */ /* 0x000fe2000001015b */
[----:B------:R-:W1:Y:S01]  /*44a0*/  MUFU.EX2 R214, R214 ;  /* 0x000000d600d67308 */ /* 0x000e620000000800 */
[----:B------:R-:W-:Y:S01]  /*44b0*/  FFMA.FTZ R73, -R90, R90, 1 ;  /* 0x3f8000005a497423 */ /* 0x000fe2000001015a */
[----:B------:R-:W-:Y:S01]  /*44c0*/  FMUL.FTZ R42, R99, R42 ;  /* 0x0000002a632a7220 */ /* 0x000fe20000410000 */
[----:B--2---:R-:W-:Y:S01]  /*44d0*/  FMUL.FTZ R52, R187, R54 ;  /* 0x00000036bb347220 */ /* 0x004fe20000410000 */
[----:B------:R-:W-:Y:S01]  /*44e0*/  FMUL.FTZ R43, R217, R76 ;  /* 0x0000004cd92b7220 */ /* 0x000fe20000410000 */
[----:B------:R-:W-:Y:S01]  /*44f0*/  FMUL.FTZ R54, R186, R45 ;  /* 0x0000002dba367220 */ /* 0x000fe20000410000 */
[----:B------:R-:W-:Y:S01]  /*4500*/  FADD.FTZ R79, R58, -R75 ;  /* 0x8000004b3a4f7221 */ /* 0x000fe20000010000 */
[--C-:B------:R-:W-:Y:S01]  /*4510*/  FADD.FTZ R81, R57, -R72.reuse ;  /* 0x8000004839517221 */ /* 0x100fe20000010000 */
[----:B------:R-:W2:Y:S01]  /*4520*/  MUFU.EX2 R225, R225 ;  /* 0x000000e100e17308 */ /* 0x000ea20000000800 */
[----:B------:R-:W-:Y:S01]  /*4530*/  FADD.FTZ R58, R59, -R72 ;  /* 0x800000483b3a7221 */ /* 0x000fe20000010000 */
[----:B------:R-:W-:Y:S01]  /*4540*/  FMUL.FTZ R45, R101, R56 ;  /* 0x00000038652d7220 */ /* 0x000fe20000410000 */
[----:B------:R-:W-:Y:S01]  /*4550*/  FFMA.FTZ R72, -R189, R189, 1 ;  /* 0x3f800000bd487423 */ /* 0x000fe200000101bd */
[----:B------:R-:W-:Y:S01]  /*4560*/  FMUL.FTZ R49, R49, R12 ;  /* 0x0000000c31317220 */ /* 0x000fe20000410000 */
[----:B------:R-:W-:-:S03]  /*4570*/  FMUL.FTZ R73, R73, R42 ;  /* 0x0000002a49497220 */ /* 0x000fc60000410000 */
[----:B------:R-:W2:Y:S01]  /*4580*/  MUFU.EX2 R220, R220 ;  /* 0x000000dc00dc7308 */ /* 0x000ea20000000800 */
[----:B------:R-:W-:Y:S01]  /*4590*/  FMUL.FTZ R42, R184, R43 ;  /* 0x0000002bb82a7220 */ /* 0x000fe20000410000 */
[----:B------:R-:W-:Y:S01]  /*45a0*/  FMUL.FTZ R72, R72, R45 ;  /* 0x0000002d48487220 */ /* 0x000fe20000410000 */
[----:B---3--:R-:W-:Y:S01]  /*45b0*/  FADD.FTZ R78, R61, -R118 ;  /* 0x800000763d4e7221 */ /* 0x008fe20000010000 */
[----:B------:R-:W-:Y:S01]  /*45c0*/  FFMA.FTZ R185, -R185, R185, 1 ;  /* 0x3f800000b9b97423 */ /* 0x000fe200000101b9 */
[----:B-----5:R-:W-:-:S03]  /*45d0*/  FADD.FTZ R61, R66, -R199 ;  /* 0x800000c7423d7221 */ /* 0x020fc60000010000 */
[----:B------:R-:W3:Y:S01]  /*45e0*/  MUFU.EX2 R12, R211 ;  /* 0x000000d3000c7308 */ /* 0x000ee20000000800 */
[----:B------:R-:W-:Y:S01]  /*45f0*/  FMUL.FTZ R53, R185, R28 ;  /* 0x0000001cb9357220 */ /* 0x000fe20000410000 */
[----:B------:R-:W-:-:S06]  /*4600*/  FFMA.FTZ R114, -R114, R114, 1 ;  /* 0x3f80000072727423 */ /* 0x000fcc0000010172 */
[----:B------:R-:W5:Y:S01]  /*4610*/  MUFU.EX2 R43, R216 ;  /* 0x000000d8002b7308 */ /* 0x000f620000000800 */
[----:B------:R-:W-:-:S07]  /*4620*/  FMUL.FTZ R61, R212, R61 ;  /* 0x0000003dd43d7220 */ /* 0x000fce0000410000 */
[----:B------:R-:W5:Y:S01]  /*4630*/  MUFU.EX2 R215, R215 ;  /* 0x000000d700d77308 */ /* 0x000f620000000800 */
[----:B------:R-:W-:-:S07]  /*4640*/  FFMA.FTZ R83, -R83, R83, 1 ;  /* 0x3f80000053537423 */ /* 0x000fce0000010153 */
[----:B------:R-:W5:Y:S01]  /*4650*/  MUFU.EX2 R210, R210 ;  /* 0x000000d200d27308 */ /* 0x000f620000000800 */
[----:B------:R-:W-:-:S07]  /*4660*/  FADD.FTZ R28, R69, -R200 ;  /* 0x800000c8451c7221 */ /* 0x000fce0000010000 */
[----:B------:R-:W5:Y:S01]  /*4670*/  MUFU.EX2 R223, R223 ;  /* 0x000000df00df7308 */ /* 0x000f620000000800 */
[----:B------:R-:W-:-:S07]  /*4680*/  FADD.FTZ R59, R64, -R199 ;  /* 0x800000c7403b7221 */ /* 0x000fce0000010000 */
[----:B------:R-:W-:Y:S08]  /*4690*/  MUFU.EX2 R228, R228 ;  /* 0x000000e400e47308 */ /* 0x000ff00000000800 */
[----:B------:R-:W5:Y:S08]  /*46a0*/  MUFU.EX2 R45, R222 ;  /* 0x000000de002d7308 */ /* 0x000f700000000800 */
[----:B------:R-:W5:Y:S08]  /*46b0*/  MUFU.EX2 R227, R227 ;  /* 0x000000e300e37308 */ /* 0x000f700000000800 */
[----:B------:R-:W5:Y:S01]  /*46c0*/  MUFU.EX2 R226, R226 ;  /* 0x000000e200e27308 */ /* 0x000f620000000800 */
[----:B------:R-:W-:Y:S01]  /*46d0*/  FADD.FTZ R25, R25, -R234 ;  /* 0x800000ea19197221 */ /* 0x000fe20000010000 */
[--C-:B----4-:R-:W-:Y:S01]  /*46e0*/  FADD.FTZ R64, R65, -R74.reuse ;  /* 0x8000004a41407221 */ /* 0x110fe20000010000 */
[----:B------:R-:W-:Y:S01]  /*46f0*/  FADD.FTZ R66, R67, -R74 ;  /* 0x8000004a43427221 */ /* 0x000fe20000010000 */
[----:B------:R-:W-:Y:S01]  /*4700*/  FFMA.FTZ R74, -R106, R106, 1 ;  /* 0x3f8000006a4a7423 */ /* 0x000fe2000001016a */
[----:B-1----:R-:W-:Y:S01]  /*4710*/  FMUL.FTZ R79, R214, R79 ;  /* 0x0000004fd64f7220 */ /* 0x002fe20000410000 */
[----:B------:R-:W-:Y:S01]  /*4720*/  FMUL.FTZ R114, R114, R61 ;  /* 0x0000003d72727220 */ /* 0x000fe20000410000 */
[----:B------:R-:W-:Y:S01]  /*4730*/  FMUL.FTZ R40, R83, R40 ;  /* 0x0000002853287220 */ /* 0x000fe20000410000 */
[----:B------:R-:W-:Y:S01]  /*4740*/  FFMA.FTZ R194, -R194, R194, 1 ;  /* 0x3f800000c2c27423 */ /* 0x000fe200000101c2 */
[----:B--2---:R-:W-:Y:S01]  /*4750*/  FMUL.FTZ R61, R225, R28 ;  /* 0x0000001ce13d7220 */ /* 0x004fe20000410000 */
[----:B------:R-:W-:Y:S01]  /*4760*/  FFMA.FTZ R75, -R105, R105, 1 ;  /* 0x3f800000694b7423 */ /* 0x000fe20000010169 */
[----:B------:R-:W-:Y:S01]  /*4770*/  FMUL.FTZ R56, R102, R81 ;  /* 0x0000005166387220 */ /* 0x000fe20000410000 */
[----:B------:R-:W-:Y:S01]  /*4780*/  FMUL.FTZ R224, R119, R25 ;  /* 0x0000001977e07220 */ /* 0x000fe20000410000 */
[--C-:B------:R-:W-:Y:S01]  /*4790*/  FADD.FTZ R60, R60, -R117.reuse ;  /* 0x800000753c3c7221 */ /* 0x100fe20000010000 */
[----:B------:R-:W-:Y:S01]  /*47a0*/  FADD.FTZ R62, R62, -R117 ;  /* 0x800000753e3e7221 */ /* 0x000fe20000010000 */
[----:B------:R-:W-:Y:S01]  /*47b0*/  FADD.FTZ R83, R63, -R118 ;  /* 0x800000763f537221 */ /* 0x000fe20000010000 */
[----:B------:R-:W-:Y:S01]  /*47c0*/  FFMA.FTZ R112, -R112, R112, 1 ;  /* 0x3f80000070707423 */ /* 0x000fe20000010170 */
[----:B------:R-:W-:Y:S01]  /*47d0*/  FMUL.FTZ R59, R220, R59 ;  /* 0x0000003bdc3b7220 */ /* 0x000fe20000410000 */
[--C-:B------:R-:W-:Y:S01]  /*47e0*/  FADD.FTZ R57, R68, -R77.reuse ;  /* 0x8000004d44397221 */ /* 0x100fe20000010000 */
[----:B------:R-:W-:Y:S01]  /*47f0*/  FADD.FTZ R70, R70, -R77 ;  /* 0x8000004d46467221 */ /* 0x000fe20000010000 */
[----:B------:R-:W-:Y:S01]  /*4800*/  FADD.FTZ R71, R71, -R200 ;  /* 0x800000c847477221 */ /* 0x000fe20000010000 */
[----:B------:R-:W-:Y:S01]  /*4810*/  FMUL.FTZ R74, R74, R79 ;  /* 0x0000004f4a4a7220 */ /* 0x000fe20000410000 */
[----:B------:R-:W-:Y:S01]  /*4820*/  FFMA.FTZ R82, -R82, R82, 1 ;  /* 0x3f80000052527423 */ /* 0x000fe20000010152 */
[----:B------:R-:W-:Y:S01]  /*4830*/  FMUL.FTZ R41, R96, R41 ;  /* 0x0000002960297220 */ /* 0x000fe20000410000 */
[----:B------:R-:W-:Y:S01]  /*4840*/  FMUL.FTZ R79, R194, R61 ;  /* 0x0000003dc24f7220 */ /* 0x000fe20000410000 */
[----:B------:R-:W-:Y:S01]  /*4850*/  FFMA.FTZ R188, -R188, R188, 1 ;  /* 0x3f800000bcbc7423 */ /* 0x000fe200000101bc */
[----:B---3--:R-:W-:Y:S01]  /*4860*/  FMUL.FTZ R55, R12, R55 ;  /* 0x000000370c377220 */ /* 0x008fe20000410000 */
[----:B------:R-:W-:Y:S01]  /*4870*/  FMUL.FTZ R75, R75, R56 ;  /* 0x000000384b4b7220 */ /* 0x000fe20000410000 */
[----:B------:R-:W-:Y:S01]  /*4880*/  F2FP.F16.F32.PACK_AB R61, R11, R40 ;  /* 0x000000280b3d723e */ /* 0x000fe200000000ff */
[----:B------:R-:W-:Y:S01]  /*4890*/  FMUL.FTZ R25, R219, R224 ;  /* 0x000000e0db197220 */ /* 0x000fe20000410000 */
[----:B------:R-:W-:Y:S01]  /*48a0*/  FFMA.FTZ R77, -R107, R107, 1 ;  /* 0x3f8000006b4d7423 */ /* 0x000fe2000001016b */
[----:B-----5:R-:W-:Y:S01]  /*48b0*/  FMUL.FTZ R58, R43, R58 ;  /* 0x0000003a2b3a7220 */ /* 0x020fe20000410000 */
        /* <DEDUP_REMOVED lines=8> */
[----:B------:R-:W-:Y:S01]  /*4940*/  FMUL.FTZ R112, R112, R59 ;  /* 0x0000003b70707220 */ /* 0x000fe20000410000 */
[----:B------:R-:W-:-:S02]  /*4950*/  IMAD R11, R0, 0x3000, R235 ;  /* 0x00003000000b7824 */ /* 0x000fc400078e02eb */
[----:B------:R-:W-:Y:S01]  /*4960*/  FFMA.FTZ R191, -R191, R191, 1 ;  /* 0x3f800000bfbf7423 */ /* 0x000fe200000101bf */
        /* <DEDUP_REMOVED lines=25> */
[----:B------:R-:W-:Y:S02]  /*4b00*/  LEA R11, R11, R16, 0x1 ;  /* 0x000000100b0b7211 */ /* 0x000fe400078e08ff */
        /* <DEDUP_REMOVED lines=12> */
[----:B------:R-:W-:Y:S02]  /*4bd0*/  R2UR UR6, R236 ;  /* 0x00000000ec0672ca */ /* 0x000fe400000e0000 */
[----:B------:R-:W-:Y:S02]  /*4be0*/  F2FP.F16.F32.PACK_AB R52, R75, R72 ;  /* 0x000000484b34723e */ /* 0x000fe400000000ff */
[----:B------:R-:W-:-:S02]  /*4bf0*/  F2FP.F16.F32.PACK_AB R53, R77, R74 ;  /* 0x0000004a4d35723e */ /* 0x000fc400000000ff */
[----:B------:R-:W-:Y:S02]  /*4c00*/  F2FP.F16.F32.PACK_AB R54, R109, R76 ;  /* 0x0000004c6d36723e */ /* 0x000fe400000000ff */
[----:B------:R-:W-:Y:S01]  /*4c10*/  F2FP.F16.F32.PACK_AB R55, R111, R110 ;  /* 0x0000006e6f37723e */ /* 0x000fe200000000ff */
[----:B------:R-:W-:Y:S01]  /*4c20*/  STSM.16.MT88.4 [R11+0x1b000], R64 ;  /* 0x01b000400b007844 */ /* 0x000fe20000004200 */
[----:B------:R-:W-:Y:S02]  /*4c30*/  F2FP.F16.F32.PACK_AB R48, R191, R112 ;  /* 0x00000070bf30723e */ /* 0x000fe400000000ff */
[----:B------:R-:W-:Y:S02]  /*4c40*/  F2FP.F16.F32.PACK_AB R49, R115, R114 ;  /* 0x000000727331723e */ /* 0x000fe400000000ff */
[----:B------:R-:W-:Y:S02]  /*4c50*/  F2FP.F16.F32.PACK_AB R50, R79, R192 ;  /* 0x000000c04f32723e */ /* 0x000fe400000000ff */
[----:B------:R-:W-:Y:S01]  /*4c60*/  F2FP.F16.F32.PACK_AB R51, R201, R196 ;  /* 0x000000c4c933723e */ /* 0x000fe200000000ff */
[----:B------:R-:W-:Y:S01]  /*4c70*/  STSM.16.MT88.4 [R11+0x1b800], R60 ;  /* 0x01b8003c0b007844 */ /* 0x000fe20000004200 */
[----:B------:R-:W-:-:S02]  /*4c80*/  F2FP.F16.F32.PACK_AB R28, R119, R113 ;  /* 0x00000071771c723e */ /* 0x000fc400000000ff */
[----:B------:R-:W-:Y:S01]  /*4c90*/  F2FP.F16.F32.PACK_AB R30, R26, R24 ;  /* 0x000000181a1e723e */ /* 0x000fe200000000ff */
[----:B------:R-:W-:Y:S01]  /*4ca0*/  STSM.16.MT88.4 [R11+0x1c000], R56 ;  /* 0x01c000380b007844 */ /* 0x000fe20000004200 */
[----:B------:R-:W-:Y:S02]  /*4cb0*/  F2FP.F16.F32.PACK_AB R29, R19, R104 ;  /* 0x00000068131d723e */ /* 0x000fe400000000ff */
        /* <DEDUP_REMOVED lines=225> */
.L_x_3562:
        /* <DEDUP_REMOVED lines=56> */
.L_x_3563:
[----:B------:R-:W-:Y:S01]  /*5e50*/  UIADD3 UR45, UR45, 0x1, URZ ;  /* 0x000000012d2d7890 */ /* 0x000fe2000fffe03f */
[----:B------:R-:W-:Y:S02]  /*5e60*/  VIADD R0, R0, 0x1 ;  /* 0x0000000100007836 */ /* 0x000fe40000000000 */
[----:B------:R-:W-:-:S03]  /*5e70*/  VIADD R6, R6, 0x26820 ;  /* 0x0002682006067836 */ /* 0x000fc60000000000 */
        /* <DEDUP_REMOVED lines=8> */
.L_x_3553:
[----:B------:R-:W-:-:S06]  /*5f00*/  UISETP.GE.AND UP0, UPT, UR45, UR44, UPT ;  /* 0x0000002c2d00728c */ /* 0x000fcc000bf06270 */
[----:B------:R-:W-:-:S13]  /*5f10*/  PLOP3.LUT P0, PT, PT, PT, UP0, 0x80, 0x0 ;  /* 0x000000000000781c */ /* 0x000fda0003f0f008 */
[----:B------:R-:W-:Y:S05]  /*5f20*/  @P0 BRA `(.L_x_3565) ;  /* 0x0000004000580947 */ /* 0x000fea0003800000 */
[----:B------:R-:W3:Y:S04]  /*5f30*/  LDL.LU R14, [R1+0x14] ;  /* 0x00001400010e7983 */ /* 0x000ee80000300800 */
[----:B------:R-:W4:Y:S01]  /*5f40*/  LDL.LU R12, [R1+0x8] ;  /* 0x00000800010c7983 */ /* 0x000f220000300800 */
[----:B------:R-:W-:Y:S01]  /*5f50*/  UIMAD UR4, UR41, -0x80, UR42 ;  /* 0xffffff80290478a4 */ /* 0x000fe2000f8e022a */
[----:B------:R-:W-:Y:S01]  /*5f60*/  MOV R185, 0x40000040 ;  /* 0x4000004000b97802 */ /* 0x000fe20000000f00 */
[----:B------:R-:W-:Y:S01]  /*5f70*/  IMAD.MOV.U32 R187, RZ, RZ, 0x40000040 ;  /* 0x40000040ffbb7424 */ /* 0x000fe200078e00ff */
[----:B--2---:R-:W2:Y:S01]  /*5f80*/  S2R R6, SR_TID.X ;  /* 0x0000000000067919 */ /* 0x004ea20000002100 */
[----:B------:R-:W-:Y:S01]  /*5f90*/  IMAD.MOV.U32 R189, RZ, RZ, 0x40000040 ;  /* 0x40000040ffbd7424 */ /* 0x000fe200078e00ff */
[----:B------:R-:W-:Y:S01]  /*5fa0*/  MOV R193, 0x40000040 ;  /* 0x4000004000c17802 */ /* 0x000fe20000000f00 */
[----:B------:R-:W-:Y:S01]  /*5fb0*/  IMAD.MOV.U32 R191, RZ, RZ, 0x40000040 ;  /* 0x40000040ffbf7424 */ /* 0x000fe200078e00ff */
[----:B--2---:R-:W-:-:S04]  /*5fc0*/  IADD3 R6, R6, -0x80, RZ ;  /* 0xffffff8006067810 */ /* 0x004fc80007ffe0ff */
[----:B------:R-:W-:-:S04]  /*5fd0*/  SHF.R.S32.HI R7, RZ, 0x1f, R6 ;  /* 0x0000001fff077819 */ /* 0x000fc80000011406 */
[CC--:B------:R-:W-:Y:S02]  /*5fe0*/  LEA.HI R9, R7.reuse, R6.reuse, RZ, 0x5 ;  /* 0x0000000607097211 */ /* 0x0c0fe400078f28ff */
[-C--:B------:R-:W-:Y:S02]  /*5ff0*/  LEA.HI R8, R7, R6.reuse, RZ, 0x7 ;  /* 0x0000000607087211 */ /* 0x080fe400078f38ff */
[----:B------:R-:W-:Y:S02]  /*6000*/  LOP3.LUT R9, R9, 0xffffffe0, RZ, 0xc0, !PT ;  /* 0xffffffe009097812 */ /* 0x000fe400078ec0ff */
[----:B------:R-:W-:Y:S02]  /*6010*/  LEA.HI R11, R7, R6, RZ, 0x2 ;  /* 0x00000006070b7211 */ /* 0x000fe400078f10ff */
[----:B------:R-:W-:Y:S01]  /*6020*/  LOP3.LUT R7, R8, 0xffffff80, RZ, 0xc0, !PT ;  /* 0xffffff8008077812 */ /* 0x000fe200078ec0ff */
[----:B------:R-:W-:Y:S01]  /*6030*/  IMAD.IADD R10, R6, 0x1, -R9 ;  /* 0x00000001060a7824 */ /* 0x000fe200078e0a09 */
[----:B-1----:R-:W-:-:S02]  /*6040*/  LOP3.LUT R13, R11, 0xfffffffc, RZ, 0xc0, !PT ;  /* 0xfffffffc0b0d7812 */ /* 0x002fc400078ec0ff */
[----:B------:R-:W-:Y:S01]  /*6050*/  SHF.R.S32.HI R8, RZ, 0x7, R8 ;  /* 0x00000007ff087819 */ /* 0x000fe20000011408 */
[C---:B------:R-:W-:Y:S01]  /*6060*/  IMAD.IADD R9, R6.reuse, 0x1, -R7 ;  /* 0x0000000106097824 */ /* 0x040fe200078e0a07 */
[----:B------:R-:W-:Y:S01]  /*6070*/  SHF.R.S32.HI R11, RZ, 0x1f, R10 ;  /* 0x0000001fff0b7819 */ /* 0x000fe2000001140a */
[----:B------:R-:W-:-:S03]  /*6080*/  IMAD.IADD R7, R6, 0x1, -R13 ;  /* 0x0000000106077824 */ /* 0x000fc600078e0a0d */
[CC--:B------:R-:W-:Y:S02]  /*6090*/  LEA.HI R6, R11.reuse, R10.reuse, RZ, 0x3 ;  /* 0x0000000a0b067211 */ /* 0x0c0fe400078f18ff */
[----:B------:R-:W-:Y:S02]  /*60a0*/  LEA.HI R10, R11, R10, RZ, 0x2 ;  /* 0x0000000a0b0a7211 */ /* 0x000fe400078f10ff */
[----:B------:R-:W-:Y:S02]  /*60b0*/  SHF.R.S32.HI R6, RZ, 0x3, R6 ;  /* 0x00000003ff067819 */ /* 0x000fe40000011406 */
[----:B---3--:R-:W-:Y:S02]  /*60c0*/  LEA.HI R9, R14, R9, RZ, 0x5 ;  /* 0x000000090e097211 */ /* 0x008fe400078f28ff */
[----:B------:R-:W-:Y:S02]  /*60d0*/  MOV R14, UR4 ;  /* 0x00000004000e7c02 */ /* 0x000fe40008000f00 */
[----:B------:R-:W-:-:S02]  /*60e0*/  SHF.R.S32.HI R13, RZ, 0x5, R9 ;  /* 0x00000005ff0d7819 */ /* 0x000fc40000011409 */
[----:B------:R-:W-:Y:S02]  /*60f0*/  SHF.R.S32.HI R9, RZ, 0x2, R10 ;  /* 0x00000002ff097819 */ /* 0x000fe4000001140a */
[----:B----4-:R-:W-:Y:S01]  /*6100*/  SHF.R.S32.HI R11, RZ, 0x2, R12 ;  /* 0x00000002ff0b7819 */ /* 0x010fe2000001140c */
[----:B------:R-:W-:Y:S01]  /*6110*/  IMAD R17, R13, -0x10, R14 ;  /* 0xfffffff00d117824 */ /* 0x000fe200078e020e */
[----:B------:R-:W-:Y:S01]  /*6120*/  LEA.HI R14, R8, R8, RZ, 0x1 ;  /* 0x00000008080e7211 */ /* 0x000fe200078f08ff */
[C---:B------:R-:W-:Y:S01]  /*6130*/  VIADD R13, R9.reuse, 0x8 ;  /* 0x00000008090d7836 */ /* 0x040fe20000000000 */
[----:B------:R-:W-:Y:S01]  /*6140*/  SHF.R.S32.HI R12, RZ, 0x1f, R12 ;  /* 0x0000001fff0c7819 */ /* 0x000fe2000001140c */
[----:B------:R-:W-:Y:S01]  /*6150*/  VIADD R19, R9, 0x10 ;  /* 0x0000001009137836 */ /* 0x000fe20000000000 */
[----:B------:R-:W-:Y:S02]  /*6160*/  LOP3.LUT R15, R14, 0xfffffffe, RZ, 0xc0, !PT ;  /* 0xfffffffe0e0f7812 */ /* 0x000fe400078ec0ff */
[----:B------:R-:W-:-:S02]  /*6170*/  LEA.HI R12, R12, R11, RZ, 0x3 ;  /* 0x0000000b0c0c7211 */ /* 0x000fc400078f18ff */
[----:B------:R-:W-:Y:S01]  /*6180*/  LEA.HI R14, R13, R13, RZ, 0x1 ;  /* 0x0000000d0d0e7211 */ /* 0x000fe200078f08ff */
[----:B------:R-:W-:Y:S01]  /*6190*/  IMAD.IADD R8, R8, 0x1, -R15 ;  /* 0x0000000108087824 */ /* 0x000fe200078e0a0f */
[----:B------:R-:W-:Y:S02]  /*61a0*/  LOP3.LUT R12, R12, 0xfffffff8, RZ, 0xc0, !PT ;  /* 0xfffffff80c0c7812 */ /* 0x000fe400078ec0ff */
[----:B------:R-:W-:Y:S02]  /*61b0*/  SHF.R.S32.HI R15, RZ, 0x1, R14 ;  /* 0x00000001ff0f7819 */ /* 0x000fe4000001140e */
[----:B------:R-:W-:Y:S01]  /*61c0*/  IADD3 R23, R17, R12, -R11 ;  /* 0x0000000c11177210 */ /* 0x000fe20007ffe80b */
[----:B------:R-:W-:Y:S01]  /*61d0*/  IMAD.HI R11, R6, 0x2aaaaaab, RZ ;  /* 0x2aaaaaab060b7827 */ /* 0x000fe200078e02ff */
[----:B------:R-:W-:Y:S02]  /*61e0*/  LEA.HI R10, R10, R9, RZ, 0x1 ;  /* 0x000000090a0a7211 */ /* 0x000fe400078f08ff */
[----:B------:R-:W-:Y:S01]  /*61f0*/  LEA.HI R20, R19, R19, RZ, 0x1 ;  /* 0x0000001313147211 */ /* 0x000fe200078f08ff */
[----:B------:R-:W-:Y:S01]  /*6200*/  IMAD.HI R17, R15, 0x2aaaaaab, RZ ;  /* 0x2aaaaaab0f117827 */ /* 0x000fe200078e02ff */
[----:B------:R-:W-:-:S02]  /*6210*/  SHF.R.U32.HI R12, RZ, 0x1, R11 ;  /* 0x00000001ff0c7819 */ /* 0x000fc4000001160b */
[----:B------:R-:W-:Y:S01]  /*6220*/  LOP3.LUT R10, R10, 0xfffffffe, RZ, 0xc0, !PT ;  /* 0xfffffffe0a0a7812 */ /* 0x000fe200078ec0ff */
[----:B------:R-:W-:Y:S01]  /*6230*/  IMAD R8, R8, -0x40, R23 ;  /* 0xffffffc008087824 */ /* 0x000fe200078e0217 */
[----:B------:R-:W-:Y:S02]  /*6240*/  SHF.R.U32.HI R18, RZ, 0x1, R17 ;  /* 0x00000001ff127819 */ /* 0x000fe40000011611 */
[----:B------:R-:W-:Y:S02]  /*6250*/  LEA.HI R11, R11, R12, RZ, 0x1 ;  /* 0x0000000c0b0b7211 */ /* 0x000fe400078f08ff */
[----:B------:R-:W-:Y:S02]  /*6260*/  LEA.HI R18, R17, R18, RZ, 0x1 ;  /* 0x0000001211127211 */ /* 0x000fe400078f08ff */
[----:B------:R-:W-:Y:S01]  /*6270*/  LOP3.LUT R14, R14, 0xfffffffe, RZ, 0xc0, !PT ;  /* 0xfffffffe0e0e7812 */ /* 0x000fe200078ec0ff */
[----:B------:R-:W-:Y:S01]  /*6280*/  IMAD R11, R11, -0xc, R6 ;  /* 0xfffffff40b0b7824 */ /* 0x000fe200078e0206 */
[----:B------:R-:W-:Y:S01]  /*6290*/  SHF.R.S32.HI R21, RZ, 0x1, R20 ;  /* 0x00000001ff157819 */ /* 0x000fe20000011414 */
[----:B------:R-:W-:Y:S01]  /*62a0*/  IMAD R15, R18, -0xc, R15 ;  /* 0xfffffff4120f7824 */ /* 0x000fe200078e020f */
[----:B------:R-:W-:Y:S01]  /*62b0*/  IADD3 R10, R9, -R10, RZ ;  /* 0x8000000a090a7210 */ /* 0x000fe20007ffe0ff */
[----:B------:R-:W-:Y:S01]  /*62c0*/  IMAD.IADD R14, R13, 0x1, -R14 ;  /* 0x000000010d0e7824 */ /* 0x000fe200078e0a0e */
[----:B------:R-:W-:Y:S01]  /*62d0*/  LOP3.LUT R20, R20, 0xfffffffe, RZ, 0xc0, !PT ;  /* 0xfffffffe14147812 */ /* 0x000fe200078ec0ff */
[----:B------:R-:W-:-:S03]  /*62e0*/  IMAD.HI R22, R21, 0x2aaaaaab, RZ ;  /* 0x2aaaaaab15167827 */ /* 0x000fc600078e02ff */
[----:B------:R-:W-:Y:S01]  /*62f0*/  LEA R9, R15, R14, 0x3 ;  /* 0x0000000e0f097211 */ /* 0x000fe200078e18ff */
[----:B------:R-:W-:Y:S01]  /*6300*/  IMAD R10, R11, 0x8, R10 ;  /* 0x000000080b0a7824 */ /* 0x000fe200078e020a */
[----:B------:R-:W-:Y:S01]  /*6310*/  SHF.R.U32.HI R23, RZ, 0x1, R22 ;  /* 0x00000001ff177819 */ /* 0x000fe20000011616 */
[C-C-:B------:R-:W-:Y:S02]  /*6320*/  IMAD R6, R5.reuse, 0x800, R16.reuse ;  /* 0x0000080005067824 */ /* 0x140fe400078e0210 */
[----:B------:R-:W-:Y:S01]  /*6330*/  IMAD R5, R5, 0x2000, R16 ;  /* 0x0000200005057824 */ /* 0x000fe200078e0210 */
[----:B------:R1:W-:Y:S01]  /*6340*/  STL [R1+0x20], R10 ;  /* 0x0000200a01007387 */ /* 0x0003e20000100800 */
[----:B------:R-:W-:Y:S01]  /*6350*/  LEA.HI R22, R22, R23, RZ, 0x1 ;  /* 0x0000001716167211 */ /* 0x000fe200078f08ff */
[----:B------:R-:W-:Y:S01]  /*6360*/  IMAD.IADD R20, R19, 0x1, -R20 ;  /* 0x0000000113147824 */ /* 0x000fe200078e0a14 */
[----:B------:R-:W-:Y:S01]  /*6370*/  IADD3 R6, R6, 0x1a800, RZ ;  /* 0x0001a80006067810 */ /* 0x000fe20007ffe0ff */
[----:B------:R2:W-:Y:S01]  /*6380*/  STL [R1+0x1c], R9 ;  /* 0x00001c0901007387 */ /* 0x0005e20000100800 */
[----:B------:R-:W-:-:S02]  /*6390*/  IMAD.MOV.U32 R23, RZ, RZ, 0x40000040 ;  /* 0x40000040ff177424 */ /* 0x000fc400078e00ff */
[----:B------:R-:W-:Y:S01]  /*63a0*/  SHF.R.U32.HI R6, RZ, 0x4, R6 ;  /* 0x00000004ff067819 */ /* 0x000fe20000011606 */
[----:B------:R-:W-:-:S03]  /*63b0*/  IMAD R21, R22, -0xc, R21 ;  /* 0xfffffff416157824 */ /* 0x000fc600078e0215 */
[----:B------:R-:W-:Y:S01]  /*63c0*/  LOP3.LUT R6, R6, 0x3fff, RZ, 0xc0, !PT ;  /* 0x00003fff06067812 */ /* 0x000fe200078ec0ff */
[----:B-1----:R-:W-:Y:S02]  /*63d0*/  IMAD R10, R21, 0x8, R20 ;  /* 0x00000008150a7824 */ /* 0x002fe400078e0214 */
[----:B--2---:R-:W-:Y:S01]  /*63e0*/  VIADD R9, R5, 0x4000 ;  /* 0x0000400005097836 */ /* 0x004fe20000000000 */
[----:B------:R-:W-:Y:S02]  /*63f0*/  SHF.R.U32.HI R5, RZ, 0x4, R5 ;  /* 0x00000004ff057819 */ /* 0x000fe40000011605 */
[----:B------:R-:W-:Y:S01]  /*6400*/  LOP3.LUT R6, R6, 0x10000, RZ, 0xfc, !PT ;  /* 0x0001000006067812 */ /* 0x000fe200078efcff */
[----:B------:R-:W-:Y:S01]  /*6410*/  STL [R1+0x14], R10 ;  /* 0x0000140a01007387 */ /* 0x000fe20000100800 */
[----:B------:R-:W-:Y:S02]  /*6420*/  SHF.R.U32.HI R9, RZ, 0x4, R9 ;  /* 0x00000004ff097819 */ /* 0x000fe40000011609 */
[----:B------:R-:W-:-:S02]  /*6430*/  LOP3.LUT R5, R5, 0x3fff, RZ, 0xc0, !PT ;  /* 0x00003fff05057812 */ /* 0x000fc400078ec0ff */
[----:B------:R-:W-:Y:S02]  /*6440*/  LOP3.LUT R9, R9, 0x3fff, RZ, 0xc0, !PT ;  /* 0x00003fff09097812 */ /* 0x000fe400078ec0ff */
[----:B------:R-:W-:Y:S02]  /*6450*/  LOP3.LUT R11, R5, 0x10000, RZ, 0xfc, !PT ;  /* 0x00010000050b7812 */ /* 0x000fe400078efcff */
[----:B------:R-:W-:Y:S01]  /*6460*/  LOP3.LUT R5, R9, 0x10000, RZ, 0xfc, !PT ;  /* 0x0001000009057812 */ /* 0x000fe200078efcff */
[----:B------:R-:W-:Y:S01]  /*6470*/  VIADD R9, R7, 0x8 ;  /* 0x0000000807097836 */ /* 0x000fe20000000000 */
[C---:B------:R-:W-:Y:S01]  /*6480*/  IADD3 R186, R11.reuse, 0x6, RZ ;  /* 0x000000060bba7810 */ /* 0x040fe20007ffe0ff */
[----:B------:R-:W-:Y:S01]  /*6490*/  STL [R1+0xc], R11 ;  /* 0x00000c0b01007387 */ /* 0x000fe20000100800 */
[----:B------:R-:W-:Y:S01]  /*64a0*/  VIADD R22, R11, 0x2 ;  /* 0x000000020b167836 */ /* 0x000fe20000000000 */
[----:B------:R-:W-:Y:S01]  /*64b0*/  IADD3 R9, R7, 0x14, RZ ;  /* 0x0000001407097810 */ /* 0x000fe20007ffe0ff */
[C---:B------:R-:W-:Y:S01]  /*64c0*/  VIADD R188, R5.reuse, 0x2 ;  /* 0x0000000205bc7836 */ /* 0x040fe20000000000 */
[----:B------:R1:W-:Y:S01]  /*64d0*/  STL [R1+0x18], R6 ;  /* 0x0000180601007387 */ /* 0x0003e20000100800 */
[----:B------:R-:W-:-:S02]  /*64e0*/  VIADD R190, R5, 0x4 ;  /* 0x0000000405be7836 */ /* 0x000fc40000000000 */
[----:B------:R-:W-:Y:S01]  /*64f0*/  VIADD R192, R5, 0x6 ;  /* 0x0000000605c07836 */ /* 0x000fe20000000000 */
[----:B------:R2:W-:Y:S01]  /*6500*/  STL [R1+0x8], R5 ;  /* 0x0000080501007387 */ /* 0x0005e20000100800 */
[----:B------:R-:W-:Y:S02]  /*6510*/  VIADD R184, R11, 0x4 ;  /* 0x000000040bb87836 */ /* 0x000fe40000000000 */
[C---:B-1----:R-:W-:Y:S02]  /*6520*/  VIADD R6, R7.reuse, 0xc ;  /* 0x0000000c07067836 */ /* 0x042fe40000000000 */
[C---:B------:R-:W-:Y:S01]  /*6530*/  VIADD R6, R7.reuse, 0x18 ;  /* 0x0000001807067836 */ /* 0x040fe20000000000 */
[C---:B--2---:R-:W-:Y:S01]  /*6540*/  IADD3 R5, R7.reuse, 0x4, RZ ;  /* 0x0000000407057810 */ /* 0x044fe20007ffe0ff */
[C---:B------:R-:W-:Y:S02]  /*6550*/  VIADD R5, R7.reuse, 0x10 ;  /* 0x0000001007057836 */ /* 0x040fe40000000000 */
[----:B------:R-:W-:-:S07]  /*6560*/  VIADD R5, R7, 0x1c ;  /* 0x0000001c07057836 */ /* 0x000fce0000000000 */
.L_x_3576:
[----:B------:R-:W-:-:S05]  /*6570*/  IMAD.U32 R5, RZ, RZ, UR36 ;  /* 0x00000024ff057e24 */ /* 0x000fca000f8e00ff */
[----:B------:R-:W-:-:S04]  /*6580*/  LOP3.LUT R5, R5, 0x1, RZ, 0xfc, !PT ;  /* 0x0000000105057812 */ /* 0x000fc800078efcff */
[----:B------:R-:W-:-:S13]  /*6590*/  ISETP.NE.AND P0, PT, R5, 0x3, PT ;  /* 0x000000030500780c */ /* 0x000fda0003f05270 */
[----:B--2---:R-:W-:Y:S05]  /*65a0*/  @!P0 BRA `(.L_x_3566) ;  /* 0x0000000000048947 */ /* 0x004fea0003800000 */
[----:B------:R-:W-:Y:S01]  /*65b0*/  BPT.TRAP 0x1 ;  /* 0x000000040000795c */ /* 0x000fe20000300000 */
.L_x_3566:
[----:B------:R-:W-:Y:S01]  /*65c0*/  IMAD R5, R0, 0x8, R16 ;  /* 0x0000000800057824 */ /* 0x000fe200078e0210 */
[----:B------:R-:W-:-:S04]  /*65d0*/  SHF.L.U32 R18, R4, 0x1f, RZ ;  /* 0x0000001f04127819 */ /* 0x000fc800000006ff */
[----:B------:R1:W2:Y:S01]  /*65e0*/  SYNCS.PHASECHK.TRANS64.TRYWAIT P1, [R5+URZ+0x26810], R18 ;  /* 0x02681012050075a7 */ /* 0x0002a2000802017f */
[----:B------:R-:W-:Y:S05]  /*65f0*/  @!P0 BRA `(.L_x_3567) ;  /* 0x0000000000048947 */ /* 0x000fea0003800000 */
[----:B------:R-:W-:Y:S01]  /*6600*/  BPT.TRAP 0x1 ;  /* 0x000000040000795c */ /* 0x000fe20000300000 */
.L_x_3567:
[----:B------:R-:W-:-:S05]  /*6610*/  VIADD R6, R16, 0xe000 ;  /* 0x0000e00010067836 */ /* 0x000fca0000000000 */
[----:B------:R-:W-:-:S04]  /*6620*/  SHF.R.U32.HI R6, RZ, 0x4, R6 ;  /* 0x00000004ff067819 */ /* 0x000fc80000011606 */
[----:B------:R-:W-:-:S04]  /*6630*/  LOP3.LUT R6, R6, 0x3fff, RZ, 0xc0, !PT ;  /* 0x00003fff06067812 */ /* 0x000fc800078ec0ff */
[----:B------:R-:W-:Y:S01]  /*6640*/  LOP3.LUT R9, R6, 0x10000, RZ, 0xfc, !PT ;  /* 0x0001000006097812 */ /* 0x000fe200078efcff */
[----:B--2---:R-:W-:Y:S06]  /*6650*/  @P1 BRA `(.L_x_3568) ;  /* 0x0000000000081947 */ /* 0x004fec0003800000 */
[----:B------:R-:W2:Y:S02]  /*6660*/  SYNCS.PHASECHK.TRANS64.TRYWAIT P1, [R5+URZ+0x26810], R18 ;  /* 0x02681012050075a7 */ /* 0x000ea4000802017f */
[----:B--2---:R-:W-:Y:S05]  /*6670*/  @!P1 BRA `(.L_x_3569) ;  /* 0x0000008c00c89947 */ /* 0x004fea0003800000 */
.L_x_3568:
        /* <DEDUP_REMOVED lines=10> */
[----:B------:R-:W-:-:S02]  /*6720*/  R2UR UR8, R22 ;  /* 0x00000000160872ca */ /* 0x000fc400000e0000 */
[----:B------:R-:W-:Y:S01]  /*6730*/  R2UR UR9, R23 ;  /* 0x00000000170972ca */ /* 0x000fe200000e0000 */
[----:B------:R-:W-:Y:S01]  /*6740*/  UMOV UR11, 0x40000040 ;  /* 0x40000040000b7882 */ /* 0x000fe20000000000 */
[----:B---3--:R-:W-:-:S13]  /*6750*/  R2UR UR4, R13 ;  /* 0x000000000d0472ca */ /* 0x008fda00000e0000 */
[----:B------:R-:W-:Y:S01]  /*6760*/  HGMMA.64x96x16.F32 R72, gdesc[UR4], RZ, !UPT, gsb0 ;  /* 0x01600000044879f0 */ /* 0x000fe2000c0008ff */
[----:B------:R-:W-:-:S07]  /*6770*/  UIADD3 UR4, UR6, 0x2, URZ ;  /* 0x0000000206047890 */ /* 0x000fce000fffe03f */
[----:B------:R-:W-:Y:S01]  /*6780*/  UMOV UR10, UR4 ;  /* 0x00000004000a7c82 */ /* 0x000fe20008000000 */
[----:B------:R-:W-:Y:S02]  /*6790*/  WARPGROUP.DEPBAR.LE gsb0, 0x0 ;  /* 0x00008000000079c5 */ /* 0x000fe40000010000 */
[----:B------:R-:W-:-:S06]  /*67a0*/  WARPGROUP.ARRIVE ;  /* 0x00000000000079c5 */ /* 0x000fcc0000000000 */
[----:B------:R-:W-:Y:S01]  /*67b0*/  HGMMA.64x96x16.F32 R72, gdesc[UR8], R72, gsb0 ;  /* 0x01600000084879f0 */ /* 0x000fe20008000848 */
[----:B------:R-:W-:Y:S02]  /*67c0*/  R2UR UR8, R184 ;  /* 0x00000000b80872ca */ /* 0x000fe400000e0000 */
[----:B------:R-:W-:Y:S01]  /*67d0*/  R2UR UR9, R185 ;  /* 0x00000000b90972ca */ /* 0x000fe200000e0000 */
[----:B------:R-:W-:Y:S01]  /*67e0*/  UIADD3 UR4, UR6, 0x4, URZ ;  /* 0x0000000406047890 */ /* 0x000fe2000fffe03f */
[----:B------:R-:W-:-:S06]  /*67f0*/  UMOV UR11, 0x40000040 ;  /* 0x40000040000b7882 */ /* 0x000fcc0000000000 */
[----:B------:R-:W-:Y:S01]  /*6800*/  UMOV UR10, UR4 ;  /* 0x00000004000a7c82 */ /* 0x000fe20008000000 */
[----:B------:R-:W-:Y:S02]  /*6810*/  WARPGROUP.DEPBAR.LE gsb0, 0x0 ;  /* 0x00008000000079c5 */ /* 0x000fe40000010000 */
[----:B------:R-:W-:-:S06]  /*6820*/  WARPGROUP.ARRIVE ;  /* 0x00000000000079c5 */ /* 0x000fcc0000000000 */
[----:B------:R-:W-:Y:S01]  /*6830*/  HGMMA.64x96x16.F32 R72, gdesc[UR8], R72, gsb0 ;  /* 0x01600000084879f0 */ /* 0x000fe20008000848 */
[----:B------:R-:W-:Y:S02]  /*6840*/  R2UR UR4, R186 ;  /* 0x00000000ba0472ca */ /* 0x000fe400000e0000 */
[----:B------:R-:W-:Y:S01]  /*6850*/  R2UR UR5, R187 ;  /* 0x00000000bb0572ca */ /* 0x000fe200000e0000 */
[----:B------:R-:W-:Y:S01]  /*6860*/  UIADD3 UR6, UR6, 0x6, URZ ;  /* 0x0000000606067890 */ /* 0x000fe2000fffe03f */
[----:B------:R-:W-:Y:S01]  /*6870*/  UMOV UR7, 0x40000040 ;  /* 0x4000004000077882 */ /* 0x000fe20000000000 */
[C---:B----4-:R-:W-:Y:S01]  /*6880*/  IMAD R12, R0.reuse, 0x80, R12 ;  /* 0x00000080000c7824 */ /* 0x050fe200078e020c */
[C---:B-----5:R-:W-:Y:S01]  /*6890*/  LEA R10, R0.reuse, R10, 0x7 ;  /* 0x0000000a000a7211 */ /* 0x060fe200078e38ff */
[----:B--2---:R-:W-:-:S03]  /*68a0*/  IMAD R14, R0, 0x80, R11 ;  /* 0x00000080000e7824 */ /* 0x004fc600078e020b */
[C---:B------:R-:W-:Y:S01]  /*68b0*/  LEA R9, R3.reuse, R12, 0x1 ;  /* 0x0000000c03097211 */ /* 0x040fe200078e08ff */
[----:B------:R-:W-:Y:S01]  /*68c0*/  IMAD R11, R3, 0x2, R14 ;  /* 0x00000002030b7824 */ /* 0x000fe200078e020e */
[----:B------:R-:W-:Y:S02]  /*68d0*/  WARPGROUP.DEPBAR.LE gsb0, 0x0 ;  /* 0x00008000000079c5 */ /* 0x000fe40000010000 */
[----:B------:R-:W-:-:S06]  /*68e0*/  WARPGROUP.ARRIVE ;  /* 0x00000000000079c5 */ /* 0x000fcc0000000000 */
[----:B------:R-:W-:Y:S01]  /*68f0*/  HGMMA.64x96x16.F32 R72, gdesc[UR4], R72, gsb0 ;  /* 0x01600000044879f0 */ /* 0x000fe20008000848 */
[----:B------:R-:W-:Y:S01]  /*6900*/  IMAD R227, R3, 0x2, R10 ;  /* 0x0000000203e37824 */ /* 0x000fe200078e020a */
[----:B------:R-:W-:Y:S01]  /*6910*/  LEA R12, R11, R16, 0x2 ;  /* 0x000000100b0c7211 */ /* 0x000fe200078e10ff */
[--C-:B------:R-:W-:Y:S02]  /*6920*/  IMAD R13, R9, 0x4, R16.reuse ;  /* 0x00000004090d7824 */ /* 0x100fe400078e0210 */
[----:B------:R-:W-:Y:S02]  /*6930*/  IMAD R198, R227, 0x4, R16 ;  /* 0x00000004e3c67824 */ /* 0x000fe400078e0210 */
[----:B------:R-:W-:-:S04]  /*6940*/  VIADD R10, R16, 0x1a000 ;  /* 0x0001a000100a7836 */ /* 0x000fc80000000000 */
[--C-:B------:R-:W-:Y:S02]  /*6950*/  IMAD R227, R227, 0x4, R10.reuse ;  /* 0x00000004e3e37824 */ /* 0x100fe400078e020a */
[----:B------:R-:W-:Y:S01]  /*6960*/  IMAD R9, R9, 0x4, R10 ;  /* 0x0000000409097824 */ /* 0x000fe200078e020a */
[----:B------:R-:W-:Y:S01]  /*6970*/  LEA R10, R11, R10, 0x2 ;  /* 0x0000000a0b0a7211 */ /* 0x000fe200078e10ff */
[----:B------:R-:W-:Y:S02]  /*6980*/  WARPGROUP.DEPBAR.LE gsb0, 0x0 ;  /* 0x00008000000079c5 */ /* 0x000fe40000010000 */
[----:B------:R-:W2:Y:S04]  /*6990*/  LDS R198, [R198+0x1a000] ;  /* 0x01a00000c6c67984 */ /* 0x000ea80000000800 */
[----:B------:R-:W3:Y:S04]  /*69a0*/  LDS R13, [R13+0x1a000] ;  /* 0x01a000000d0d7984 */ /* 0x000ee80000000800 */
[----:B------:R-:W4:Y:S01]  /*69b0*/  LDS R12, [R12+0x1a000] ;  /* 0x01a000000c0c7984 */ /* 0x000f220000000800 */
[----:B------:R-:W-:Y:S05]  /*69c0*/  @!P0 BRA `(.L_x_3570) ;  /* 0x0000000000048947 */ /* 0x000fea0003800000 */
[----:B------:R-:W-:Y:S01]  /*69d0*/  BPT.TRAP 0x1 ;  /* 0x000000040000795c */ /* 0x000fe20000300000 */
.L_x_3570:
[----:B------:R1:W1:Y:S01]  /*69e0*/  SYNCS.PHASECHK.TRANS64.TRYWAIT P1, [R5+URZ+0x26830], R18 ;  /* 0x02683012050075a7 */ /* 0x000262000802017f */
[----:B------:R-:W-:Y:S05]  /*69f0*/  @!P0 BRA `(.L_x_3571) ;  /* 0x0000000000048947 */ /* 0x000fea0003800000 */
[----:B------:R-:W-:Y:S01]  /*6a00*/  BPT.TRAP 0x1 ;  /* 0x000000040000795c */ /* 0x000fe20000300000 */
.L_x_3571:
        /* <DEDUP_REMOVED lines=8> */
.L_x_3572:
        /* <DEDUP_REMOVED lines=20> */
[----:B---3--:R-:W-:Y:S01]  /*6bd0*/  SHFL.IDX PT, R224, R13, R233, 0x1f ;  /* 0x00001fe90de07589 */ /* 0x008fe200000e0000 */
[----:B------:R-:W-:-:S03]  /*6be0*/  VIADD R11, R7, 0x1c ;  /* 0x0000001c070b7836 */ /* 0x000fc60000000000 */
[----:B--2---:R-:W-:Y:S04]  /*6bf0*/  SHFL.IDX PT, R204, R198, R231, 0x1f ;  /* 0x00001fe7c6cc7589 */ /* 0x004fe800000e0000 */
        /* <DEDUP_REMOVED lines=141> */
[----:B------:R-:W-:Y:S01]  /*74d0*/  MUFU.TANH R84, R84 ;  /* 0x0000005400547308 */ /* 0x000fe20000002400 */
[----:B--2---:R-:W-:-:S07]  /*74e0*/  FSEL R205, R80, -INF , P1 ;  /* 0xff80000050cd7808 */ /* 0x004fce0000800000 */
[----:B------:R-:W-:Y:S01]  /*74f0*/  MUFU.TANH R83, R83 ;  /* 0x0000005300537308 */ /* 0x000fe20000002400 */
[----:B----4-:R-:W-:-:S05]  /*7500*/  FSEL R225, R82, -INF , P2 ;  /* 0xff80000052e17808 */ /* 0x010fca0001000000 */
[----:B------:R-:W-:Y:S02]  /*7510*/  FFMA.FTZ R225, R225, UR4, -R216 ;  /* 0x00000004e1e17c23 */ /* 0x000fe400080108d8 */
[----:B------:R-:W2:Y:S01]  /*7520*/  MUFU.TANH R194, R194 ;  /* 0x000000c200c27308 */ /* 0x000ea20000002400 */
[----:B------:R-:W-:Y:S02]  /*7530*/  WARPGROUP.DEPBAR.LE gsb0, 0x0 ;  /* 0x00008000000079c5 */ /* 0x000fe40000010000 */
[----:B------:R-:W-:-:S05]  /*7540*/  WARPGROUP.ARRIVE ;  /* 0x00000000000079c5 */ /* 0x000fca0000000000 */
[----:B------:R4:W-:Y:S01]  /*7550*/  MUFU.EX2 R88, R199 ;  /* 0x000000c700587308 */ /* 0x0009e20000000800 */
[----:B------:R-:W-:Y:S01]  /*7560*/  HGMMA.64x96x16.F32 R24, gdesc[UR8], R24, gsb0 ;  /* 0x01600000081879f0 */ /* 0x000fe20008000818 */
[----:B------:R-:W-:Y:S01]  /*7570*/  R2UR UR8, R192 ;  /* 0x00000000c00872ca */ /* 0x000fe200000e0000 */
[----:B------:R-:W-:Y:S01]  /*7580*/  UMOV UR10, UR6 ;  /* 0x00000006000a7c82 */ /* 0x000fe20008000000 */
[----:B------:R-:W-:Y:S01]  /*7590*/  R2UR UR9, R193 ;  /* 0x00000000c10972ca */ /* 0x000fe200000e0000 */
[----:B------:R-:W-:Y:S01]  /*75a0*/  UMOV UR11, 0x40000040 ;  /* 0x40000040000b7882 */ /* 0x000fe20000000000 */
[----:B----4-:R-:W-:Y:S02]  /*75b0*/  FSEL R199, R78, -INF , P2 ;  /* 0xff8000004ec77808 */ /* 0x010fe40001000000 */
[----:B------:R-:W4:Y:S01]  /*75c0*/  MUFU.TANH R195, R195 ;  /* 0x000000c300c37308 */ /* 0x000f220000002400 */
[----:B--2---:R-:W-:Y:S02]  /*75d0*/  FSEL R202, R194, -INF , P2 ;  /* 0xff800000c2ca7808 */ /* 0x004fe40001000000 */
[--C-:B------:R-:W-:Y:S01]  /*75e0*/  FFMA.FTZ R95, R199, UR4, -R96.reuse ;  /* 0x00000004c75f7c23 */ /* 0x100fe20008010860 */
[----:B------:R-:W-:Y:S01]  /*75f0*/  FSEL R199, R81, -INF , P2 ;  /* 0xff80000051c77808 */ /* 0x000fe20001000000 */
[----:B------:R-:W-:Y:S01]  /*7600*/  FFMA.FTZ R96, R205, UR4, -R96 ;  /* 0x00000004cd607c23 */ /* 0x000fe20008010860 */
[----:B------:R-:W-:-:S02]  /*7610*/  FSEL R205, R83, -INF , P1 ;  /* 0xff80000053cd7808 */ /* 0x000fc40000800000 */
[----:B------:R-:W2:Y:S01]  /*7620*/  MUFU.TANH R98, R98 ;  /* 0x0000006200627308 */ /* 0x000ea20000002400 */
[----:B------:R-:W-:Y:S01]  /*7630*/  FFMA.FTZ R223, R202, UR4, -R213 ;  /* 0x00000004cadf7c23 */ /* 0x000fe200080108d5 */
[--C-:B------:R-:W-:Y:S01]  /*7640*/  FFMA.FTZ R226, R199, UR4, -R224.reuse ;  /* 0x00000004c7e27c23 */ /* 0x100fe200080108e0 */
[----:B------:R-:W-:Y:S01]  /*7650*/  FSEL R199, R84, -INF , P1 ;  /* 0xff80000054c77808 */ /* 0x000fe20000800000 */
[----:B------:R-:W-:Y:S01]  /*7660*/  FFMA.FTZ R224, R205, UR4, -R224 ;  /* 0x00000004cde07c23 */ /* 0x000fe200080108e0 */
[----:B------:R-:W-:-:S03]  /*7670*/  FFMA.FTZ R202, -R14, R14, 1 ;  /* 0x3f8000000eca7423 */ /* 0x000fc6000001010e */
[----:B------:R-:W3:Y:S01]  /*7680*/  MUFU.TANH R99, R99 ;  /* 0x0000006300637308 */ /* 0x000ee20000002400 */
[----:B------:R-:W-:Y:S01]  /*7690*/  FFMA.FTZ R216, R199, UR4, -R216 ;  /* 0x00000004c7d87c23 */ /* 0x000fe200080108d8 */
[----:B----4-:R-:W-:-:S05]  /*76a0*/  FSEL R199, R195, -INF , P2 ;  /* 0xff800000c3c77808 */ /* 0x010fca0001000000 */
[----:B-1----:R-:W-:Y:S01]  /*76b0*/  FFMA.FTZ R199, R199, UR4, -R198 ;  /* 0x00000004c7c77c23 */ /* 0x002fe200080108c6 */
[----:B------:R-:W-:Y:S01]  /*76c0*/  MUFU.EX2 R118, R118 ;  /* 0x0000007600767308 */ /* 0x000fe20000000800 */
[----:B--2---:R-:W-:-:S05]  /*76d0*/  FSEL R200, R98, -INF , P1 ;  /* 0xff80000062c87808 */ /* 0x004fca0000800000 */
[----:B------:R-:W-:Y:S02]  /*76e0*/  FFMA.FTZ R213, R200, UR4, -R213 ;  /* 0x00000004c8d57c23 */ /* 0x000fe400080108d5 */
[----:B------:R-:W1:Y:S01]  /*76f0*/  MUFU.TANH R100, R100 ;  /* 0x0000006400647308 */ /* 0x000e620000002400 */
[----:B---3--:R-:W-:-:S05]  /*7700*/  FSEL R205, R99, -INF , P1 ;  /* 0xff80000063cd7808 */ /* 0x008fca0000800000 */
[----:B------:R-:W-:Y:S02]  /*7710*/  FFMA.FTZ R198, R205, UR4, -R198 ;  /* 0x00000004cdc67c23 */ /* 0x000fe400080108c6 */
[----:B------:R-:W2:Y:S08]  /*7720*/  MUFU.TANH R101, R101 ;  /* 0x0000006500657308 */ /* 0x000eb00000002400 */
[----:B------:R-:W3:Y:S01]  /*7730*/  MUFU.TANH R102, R102 ;  /* 0x0000006600667308 */ /* 0x000ee20000002400 */
[----:B-1----:R-:W-:-:S05]  /*7740*/  FSEL R200, R100, -INF , P2 ;  /* 0xff80000064c87808 */ /* 0x002fca0001000000 */
[----:B------:R-:W-:Y:S02]  /*7750*/  FFMA.FTZ R200, R200, UR4, -R201 ;  /* 0x00000004c8c87c23 */ /* 0x000fe400080108c9 */
[----:B------:R-:W-:Y:S01]  /*7760*/  MUFU.TANH R103, R103 ;  /* 0x0000006700677308 */ /* 0x000fe20000002400 */
[----:B--2---:R-:W-:-:S05]  /*7770*/  FSEL R210, R101, -INF , P2 ;  /* 0xff80000065d27808 */ /* 0x004fca0001000000 */
[----:B------:R-:W-:Y:S02]  /*7780*/  FFMA.FTZ R210, R210, UR4, -R209 ;  /* 0x00000004d2d27c23 */ /* 0x000fe400080108d1 */
[----:B------:R-:W1:Y:S01]  /*7790*/  MUFU.TANH R104, R104 ;  /* 0x0000006800687308 */ /* 0x000e620000002400 */
[----:B---3--:R-:W-:-:S05]  /*77a0*/  FSEL R205, R102, -INF , P1 ;  /* 0xff80000066cd7808 */ /* 0x008fca0000800000 */
[----:B------:R-:W-:Y:S02]  /*77b0*/  FFMA.FTZ R201, R205, UR4, -R201 ;  /* 0x00000004cdc97c23 */ /* 0x000fe400080108c9 */
[----:B------:R-:W-:Y:S08]  /*77c0*/  MUFU.TANH R106, R106 ;  /* 0x0000006a006a7308 */ /* 0x000ff00000002400 */
[----:B------:R-:W-:Y:S01]  /*77d0*/  MUFU.TANH R105, R105 ;  /* 0x0000006900697308 */ /* 0x000fe20000002400 */
[----:B-1----:R-:W-:-:S05]  /*77e0*/  FSEL R205, R104, -INF , P2 ;  /* 0xff80000068cd7808 */ /* 0x002fca0001000000 */
[----:B------:R-:W-:Y:S02]  /*77f0*/  FFMA.FTZ R205, R205, UR4, -R206 ;  /* 0x00000004cdcd7c23 */ /* 0x000fe400080108ce */
[----:B------:R-:W-:Y:S01]  /*7800*/  MUFU.TANH R107, R107 ;  /* 0x0000006b006b7308 */ /* 0x000fe20000002400 */
[----:B------:R-:W-:Y:S02]  /*7810*/  WARPGROUP.DEPBAR.LE gsb0, 0x0 ;  /* 0x00008000000079c5 */ /* 0x000fe40000010000 */
[----:B------:R-:W-:-:S05]  /*7820*/  WARPGROUP.ARRIVE ;  /* 0x00000000000079c5 */ /* 0x000fca0000000000 */
[----:B------:R1:W-:Y:S01]  /*7830*/  MUFU.EX2 R13, R208 ;  /* 0x000000d0000d7308 */ /* 0x0003e20000000800 */
[----:B------:R-:W-:Y:S07]  /*7840*/  HGMMA.64x96x16.F32 R24, gdesc[UR8], R24, gsb0 ;  /* 0x01600000081879f0 */ /* 0x000fee0008000818 */
[----:B------:R-:W2:Y:S01]  /*7850*/  MUFU.TANH R108, R108 ;  /* 0x0000006c006c7308 */ /* 0x000ea20000002400 */
[----:B-1----:R-:W1:Y:S07]  /*7860*/  SHFL.IDX PT, R208, R12, R233, 0x1f ;  /* 0x00001fe90cd07589 */ /* 0x002e6e00000e0000 */
[----:B------:R-:W-:Y:S08]  /*7870*/  MUFU.TANH R110, R110 ;  /* 0x0000006e006e7308 */ /* 0x000ff00000002400 */
[----:B------:R-:W-:Y:S01]  /*7880*/  MUFU.TANH R109, R109 ;  /* 0x0000006d006d7308 */ /* 0x000fe20000002400 */
[----:B--2---:R-:W-:-:S07]  /*7890*/  FSEL R211, R108, -INF , P2 ;  /* 0xff8000006cd37808 */ /* 0x004fce0001000000 */
[----:B------:R-:W-:Y:S01]  /*78a0*/  MUFU.TANH R111, R111 ;  /* 0x0000006f006f7308 */ /* 0x000fe20000002400 */
[----:B-1----:R-:W-:-:S07]  /*78b0*/  FFMA.FTZ R211, R211, UR4, -R208 ;  /* 0x00000004d3d37c23 */ /* 0x002fce00080108d0 */
[----:B------:R1:W-:Y:S08]  /*78c0*/  MUFU.EX2 R14, R203 ;  /* 0x000000cb000e7308 */ /* 0x0003f00000000800 */
[----:B------:R-:W2:Y:S01]  /*78d0*/  MUFU.TANH R112, R112 ;  /* 0x0000007000707308 */ /* 0x000ea20000002400 */
[----:B-1----:R-:W-:-:S05]  /*78e0*/  FSEL R203, R105, -INF , P2 ;  /* 0xff80000069cb7808 */ /* 0x002fca0001000000 */
[----:B------:R-:W-:Y:S02]  /*78f0*/  FFMA.FTZ R203, R203, UR4, -R212 ;  /* 0x00000004cbcb7c23 */ /* 0x000fe400080108d4 */
[----:B------:R-:W-:Y:S08]  /*7900*/  MUFU.TANH R114, R114 ;  /* 0x0000007200727308 */ /* 0x000ff00000002400 */
[----:B------:R-:W1:Y:S01]  /*7910*/  MUFU.TANH R113, R113 ;  /* 0x0000007100717308 */ /* 0x000e620000002400 */
[----:B--2---:R-:W-:-:S05]  /*7920*/  FSEL R219, R112, -INF , P2 ;  /* 0xff80000070db7808 */ /* 0x004fca0001000000 */
[----:B------:R-:W-:Y:S02]  /*7930*/  FFMA.FTZ R219, R219, UR4, -R217 ;  /* 0x00000004dbdb7c23 */ /* 0x000fe400080108d9 */
[----:B------:R-:W2:Y:S08]  /*7940*/  MUFU.TANH R115, R115 ;  /* 0x0000007300737308 */ /* 0x000eb00000002400 */
[----:B------:R-:W-:Y:S01]  /*7950*/  MUFU.TANH R116, R116 ;  /* 0x0000007400747308 */ /* 0x000fe20000002400 */
[----:B-1----:R-:W-:-:S05]  /*7960*/  FSEL R222, R113, -INF , P2 ;  /* 0xff80000071de7808 */ /* 0x002fca0001000000 */
[----:B------:R-:W-:Y:S02]  /*7970*/  FFMA.FTZ R222, R222, UR4, -R218 ;  /* 0x00000004dede7c23 */ /* 0x000fe400080108da */
[----:B------:R-:W-:Y:S01]  /*7980*/  MUFU.TANH R197, R197 ;  /* 0x000000c500c57308 */ /* 0x000fe20000002400 */
[----:B--2---:R-:W-:-:S07]  /*7990*/  FSEL R221, R115, -INF , P1 ;  /* 0xff80000073dd7808 */ /* 0x004fce0000800000 */
[----:B------:R-:W-:Y:S08]  /*79a0*/  MUFU.TANH R196, R196 ;  /* 0x000000c400c47308 */ /* 0x000ff00000002400 */
[----:B------:R-:W1:Y:S01]  /*79b0*/  MUFU.TANH R119, R119 ;  /* 0x0000007700777308 */ /* 0x000e620000002400 */
[----:B------:R-:W-:Y:S02]  /*79c0*/  WARPGROUP.DEPBAR.LE gsb0, 0x0 ;  /* 0x00008000000079c5 */ /* 0x000fe40000010000 */
[----:B------:R-:W2:Y:S05]  /*79d0*/  LDS R227, [R227+0x380] ;  /* 0x00038000e3e37984 */ /* 0x000eaa0000000800 */
[----:B------:R-:W-:Y:S08]  /*79e0*/  MUFU.EX2 R117, R117 ;  /* 0x0000007500757308 */ /* 0x000ff00000000800 */
[----:B------:R-:W3:Y:S01]  /*79f0*/  MUFU.EX2 R87, R87 ;  /* 0x0000005700577308 */ /* 0x000ee20000000800 */
[----:B-1----:R-:W-:-:S07]  /*7a00*/  FSEL R228, R119, -INF , P1 ;  /* 0xff80000077e47808 */ /* 0x002fce0000800000 */
[----:B------:R-:W1:Y:S01]  /*7a10*/  MUFU.EX2 R86, R86 ;  /* 0x0000005600567308 */ /* 0x000e620000000800 */
[----:B------:R-:W-:-:S07]  /*7a20*/  FFMA.FTZ R237, -R237, R237, 1 ;  /* 0x3f800000eded7423 */ /* 0x000fce00000101ed */
[----:B------:R-:W4:Y:S08]  /*7a30*/  MUFU.EX2 R93, R93 ;  /* 0x0000005d005d7308 */ /* 0x000f300000000800 */
[----:B------:R-:W-:Y:S01]  /*7a40*/  MUFU.EX2 R91, R91 ;  /* 0x0000005b005b7308 */ /* 0x000fe20000000800 */
[----:B--2---:R-:W2:Y:S07]  /*7a50*/  SHFL.IDX PT, R234, R227, R7, 0x1f ;  /* 0x00001f07e3ea7589 */ /* 0x004eae00000e0000 */
[----:B------:R-:W4:Y:S01]  /*7a60*/  MUFU.EX2 R92, R92 ;  /* 0x0000005c005c7308 */ /* 0x000f220000000800 */
[----:B------:R-:W-:Y:S04]  /*7a70*/  SHFL.IDX PT, R232, R227, R232, 0x1f ;  /* 0x00001fe8e3e87589 */ /* 0x000fe800000e0000 */
[----:B------:R-:W3:Y:S01]  /*7a80*/  SHFL.IDX PT, R233, R227, R233, 0x1f ;  /* 0x00001fe9e3e97589 */ /* 0x000ee200000e0000 */
[----:B------:R-:W-:Y:S01]  /*7a90*/  FFMA.FTZ R235, -R235, R235, 1 ;  /* 0x3f800000ebeb7423 */ /* 0x000fe200000101eb */
[----:B------:R-:W-:Y:S01]  /*7aa0*/  FFMA.FTZ R18, -R18, R18, 1 ;  /* 0x3f80000012127423 */ /* 0x000fe20000010112 */
[----:B------:R-:W-:Y:S01]  /*7ab0*/  FFMA.FTZ R19, -R19, R19, 1 ;  /* 0x3f80000013137423 */ /* 0x000fe20000010113 */
[----:B------:R-:W1:Y:S01]  /*7ac0*/  SHFL.IDX PT, R229, R227, R229, 0x1f ;  /* 0x00001fe5e3e57589 */ /* 0x000e6200000e0000 */
[----:B------:R-:W-:Y:S01]  /*7ad0*/  FFMA.FTZ R20, -R20, R20, 1 ;  /* 0x3f80000014147423 */ /* 0x000fe20000010114 */
[----:B------:R-:W-:Y:S01]  /*7ae0*/  FFMA.FTZ R72, -R72, R72, 1 ;  /* 0x3f80000048487423 */ /* 0x000fe20000010148 */
[----:B------:R-:W-:Y:S01]  /*7af0*/  MUFU.EX2 R94, R94 ;  /* 0x0000005e005e7308 */ /* 0x000fe20000000800 */
[----:B------:R-:W4:Y:S01]  /*7b00*/  SHFL.IDX PT, R230, R227, R230, 0x1f ;  /* 0x00001fe6e3e67589 */ /* 0x000f2200000e0000 */
[----:B------:R-:W-:-:S06]  /*7b10*/  FFMA.FTZ R79, -R79, R79, 1 ;  /* 0x3f8000004f4f7423 */ /* 0x000fcc000001014f */
        /* <DEDUP_REMOVED lines=8> */
[--C-:B---3--:R-:W-:Y:S01]  /*7ba0*/  FADD.FTZ R28, R28, -R233.reuse ;  /* 0x800000e91c1c7221 */ /* 0x108fe20000010000 */
[----:B------:R-:W-:Y:S01]  /*7bb0*/  FADD.FTZ R30, R30, -R233 ;  /* 0x800000e91e1e7221 */ /* 0x000fe20000010000 */
[--C-:B-1----:R-:W-:Y:S01]  /*7bc0*/  FADD.FTZ R29, R29, -R229.reuse ;  /* 0x800000e51d1d7221 */ /* 0x102fe20000010000 */
[----:B------:R-:W-:Y:S01]  /*7bd0*/  FADD.FTZ R31, R31, -R229 ;  /* 0x800000e51f1f7221 */ /* 0x000fe20000010000 */
[----:B------:R-:W-:Y:S01]  /*7be0*/  FFMA.FTZ R209, R24, UR4, -R209 ;  /* 0x0000000418d17c23 */ /* 0x000fe200080108d1 */
[----:B------:R-:W-:Y:S01]  /*7bf0*/  FSEL R24, R106, -INF , P1 ;  /* 0xff8000006a187808 */ /* 0x000fe20000800000 */
[--C-:B----4-:R-:W-:Y:S01]  /*7c00*/  FADD.FTZ R33, R33, -R230.reuse ;  /* 0x800000e621217221 */ /* 0x110fe20000010000 */
[----:B--2---:R-:W-:Y:S01]  /*7c10*/  FSEL R207, R109, -INF , P2 ;  /* 0xff8000006dcf7808 */ /* 0x004fe20001000000 */
[----:B------:R-:W-:Y:S01]  /*7c20*/  FADD.FTZ R35, R35, -R230 ;  /* 0x800000e623237221 */ /* 0x000fe20000010000 */
[----:B------:R-:W1:Y:S01]  /*7c30*/  MUFU.EX2 R85, R85 ;  /* 0x0000005500557308 */ /* 0x000e620000000800 */
[----:B------:R-:W-:Y:S01]  /*7c40*/  FFMA.FTZ R206, R24, UR4, -R206 ;  /* 0x0000000418ce7c23 */ /* 0x000fe200080108ce */
[----:B------:R-:W-:Y:S01]  /*7c50*/  FSEL R24, R107, -INF , P1 ;  /* 0xff8000006b187808 */ /* 0x000fe20000800000 */
[----:B------:R-:W-:-:S04]  /*7c60*/  FFMA.FTZ R207, R207, UR4, -R215 ;  /* 0x00000004cfcf7c23 */ /* 0x000fc800080108d7 */
[----:B------:R-:W-:Y:S01]  /*7c70*/  FFMA.FTZ R212, R24, UR4, -R212 ;  /* 0x0000000418d47c23 */ /* 0x000fe200080108d4 */
[----:B------:R-:W-:Y:S01]  /*7c80*/  FSEL R24, R110, -INF , P1 ;  /* 0xff8000006e187808 */ /* 0x000fe20000800000 */
[----:B------:R-:W-:Y:S04]  /*7c90*/  MUFU.EX2 R97, R97 ;  /* 0x0000006100617308 */ /* 0x000fe80000000800 */
[----:B------:R-:W-:-:S04]  /*7ca0*/  FFMA.FTZ R208, R24, UR4, -R208 ;  /* 0x0000000418d07c23 */ /* 0x000fc800080108d0 */
[----:B------:R2:W3:Y:S08]  /*7cb0*/  MUFU.EX2 R24, R204 ;  /* 0x000000cc00187308 */ /* 0x0004f00000000800 */
[----:B------:R-:W-:Y:S01]  /*7cc0*/  MUFU.EX2 R95, R95 ;  /* 0x0000005f005f7308 */ /* 0x000fe20000000800 */
[----:B--2---:R-:W-:-:S05]  /*7cd0*/  FSEL R204, R111, -INF , P1 ;  /* 0xff8000006fcc7808 */ /* 0x004fca0000800000 */
[----:B------:R-:W-:Y:S02]  /*7ce0*/  FFMA.FTZ R204, R204, UR4, -R215 ;  /* 0x00000004cccc7c23 */ /* 0x000fe400080108d7 */
[----:B------:R2:W4:Y:S01]  /*7cf0*/  SHFL.IDX PT, R215, R12, R231, 0x1f ;  /* 0x00001fe70cd77589 */ /* 0x00052200000e0000 */
[----:B------:R-:W-:Y:S03]  /*7d00*/  MUFU.EX2 R96, R96 ;  /* 0x0000006000607308 */ /* 0x000fe60000000800 */
[----:B------:R-:W1:Y:S01]  /*7d10*/  SHFL.IDX PT, R231, R227, R231, 0x1f ;  /* 0x00001fe7e3e77589 */ /* 0x000e6200000e0000 */
[----:B------:R-:W-:-:S04]  /*7d20*/  FFMA.FTZ R17, -R17, R17, 1 ;  /* 0x3f80000011117423 */ /* 0x000fc80000010111 */
[----:B------:R-:W3:Y:S01]  /*7d30*/  MUFU.EX2 R90, R90 ;  /* 0x0000005a005a7308 */ /* 0x000ee20000000800 */
[----:B--2---:R-:W-:-:S05]  /*7d40*/  FSEL R12, R114, -INF , P1 ;  /* 0xff800000720c7808 */ /* 0x004fca0000800000 */
[----:B------:R-:W-:Y:S02]  /*7d50*/  FFMA.FTZ R217, R12, UR4, -R217 ;  /* 0x000000040cd97c23 */ /* 0x000fe400080108d9 */
[----:B------:R2:W3:Y:S02]  /*7d60*/  MUFU.EX2 R12, R214 ;  /* 0x000000d6000c7308 */ /* 0x0004e40000000800 */
[----:B--2---:R-:W-:Y:S01]  /*7d70*/  FFMA.FTZ R214, R221, UR4, -R218 ;  /* 0x00000004ddd67c23 */ /* 0x004fe200080108da */
[----:B------:R-:W-:Y:S01]  /*7d80*/  FSEL R218, R116, -INF , P2 ;  /* 0xff80000074da7808 */ /* 0x000fe20001000000 */
[----:B------:R-:W-:Y:S01]  /*7d90*/  FMUL.FTZ R28, R87, R28 ;  /* 0x0000001c571c7220 */ /* 0x000fe20000410000 */
[----:B------:R-:W-:Y:S01]  /*7da0*/  FSEL R221, R197, -INF , P1 ;  /* 0xff800000c5dd7808 */ /* 0x000fe20000800000 */
[----:B------:R-:W-:Y:S01]  /*7db0*/  FMUL.FTZ R29, R86, R29 ;  /* 0x0000001d561d7220 */ /* 0x000fe20000410000 */
[----:B------:R-:W-:Y:S01]  /*7dc0*/  FMUL.FTZ R33, R93, R33 ;  /* 0x000000215d217220 */ /* 0x000fe20000410000 */
[--C-:B----4-:R-:W-:Y:S01]  /*7dd0*/  FFMA.FTZ R218, R218, UR4, -R215.reuse ;  /* 0x00000004dada7c23 */ /* 0x110fe200080108d7 */
[----:B------:R-:W-:Y:S01]  /*7de0*/  FMUL.FTZ R35, R92, R35 ;  /* 0x000000235c237220 */ /* 0x000fe20000410000 */
[----:B------:R-:W-:Y:S01]  /*7df0*/  FFMA.FTZ R215, R221, UR4, -R215 ;  /* 0x00000004ddd77c23 */ /* 0x000fe200080108d7 */
[----:B------:R-:W-:Y:S01]  /*7e00*/  FSEL R221, R196, -INF , P2 ;  /* 0xff800000c4dd7808 */ /* 0x000fe20001000000 */
[--C-:B-1----:R-:W-:Y:S01]  /*7e10*/  FADD.FTZ R38, R38, -R231.reuse ;  /* 0x800000e726267221 */ /* 0x102fe20000010000 */
[----:B------:R-:W-:-:S03]  /*7e20*/  FADD.FTZ R36, R36, -R231 ;  /* 0x800000e724247221 */ /* 0x000fc60000010000 */
[--C-:B------:R-:W-:Y:S01]  /*7e30*/  FFMA.FTZ R221, R221, UR4, -R220.reuse ;  /* 0x00000004dddd7c23 */ /* 0x100fe200080108dc */
[----:B------:R-:W-:Y:S01]  /*7e40*/  FFMA.FTZ R220, R228, UR4, -R220 ;  /* 0x00000004e4dc7c23 */ /* 0x000fe200080108dc */
[C---:B------:R-:W-:Y:S02]  /*7e50*/  VIADD R228, R7.reuse, 0x10 ;  /* 0x0000001007e47836 */ /* 0x040fe40000000000 */
[----:B------:R-:W-:Y:S01]  /*7e60*/  FMUL.FTZ R33, R20, R33 ;  /* 0x0000002114217220 */ /* 0x000fe20000410000 */
[C---:B------:R-:W-:Y:S01]  /*7e70*/  IADD3 R231, R7.reuse, 0x8, RZ ;  /* 0x0000000807e77810 */ /* 0x040fe20007ffe0ff */
[C---:B------:R-:W-:Y:S02]  /*7e80*/  VIADD R230, R7.reuse, 0xc ;  /* 0x0000000c07e67836 */ /* 0x040fe40000000000 */
[----:B------:R-:W-:Y:S01]  /*7e90*/  VIADD R229, R7, 0x14 ;  /* 0x0000001407e57836 */ /* 0x000fe20000000000 */
[----:B------:R-:W1:Y:S01]  /*7ea0*/  SHFL.IDX PT, R228, R227, R228, 0x1f ;  /* 0x00001fe4e3e47589 */ /* 0x000e6200000e0000 */
[----:B------:R-:W-:Y:S01]  /*7eb0*/  FMUL.FTZ R36, R26, R36 ;  /* 0x000000241a247220 */ /* 0x000fe20000410000 */
[----:B------:R-:W-:Y:S01]  /*7ec0*/  FMUL.FTZ R30, R85, R30 ;  /* 0x0000001e551e7220 */ /* 0x000fe20000410000 */
[----:B------:R-:W-:Y:S01]  /*7ed0*/  IADD3 R233, R7, 0x18, RZ ;  /* 0x0000001807e97810 */ /* 0x000fe20007ffe0ff */
[----:B------:R2:W4:Y:S01]  /*7ee0*/  SHFL.IDX PT, R227, R227, R11, 0x1f ;  /* 0x00001f0be3e37589 */ /* 0x00052200000e0000 */
[----:B------:R-:W-:Y:S01]  /*7ef0*/  FFMA.FTZ R78, -R78, R78, 1 ;  /* 0x3f8000004e4e7423 */ /* 0x000fe2000001014e */
[----:B------:R-:W-:Y:S01]  /*7f00*/  FFMA.FTZ R80, -R80, R80, 1 ;  /* 0x3f80000050507423 */ /* 0x000fe20000010150 */
[----:B------:R-:W-:Y:S01]  /*7f10*/  FFMA.FTZ R74, -R74, R74, 1 ;  /* 0x3f8000004a4a7423 */ /* 0x000fe2000001014a */
[----:B------:R-:W-:Y:S01]  /*7f20*/  MUFU.EX2 R201, R201 ;  /* 0x000000c900c97308 */ /* 0x000fe20000000800 */
[----:B------:R-:W-:-:S07]  /*7f30*/  FFMA.FTZ R195, -R195, R195, 1 ;  /* 0x3f800000c3c37423 */ /* 0x000fce00000101c3 */
[----:B------:R-:W-:Y:S08]  /*7f40*/  MUFU.EX2 R209, R209 ;  /* 0x000000d100d17308 */ /* 0x000ff00000000800 */
[----:B------:R-:W-:Y:S01]  /*7f50*/  MUFU.EX2 R205, R205 ;  /* 0x000000cd00cd7308 */ /* 0x000fe20000000800 */
[----:B-1----:R-:W-:Y:S01]  /*7f60*/  FADD.FTZ R34, R34, -R228 ;  /* 0x800000e422227221 */ /* 0x002fe20000010000 */
[----:B------:R-:W-:-:S06]  /*7f70*/  FMUL.FTZ R20, R72, R35 ;  /* 0x0000002348147220 */ /* 0x000fcc0000410000 */
        /* <DEDUP_REMOVED lines=24> */
[----:B--2---:R1:W2:Y:S01]  /*8100*/  MUFU.EX2 R11, R226 ;  /* 0x000000e2000b7308 */ /* 0x0042a20000000800 */
[--C-:B----4-:R-:W-:Y:S01]  /*8110*/  FADD.FTZ R37, R37, -R227.reuse ;  /* 0x800000e325257221 */ /* 0x110fe20000010000 */
[----:B------:R-:W-:Y:S01]  /*8120*/  FADD.FTZ R39, R39, -R227 ;  /* 0x800000e327277221 */ /* 0x000fe20000010000 */
[----:B------:R-:W-:Y:S01]  /*8130*/  FFMA.FTZ R119, -R119, R119, 1 ;  /* 0x3f80000077777423 */ /* 0x000fe20000010177 */
[----:B------:R-:W-:Y:S01]  /*8140*/  R2UR UR4, R236 ;  /* 0x00000000ec0472ca */ /* 0x000fe200000e0000 */
[----:B-1----:R-:W-:-:S03]  /*8150*/  FFMA.FTZ R226, -R15, R15, 1 ;  /* 0x3f8000000fe27423 */ /* 0x002fc6000001010f */
[----:B------:R1:W4:Y:S02]  /*8160*/  MUFU.EX2 R15, R224 ;  /* 0x000000e0000f7308 */ /* 0x0003240000000800 */
[----:B-1----:R-:W-:Y:S01]  /*8170*/  FMUL.FTZ R224, R226, R234 ;  /* 0x000000eae2e07220 */ /* 0x002fe20000410000 */
[----:B------:R-:W-:Y:S01]  /*8180*/  FADD.FTZ R226, R25, -R232 ;  /* 0x800000e819e27221 */ /* 0x000fe20000010000 */
[----:B------:R-:W-:-:S04]  /*8190*/  FMUL.FTZ R34, R91, R34 ;  /* 0x000000225b227220 */ /* 0x000fc80000410000 */
[----:B------:R1:W-:Y:S01]  /*81a0*/  MUFU.EX2 R25, R225 ;  /* 0x000000e100197308 */ /* 0x0003e20000000800 */
[----:B---3--:R-:W-:Y:S01]  /*81b0*/  FMUL.FTZ R72, R24, R38 ;  /* 0x0000002618487220 */ /* 0x008fe20000410000 */
[----:B------:R-:W-:Y:S01]  /*81c0*/  FADD.FTZ R232, R27, -R232 ;  /* 0x800000e81be87221 */ /* 0x000fe20000010000 */
[----:B------:R-:W-:-:S05]  /*81d0*/  FFMA.FTZ R227, -R2, R2, 1 ;  /* 0x3f80000002e37423 */ /* 0x000fca0000010102 */
[----:B------:R3:W-:Y:S01]  /*81e0*/  MUFU.EX2 R27, R216 ;  /* 0x000000d8001b7308 */ /* 0x0007e20000000800 */
[----:B-1----:R-:W-:-:S07]  /*81f0*/  FADD.FTZ R225, R32, -R228 ;  /* 0x800000e420e17221 */ /* 0x002fce0000010000 */
[----:B------:R1:W4:Y:S01]  /*8200*/  MUFU.EX2 R32, R223 ;  /* 0x000000df00207308 */ /* 0x0003220000000800 */
[----:B---3--:R-:W-:Y:S02]  /*8210*/  FFMA.FTZ R216, -R3, R3, 1 ;  /* 0x3f80000003d87423 */ /* 0x008fe40000010103 */
[----:B------:R3:W5:Y:S04]  /*8220*/  LDL.LU R3, [R1+0x28] ;  /* 0x0000280001037983 */ /* 0x0007680000300800 */
[----:B------:R3:W5:Y:S01]  /*8230*/  LDL.LU R2, [R1+0x24] ;  /* 0x0000240001027983 */ /* 0x0007620000300800 */
[----:B------:R-:W-:Y:S01]  /*8240*/  FMUL.FTZ R232, R89, R232 ;  /* 0x000000e859e87220 */ /* 0x000fe20000410000 */
[----:B-1----:R-:W-:Y:S01]  /*8250*/  FMUL.FTZ R223, R117, R226 ;  /* 0x000000e275df7220 */ /* 0x002fe20000410000 */
[----:B------:R-:W-:Y:S01]  /*8260*/  VIADD R228, R7, 0x10 ;  /* 0x0000001007e47836 */ /* 0x000fe20000000000 */
[----:B------:R1:W2:Y:S01]  /*8270*/  LDS R226, [R9+0x380] ;  /* 0x0003800009e27984 */ /* 0x0002a20000000800 */
[----:B------:R-:W-:Y:S01]  /*8280*/  FFMA.FTZ R35, -R73, R73, 1 ;  /* 0x3f80000049237423 */ /* 0x000fe20000010149 */
[----:B------:R-:W-:Y:S01]  /*8290*/  FMUL.FTZ R223, R216, R223 ;  /* 0x000000dfd8df7220 */ /* 0x000fe20000410000 */
[----:B------:R-:W-:Y:S01]  /*82a0*/  FMUL.FTZ R216, R227, R232 ;  /* 0x000000e8e3d87220 */ /* 0x000fe20000410000 */
[----:B------:R-:W-:-:S02]  /*82b0*/  VIADD R232, R7, 0x4 ;  /* 0x0000000407e87836 */ /* 0x000fc40000000000 */
[----:B------:R-:W-:Y:S01]  /*82c0*/  FMUL.FTZ R35, R35, R36 ;  /* 0x0000002423237220 */ /* 0x000fe20000410000 */
[----:B------:R-:W-:Y:S01]  /*82d0*/  FFMA.FTZ R36, -R76, R76, 1 ;  /* 0x3f8000004c247423 */ /* 0x000fe2000001014c */
[----:B------:R-:W-:Y:S01]  /*82e0*/  FMUL.FTZ R39, R97, R39 ;  /* 0x0000002761277220 */ /* 0x000fe20000410000 */
[----:B-1----:R1:W-:Y:S01]  /*82f0*/  MUFU.EX2 R9, R213 ;  /* 0x000000d500097308 */ /* 0x0023e20000000800 */
[----:B------:R-:W-:Y:S01]  /*8300*/  FMUL.FTZ R30, R17, R30 ;  /* 0x0000001e111e7220 */ /* 0x000fe20000410000 */
[----:B------:R-:W-:Y:S02]  /*8310*/  VIADD R234, R7, 0x1c ;  /* 0x0000001c07ea7836 */ /* 0x000fe40000000000 */
[----:B------:R-:W-:Y:S01]  /*8320*/  FMUL.FTZ R36, R36, R39 ;  /* 0x0000002724247220 */ /* 0x000fe20000410000 */
[----:B------:R-:W-:Y:S01]  /*8330*/  FFMA.FTZ R39, -R77, R77, 1 ;  /* 0x3f8000004d277423 */ /* 0x000fe2000001014d */
[----:B------:R-:W-:Y:S02]  /*8340*/  FMUL.FTZ R37, R90, R37 ;  /* 0x000000255a257220 */ /* 0x000fe40000410000 */
[----:B------:R-:W3:Y:S01]  /*8350*/  MUFU.EX2 R17, R199 ;  /* 0x000000c700117308 */ /* 0x000ee20000000800 */
[----:B-1----:R-:W-:Y:S01]  /*8360*/  FMUL.FTZ R213, R237, R28 ;  /* 0x0000001cedd57220 */ /* 0x002fe20000410000 */
[----:B------:R-:W-:Y:S01]  /*8370*/  FMUL.FTZ R28, R13, R31 ;  /* 0x0000001f0d1c7220 */ /* 0x000fe20000410000 */
[----:B------:R-:W-:Y:S01]  /*8380*/  FMUL.FTZ R31, R235, R29 ;  /* 0x0000001deb1f7220 */ /* 0x000fe20000410000 */
[----:B------:R-:W-:-:S02]  /*8390*/  FMUL.FTZ R37, R74, R37 ;  /* 0x000000254a257220 */ /* 0x000fc40000410000 */
[----:B------:R-:W-:Y:S01]  /*83a0*/  FMUL.FTZ R29, R18, R28 ;  /* 0x0000001c121d7220 */ /* 0x000fe20000410000 */
[----:B------:R-:W-:Y:S01]  /*83b0*/  FFMA.FTZ R28, -R21, R21, 1 ;  /* 0x3f800000151c7423 */ /* 0x000fe20000010115 */
[----:B------:R-:W-:Y:S01]  /*83c0*/  FMUL.FTZ R21, R14, R225 ;  /* 0x000000e10e157220 */ /* 0x000fe20000410000 */
[----:B------:R1:W3:Y:S03]  /*83d0*/  MUFU.EX2 R18, R198 ;  /* 0x000000c600127308 */ /* 0x0002e60000000800 */
[----:B------:R-:W-:Y:S01]  /*83e0*/  FMUL.FTZ R21, R19, R21 ;  /* 0x0000001513157220 */ /* 0x000fe20000410000 */
[----:B------:R-:W-:Y:S01]  /*83f0*/  FMUL.FTZ R19, R28, R34 ;  /* 0x000000221c137220 */ /* 0x000fe20000410000 */
[----:B------:R-:W-:-:S04]  /*8400*/  FFMA.FTZ R34, -R75, R75, 1 ;  /* 0x3f8000004b227423 */ /* 0x000fc8000001014b */
[----:B------:R-:W-:Y:S01]  /*8410*/  FMUL.FTZ R34, R34, R72 ;  /* 0x0000004822227220 */ /* 0x000fe20000410000 */
[----:B--2---:R-:W2:Y:S04]  /*8420*/  SHFL.IDX PT, R28, R226, R7, 0x1f ;  /* 0x00001f07e21c7589 */ /* 0x004ea800000e0000 */
[----:B------:R-:W4:Y:S04]  /*8430*/  SHFL.IDX PT, R72, R226, R231, 0x1f ;  /* 0x00001fe7e2487589 */ /* 0x000f2800000e0000 */
[----:B------:R-:W3:Y:S04]  /*8440*/  SHFL.IDX PT, R38, R226, R232, 0x1f ;  /* 0x00001fe8e2267589 */ /* 0x000ee800000e0000 */
[----:B------:R-:W3:Y:S04]  /*8450*/  SHFL.IDX PT, R75, R226, R228, 0x1f ;  /* 0x00001fe4e24b7589 */ /* 0x000ee800000e0000 */
[----:B------:R-:W3:Y:S04]  /*8460*/  SHFL.IDX PT, R73, R226, R230, 0x1f ;  /* 0x00001fe6e2497589 */ /* 0x000ee800000e0000 */
[----:B-1----:R-:W1:Y:S01]  /*8470*/  SHFL.IDX PT, R198, R226, R229, 0x1f ;  /* 0x00001fe5e2c67589 */ /* 0x002e6200000e0000 */
[--C-:B--2---:R-:W-:Y:S01]  /*8480*/  FADD.FTZ R40, R40, -R28.reuse ;  /* 0x8000001c28287221 */ /* 0x104fe20000010000 */
[----:B------:R-:W-:-:S02]  /*8490*/  FADD.FTZ R28, R42, -R28 ;  /* 0x8000001c2a1c7221 */ /* 0x000fc40000010000 */
[----:B------:R-:W2:Y:S01]  /*84a0*/  SHFL.IDX PT, R199, R226, R233, 0x1f ;  /* 0x00001fe9e2c77589 */ /* 0x000ea200000e0000 */
[----:B----4-:R-:W-:Y:S01]  /*84b0*/  FADD.FTZ R44, R44, -R72 ;  /* 0x800000482c2c7221 */ /* 0x010fe20000010000 */
[----:B------:R-:W-:Y:S02]  /*84c0*/  FMUL.FTZ R28, R94, R28 ;  /* 0x0000001c5e1c7220 */ /* 0x000fe40000410000 */
[----:B------:R4:W-:Y:S01]  /*84d0*/  LDS R42, [R10+0x380] ;  /* 0x000380000a2a7984 */ /* 0x0009e20000000800 */
[----:B------:R-:W-:Y:S01]  /*84e0*/  FMUL.FTZ R40, R12, R40 ;  /* 0x000000280c287220 */ /* 0x000fe20000410000 */
[--C-:B---3--:R-:W-:Y:S01]  /*84f0*/  FADD.FTZ R41, R41, -R38.reuse ;  /* 0x8000002629297221 */ /* 0x108fe20000010000 */
[----:B------:R-:W-:Y:S01]  /*8500*/  FADD.FTZ R38, R43, -R38 ;  /* 0x800000262b267221 */ /* 0x000fe20000010000 */
[----:B------:R-:W-:Y:S01]  /*8510*/  FADD.FTZ R46, R46, -R72 ;  /* 0x800000482e2e7221 */ /* 0x000fe20000010000 */
[----:B------:R-:W3:Y:S01]  /*8520*/  SHFL.IDX PT, R226, R226, R234, 0x1f ;  /* 0x00001feae2e27589 */ /* 0x000ee200000e0000 */
[----:B------:R-:W-:Y:S01]  /*8530*/  FMUL.FTZ R41, R95, R41 ;  /* 0x000000295f297220 */ /* 0x000fe20000410000 */
[----:B------:R-:W-:Y:S01]  /*8540*/  FMUL.FTZ R39, R39, R40 ;  /* 0x0000002827277220 */ /* 0x000fe20000410000 */
[----:B----4-:R-:W-:Y:S01]  /*8550*/  FMUL.FTZ R10, R79, R28 ;  /* 0x0000001c4f0a7220 */ /* 0x010fe20000410000 */
[----:B------:R-:W-:Y:S01]  /*8560*/  FMUL.FTZ R28, R11, R44 ;  /* 0x0000002c0b1c7220 */ /* 0x000fe20000410000 */
[----:B------:R-:W-:Y:S01]  /*8570*/  FFMA.FTZ R44, -R82, R82, 1 ;  /* 0x3f800000522c7423 */ /* 0x000fe20000010152 */
[----:B------:R-:W-:Y:S01]  /*8580*/  FMUL.FTZ R40, R78, R41 ;  /* 0x000000294e287220 */ /* 0x000fe20000410000 */
[----:B------:R-:W4:Y:S01]  /*8590*/  LDL R82, [R1+0x10] ;  /* 0x0000100001527983 */ /* 0x000f220000100800 */
[----:B------:R-:W-:Y:S01]  /*85a0*/  FADD.FTZ R48, R48, -R75 ;  /* 0x8000004b30307221 */ /* 0x000fe20000010000 */
        /* <DEDUP_REMOVED lines=8> */
[----:B------:R-:W-:Y:S01]  /*8630*/  FFMA.FTZ R43, -R81, R81, 1 ;  /* 0x3f800000512b7423 */ /* 0x000fe20000010151 */
[----:B------:R-:W-:Y:S01]  /*8640*/  FFMA.FTZ R46, -R194, R194, 1 ;  /* 0x3f800000c22e7423 */ /* 0x000fe200000101c2 */
[--C-:B-1----:R-:W-:Y:S01]  /*8650*/  FADD.FTZ R49, R49, -R198.reuse ;  /* 0x800000c631317221 */ /* 0x102fe20000010000 */
[----:B------:R-:W-:Y:S01]  /*8660*/  FADD.FTZ R50, R50, -R75 ;  /* 0x8000004b32327221 */ /* 0x000fe20000010000 */
[----:B------:R-:W-:Y:S01]  /*8670*/  FMUL.FTZ R43, R43, R28 ;  /* 0x0000001c2b2b7220 */ /* 0x000fe20000410000 */
[----:B------:R-:W-:Y:S01]  /*8680*/  FMUL.FTZ R46, R46, R73 ;  /* 0x000000492e2e7220 */ /* 0x000fe20000410000 */
[----:B------:R-:W-:Y:S01]  /*8690*/  FMUL.FTZ R28, R17, R49 ;  /* 0x00000031111c7220 */ /* 0x000fe20000410000 */
[----:B------:R-:W-:Y:S01]  /*86a0*/  FADD.FTZ R51, R51, -R198 ;  /* 0x800000c633337221 */ /* 0x000fe20000010000 */
[--C-:B--2---:R-:W-:Y:S01]  /*86b0*/  FADD.FTZ R54, R54, -R199.reuse ;  /* 0x800000c736367221 */ /* 0x104fe20000010000 */
[----:B------:R-:W-:Y:S01]  /*86c0*/  FFMA.FTZ R48, -R99, R99, 1 ;  /* 0x3f80000063307423 */ /* 0x000fe20000010163 */
[----:B------:R-:W-:Y:S01]  /*86d0*/  FMUL.FTZ R49, R195, R28 ;  /* 0x0000001cc3317220 */ /* 0x000fe20000410000 */
[----:B------:R-:W-:Y:S01]  /*86e0*/  FMUL.FTZ R51, R18, R51 ;  /* 0x0000003312337220 */ /* 0x000fe20000410000 */
[--C-:B---3--:R-:W-:Y:S01]  /*86f0*/  FADD.FTZ R55, R55, -R226.reuse ;  /* 0x800000e237377221 */ /* 0x108fe20000010000 */
[----:B------:R-:W1:Y:S01]  /*8700*/  MUFU.EX2 R221, R221 ;  /* 0x000000dd00dd7308 */ /* 0x000e620000000800 */
[----:B------:R-:W-:Y:S01]  /*8710*/  FADD.FTZ R52, R52, -R199 ;  /* 0x800000c734347221 */ /* 0x000fe20000010000 */
[----:B------:R-:W-:Y:S01]  /*8720*/  FMUL.FTZ R48, R48, R51 ;  /* 0x0000003330307220 */ /* 0x000fe20000410000 */
[----:B------:R-:W-:Y:S01]  /*8730*/  FMUL.FTZ R45, R25, R45 ;  /* 0x0000002d192d7220 */ /* 0x000fe20000410000 */
[----:B------:R-:W-:Y:S01]  /*8740*/  FADD.FTZ R53, R53, -R226 ;  /* 0x800000e235357221 */ /* 0x000fe20000010000 */
[----:B------:R-:W2:Y:S01]  /*8750*/  SHFL.IDX PT, R79, R42, R7, 0x1f ;  /* 0x00001f072a4f7589 */ /* 0x000ea200000e0000 */
[----:B------:R-:W-:Y:S01]  /*8760*/  FMUL.FTZ R50, R9, R50 ;  /* 0x0000003209327220 */ /* 0x000fe20000410000 */
[----:B------:R-:W-:-:S02]  /*8770*/  FMUL.FTZ R47, R27, R47 ;  /* 0x0000002f1b2f7220 */ /* 0x000fc40000410000 */
[----:B------:R-:W3:Y:S04]  /*8780*/  SHFL.IDX PT, R76, R42, R232, 0x1f ;  /* 0x00001fe82a4c7589 */ /* 0x000ee800000e0000 */
[----:B------:R-:W1:Y:S04]  /*8790*/  SHFL.IDX PT, R77, R42, R231, 0x1f ;  /* 0x00001fe72a4d7589 */ /* 0x000e6800000e0000 */
[----:B------:R-:W1:Y:S04]  /*87a0*/  SHFL.IDX PT, R74, R42, R230, 0x1f ;  /* 0x00001fe62a4a7589 */ /* 0x000e6800000e0000 */
[----:B------:R-:W1:Y:S04]  /*87b0*/  SHFL.IDX PT, R73, R42, R233, 0x1f ;  /* 0x00001fe92a497589 */ /* 0x000e6800000e0000 */
[----:B------:R-:W1:Y:S04]  /*87c0*/  SHFL.IDX PT, R75, R42, R228, 0x1f ;  /* 0x00001fe42a4b7589 */ /* 0x000e6800000e0000 */
[----:B------:R-:W1:Y:S04]  /*87d0*/  SHFL.IDX PT, R28, R42, R229, 0x1f ;  /* 0x00001fe52a1c7589 */ /* 0x000e6800000e0000 */
[----:B------:R-:W1:Y:S01]  /*87e0*/  SHFL.IDX PT, R72, R42, R234, 0x1f ;  /* 0x00001fea2a487589 */ /* 0x000e6200000e0000 */
[----:B------:R-:W-:Y:S01]  /*87f0*/  FMUL.FTZ R83, R201, R54 ;  /* 0x00000036c9537220 */ /* 0x000fe20000410000 */
[----:B------:R-:W-:Y:S01]  /*8800*/  FFMA.FTZ R51, -R103, R103, 1 ;  /* 0x3f80000067337423 */ /* 0x000fe20000010167 */
[----:B------:R-:W-:Y:S01]  /*8810*/  FMUL.FTZ R54, R209, R55 ;  /* 0x00000037d1367220 */ /* 0x000fe20000410000 */
[--C-:B--2---:R-:W-:Y:S01]  /*8820*/  FADD.FTZ R56, R56, -R79.reuse ;  /* 0x8000004f38387221 */ /* 0x104fe20000010000 */
[----:B------:R-:W2:Y:S01]  /*8830*/  MUFU.EX2 R220, R220 ;  /* 0x000000dc00dc7308 */ /* 0x000ea20000000800 */
[----:B------:R-:W-:Y:S01]  /*8840*/  FMUL.FTZ R44, R44, R45 ;  /* 0x0000002d2c2c7220 */ /* 0x000fe20000410000 */
[----:B------:R-:W-:Y:S01]  /*8850*/  FMUL.FTZ R51, R51, R54 ;  /* 0x0000003633337220 */ /* 0x000fe20000410000 */
[--C-:B---3--:R-:W-:Y:S01]  /*8860*/  FADD.FTZ R54, R57, -R76.reuse ;  /* 0x8000004c39367221 */ /* 0x108fe20000010000 */
[----:B------:R-:W-:Y:S01]  /*8870*/  FADD.FTZ R59, R59, -R76 ;  /* 0x8000004c3b3b7221 */ /* 0x000fe20000010000 */
[----:B------:R-:W-:Y:S01]  /*8880*/  FADD.FTZ R55, R58, -R79 ;  /* 0x8000004f3a377221 */ /* 0x000fe20000010000 */
[----:B-1----:R-:W-:Y:S01]  /*8890*/  FADD.FTZ R60, R60, -R77 ;  /* 0x8000004d3c3c7221 */ /* 0x002fe20000010000 */
[--C-:B------:R-:W-:Y:S01]  /*88a0*/  FADD.FTZ R58, R61, -R74.reuse ;  /* 0x8000004a3d3a7221 */ /* 0x100fe20000010000 */
[--C-:B------:R-:W-:Y:S01]  /*88b0*/  FADD.FTZ R57, R68, -R73.reuse ;  /* 0x8000004944397221 */ /* 0x100fe20000010000 */
[----:B------:R-:W-:Y:S01]  /*88c0*/  FADD.FTZ R70, R70, -R73 ;  /* 0x8000004946467221 */ /* 0x000fe20000010000 */
[----:B------:R-:W-:Y:S01]  /*88d0*/  FMUL.FTZ R61, R205, R56 ;  /* 0x00000038cd3d7220 */ /* 0x000fe20000410000 */
[----:B------:R-:W-:Y:S01]  /*88e0*/  FFMA.FTZ R73, -R105, R105, 1 ;  /* 0x3f80000069497423 */ /* 0x000fe20000010169 */
        /* <DEDUP_REMOVED lines=8> */
[----:B------:R-:W-:Y:S01]  /*8970*/  FADD.FTZ R77, R62, -R77 ;  /* 0x8000004d3e4d7221 */ /* 0x000fe20000010000 */
[--C-:B------:R-:W-:Y:S01]  /*8980*/  FADD.FTZ R64, R64, -R75.reuse ;  /* 0x8000004b40407221 */ /* 0x100fe20000010000 */
[----:B------:R-:W-:Y:S01]  /*8990*/  FMUL.FTZ R73, R73, R54 ;  /* 0x0000003649497220 */ /* 0x000fe20000410000 */
        /* <DEDUP_REMOVED lines=297> */
.L_x_3574:
        /* <DEDUP_REMOVED lines=58> */
.L_x_3575:
        /* <DEDUP_REMOVED lines=12> */
.L_x_3565:
        /* <DEDUP_REMOVED lines=34> */
.L_x_3545:
[----:B------:R-:W-:Y:S05]  /*a2b0*/  @P0 BRA `(.L_x_3540) ;  /* 0x0000005000580947 */ /* 0x000fea0003800000 */
[----:B------:R-:W-:Y:S01]  /*a2c0*/  ULDC.64 UR4, c[0x0][0x878] ;  /* 0x00021e0000047ab9 */ /* 0x000fe20000000a00 */
[----:B--2---:R-:W2:Y:S01]  /*a2d0*/  LDC R10, c[0x0][0x850] ;  /* 0x00021400ff0a7b82 */ /* 0x004ea20000000800 */
[----:B------:R-:W-:Y:S01]  /*a2e0*/  UISETP.NE.U32.AND UP0, UPT, UR4, URZ, UPT ;  /* 0x0000003f0400728c */ /* 0x000fe2000bf05070 */
[----:B------:R-:W3:Y:S01]  /*a2f0*/  S2R R16, SR_TID.X ;  /* 0x0000000000107919 */ /* 0x000ee20000002100 */
[----:B------:R-:W4:Y:S02]  /*a300*/  S2R R9, SR_CgaCtaId ;  /* 0x0000000000097919 */ /* 0x000f240000008800 */
[----:B------:R-:W-:Y:S02]  /*a310*/  UISETP.NE.AND.EX UP0, UPT, UR5, URZ, UPT, UP0 ;  /* 0x0000003f0500728c */ /* 0x000fe4000bf05300 */
[----:B------:R-:W-:Y:S01]  /*a320*/  USHF.L.U32 UR6, UR41, 0xd, URZ ;  /* 0x0000000d29067899 */ /* 0x000fe2000800063f */
[----:B------:R-:W-:Y:S01]  /*a330*/  IMAD.U32 R7, RZ, RZ, UR37 ;  /* 0x00000025ff077e24 */ /* 0x000fe2000f8e00ff */
[----:B------:R-:W-:Y:S01]  /*a340*/  ULDC.64 UR8, c[0x0][0x818] ;  /* 0x0002060000087ab9 */ /* 0x000fe20000000a00 */
[----:B------:R-:W-:Y:S01]  /*a350*/  ULDC.64 UR10, c[0x0][0x848] ;  /* 0x00021200000a7ab9 */ /* 0x000fe20000000a00 */
[----:B------:R-:W-:-:S05]  /*a360*/  PLOP3.LUT P1, PT, PT, PT, UP0, 0x80, 0x0 ;  /* 0x000000000000781c */ /* 0x000fca0003f2f008 */
[----:B------:R-:W-:Y:S02]  /*a370*/  @UP0 ULDC.64 UR4, c[0x0][0x878] ;  /* 0x00021e0000040ab9 */ /* 0x000fe40000000a00 */
[----:B------:R-:W-:-:S06]  /*a380*/  @UP0 UIMAD.WIDE UR4, UR40, 0x4, UR4 ;  /* 0x00000004280408a5 */ /* 0x000fcc000f8e0204 */
[----:B------:R-:W-:Y:S01]  /*a390*/  MOV R2, UR4 ;  /* 0x0000000400027c02 */ /* 0x000fe20008000f00 */
[----:B------:R-:W-:-:S05]  /*a3a0*/  IMAD.U32 R3, RZ, RZ, UR5 ;  /* 0x00000005ff037e24 */ /* 0x000fca000f8e00ff */
[----:B------:R-:W5:Y:S01]  /*a3b0*/  @P1 LDG.E R2, desc[UR38][R2.64] ;  /* 0x0000002602021981 */ /* 0x000f62000c1e1900 */
[----:B--2---:R-:W-:Y:S01]  /*a3c0*/  ISETP.NE.AND P0, PT, R10, 0x1, PT ;  /* 0x000000010a00780c */ /* 0x004fe20003f05270 */
[----:B---3--:R-:W-:-:S12]  /*a3d0*/  VIADD R15, R16, 0xffffff80 ;  /* 0xffffff80100f7836 */ /* 0x008fd80000000000 */
[----:B------:R-:W2:Y:S08]  /*a3e0*/  @P0 LDC R0, c[0x0][0x854] ;  /* 0x00021500ff000b82 */ /* 0x000eb00000000800 */
[----:B------:R-:W3:Y:S01]  /*a3f0*/  @P0 LDC R5, c[0x0][0x858] ;  /* 0x00021600ff050b82 */ /* 0x000ee20000000800 */
[----:B--2---:R-:W-:-:S05]  /*a400*/  @P0 IMAD.HI.U32 R0, R0, UR37, RZ ;  /* 0x0000002500000c27 */ /* 0x004fca000f8e00ff */
[----:B---3--:R-:W-:Y:S02]  /*a410*/  @P0 SHF.R.U32.HI R7, RZ, R5, R0 ;  /* 0x00000005ff070219 */ /* 0x008fe40000011600 */
[----:B------:R-:W-:Y:S02]  /*a420*/  MOV R0, 0x400 ;  /* 0x0000040000007802 */ /* 0x000fe40000000f00 */
[----:B------:R-:W-:Y:S02]  /*a430*/  SHF.R.S32.HI R8, RZ, 0x1f, R7 ;  /* 0x0000001fff087819 */ /* 0x000fe40000011407 */
[----:B----4-:R-:W-:-:S03]  /*a440*/  LEA R19, R9, R0, 0x18 ;  /* 0x0000000009137211 */ /* 0x010fc600078ec0ff */
        /* <DEDUP_REMOVED lines=14> */
[----:B------:R-:W-:Y:S02]  /*a530*/  UIADD3 UR7, UP1, UR6, UR4, URZ ;  /* 0x0000000406077290 */ /* 0x000fe4000ff3e03f */
[----:B------:R-:W-:Y:S02]  /*a540*/  @!UP0 UMOV UR5, URZ ;  /* 0x0000003f00058c82 */ /* 0x000fe40008000000 */
[----:B------:R-:W-:Y:S02]  /*a550*/  ULEA.HI.X.SX32 UR4, UR6, UR5, 0x1, UP1 ;  /* 0x0000000506047291 */ /* 0x000fe400088f0e3f */
[----:B------:R-:W-:Y:S01]  /*a560*/  MOV R4, UR7 ;  /* 0x0000000700047c02 */ /* 0x000fe20008000f00 */
[----:B------:R-:W-:-:S03]  /*a570*/  USEL UR6, UR40, URZ, !UP0 ;  /* 0x0000003f28067287 */ /* 0x000fc6000c000000 */
[----:B------:R-:W-:Y:S01]  /*a580*/  IMAD.U32 R5, RZ, RZ, UR4 ;  /* 0x00000004ff057e24 */ /* 0x000fe2000f8e00ff */
[----:B------:R-:W-:Y:S02]  /*a590*/  ULDC.64 UR4, c[0x0][0x840] ;  /* 0x0002100000047ab9 */ /* 0x000fe40000000a00 */
[----:B------:R-:W-:Y:S02]  /*a5a0*/  IMAD R6, R8, UR4, RZ ;  /* 0x0000000408067c24 */ /* 0x000fe4000f8e02ff */
[----:B------:R-:W-:Y:S01]  /*a5b0*/  IMAD.WIDE.U32 R2, R7, UR8, R4 ;  /* 0x0000000807027c25 */ /* 0x000fe2000f8e0004 */
[----:B------:R-:W-:-:S03]  /*a5c0*/  ULDC.64 UR8, c[0x0][0x820] ;  /* 0x0002080000087ab9 */ /* 0x000fc60000000a00 */
[----:B------:R-:W-:Y:S01]  /*a5d0*/  IMAD.WIDE.U32 R4, R7, UR4, R4 ;  /* 0x0000000407047c25 */ /* 0x000fe2000f8e0004 */
[----:B------:R-:W-:Y:S01]  /*a5e0*/  USHF.R.S32.HI UR4, URZ, 0x1f, UR40 ;  /* 0x0000001f3f047899 */ /* 0x000fe20008011428 */
[----:B------:R-:W-:Y:S02]  /*a5f0*/  IADD3 R3, R3, R11, RZ ;  /* 0x0000000b03037210 */ /* 0x000fe40007ffe0ff */
[----:B-1----:R-:W-:Y:S01]  /*a600*/  IMAD R13, R7, UR5, R6 ;  /* 0x00000005070d7c24 */ /* 0x002fe2000f8e0206 */
[----:B------:R-:W-:Y:S01]  /*a610*/  USEL UR4, UR4, URZ, !UP0 ;  /* 0x0000003f04047287 */ /* 0x000fe2000c000000 */
[----:B------:R-:W-:Y:S02]  /*a620*/  IMAD.SHL.U32 R6, R9, 0x20, RZ ;  /* 0x0000002009067824 */ /* 0x000fe400078e00ff */
[----:B------:R-:W-:Y:S01]  /*a630*/  IMAD.IADD R5, R5, 0x1, R13 ;  /* 0x0000000105057824 */ /* 0x000fe200078e020d */
[----:B------:R-:W-:Y:S01]  /*a640*/  UIMAD UR5, UR4, UR8, URZ ;  /* 0x00000008040572a4 */ /* 0x000fe2000f8e023f */
[----:B------:R-:W-:Y:S01]  /*a650*/  MOV R13, UR10 ;  /* 0x0000000a000d7c02 */ /* 0x000fe20008000f00 */
[----:B------:R-:W-:Y:S01]  /*a660*/  UIMAD UR4, UR4, UR10, URZ ;  /* 0x0000000a040472a4 */ /* 0x000fe2000f8e023f */
[----:B------:R-:W-:Y:S01]  /*a670*/  LOP3.LUT R9, R6, 0x3ffff000, RZ, 0xc0, !PT ;  /* 0x3ffff00006097812 */ /* 0x000fe200078ec0ff */
[----:B------:R-:W-:Y:S01]  /*a680*/  IMAD.U32 R11, RZ, RZ, UR8 ;  /* 0x00000008ff0b7e24 */ /* 0x000fe2000f8e00ff */
[----:B------:R-:W-:-:S02]  /*a690*/  UIMAD UR5, UR6, UR9, UR5 ;  /* 0x00000009060572a4 */ /* 0x000fc4000f8e0205 */
[----:B------:R-:W-:Y:S01]  /*a6a0*/  IMAD.WIDE.U32 R4, R13, UR6, R4 ;  /* 0x000000060d047c25 */ /* 0x000fe2000f8e0004 */
[----:B------:R-:W-:-:S03]  /*a6b0*/  UIMAD UR4, UR6, UR11, UR4 ;  /* 0x0000000b060472a4 */ /* 0x000fc6000f8e0204 */
[----:B------:R-:W-:Y:S02]  /*a6c0*/  IMAD R0, R0, 0x4, R9 ;  /* 0x0000000400007824 */ /* 0x000fe400078e0209 */
[----:B------:R-:W-:Y:S02]  /*a6d0*/  IMAD.MOV R9, RZ, RZ, -R7 ;  /* 0x000000ffff097224 */ /* 0x000fe400078e0a07 */
[----:B------:R-:W-:-:S04]  /*a6e0*/  IMAD.WIDE.U32 R2, R11, UR6, R2 ;  /* 0x000000060b027c25 */ /* 0x000fc8000f8e0002 */
[----:B------:R-:W-:Y:S01]  /*a6f0*/  IMAD R11, R10, R9, UR37 ;  /* 0x000000250a0b7e24 */ /* 0x000fe2000f8e0209 */
[----:B------:R-:W-:Y:S01]  /*a700*/  IADD3 R9, R5, UR4, RZ ;  /* 0x0000000405097c10 */ /* 0x000fe2000fffe0ff */
[----:B------:R-:W-:Y:S01]  /*a710*/  VIADD R10, R3, UR5 ;  /* 0x00000005030a7c36 */ /* 0x000fe20008000000 */
[----:B------:R-:W-:Y:S05]  /*a720*/  WARPSYNC.ALL ;  /* 0x0000000000007948 */ /* 0x000fea0003800000 */
[----:B------:R-:W-:Y:S01]  /*a730*/  IMAD R0, R0, 0x4, R19 ;  /* 0x0000000400007824 */ /* 0x000fe200078e0213 */
[----:B------:R-:W-:Y:S01]  /*a740*/  BAR.SYNC.DEFER_BLOCKING 0x1, 0x100 ;  /* 0x0044000000007b1d */ /* 0x000fe20000010000 */
[----:B------:R-:W-:-:S02]  /*a750*/  ISETP.NE.AND P0, PT, R15, RZ, PT ;  /* 0x000000ff0f00720c */ /* 0x000fc40003f05270 */
[----:B------:R-:W-:-:S03]  /*a760*/  ISETP.NE.AND P1, PT, R16, 0x80, PT ;  /* 0x000000801000780c */ /* 0x000fc60003f25270 */
[----:B------:R-:W-:Y:S01]  /*a770*/  ULDC UR4, c[0x0][0x870] ;  /* 0x00021c0000047ab9 */ /* 0x000fe20000000800 */
[----:B------:R-:W-:Y:S01]  /*a780*/  ULDC UR5, c[0x0][0x80c] ;  /* 0x0002030000057ab9 */ /* 0x000fe20000000800 */
[----:B------:R-:W-:Y:S01]  /*a790*/  UIMAD UR4, UR41, UR4, URZ ;  /* 0x00000004290472a4 */ /* 0x000fe2000f8e023f */
[----:B------:R-:W1:Y:S01]  /*a7a0*/  LDC.64 R12, c[0x0][0x800] ;  /* 0x00020000ff0c7b82 */ /* 0x000e620000000a00 */
[----:B------:R-:W-:Y:S01]  /*a7b0*/  UIMAD UR6, UR40, UR5, URZ ;  /* 0x00000005280672a4 */ /* 0x000fe2000f8e023f */
[----:B------:R-:W-:Y:S01]  /*a7c0*/  BSSY B0, `(.L_x_3577) ;  /* 0x000001e000007945 */ /* 0x000fe20003800000 */
[----:B------:R-:W-:Y:S02]  /*a7d0*/  UIMAD UR4, UR4, UR5, URZ ;  /* 0x00000005040472a4 */ /* 0x000fe4000f8e023f */
[----:B------:R-:W-:Y:S02]  /*a7e0*/  USHF.R.S32.HI UR5, URZ, 0x1f, UR6 ;  /* 0x0000001f3f057899 */ /* 0x000fe40008011406 */
[----:B------:R-:W-:Y:S01]  /*a7f0*/  IMAD.U32 R6, RZ, RZ, UR6 ;  /* 0x00000006ff067e24 */ /* 0x000fe2000f8e00ff */
[----:B------:R-:W2:Y:S01]  /*a800*/  LDC.64 R14, c[0x0][0x828] ;  /* 0x00020a00ff0e7b82 */ /* 0x000ea20000000a00 */
[----:B------:R-:W-:-:S02]  /*a810*/  USHF.R.S32.HI UR6, URZ, 0x1f, UR4 ;  /* 0x0000001f3f067899 */ /* 0x000fc40008011404 */
[----:B------:R-:W-:Y:S01]  /*a820*/  IMAD.U32 R17, RZ, RZ, UR5 ;  /* 0x00000005ff117e24 */ /* 0x000fe2000f8e00ff */
[----:B------:R-:W-:Y:S01]  /*a830*/  IADD3 R7, P2, P3, R6, UR4, R7 ;  /* 0x0000000406077c10 */ /* 0x000fe2000fb5e007 */
[----:B------:R-:W-:Y:S01]  /*a840*/  ULDC.64 UR4, c[0x0][0x868] ;  /* 0x00021a0000047ab9 */ /* 0x000fe20000000a00 */
[----:B------:R3:W-:Y:S02]  /*a850*/  STS.128 [R0], R152 ;  /* 0x0000009800007388 */ /* 0x0007e40000000c00 */
[----:B------:R-:W-:Y:S01]  /*a860*/  IADD3.X R8, R17, UR6, R8, P2, P3 ;  /* 0x0000000611087c10 */ /* 0x000fe200097e6408 */
[C---:B------:R-:W-:Y:S01]  /*a870*/  IMAD.SHL.U32 R17, R7.reuse, 0x4, RZ ;  /* 0x0000000407117824 */ /* 0x040fe200078e00ff */
[----:B------:R3:W-:Y:S02]  /*a880*/  STS.128 [R0+0x800], R156 ;  /* 0x0008009c00007388 */ /* 0x0007e40000000c00 */
[----:B------:R-:W-:Y:S02]  /*a890*/  SHF.L.U64.HI R16, R7, 0x2, R8 ;  /* 0x0000000207107819 */ /* 0x000fe40000010208 */
[----:B------:R-:W-:Y:S01]  /*a8a0*/  IADD3 R6, P4, R17, UR4, RZ ;  /* 0x0000000411067c10 */ /* 0x000fe2000ff9e0ff */
[----:B------:R3:W-:Y:S01]  /*a8b0*/  STS.128 [R0+0x1000], R160 ;  /* 0x001000a000007388 */ /* 0x0007e20000000c00 */
[----:B-1----:R-:W-:-:S02]  /*a8c0*/  LEA R12, P2, R2, R12, 0x2 ;  /* 0x0000000c020c7211 */ /* 0x002fc400078410ff */
[----:B------:R-:W-:Y:S01]  /*a8d0*/  IADD3.X R7, R16, UR5, RZ, P4, !PT ;  /* 0x0000000510077c10 */ /* 0x000fe2000a7fe4ff */
[----:B------:R3:W-:Y:S04]  /*a8e0*/  STS.128 [R0+0x1800], R164 ;  /* 0x001800a400007388 */ /* 0x0007e80000000c00 */
[----:B------:R3:W-:Y:S01]  /*a8f0*/  STS.128 [R0+0x2000], R168 ;  /* 0x002000a800007388 */ /* 0x0007e20000000c00 */
[----:B--2---:R-:W-:-:S03]  /*a900*/  LEA R14, P3, R4, R14, 0x2 ;  /* 0x0000000e040e7211 */ /* 0x004fc600078610ff */
[----:B------:R3:W-:Y:S04]  /*a910*/  STS.128 [R0+0x2800], R172 ;  /* 0x002800ac00007388 */ /* 0x0007e80000000c00 */
[----:B------:R3:W-:Y:S04]  /*a920*/  STS.128 [R0+0x3000], R176 ;  /* 0x003000b000007388 */ /* 0x0007e80000000c00 */
[----:B------:R3:W-:Y:S01]  /*a930*/  STS.128 [R0+0x3800], R180 ;  /* 0x003800b400007388 */ /* 0x0007e20000000c00 */
[----:B------:R-:W-:Y:S05]  /*a940*/  @P0 BRA `(.L_x_3578) ;  /* 0x0000000000140947 */ /* 0x000fea0003800000 */
.L_x_3579:
[----:B------:R-:W2:Y:S04]  /*a950*/  LDG.E.STRONG.GPU R8, desc[UR38][R6.64] ;  /* 0x0000002606087981 */ /* 0x000ea8000c1ef900 */
[----:B--2---:R-:W-:Y:S01]  /*a960*/  CCTL.IVALL ;  /* 0x00000000ff00798f */ /* 0x004fe20002000000 */
[----:B------:R-:W-:Y:S05]  /*a970*/  YIELD ;  /* 0x0000000000007946 */ /* 0x000fea0003800000 */
[----:B------:R-:W-:-:S13]  /*a980*/  ISETP.NE.AND P0, PT, R8, R11, PT ;  /* 0x0000000b0800720c */ /* 0x000fda0003f05270 */
[----:B------:R-:W-:Y:S05]  /*a990*/  @P0 BRA `(.L_x_3579) ;  /* 0xfffffffc00ec0947 */ /* 0x000fea000383ffff */
.L_x_3578:
[----:B------:R-:W-:Y:S05]  /*a9a0*/  BSYNC B0 ;  /* 0x0000000000007941 */ /* 0x000fea0003800000 */
.L_x_3577:
[----:B------:R-:W-:Y:S01]  /*a9b0*/  UMOV UR4, 0xffffffff ;  /* 0xffffffff00047882 */ /* 0x000fe20000000000 */
[----:B------:R-:W-:Y:S02]  /*a9c0*/  LEA.HI.X R10, R2, R13, R10, 0x2, P2 ;  /* 0x0000000d020a7211 */ /* 0x000fe400010f140a */
[----:B------:R-:W-:Y:S01]  /*a9d0*/  LEA.HI.X R9, R4, R15, R9, 0x2, P3 ;  /* 0x0000000f04097211 */ /* 0x000fe200018f1409 */
[----:B------:R-:W-:Y:S06]  /*a9e0*/  BRA.DIV UR4, `(.L_x_3580) ;  /* 0x0000004e04147947 */ /* 0x000fec000b800000 */
[----:B------:R-:W-:Y:S01]  /*a9f0*/  NOP ;  /* 0x0000000000007918 */ /* 0x000fe20000000000 */
.L_x_3681:
        /* <DEDUP_REMOVED lines=17> */
.L_x_3583:
[----:B------:R-:W-:Y:S01]  /*ab10*/  @P0 ELECT P2, URZ, PT ;  /* 0x00000000003f082f */ /* 0x000fe20003840000 */
[----:B------:R1:W-:-:S12]  /*ab20*/  UBLKRED.G.S.ADD.F32.RN [UR4], [UR6], UR7, desc[UR8] ;  /* 0x00000804060073bb */ /* 0x0003d800080a1407 */
[----:B------:R-:W-:Y:S02]  /*ab30*/  @P2 PLOP3.LUT P0, PT, P2, PT, PT, 0x8, 0x0 ;  /* 0x000000000000281c */ /* 0x000fe4000170e170 */
[----:B------:R-:W-:-:S11]  /*ab40*/  PLOP3.LUT P2, PT, PT, PT, PT, 0x8, 0x0 ;  /* 0x000000000000781c */ /* 0x000fd60003f4e170 */
[----:B-1----:R-:W-:Y:S05]  /*ab50*/  @P0 BRA.U.ANY `(.L_x_3583) ;  /* 0xfffffffd00ec0947 */ /* 0x002fea000393ffff */
[----:B------:R0:W-:Y:S01]  /*ab60*/  UTMACMDFLUSH ;  /* 0x00000000000079b7 */ /* 0x0001e20000000000 */
[----:B------:R-:W-:-:S04]  /*ab70*/  DEPBAR.LE SB0, 0x0 ;  /* 0x000080000000791a */ /* 0x000fc80000000000 */
.L_x_3582:
[----:B------:R-:W-:Y:S05]  /*ab80*/  BSYNC B0 ;  /* 0x0000000000007941 */ /* 0x000fea0003800000 */
.L_x_3581:
        /* <DEDUP_REMOVED lines=14> */
.L_x_3585:
[----:B------:R-:W-:Y:S05]  /*ac70*/  BSYNC B0 ;  /* 0x0000000000007941 */ /* 0x000fea0003800000 */
.L_x_3584:
        /* <DEDUP_REMOVED lines=14> */
.L_x_3588:
[----:B-1-3--:R-:W2:Y:S04]  /*ad60*/  LDG.E.STRONG.GPU R0, desc[UR38][R2.64] ;  /* 0x0000002602007981 */ /* 0x00aea8000c1ef900 */
[----:B--2---:R-:W-:Y:S01]  /*ad70*/  CCTL.IVALL ;  /* 0x00000000ff00798f */ /* 0x004fe20002000000 */
[----:B------:R-:W-:Y:S05]  /*ad80*/  YIELD ;  /* 0x0000000000007946 */ /* 0x000fea0003800000 */
[----:B------:R-:W-:-:S13]  /*ad90*/  ISETP.NE.AND P0, PT, R0, R11, PT ;  /* 0x0000000b0000720c */ /* 0x000fda0003f05270 */
[----:B------:R-:W-:Y:S05]  /*ada0*/  @P0 BRA `(.L_x_3588) ;  /* 0xfffffffc00ec0947 */ /* 0x000fea000383ffff */
.L_x_3587:
[----:B------:R-:W-:Y:S05]  /*adb0*/  BSYNC B0 ;  /* 0x0000000000007941 */ /* 0x000fea0003800000 */
.L_x_3586:
[----:B------:R-:W-:-:S03]  /*adc0*/  UMOV UR4, 0xffffffff ;  /* 0xffffffff00047882 */ /* 0x000fc60000000000 */
[----:B------:R-:W-:Y:S05]  /*add0*/  BRA.DIV UR4, `(.L_x_3589) ;  /* 0x0000004a04347947 */ /* 0x000fea000b800000 */
[----:B------:R-:W-:Y:S01]  /*ade0*/  NOP ;  /* 0x0000000000007918 */ /* 0x000fe20000000000 */
.L_x_3684:
        /* <DEDUP_REMOVED lines=17> */
.L_x_3592:
[----:B------:R-:W-:Y:S01]  /*af00*/  @P0 ELECT P2, URZ, PT ;  /* 0x00000000003f082f */ /* 0x000fe20003840000 */
[----:B------:R2:W-:-:S12]  /*af10*/  UBLKRED.G.S.ADD.F32.RN [UR4], [UR6], UR7, desc[UR8] ;  /* 0x00000804060073bb */ /* 0x0005d800080a1407 */
[----:B------:R-:W-:Y:S02]  /*af20*/  @P2 PLOP3.LUT P0, PT, P2, PT, PT, 0x8, 0x0 ;  /* 0x000000000000281c */ /* 0x000fe4000170e170 */
[----:B------:R-:W-:-:S11]  /*af30*/  PLOP3.LUT P2, PT, PT, PT, PT, 0x8, 0x0 ;  /* 0x000000000000781c */ /* 0x000fd60003f4e170 */
[----:B--2---:R-:W-:Y:S05]  /*af40*/  @P0 BRA.U.ANY `(.L_x_3592) ;  /* 0xfffffffd00ec0947 */ /* 0x004fea000393ffff */
[----:B------:R0:W-:Y:S01]  /*af50*/  UTMACMDFLUSH ;  /* 0x00000000000079b7 */ /* 0x0001e20000000000 */
[----:B------:R-:W-:-:S04]  /*af60*/  DEPBAR.LE SB0, 0x0 ;  /* 0x000080000000791a */ /* 0x000fc80000000000 */
.L_x_3591:
[----:B------:R-:W-:Y:S05]  /*af70*/  BSYNC B0 ;  /* 0x0000000000007941 */ /* 0x000fea0003800000 */
.L_x_3590:
        /* <DEDUP_REMOVED lines=14> */
.L_x_3533:
        /* <DEDUP_REMOVED lines=29> */
.L_x_3594:
[----:B------:R-:W-:Y:S01]  /*b230*/  ULDC UR9, c[0x0][0x8cc] ;  /* 0x0002330000097ab9 */ /* 0x000fe20000000800 */
[----:B------:R-:W-:Y:S01]  /*b240*/  UMOV UR7, UR8 ;  /* 0x0000000800077c82 */ /* 0x000fe20008000000 */
[----:B------:R-:W-:-:S11]  /*b250*/  UISETP.NE.AND UP0, UPT, UR9, 0x1, UPT ;  /* 0x000000010900788c */ /* 0x000fd6000bf05270 */
[----:B------:R-:W-:Y:S02]  /*b260*/  @UP0 ULDC.64 UR10, c[0x0][0x8d0] ;  /* 0x00023400000a0ab9 */ /* 0x000fe40000000a00 */
[----:B------:R-:W-:-:S04]  /*b270*/  UIMAD.WIDE.U32 UR4, UR8, UR10, URZ ;  /* 0x0000000a080472a5 */ /* 0x000fc8000f8e003f */
[----:B------:R-:W-:-:S04]  /*b280*/  @UP0 USHF.R.U32.HI UR7, URZ, UR11, UR5 ;  /* 0x0000000b3f070299 */ /* 0x000fc80008011605 */
[----:B------:R-:W-:-:S12]  /*b290*/  UIMAD UR4, UR7, UR9, URZ ;  /* 0x00000009070472a4 */ /* 0x000fd8000f8e023f */
.L_x_3595:
        /* <DEDUP_REMOVED lines=23> */
.L_x_3596:
        /* <DEDUP_REMOVED lines=11> */
[----:B------:R-:W-:Y:S01]  /*b4c0*/  R2UR UR4, R0 ;  /* 0x00000000000472ca */ /* 0x000fe200000e0000 */
[----:B------:R-:W-:-:S14]  /*b4d0*/  BRA `(.L_x_3597) ;  /* 0x0000000000047947 */ /* 0x000fdc0003800000 */
.L_x_3598:
[----:B------:R-:W-:-:S05]  /*b4e0*/  ULDC UR4, c[0x0][0x8f4] ;  /* 0x00023d0000047ab9 */ /* 0x000fca0000000800 */
.L_x_3597:
        /* <DEDUP_REMOVED lines=46> */
[----:B--2---:R-:W-:-:S05]  /*b7d0*/  IMAD.IADD R0, R0, 0x1, -R5 ;  /* 0x0000000100007824 */ /* 0x004fca00078e0a05 */
[----:B------:R-:W-:-:S15]  /*b7e0*/  R2UR UR14, R0 ;  /* 0x00000000000e72ca */ /* 0x000fde00000e0000 */
.L_x_3599:
        /* <DEDUP_REMOVED lines=13> */
.L_x_3600:
        /* <DEDUP_REMOVED lines=11> */
[----:B------:R-:W-:-:S15]  /*b970*/  R2UR UR11, R0 ;  /* 0x00000000000b72ca */ /* 0x000fde00000e0000 */
.L_x_3601:
        /* <DEDUP_REMOVED lines=68> */
.L_x_3605:
[----:B------:R-:W2:Y:S04]  /*bdc0*/  LDG.E.STRONG.GPU R4, desc[UR38][R2.64] ;  /* 0x0000002602047981 */ /* 0x000ea8000c1ef900 */
[----:B--2---:R-:W-:Y:S01]  /*bdd0*/  CCTL.IVALL ;  /* 0x00000000ff00798f */ /* 0x004fe20002000000 */
[----:B------:R-:W-:Y:S05]  /*bde0*/  YIELD ;  /* 0x0000000000007946 */ /* 0x000fea0003800000 */
[----:B------:R-:W-:-:S13]  /*bdf0*/  ISETP.NE.AND P1, PT, R4, R5, PT ;  /* 0x000000050400720c */ /* 0x000fda0003f25270 */
[----:B------:R-:W-:Y:S05]  /*be00*/  @P1 BRA `(.L_x_3605) ;  /* 0xfffffffc00ec1947 */ /* 0x000fea000383ffff */
.L_x_3604:
[----:B------:R-:W-:Y:S05]  /*be10*/  BSYNC B0 ;  /* 0x0000000000007941 */ /* 0x000fea0003800000 */
.L_x_3603:
[----:B------:R-:W-:-:S03]  /*be20*/  UMOV UR6, 0xffffffff ;  /* 0xffffffff00067882 */ /* 0x000fc60000000000 */
[----:B------:R-:W-:Y:S05]  /*be30*/  BRA.DIV UR6, `(.L_x_3606) ;  /* 0x0000003a06387947 */ /* 0x000fea000b800000 */
[----:B------:R-:W-:Y:S01]  /*be40*/  NOP ;  /* 0x0000000000007918 */ /* 0x000fe20000000000 */
.L_x_3687:
[----:B------:R-:W-:Y:S01]  /*be50*/  MOV R9, UR13 ;  /* 0x0000000d00097c02 */ /* 0x000fe20008000f00 */
        /* <DEDUP_REMOVED lines=21> */
.L_x_3608:
[----:B------:R-:W-:Y:S05]  /*bfb0*/  BSYNC B0 ;  /* 0x0000000000007941 */ /* 0x000fea0003800000 */
.L_x_3607:
        /* <DEDUP_REMOVED lines=20> */
.L_x_3610:
[----:B------:R-:W-:Y:S05]  /*c100*/  BSYNC B0 ;  /* 0x0000000000007941 */ /* 0x000fea0003800000 */
.L_x_3609:
[----:B------:R-:W-:Y:S06]  /*c110*/  BAR.ARV 0xa, 0xa0 ;  /* 0x0282800000007b1d */ /* 0x000fec0000002000 */
[----:B------:R-:W-:Y:S04]  /*c120*/  BSSY B0, `(.L_x_3611) ;  /* 0x0000003000007945 */ /* 0x000fe80003800000 */
[----:B------:R-:W-:Y:S05]  /*c130*/  @!P0 BRA `(.L_x_3612) ;  /* 0x0000000000048947 */ /* 0x000fea0003800000 */
[----:B------:R-:W-:-:S04]  /*c140*/  DEPBAR.LE SB0, 0x0 ;  /* 0x000080000000791a */ /* 0x000fc80000000000 */
.L_x_3612:
[----:B------:R-:W-:Y:S05]  /*c150*/  BSYNC B0 ;  /* 0x0000000000007941 */ /* 0x000fea0003800000 */
.L_x_3611:
        /* <DEDUP_REMOVED lines=19> */
.L_x_3614:
[----:B------:R-:W-:Y:S05]  /*c290*/  BSYNC B0 ;  /* 0x0000000000007941 */ /* 0x000fea0003800000 */
.L_x_3613:
[----:B------:R-:W-:Y:S01]  /*c2a0*/  UIADD3 UR7, UR13, 0x1, URZ ;  /* 0x000000010d077890 */ /* 0x000fe2000fffe03f */
[----:B------:R-:W-:Y:S11]  /*c2b0*/  BRA `(.L_x_3615) ;  /* 0x0000000000047947 */ /* 0x000ff60003800000 */
.L_x_3602:
[----:B------:R-:W-:-:S05]  /*c2c0*/  UMOV UR7, UR13 ;  /* 0x0000000d00077c82 */ /* 0x000fca0008000000 */
.L_x_3615:
        /* <DEDUP_REMOVED lines=16> */
.L_x_3640:
        /* <DEDUP_REMOVED lines=18> */
.L_x_3618:
[----:B------:R-:W2:Y:S04]  /*c4f0*/  LDG.E.STRONG.GPU R4, desc[UR38][R2.64] ;  /* 0x0000002602047981 */ /* 0x000ea8000c1ef900 */
[----:B--2---:R-:W-:Y:S01]  /*c500*/  CCTL.IVALL ;  /* 0x00000000ff00798f */ /* 0x004fe20002000000 */
[----:B------:R-:W-:Y:S05]  /*c510*/  YIELD ;  /* 0x0000000000007946 */ /* 0x000fea0003800000 */
[----:B------:R-:W-:-:S13]  /*c520*/  ISETP.NE.AND P1, PT, R4, R5, PT ;  /* 0x000000050400720c */ /* 0x000fda0003f25270 */
[----:B------:R-:W-:Y:S05]  /*c530*/  @P1 BRA `(.L_x_3618) ;  /* 0xfffffffc00ec1947 */ /* 0x000fea000383ffff */
.L_x_3617:
[----:B------:R-:W-:Y:S05]  /*c540*/  BSYNC B0 ;  /* 0x0000000000007941 */ /* 0x000fea0003800000 */
.L_x_3616:
[----:B------:R-:W-:-:S03]  /*c550*/  UMOV UR24, 0xffffffff ;  /* 0xffffffff00187882 */ /* 0x000fc60000000000 */
[----:B------:R-:W-:Y:S05]  /*c560*/  BRA.DIV UR24, `(.L_x_3619) ;  /* 0x0000003218887947 */ /* 0x000fea000b800000 */
[----:B------:R-:W-:Y:S01]  /*c570*/  NOP ;  /* 0x0000000000007918 */ /* 0x000fe20000000000 */
.L_x_3690:
        /* <DEDUP_REMOVED lines=19> */
.L_x_3621:
[----:B------:R-:W-:Y:S05]  /*c6b0*/  BSYNC B0 ;  /* 0x0000000000007941 */ /* 0x000fea0003800000 */
.L_x_3620:
        /* <DEDUP_REMOVED lines=15> */
.L_x_3623:
[----:B------:R-:W-:Y:S05]  /*c7b0*/  BSYNC B0 ;  /* 0x0000000000007941 */ /* 0x000fea0003800000 */
.L_x_3622:
[----:B------:R-:W-:Y:S06]  /*c7c0*/  BAR.ARV 0xa, 0xa0 ;  /* 0x0282800000007b1d */ /* 0x000fec0000002000 */
[----:B------:R-:W-:Y:S04]  /*c7d0*/  BSSY B0, `(.L_x_3624) ;  /* 0x0000003000007945 */ /* 0x000fe80003800000 */
[----:B------:R-:W-:Y:S05]  /*c7e0*/  @!P0 BRA `(.L_x_3625) ;  /* 0x0000000000048947 */ /* 0x000fea0003800000 */
[----:B------:R-:W-:-:S04]  /*c7f0*/  DEPBAR.LE SB0, 0x0 ;  /* 0x000080000000791a */ /* 0x000fc80000000000 */
.L_x_3625:
[----:B------:R-:W-:Y:S05]  /*c800*/  BSYNC B0 ;  /* 0x0000000000007941 */ /* 0x000fea0003800000 */
.L_x_3624:
        /* <DEDUP_REMOVED lines=19> */
.L_x_3627:
[----:B------:R-:W-:Y:S05]  /*c940*/  BSYNC B0 ;  /* 0x0000000000007941 */ /* 0x000fea0003800000 */
.L_x_3626:
        /* <DEDUP_REMOVED lines=16> */
.L_x_3630:
[----:B------:R-:W2:Y:S04]  /*ca50*/  LDG.E.STRONG.GPU R4, desc[UR38][R2.64] ;  /* 0x0000002602047981 */ /* 0x000ea8000c1ef900 */
[----:B--2---:R-:W-:Y:S01]  /*ca60*/  CCTL.IVALL ;  /* 0x00000000ff00798f */ /* 0x004fe20002000000 */
[----:B------:R-:W-:Y:S05]  /*ca70*/  YIELD ;  /* 0x0000000000007946 */ /* 0x000fea0003800000 */
[----:B------:R-:W-:-:S13]  /*ca80*/  ISETP.NE.AND P1, PT, R4, R5, PT ;  /* 0x000000050400720c */ /* 0x000fda0003f25270 */
[----:B------:R-:W-:Y:S05]  /*ca90*/  @P1 BRA `(.L_x_3630) ;  /* 0xfffffffc00ec1947 */ /* 0x000fea000383ffff */
.L_x_3629:
[----:B------:R-:W-:Y:S05]  /*caa0*/  BSYNC B0 ;  /* 0x0000000000007941 */ /* 0x000fea0003800000 */
.L_x_3628:
[----:B------:R-:W-:-:S03]  /*cab0*/  UMOV UR18, 0xffffffff ;  /* 0xffffffff00127882 */ /* 0x000fc60000000000 */
[----:B------:R-:W-:Y:S05]  /*cac0*/  BRA.DIV UR18, `(.L_x_3631) ;  /* 0x0000002e124c7947 */ /* 0x000fea000b800000 */
[----:B------:R-:W-:Y:S01]  /*cad0*/  NOP ;  /* 0x0000000000007918 */ /* 0x000fe20000000000 */
.L_x_3693:
        /* <DEDUP_REMOVED lines=15> */
.L_x_3633:
[----:B------:R-:W-:Y:S05]  /*cbd0*/  BSYNC B0 ;  /* 0x0000000000007941 */ /* 0x000fea0003800000 */
.L_x_3632:
        /* <DEDUP_REMOVED lines=15> */
.L_x_3635:
[----:B------:R-:W-:Y:S05]  /*ccd0*/  BSYNC B0 ;  /* 0x0000000000007941 */ /* 0x000fea0003800000 */
.L_x_3634:
[----:B------:R-:W-:Y:S06]  /*cce0*/  BAR.ARV 0xa, 0xa0 ;  /* 0x0282800000007b1d */ /* 0x000fec0000002000 */
[----:B------:R-:W-:Y:S04]  /*ccf0*/  BSSY B0, `(.L_x_3636) ;  /* 0x0000003000007945 */ /* 0x000fe80003800000 */
[----:B------:R-:W-:Y:S05]  /*cd00*/  @!P0 BRA `(.L_x_3637) ;  /* 0x0000000000048947 */ /* 0x000fea0003800000 */
[----:B------:R-:W-:-:S04]  /*cd10*/  DEPBAR.LE SB0, 0x0 ;  /* 0x000080000000791a */ /* 0x000fc80000000000 */
.L_x_3637:
[----:B------:R-:W-:Y:S05]  /*cd20*/  BSYNC B0 ;  /* 0x0000000000007941 */ /* 0x000fea0003800000 */
.L_x_3636:
        /* <DEDUP_REMOVED lines=19> */
.L_x_3639:
[----:B------:R-:W-:Y:S05]  /*ce60*/  BSYNC B0 ;  /* 0x0000000000007941 */ /* 0x000fea0003800000 */
.L_x_3638:
[----:B------:R-:W-:Y:S02]  /*ce70*/  UIADD3 UR7, UR7, 0x2, URZ ;  /* 0x0000000207077890 */ /* 0x000fe4000fffe03f */
[----:B------:R-:W-:Y:S02]  /*ce80*/  UIADD3 UR6, UR6, 0x3000, URZ ;  /* 0x0000300006067890 */ /* 0x000fe4000fffe03f */
[----:B------:R-:W-:-:S06]  /*ce90*/  UISETP.GE.AND UP0, UPT, UR7, UR12, UPT ;  /* 0x0000000c0700728c */ /* 0x000fcc000bf06270 */
[----:B------:R-:W-:-:S13]  /*cea0*/  PLOP3.LUT P1, PT, PT, PT, UP0, 0x80, 0x0 ;  /* 0x000000000000781c */ /* 0x000fda0003f2f008 */
[----:B------:R-:W-:Y:S05]  /*ceb0*/  @!P1 BRA `(.L_x_3640) ;  /* 0xfffffff400449947 */ /* 0x000fea000383ffff */
[----:B------:R-:W-:Y:S05]  /*cec0*/  BRA `(.L_x_3540) ;  /* 0x0000002400547947 */ /* 0x000fea0003800000 */
.L_x_3593:
        /* <DEDUP_REMOVED lines=21> */
.L_x_3641:
[----:B------:R-:W1:Y:S01]  /*d020*/  LDC R3, c[0x0][0x8cc] ;  /* 0x00023300ff037b82 */ /* 0x000e620000000800 */
[----:B------:R-:W-:Y:S01]  /*d030*/  IMAD.MOV.U32 R0, RZ, RZ, R5 ;  /* 0x000000ffff007224 */ /* 0x000fe200078e0005 */
[----:B-1----:R-:W-:-:S13]  /*d040*/  ISETP.NE.AND P0, PT, R3, 0x1, PT ;  /* 0x000000010300780c */ /* 0x002fda0003f05270 */
[----:B------:R-:W1:Y:S02]  /*d050*/  @P0 LDC.64 R6, c[0x0][0x8d0] ;  /* 0x00023400ff060b82 */ /* 0x000e640000000a00 */
[----:B-1----:R-:W-:-:S05]  /*d060*/  @P0 IMAD.HI.U32 R4, R5, R6, RZ ;  /* 0x0000000605040227 */ /* 0x002fca00078e00ff */
[----:B------:R-:W-:-:S05]  /*d070*/  @P0 SHF.R.U32.HI R0, RZ, R7, R4 ;  /* 0x00000007ff000219 */ /* 0x000fca0000011604 */
[----:B------:R-:W-:-:S07]  /*d080*/  IMAD R3, R0, R3, RZ ;  /* 0x0000000300037224 */ /* 0x000fce00078e02ff */
.L_x_3642:
[----:B------:R-:W1:Y:S01]  /*d090*/  LDC R8, c[0x0][0x8c0] ;  /* 0x00023000ff087b82 */ /* 0x000e620000000800 */
[----:B------:R-:W-:Y:S01]  /*d0a0*/  IMAD.IADD R3, R5, 0x1, -R3 ;  /* 0x0000000105037824 */ /* 0x000fe200078e0a03 */
[----:B------:R-:W-:-:S06]  /*d0b0*/  ULDC.64 UR6, c[0x0][0x900] ;  /* 0x0002400000067ab9 */ /* 0x000fcc0000000a00 */
[----:B------:R-:W2:Y:S01]  /*d0c0*/  LDC R4, c[0x0][0x8cc] ;  /* 0x00023300ff047b82 */ /* 0x000ea20000000800 */
[C---:B-1----:R-:W-:Y:S02]  /*d0d0*/  ISETP.NE.AND P0, PT, R8.reuse, 0x1, PT ;  /* 0x000000010800780c */ /* 0x042fe40003f05270 */
[----:B------:R-:W-:Y:S01]  /*d0e0*/  R2UR UR20, R8 ;  /* 0x00000000081472ca */ /* 0x000fe200000e0000 */
[----:B--2---:R-:W-:-:S10]  /*d0f0*/  IMAD R3, R2, R4, R3 ;  /* 0x0000000402037224 */ /* 0x004fd400078e0203 */
[----:B------:R-:W1:Y:S01]  /*d100*/  @P0 LDC R6, c[0x0][0x8c4] ;  /* 0x00023100ff060b82 */ /* 0x000e620000000800 */
[----:B------:R-:W-:Y:S02]  /*d110*/  MOV R13, R3 ;  /* 0x00000003000d7202 */ /* 0x000fe40000000f00 */
[----:B------:R-:W-:-:S05]  /*d120*/  R2UR UR5, R3 ;  /* 0x00000000030572ca */ /* 0x000fca00000e0000 */
        /* <DEDUP_REMOVED lines=13> */
.L_x_3643:
        /* <DEDUP_REMOVED lines=10> */
.L_x_3645:
[----:B------:R-:W2:Y:S02]  /*d2a0*/  LDC R4, c[0x0][0x8f4] ;  /* 0x00023d00ff047b82 */ /* 0x000ea40000000800 */
.L_x_3644:
[----:B--2--5:R-:W-:Y:S01]  /*d2b0*/  VIADD R4, R4, 0x7f ;  /* 0x0000007f04047836 */ /* 0x024fe20000000000 */
[----:B------:R-:W-:Y:S01]  /*d2c0*/  LOP3.LUT R12, R0, 0x1ffffff, RZ, 0x3c, !PT ;  /* 0x01ffffff000c7812 */ /* 0x000fe200078e3cff */
[----:B------:R-:W-:Y:S02]  /*d2d0*/  IMAD.MOV.U32 R10, RZ, RZ, 0x1 ;  /* 0x00000001ff0a7424 */ /* 0x000fe400078e00ff */
[----:B-1----:R-:W-:Y:S01]  /*d2e0*/  IMAD.MOV.U32 R2, RZ, RZ, RZ ;  /* 0x000000ffff027224 */ /* 0x002fe200078e00ff */
        /* <DEDUP_REMOVED lines=23> */
[----:B-1----:R-:W-:Y:S01]  /*d460*/  ISETP.NE.U32.AND P0, PT, R2, RZ, PT ;  /* 0x000000ff0200720c */ /* 0x002fe20003f05070 */
[----:B------:R-:W-:-:S02]  /*d470*/  IMAD.MOV.U32 R11, RZ, RZ, RZ ;  /* 0x000000ffff0b7224 */ /* 0x000fc400078e00ff */
        /* <DEDUP_REMOVED lines=13> */
[----:B--2---:R-:W-:-:S07]  /*d550*/  IADD3 R0, -R7, R0, RZ ;  /* 0x0000000007007210 */ /* 0x004fce0007ffe1ff */
.L_x_3647:
        /* <DEDUP_REMOVED lines=20> */
.L_x_3648:
[----:B------:R-:W-:Y:S05]  /*d6a0*/  @!P0 BRA `(.L_x_3649) ;  /* 0x00000000000c8947 */ /* 0x000fea0003800000 */
[----:B------:R-:W2:Y:S04]  /*d6b0*/  LDG.E R5, desc[UR38][R2.64] ;  /* 0x0000002602057981 */ /* 0x000ea8000c1e1900 */
[----:B------:R-:W2:Y:S02]  /*d6c0*/  LDG.E R4, desc[UR38][R2.64+0x4] ;  /* 0x0000042602047981 */ /* 0x000ea4000c1e1900 */
[----:B--2---:R-:W-:-:S07]  /*d6d0*/  IMAD.IADD R4, R4, 0x1, -R5 ;  /* 0x0000000104047824 */ /* 0x004fce00078e0a05 */
.L_x_3649:
[----:B-1----:R-:W-:Y:S01]  /*d6e0*/  IMAD R3, R12, 0x80, R0 ;  /* 0x000000800c037824 */ /* 0x002fe200078e0200 */
[----:B------:R-:W-:Y:S01]  /*d6f0*/  ULDC UR7, c[0x0][0x74c] ;  /* 0x0001d30000077ab9 */ /* 0x000fe20000000800 */
[----:B------:R-:W-:-:S03]  /*d700*/  IADD3 R0, R0, 0x5f, RZ ;  /* 0x0000005f00007810 */ /* 0x000fc60007ffe0ff */
[----:B-----5:R-:W-:Y:S02]  /*d710*/  IADD3 R3, R3, -UR7, -R4 ;  /* 0x8000000703037c10 */ /* 0x020fe4000fffe804 */
[----:B------:R-:W-:-:S04]  /*d720*/  IMAD.HI R0, R0, 0x2aaaaaab, RZ ;  /* 0x2aaaaaab00007827 */ /* 0x000fc800078e02ff */
[----:B------:R-:W-:-:S05]  /*d730*/  IMAD.HI R3, R3, 0x2aaaaaab, RZ ;  /* 0x2aaaaaab03037827 */ /* 0x000fca00078e02ff */
[----:B------:R-:W-:-:S04]  /*d740*/  SHF.R.U32.HI R2, RZ, 0x1f, R3 ;  /* 0x0000001fff027819 */ /* 0x000fc80000011603 */
[----:B------:R-:W-:Y:S02]  /*d750*/  LEA.HI.SX32 R2, R3, R2, 0x1c ;  /* 0x0000000203027211 */ /* 0x000fe400078fe2ff */
[----:B------:R-:W-:Y:S02]  /*d760*/  SHF.R.U32.HI R3, RZ, 0x1f, R0 ;  /* 0x0000001fff037819 */ /* 0x000fe40000011600 */
[----:B------:R-:W-:Y:S01]  /*d770*/  VIMNMX R4, RZ, R2, !PT ;  /* 0x00000002ff047248 */ /* 0x000fe20007fe0100 */
[----:B------:R-:W-:Y:S01]  /*d780*/  IMAD.MOV.U32 R2, RZ, RZ, RZ ;  /* 0x000000ffff027224 */ /* 0x000fe200078e00ff */
[----:B------:R-:W-:-:S04]  /*d790*/  LEA.HI.SX32 R0, R0, R3, 0x1c ;  /* 0x0000000300007211 */ /* 0x000fc800078fe2ff */
        /* <DEDUP_REMOVED lines=54> */
.L_x_3694:
        /* <DEDUP_REMOVED lines=15> */
.L_x_3652:
[----:B------:R-:W-:Y:S01]  /*dbf0*/  R2UR UR19, R4 ;  /* 0x00000000041372ca */ /* 0x000fe200000e0000 */
[----:B------:R-:W2:Y:S01]  /*dc00*/  LDC.64 R12, c[0x0][0x198] ;  /* 0x00006600ff0c7b82 */ /* 0x000ea20000000a00 */
[----:B------:R-:W-:Y:S01]  /*dc10*/  ULDC.64 UR8, c[0x0][0x700] ;  /* 0x0001c00000087ab9 */ /* 0x000fe20000000a00 */
[----:B------:R-:W-:Y:S01]  /*dc20*/  UMOV UR34, 0x0 ;  /* 0x0000000000227882 */ /* 0x000fe20000000000 */
[----:B------:R-:W-:Y:S01]  /*dc30*/  IMAD.U32 R9, RZ, RZ, UR8 ;  /* 0x00000008ff097e24 */ /* 0x000fe2000f8e00ff */
[----:B------:R-:W-:Y:S01]  /*dc40*/  R2UR UR8, R15 ;  /* 0x000000000f0872ca */ /* 0x000fe200000e0000 */
[----:B------:R-:W-:Y:S01]  /*dc50*/  IMAD.U32 R8, RZ, RZ, UR9 ;  /* 0x00000009ff087e24 */ /* 0x000fe2000f8e00ff */
[----:B------:R-:W-:Y:S01]  /*dc60*/  UMOV UR35, 0x14f00000 ;  /* 0x14f0000000237882 */ /* 0x000fe20000000000 */
        /* <DEDUP_REMOVED lines=9> */
[----:B------:R-:W-:Y:S01]  /*dd00*/  IMAD.U32 R3, RZ, RZ, UR19 ;  /* 0x00000013ff037e24 */ /* 0x000fe2000f8e00ff */
[----:B------:R-:W-:Y:S02]  /*dd10*/  UIADD3 UR16, UR8, 0xe000, URZ ;  /* 0x0000e00008107890 */ /* 0x000fe4000fffe03f */
[----:B------:R-:W-:Y:S01]  /*dd20*/  UIADD3 UR17, UR8, 0x26810, URZ ;  /* 0x0002681008117890 */ /* 0x000fe2000fffe03f */
[----:B------:R-:W-:Y:S01]  /*dd30*/  PLOP3.LUT P1, PT, PT, PT, UP0, 0x80, 0x0 ;  /* 0x000000000000781c */ /* 0x000fe20003f2f008 */
[----:B------:R-:W-:Y:S01]  /*dd40*/  UIADD3 UR19, UR19, UR6, URZ ;  /* 0x0000000613137290 */ /* 0x000fe2000fffe03f */
[----:B-1----:R-:W-:Y:S01]  /*dd50*/  MOV R2, UR7 ;  /* 0x0000000700027c02 */ /* 0x002fe20008000f00 */
[----:B--2---:R-:W-:Y:S01]  /*dd60*/  IMAD.MOV.U32 R7, RZ, RZ, R12 ;  /* 0x000000ffff077224 */ /* 0x004fe200078e000c */
[----:B------:R-:W-:Y:S01]  /*dd70*/  LEA.HI.X.SX32 R3, R3, R14, 0x1, P1 ;  /* 0x0000000e03037211 */ /* 0x000fe200008f0eff */
[----:B------:R-:W-:Y:S01]  /*dd80*/  IMAD.MOV.U32 R6, RZ, RZ, R13 ;  /* 0x000000ffff067224 */ /* 0x000fe200078e000d */
[----:B------:R-:W-:Y:S01]  /*dd90*/  LEA R5, P1, R2, R9, 0x2 ;  /* 0x0000000902057211 */ /* 0x000fe200078210ff */
[----:B------:R-:W-:Y:S01]  /*dda0*/  UIADD3 UR42, UR8, 0x1a000, URZ ;  /* 0x0001a000082a7890 */ /* 0x000fe2000fffe03f */
[----:B------:R-:W-:Y:S01]  /*ddb0*/  IADD3 R13, R0, -0x1, RZ ;  /* 0xffffffff000d7810 */ /* 0x000fe20007ffe0ff */
[----:B------:R-:W-:Y:S01]  /*ddc0*/  UIADD3 UR9, UR8, 0x26800, URZ ;  /* 0x0002680008097890 */ /* 0x000fe2000fffe03f */
[----:B------:R-:W-:Y:S01]  /*ddd0*/  LEA.HI.X R2, R2, R8, R3, 0x2, P1 ;  /* 0x0000000802027211 */ /* 0x000fe200008f1403 */
[----:B------:R-:W-:Y:S01]  /*dde0*/  UIADD3 UR24, UR8, 0x4000, URZ ;  /* 0x0000400008187890 */ /* 0x000fe2000fffe03f */
[----:B------:R-:W-:Y:S01]  /*ddf0*/  R2UR UR30, R5 ;  /* 0x00000000051e72ca */ /* 0x000fe200000e0000 */
[----:B------:R1:W-:Y:S01]  /*de00*/  STL [R1+0x8], R13 ;  /* 0x0000080d01007387 */ /* 0x0003e20000100800 */
[----:B------:R-:W-:Y:S01]  /*de10*/  R2UR UR31, R2 ;  /* 0x00000000021f72ca */ /* 0x000fe200000e0000 */
[----:B------:R-:W-:Y:S01]  /*de20*/  IMAD.MOV.U32 R12, RZ, RZ, 0x8000 ;  /* 0x00008000ff0c7424 */ /* 0x000fe200078e00ff */
[C---:B------:R-:W-:Y:S01]  /*de30*/  IADD3 R2, P1, R7.reuse, 0x2f0, RZ ;  /* 0x000002f007027810 */ /* 0x040fe20007f3e0ff */
[----:B------:R1:W-:Y:S01]  /*de40*/  STL [R1], RZ ;  /* 0x000000ff01007387 */ /* 0x0003e20000100800 */
[----:B------:R-:W-:Y:S01]  /*de50*/  UMOV UR7, 0x18 ;  /* 0x0000001800077882 */ /* 0x000fe20000000000 */
[----:B------:R-:W-:Y:S01]  /*de60*/  UMOV UR43, UR17 ;  /* 0x00000011002b7c82 */ /* 0x000fe20008000000 */
[----:B------:R-:W-:Y:S01]  /*de70*/  R2UR UR44, R2 ;  /* 0x00000000022c72ca */ /* 0x000fe200000e0000 */
[----:B------:R-:W-:Y:S01]  /*de80*/  UMOV UR26, UR18 ;  /* 0x00000012001a7c82 */ /* 0x000fe20008000000 */
[----:B------:R-:W-:Y:S01]  /*de90*/  IADD3 R2, P2, R7, 0x3f0, RZ ;  /* 0x000003f007027810 */ /* 0x000fe20007f5e0ff */
[----:B------:R-:W-:-:S03]  /*dea0*/  UMOV UR25, UR9 ;  /* 0x0000000900197c82 */ /* 0x000fc60008000000 */
        /* <DEDUP_REMOVED lines=18> */
[C---:B------:R-:W-:Y:S02]  /*dfd0*/  IMAD.IADD R16, R0.reuse, 0x1, R5 ;  /* 0x0000000100107824 */ /* 0x040fe400078e0205 */
[----:B------:R-:W-:Y:S01]  /*dfe0*/  VIADD R5, R0, 0xfffffffe ;  /* 0xfffffffe00057836 */ /* 0x000fe20000000000 */
[----:B------:R-:W-:-:S04]  /*dff0*/  MOV R0, R4 ;  /* 0x0000000400007202 */ /* 0x000fc80000000f00 */
[----:B------:R-:W-:Y:S02]  /*e000*/  ISETP.NE.AND P1, PT, R5, R4, PT ;  /* 0x000000040500720c */ /* 0x000fe40003f25270 */
[----:B------:R-:W-:-:S05]  /*e010*/  LOP3.LUT R5, R16, 0x1, RZ, 0xc0, !PT ;  /* 0x0000000110057812 */ /* 0x000fca00078ec0ff */
[----:B------:R2:W-:Y:S06]  /*e020*/  STL [R1+0xc], R5 ;  /* 0x00000c0501007387 */ /* 0x0005ec0000100800 */
[----:B------:R-:W-:Y:S05]  /*e030*/  @!P1 BRA `(.L_x_3654) ;  /* 0x00000008005c9947 */ /* 0x000fea0003800000 */
[----:B------:R-:W-:Y:S01]  /*e040*/  IMAD.IADD R16, R16, 0x1, -R5 ;  /* 0x0000000110107824 */ /* 0x000fe200078e0a05 */
[----:B------:R-:W-:Y:S01]  /*e050*/  MOV R10, 0x1 ;  /* 0x00000001000a7802 */ /* 0x000fe20000000f00 */
[----:B------:R-:W-:-:S07]  /*e060*/  IMAD.MOV.U32 R0, RZ, RZ, R4 ;  /* 0x000000ffff007224 */ /* 0x000fce00078e0004 */
.L_x_3663:
[----:B-123--:R-:W-:-:S04]  /*e070*/  SHF.L.U32 R17, R10, 0x1f, RZ ;  /* 0x0000001f0a117819 */ /* 0x00efc800000006ff */
[----:B------:R-:W3:Y:S02]  /*e080*/  SYNCS.PHASECHK.TRANS64.TRYWAIT P1, [R15+URZ+0x26840], R17 ;  /* 0x026840110f0075a7 */ /* 0x000ee4000802017f */
[----:B---3--:R-:W-:Y:S05]  /*e090*/  @!P1 BRA `(.L_x_3655) ;  /* 0x0000001800089947 */ /* 0x008fea0003800000 */
.L_x_3695:
[----:B------:R-:W-:Y:S05]  /*e0a0*/  @P0 BRA `(.L_x_3656) ;  /* 0x00000000001c0947 */ /* 0x000fea0003800000 */
[----:B------:R-:W4:Y:S02]  /*e0b0*/  S2R R2, SR_TID.X ;  /* 0x0000000000027919 */ /* 0x000f240000002100 */
[----:B----4-:R-:W-:Y:S01]  /*e0c0*/  LOP3.LUT R3, R2, 0x1f, RZ, 0xc0, !PT ;  /* 0x0000001f02037812 */ /* 0x010fe200078ec0ff */
[----:B------:R-:W-:-:S03]  /*e0d0*/  IMAD.MOV.U32 R2, RZ, RZ, 0x3180 ;  /* 0x00003180ff027424 */ /* 0x000fc600078e00ff */
[----:B------:R-:W-:Y:S01]  /*e0e0*/  ISETP.NE.AND P1, PT, R3, RZ, PT ;  /* 0x000000ff0300720c */ /* 0x000fe20003f25270 */
[----:B------:R4:W-:-:S12]  /*e0f0*/  SYNCS.ARRIVE.TRANS64 RZ, [R15+URZ+0x26830], R2 ;  /* 0x026830020fff79a7 */ /* 0x0009d8000800003f */
[----:B----4-:R-:W-:Y:S05]  /*e100*/  @!P1 BRA `(.L_x_3656) ;  /* 0x0000000000049947 */ /* 0x010fea0003800000 */
[----:B-1----:R-:W-:Y:S01]  /*e110*/  BPT.TRAP 0x1 ;  /* 0x000000040000795c */ /* 0x002fe20000300000 */
.L_x_3656:
        /* <DEDUP_REMOVED lines=18> */
[----:B--2---:R-:W-:Y:S01]  /*e240*/  IMAD.MOV.U32 R7, RZ, RZ, R4 ;  /* 0x000000ffff077224 */ /* 0x004fe200078e0004 */
        /* <DEDUP_REMOVED lines=9> */
[----:B------:R-:W2:Y:S02]  /*e2e0*/  SYNCS.PHASECHK.TRANS64.TRYWAIT P1, [R15+URZ+0x26828], R17 ;  /* 0x026828110f0075a7 */ /* 0x000ea4000802017f */
[----:B-12---:R-:W-:Y:S05]  /*e2f0*/  @!P1 BRA `(.L_x_3657) ;  /* 0x0000001400849947 */ /* 0x006fea0003800000 */
.L_x_3696:
        /* <DEDUP_REMOVED lines=8> */
.L_x_3658:
        /* <DEDUP_REMOVED lines=29> */
[----:B--2-4-:R-:W-:Y:S05]  /*e550*/  @!P1 BRA `(.L_x_3659) ;  /* 0x0000001400009947 */ /* 0x014fea0003800000 */
.L_x_3697:
        /* <DEDUP_REMOVED lines=8> */
.L_x_3660:
        /* <DEDUP_REMOVED lines=24> */
.L_x_3699:
        /* <DEDUP_REMOVED lines=8> */
.L_x_3662:
        /* <DEDUP_REMOVED lines=29> */
.L_x_3654:
[----:B------:R-:W4:Y:S02]  /*e9b0*/  LDL.LU R4, [R1+0xc] ;  /* 0x00000c0001047983 */ /* 0x000f240000300800 */
[----:B----4-:R-:W-:Y:S02]  /*e9c0*/  ISETP.NE.AND P1, PT, R4, RZ, PT ;  /* 0x000000ff0400720c */ /* 0x010fe40003f25270 */
[----:B------:R4:W5:Y:S11]  /*e9d0*/  LDL R4, [R1+0x8] ;  /* 0x0000080001047983 */ /* 0x0009760000100800 */
[----:B----4-:R-:W-:Y:S05]  /*e9e0*/  @!P1 BRA `(.L_x_3653) ;  /* 0x00000004002c9947 */ /* 0x010fea0003800000 */
[----:B-1----:R-:W-:-:S04]  /*e9f0*/  SHF.L.U32 R12, R10, 0x1f, RZ ;  /* 0x0000001f0a0c7819 */ /* 0x002fc800000006ff */
[----:B------:R-:W1:Y:S02]  /*ea00*/  SYNCS.PHASECHK.TRANS64.TRYWAIT P1, [R15+URZ+0x26840], R12 ;  /* 0x0268400c0f0075a7 */ /* 0x000e64000802017f */
[----:B-1----:R-:W-:Y:S05]  /*ea10*/  @!P1 BRA `(.L_x_3664) ;  /* 0x0000000c00fc9947 */ /* 0x002fea0003800000 */
.L_x_3700:
[----:B------:R-:W-:Y:S05]  /*ea20*/  @P0 BRA `(.L_x_3665) ;  /* 0x00000000001c0947 */ /* 0x000fea0003800000 */
[----:B-----5:R-:W2:Y:S02]  /*ea30*/  S2R R4, SR_TID.X ;  /* 0x0000000000047919 */ /* 0x020ea40000002100 */
[----:B--2---:R-:W-:Y:S01]  /*ea40*/  LOP3.LUT R5, R4, 0x1f, RZ, 0xc0, !PT ;  /* 0x0000001f04057812 */ /* 0x004fe200078ec0ff */
[----:B------:R-:W-:-:S03]  /*ea50*/  IMAD.MOV.U32 R4, RZ, RZ, 0x3180 ;  /* 0x00003180ff047424 */ /* 0x000fc600078e00ff */
[----:B------:R-:W-:Y:S01]  /*ea60*/  ISETP.NE.AND P1, PT, R5, RZ, PT ;  /* 0x000000ff0500720c */ /* 0x000fe20003f25270 */
[----:B------:R4:W-:-:S12]  /*ea70*/  SYNCS.ARRIVE.TRANS64 RZ, [R15+URZ+0x26830], R4 ;  /* 0x026830040fff79a7 */ /* 0x0009d8000800003f */
[----:B----4-:R-:W-:Y:S05]  /*ea80*/  @!P1 BRA `(.L_x_3665) ;  /* 0x0000000000049947 */ /* 0x010fea0003800000 */
[----:B------:R-:W-:Y:S01]  /*ea90*/  BPT.TRAP 0x1 ;  /* 0x000000040000795c */ /* 0x000fe20000300000 */
.L_x_3665:
        /* <DEDUP_REMOVED lines=27> */
.L_x_3701:
[----:B------:R-:W-:Y:S05]  /*ec50*/  @P0 BRA `(.L_x_3667) ;  /* 0x00000000001c0947 */ /* 0x000fea0003800000 */
[----:B------:R-:W4:Y:S02]  /*ec60*/  S2R R4, SR_TID.X ;  /* 0x0000000000047919 */ /* 0x000f240000002100 */
[----:B----4-:R-:W-:Y:S02]  /*ec70*/  LOP3.LUT R5, R4, 0x1f, RZ, 0xc0, !PT ;  /* 0x0000001f04057812 */ /* 0x010fe400078ec0ff */
[----:B------:R-:W-:Y:S02]  /*ec80*/  MOV R4, 0x3180 ;  /* 0x0000318000047802 */ /* 0x000fe40000000f00 */
[----:B------:R-:W-:Y:S02]  /*ec90*/  ISETP.NE.AND P0, PT, R5, RZ, PT ;  /* 0x000000ff0500720c */ /* 0x000fe40003f05270 */
[----:B------:R4:W-:Y:S11]  /*eca0*/  SYNCS.ARRIVE.TRANS64 RZ, [R15+URZ+0x26818], R4 ;  /* 0x026818040fff79a7 */ /* 0x0009f6000800003f */
[----:B----4-:R-:W-:Y:S05]  /*ecb0*/  @!P0 BRA `(.L_x_3667) ;  /* 0x0000000000048947 */ /* 0x010fea0003800000 */
[----:B------:R-:W-:Y:S01]  /*ecc0*/  BPT.TRAP 0x1 ;  /* 0x000000040000795c */ /* 0x000fe20000300000 */
.L_x_3667:
        /* <DEDUP_REMOVED lines=24> */
[----:B------:R-:W-:-:S02]  /*ee50*/  R2UR UR29, R8 ;  /* 0x00000000081d72ca */ /* 0x000fc400000e0000 */
[----:B------:R-:W-:-:S05]  /*ee60*/  MOV R0, 0x1 ;  /* 0x0000000100007802 */ /* 0x000fca0000000f00 */
[----:B------:R4:W-:Y:S06]  /*ee70*/  STL [R1], R0 ;  /* 0x0000000001007387 */ /* 0x0009ec0000100800 */
[----:B------:R4:W-:Y:S01]  /*ee80*/  UBLKCP.S.G [UR26], [UR28], UR7 ;  /* 0x0000001a1c0073ba */ /* 0x0009e20008000207 */
[----:B------:R-:W-:Y:S01]  /*ee90*/  NOP ;  /* 0x0000000000007918 */ /* 0x000fe20000000000 */
.L_x_3653:
[----:B----4-:R-:W4:Y:S01]  /*eea0*/  LDL R0, [R1] ;  /* 0x0000000001007983 */ /* 0x010f220000100800 */
[----:B------:R-:W2:Y:S02]  /*eeb0*/  S2R R2, SR_TID.X ;  /* 0x0000000000027919 */ /* 0x000ea40000002100 */
[----:B--2---:R-:W-:-:S04]  /*eec0*/  LOP3.LUT R2, R2, 0x7f, RZ, 0xc0, !PT ;  /* 0x0000007f02027812 */ /* 0x004fc800078ec0ff */
[----:B------:R-:W-:Y:S01]  /*eed0*/  ISETP.NE.AND P1, PT, R2, RZ, PT ;  /* 0x000000ff0200720c */ /* 0x000fe20003f25270 */
[----:B----4-:R-:W-:Y:S01]  /*eee0*/  IMAD R3, R0, 0x8, R15 ;  /* 0x0000000800037824 */ /* 0x010fe200078e020f */
[----:B------:R-:W-:-:S04]  /*eef0*/  SHF.L.U32 R0, R10, 0x1f, RZ ;  /* 0x0000001f0a007819 */ /* 0x000fc800000006ff */
[----:B------:R-:W2:Y:S02]  /*ef00*/  SYNCS.PHASECHK.TRANS64.TRYWAIT P0, [R3+URZ+0x26840], R0 ;  /* 0x02684000030075a7 */ /* 0x000ea4000800017f */
[----:B--2---:R-:W-:Y:S05]  /*ef10*/  @!P0 BRA `(.L_x_3668) ;  /* 0x0000000800e48947 */ /* 0x004fea0003800000 */
.L_x_3702:
[----:B------:R-:W-:Y:S05]  /*ef20*/  @P1 BRA `(.L_x_3669) ;  /* 0x0000000000181947 */ /* 0x000fea0003800000 */
[----:B------:R-:W4:Y:S01]  /*ef30*/  S2R R2, SR_TID.X ;  /* 0x0000000000027919 */ /* 0x000f220000002100 */
[----:B--2---:R-:W-:-:S04]  /*ef40*/  IMAD.MOV.U32 R0, RZ, RZ, 0x3180 ;  /* 0x00003180ff007424 */ /* 0x004fc800078e00ff */
[----:B------:R2:W-:Y:S01]  /*ef50*/  SYNCS.ARRIVE.TRANS64 RZ, [R3+URZ+0x26830], R0 ;  /* 0x0268300003ff79a7 */ /* 0x0005e2000800003f */
[----:B----4-:R-:W-:-:S13]  /*ef60*/  LOP3.LUT P0, RZ, R2, 0x1f, RZ, 0xc0, !PT ;  /* 0x0000001f02ff7812 */ /* 0x010fda000780c0ff */
[----:B--2---:R-:W-:Y:S05]  /*ef70*/  @!P0 BRA `(.L_x_3669) ;  /* 0x0000000000048947 */ /* 0x004fea0003800000 */
[----:B-1----:R-:W-:Y:S01]  /*ef80*/  BPT.TRAP 0x1 ;  /* 0x000000040000795c */ /* 0x002fe20000300000 */
.L_x_3669:
[----:B------:R-:W2:Y:S01]  /*ef90*/  LDL.LU R2, [R1] ;  /* 0x0000000001027983 */ /* 0x000ea20000300800 */
[----:B-1---5:R-:W-:Y:S01]  /*efa0*/  R2UR UR19, R4 ;  /* 0x00000000041372ca */ /* 0x022fe200000e0000 */
        /* <DEDUP_REMOVED lines=18> */
[C---:B--2---:R-:W-:Y:S01]  /*f0d0*/  IMAD R0, R2.reuse, 0x3000, R15 ;  /* 0x0000300002007824 */ /* 0x044fe200078e020f */
[C---:B---3--:R-:W-:Y:S01]  /*f0e0*/  LEA R15, R2.reuse, R15, 0x9 ;  /* 0x0000000f020f7211 */ /* 0x048fe200078e48ff */
[----:B------:R-:W-:-:S03]  /*f0f0*/  VIADD R2, R2, 0x1 ;  /* 0x0000000102027836 */ /* 0x000fc60000000000 */
        /* <DEDUP_REMOVED lines=12> */
.L_x_3650:
[----:B------:R-:W-:Y:S05]  /*f1c0*/  BSYNC B0 ;  /* 0x0000000000007941 */ /* 0x000fea0003800000 */
.L_x_3646:
[----:B------:R-:W-:-:S03]  /*f1d0*/  UMOV UR7, 0xffffffff ;  /* 0xffffffff00077882 */ /* 0x000fc60000000000 */
[----:B------:R-:W-:Y:S05]  /*f1e0*/  BRA.DIV UR7, `(.L_x_3670) ;  /* 0x0000000a07447947 */ /* 0x000fea000b800000 */
[----:B------:R-:W-:-:S13]  /*f1f0*/  ELECT P6, URZ, PT ;  /* 0x00000000003f782f */ /* 0x000fda00038c0000 */
.L_x_3705:
[----:B------:R-:W-:Y:S05]  /*f200*/  @!P6 BRA `(.L_x_3540) ;  /* 0x000000000084e947 */ /* 0x000fea0003800000 */
[----:B------:R-:W-:-:S06]  /*f210*/  ULOP3.LUT UR7, UR36, 0x2, URZ, 0xfc, !UPT ;  /* 0x0000000224077892 */ /* 0x000fcc000f8efc3f */
[----:B------:R-:W-:-:S04]  /*f220*/  MOV R0, UR7 ;  /* 0x0000000700007c02 */ /* 0x000fc80008000f00 */
[----:B------:R-:W-:-:S13]  /*f230*/  ISETP.NE.AND P2, PT, R0, 0x3, PT ;  /* 0x000000030000780c */ /* 0x000fda0003f45270 */
[----:B------:R-:W-:Y:S05]  /*f240*/  @!P2 BRA `(.L_x_3671) ;  /* 0x000000000004a947 */ /* 0x000fea0003800000 */
[----:B------:R-:W-:Y:S01]  /*f250*/  BPT.TRAP 0x1 ;  /* 0x000000040000795c */ /* 0x000fe20000300000 */
.L_x_3671:
        /* <DEDUP_REMOVED lines=15> */
.L_x_3706:
[----:B------:R-:W2:Y:S02]  /*f350*/  SYNCS.PHASECHK.TRANS64.TRYWAIT P0, [R3+URZ], R0 ;  /* 0x00000000030075a7 */ /* 0x000ea4000800017f */
[----:B--2---:R-:W-:Y:S05]  /*f360*/  @!P0 BRA `(.L_x_3673) ;  /* 0x0000000800188947 */ /* 0x004fea0003800000 */
.L_x_3707:
[----:B------:R-:W-:Y:S05]  /*f370*/  @!P2 BRA `(.L_x_3674) ;  /* 0x000000000004a947 */ /* 0x000fea0003800000 */
[----:B------:R-:W-:Y:S01]  /*f380*/  BPT.TRAP 0x1 ;  /* 0x000000040000795c */ /* 0x000fe20000300000 */
.L_x_3674:
[----:B--2---:R-:W-:-:S05]  /*f390*/  VIADD R3, R8, 0x26840 ;  /* 0x0002684008037836 */ /* 0x004fca0000000000 */
[----:B------:R-:W-:-:S04]  /*f3a0*/  LEA R5, R2, R3, 0x3 ;  /* 0x0000000302057211 */ /* 0x000fc800078e18ff */
[----:B------:R-:W2:Y:S02]  /*f3b0*/  SYNCS.PHASECHK.TRANS64.TRYWAIT P0, [R5+URZ], R4 ;  /* 0x00000004050075a7 */ /* 0x000ea4000800017f */
[----:B--2---:R-:W-:Y:S05]  /*f3c0*/  @!P0 BRA `(.L_x_3675) ;  /* 0x0000000800148947 */ /* 0x004fea0003800000 */
.L_x_3708:
[----:B------:R-:W-:-:S07]  /*f3d0*/  IMAD R3, R6, 0x8, R3 ;  /* 0x0000000806037824 */ /* 0x000fce00078e0203 */
.L_x_3676:
[----:B---3--:R3:W4:Y:S02]  /*f3e0*/  SYNCS.PHASECHK.TRANS64.TRYWAIT P0, [R3+URZ], R0 ;  /* 0x00000000030075a7 */ /* 0x008724000800017f */
[----:B----4-:R-:W-:Y:S05]  /*f3f0*/  @!P0 NANOSLEEP.SYNCS 0x989680 ;  /* 0x009896800000895d */ /* 0x010fea0003900000 */
[----:B------:R-:W4:Y:S02]  /*f400*/  @!P0 SYNCS.PHASECHK.TRANS64 P0, [R3+URZ], R0 ;  /* 0x00000000030085a7 */ /* 0x000f24000800007f */
[----:B----4-:R-:W-:Y:S05]  /*f410*/  @!P0 BRA `(.L_x_3676) ;  /* 0xfffffffc00f08947 */ /* 0x010fea000383ffff */
.L_x_3540:
[----:B------:R-:W-:Y:S05]  /*f420*/  BSYNC B6 ;  /* 0x0000000000067941 */ /* 0x000fea0003800000 */
.L_x_3532:
[----:B------:R-:W-:Y:S05]  /*f430*/  EXIT ;  /* 0x000000000000794d */ /* 0x000fea0003800000 */
.L_x_3550:
[----:B------:R-:W-:Y:S01]  /*f440*/  IMAD.MOV.U32 R12, RZ, RZ, RZ ;  /* 0x000000ffff0c7224 */ /* 0x000fe200078e00ff */
[----:B------:R-:W-:Y:S01]  /*f450*/  MOV R11, 0x1f ;  /* 0x0000001f000b7802 */ /* 0x000fe20000000f00 */
[----:B------:R-:W-:-:S07]  /*f460*/  IMAD.MOV.U32 R15, RZ, RZ, -0x1 ;  /* 0xffffffffff0f7424 */ /* 0x000fce00078e00ff */
[----:B------:R-:W-:Y:S05]  /*f470*/  WARPSYNC.COLLECTIVE R15, `(.L_x_3677) ;  /* 0x000000000f087348 */ /* 0x000fea0003c00000 */
[----:B------:R1:W2:Y:S02]  /*f480*/  SHFL.IDX P6, R14, R13, R12, R11 ;  /* 0x0000000c0d0e7389 */ /* 0x0002a400000c000b */
[----:B-12---:R-:W-:Y:S01]  /*f490*/  ENDCOLLECTIVE ;  /* 0x000000000000791b */ /* 0x006fe20003800000 */
.L_x_3677:
[----:B------:R-:W-:Y:S05]  /*f4a0*/  BRA `(.L_x_3678) ;  /* 0xffffff2000607947 */ /* 0x000fea000383ffff */
.L_x_3552:
[----:B---3--:R3:W4:Y:S02]  /*f4b0*/  SYNCS.PHASECHK.TRANS64.TRYWAIT P0, [R16+URZ+0x26800], R3 ;  /* 0x02680003100075a7 */ /* 0x008724000800017f */
[----:B----4-:R-:W-:Y:S05]  /*f4c0*/  @!P0 NANOSLEEP.SYNCS 0x989680 ;  /* 0x009896800000895d */ /* 0x010fea0003900000 */
[----:B------:R-:W4:Y:S02]  /*f4d0*/  @!P0 SYNCS.PHASECHK.TRANS64 P0, [R16+URZ+0x26800], R3 ;  /* 0x02680003100085a7 */ /* 0x000f24000800007f */
[----:B----4-:R-:W-:Y:S05]  /*f4e0*/  @!P0 BRA `(.L_x_3552) ;  /* 0xfffffffc00f08947 */ /* 0x010fea000383ffff */
[----:B------:R-:W-:Y:S05]  /*f4f0*/  BRA `(.L_x_3551) ;  /* 0xffffff2000647947 */ /* 0x000fea000383ffff */
.L_x_3557:
[----:B--2---:R2:W3:Y:S02]  /*f500*/  SYNCS.PHASECHK.TRANS64.TRYWAIT P1, [R6+URZ+0x26810], R21 ;  /* 0x02681015060075a7 */ /* 0x0044e4000802017f */
[----:B---3--:R-:W-:Y:S05]  /*f510*/  @!P1 NANOSLEEP.SYNCS 0x989680 ;  /* 0x009896800000995d */ /* 0x008fea0003900000 */
[----:B------:R-:W3:Y:S02]  /*f520*/  @!P1 SYNCS.PHASECHK.TRANS64 P1, [R6+URZ+0x26810], R21 ;  /* 0x02681015060095a7 */ /* 0x000ee4000802007f */
[----:B---3--:R-:W-:Y:S05]  /*f530*/  @!P1 BRA `(.L_x_3557) ;  /* 0xfffffffc00f09947 */ /* 0x008fea000383ffff */
[----:B------:R-:W-:Y:S05]  /*f540*/  BRA `(.L_x_3556) ;  /* 0xffffff2c00247947 */ /* 0x000fea000383ffff */
.L_x_3561:
[----:B------:R1:W1:Y:S02]  /*f550*/  SYNCS.PHASECHK.TRANS64.TRYWAIT P1, [R6+URZ+0x26830], R21 ;  /* 0x02683015060075a7 */ /* 0x000264000802017f */
[----:B-1----:R-:W-:Y:S05]  /*f560*/  @!P1 NANOSLEEP.SYNCS 0x989680 ;  /* 0x009896800000995d */ /* 0x002fea0003900000 */
[----:B------:R-:W1:Y:S02]  /*f570*/  @!P1 SYNCS.PHASECHK.TRANS64 P1, [R6+URZ+0x26830], R21 ;  /* 0x02683015060095a7 */ /* 0x000e64000802007f */
[----:B-1----:R-:W-:Y:S05]  /*f580*/  @!P1 BRA `(.L_x_3561) ;  /* 0xfffffffc00f09947 */ /* 0x002fea000383ffff */
[----:B------:R-:W-:Y:S05]  /*f590*/  BRA `(.L_x_3560) ;  /* 0xffffff30001c7947 */ /* 0x000fea000383ffff */
.L_x_3569:
[----:B--2---:R2:W3:Y:S02]  /*f5a0*/  SYNCS.PHASECHK.TRANS64.TRYWAIT P1, [R5+URZ+0x26810], R18 ;  /* 0x02681012050075a7 */ /* 0x0044e4000802017f */
[----:B---3--:R-:W-:Y:S05]  /*f5b0*/  @!P1 NANOSLEEP.SYNCS 0x989680 ;  /* 0x009896800000995d */ /* 0x008fea0003900000 */
[----:B------:R-:W3:Y:S02]  /*f5c0*/  @!P1 SYNCS.PHASECHK.TRANS64 P1, [R5+URZ+0x26810], R18 ;  /* 0x02681012050095a7 */ /* 0x000ee4000802007f */
[----:B---3--:R-:W-:Y:S05]  /*f5d0*/  @!P1 BRA `(.L_x_3569) ;  /* 0xfffffffc00f09947 */ /* 0x008fea000383ffff */
[----:B------:R-:W-:Y:S05]  /*f5e0*/  BRA `(.L_x_3568) ;  /* 0xffffff7000247947 */ /* 0x000fea000383ffff */
.L_x_3573:
[----:B------:R1:W1:Y:S02]  /*f5f0*/  SYNCS.PHASECHK.TRANS64.TRYWAIT P1, [R5+URZ+0x26830], R18 ;  /* 0x02683012050075a7 */ /* 0x000264000802017f */
[----:B-1----:R-:W-:Y:S05]  /*f600*/  @!P1 NANOSLEEP.SYNCS 0x989680 ;  /* 0x009896800000995d */ /* 0x002fea0003900000 */
[----:B------:R-:W1:Y:S02]  /*f610*/  @!P1 SYNCS.PHASECHK.TRANS64 P1, [R5+URZ+0x26830], R18 ;  /* 0x02683012050095a7 */ /* 0x000e64000802007f */
[----:B-1----:R-:W-:Y:S05]  /*f620*/  @!P1 BRA `(.L_x_3573) ;  /* 0xfffffffc00f09947 */ /* 0x002fea000383ffff */
[----:B------:R-:W-:Y:S05]  /*f630*/  BRA `(.L_x_3572) ;  /* 0xffffff7400147947 */ /* 0x000fea000383ffff */
.L_x_3580:
[----:B------:R-:W-:Y:S01]  /*f640*/  BSSY B0, `(.L_x_3679) ;  /* 0x0000005000007945 */ /* 0x000fe20003800000 */
[----:B------:R-:W-:-:S07]  /*f650*/  IMAD.MOV.U32 R15, RZ, RZ, -0x1 ;  /* 0xffffffffff0f7424 */ /* 0x000fce00078e00ff */
[----:B---3--:R-:W-:Y:S05]  /*f660*/  WARPSYNC.COLLECTIVE R15, `(.L_x_3680) ;  /* 0x000000000f087348 */ /* 0x008fea0003c00000 */
[----:B------:R-:W-:Y:S01]  /*f670*/  NOP ;  /* 0x0000000000007918 */ /* 0x000fe20000000000 */
[----:B---3--:R-:W-:Y:S01]  /*f680*/  ENDCOLLECTIVE ;  /* 0x000000000000791b */ /* 0x008fe20003800000 */
.L_x_3680:
[----:B------:R-:W-:Y:S05]  /*f690*/  BSYNC B0 ;  /* 0x0000000000007941 */ /* 0x000fea0003800000 */
.L_x_3679:
[----:B------:R-:W-:Y:S05]  /*f6a0*/  BRA `(.L_x_3681) ;  /* 0xffffffb000d47947 */ /* 0x000fea000383ffff */
.L_x_3589:
[----:B------:R-:W-:Y:S01]  /*f6b0*/  BSSY B0, `(.L_x_3682) ;  /* 0x0000005000007945 */ /* 0x000fe20003800000 */
[----:B------:R-:W-:-:S07]  /*f6c0*/  MOV R15, 0xffffffff ;  /* 0xffffffff000f7802 */ /* 0x000fce0000000f00 */
[----:B-1-3--:R-:W-:Y:S05]  /*f6d0*/  WARPSYNC.COLLECTIVE R15, `(.L_x_3683) ;  /* 0x000000000f087348 */ /* 0x00afea0003c00000 */
[----:B------:R-:W-:Y:S01]  /*f6e0*/  NOP ;  /* 0x0000000000007918 */ /* 0x000fe20000000000 */
[----:B-1-3--:R-:W-:Y:S01]  /*f6f0*/  ENDCOLLECTIVE ;  /* 0x000000000000791b */ /* 0x00afe20003800000 */
.L_x_3683:
[----:B------:R-:W-:Y:S05]  /*f700*/  BSYNC B0 ;  /* 0x0000000000007941 */ /* 0x000fea0003800000 */
.L_x_3682:
[----:B------:R-:W-:Y:S05]  /*f710*/  BRA `(.L_x_3684) ;  /* 0xffffffb400b47947 */ /* 0x000fea000383ffff */
.L_x_3606:
[----:B------:R-:W-:Y:S01]  /*f720*/  BSSY B0, `(.L_x_3685) ;  /* 0x0000005000007945 */ /* 0x000fe20003800000 */
[----:B------:R-:W-:-:S07]  /*f730*/  IMAD.MOV.U32 R15, RZ, RZ, -0x1 ;  /* 0xffffffffff0f7424 */ /* 0x000fce00078e00ff */
[----:B------:R-:W-:Y:S05]  /*f740*/  WARPSYNC.COLLECTIVE R15, `(.L_x_3686) ;  /* 0x000000000f087348 */ /* 0x000fea0003c00000 */
[----:B------:R-:W-:Y:S01]  /*f750*/  NOP ;  /* 0x0000000000007918 */ /* 0x000fe20000000000 */
[----:B------:R-:W-:Y:S01]  /*f760*/  ENDCOLLECTIVE ;  /* 0x000000000000791b */ /* 0x000fe20003800000 */
.L_x_3686:
[----:B------:R-:W-:Y:S05]  /*f770*/  BSYNC B0 ;  /* 0x0000000000007941 */ /* 0x000fea0003800000 */
.L_x_3685:
[----:B------:R-:W-:Y:S05]  /*f780*/  BRA `(.L_x_3687) ;  /* 0xffffffc400b07947 */ /* 0x000fea000383ffff */
.L_x_3619:
[----:B------:R-:W-:Y:S01]  /*f790*/  BSSY B0, `(.L_x_3688) ;  /* 0x0000005000007945 */ /* 0x000fe20003800000 */
[----:B------:R-:W-:-:S07]  /*f7a0*/  IMAD.MOV.U32 R15, RZ, RZ, -0x1 ;  /* 0xffffffffff0f7424 */ /* 0x000fce00078e00ff */
[----:B------:R-:W-:Y:S05]  /*f7b0*/  WARPSYNC.COLLECTIVE R15, `(.L_x_3689) ;  /* 0x000000000f087348 */ /* 0x000fea0003c00000 */
[----:B------:R-:W-:Y:S01]  /*f7c0*/  NOP ;  /* 0x0000000000007918 */ /* 0x000fe20000000000 */
[----:B------:R-:W-:Y:S01]  /*f7d0*/  ENDCOLLECTIVE ;  /* 0x000000000000791b */ /* 0x000fe20003800000 */
.L_x_3689:
[----:B------:R-:W-:Y:S05]  /*f7e0*/  BSYNC B0 ;  /* 0x0000000000007941 */ /* 0x000fea0003800000 */
.L_x_3688:
[----:B------:R-:W-:Y:S05]  /*f7f0*/  BRA `(.L_x_3690) ;  /* 0xffffffcc00607947 */ /* 0x000fea000383ffff */
.L_x_3631:
[----:B------:R-:W-:Y:S01]  /*f800*/  BSSY B0, `(.L_x_3691) ;  /* 0x0000005000007945 */ /* 0x000fe20003800000 */
[----:B------:R-:W-:-:S07]  /*f810*/  MOV R15, 0xffffffff ;  /* 0xffffffff000f7802 */ /* 0x000fce0000000f00 */
[----:B------:R-:W-:Y:S05]  /*f820*/  WARPSYNC.COLLECTIVE R15, `(.L_x_3692) ;  /* 0x000000000f087348 */ /* 0x000fea0003c00000 */
[----:B------:R-:W-:Y:S01]  /*f830*/  NOP ;  /* 0x0000000000007918 */ /* 0x000fe20000000000 */
[----:B------:R-:W-:Y:S01]  /*f840*/  ENDCOLLECTIVE ;  /* 0x000000000000791b */ /* 0x000fe20003800000 */
.L_x_3692:
[----:B------:R-:W-:Y:S05]  /*f850*/  BSYNC B0 ;  /* 0x0000000000007941 */ /* 0x000fea0003800000 */
.L_x_3691:
[----:B------:R-:W-:Y:S05]  /*f860*/  BRA `(.L_x_3693) ;  /* 0xffffffd0009c7947 */ /* 0x000fea000383ffff */
.L_x_3651:
[----:B-1----:R1:W2:Y:S02]  /*f870*/  SYNCS.PHASECHK.TRANS64.TRYWAIT P0, [R15+URZ+0x26820], R2 ;  /* 0x026820020f0075a7 */ /* 0x0022a4000800017f */
[----:B--2---:R-:W-:Y:S05]  /*f880*/  @!P0 NANOSLEEP.SYNCS 0x989680 ;  /* 0x009896800000895d */ /* 0x004fea0003900000 */
[----:B------:R-:W2:Y:S02]  /*f890*/  @!P0 SYNCS.PHASECHK.TRANS64 P0, [R15+URZ+0x26820], R2 ;  /* 0x026820020f0085a7 */ /* 0x000ea4000800007f */
[----:B--2---:R-:W-:Y:S05]  /*f8a0*/  @!P0 BRA `(.L_x_3651) ;  /* 0xfffffffc00f08947 */ /* 0x004fea000383ffff */
[----:B------:R-:W-:Y:S05]  /*f8b0*/  BRA `(.L_x_3694) ;  /* 0xffffffe000907947 */ /* 0x000fea000383ffff */
.L_x_3655:
[----:B---3--:R3:W4:Y:S02]  /*f8c0*/  SYNCS.PHASECHK.TRANS64.TRYWAIT P1, [R15+URZ+0x26840], R17 ;  /* 0x026840110f0075a7 */ /* 0x008724000802017f */
[----:B----4-:R-:W-:Y:S05]  /*f8d0*/  @!P1 NANOSLEEP.SYNCS 0x989680 ;  /* 0x009896800000995d */ /* 0x010fea0003900000 */
[----:B------:R-:W4:Y:S02]  /*f8e0*/  @!P1 SYNCS.PHASECHK.TRANS64 P1, [R15+URZ+0x26840], R17 ;  /* 0x026840110f0095a7 */ /* 0x000f24000802007f */
[----:B----4-:R-:W-:Y:S05]  /*f8f0*/  @!P1 BRA `(.L_x_3655) ;  /* 0xfffffffc00f09947 */ /* 0x010fea000383ffff */
[----:B------:R-:W-:Y:S05]  /*f900*/  BRA `(.L_x_3695) ;  /* 0xffffffe400e47947 */ /* 0x000fea000383ffff */
.L_x_3657:
[----:B-1----:R1:W2:Y:S02]  /*f910*/  SYNCS.PHASECHK.TRANS64.TRYWAIT P1, [R15+URZ+0x26828], R17 ;  /* 0x026828110f0075a7 */ /* 0x0022a4000802017f */
[----:B--2---:R-:W-:Y:S05]  /*f920*/  @!P1 NANOSLEEP.SYNCS 0x989680 ;  /* 0x009896800000995d */ /* 0x004fea0003900000 */
[----:B------:R-:W2:Y:S02]  /*f930*/  @!P1 SYNCS.PHASECHK.TRANS64 P1, [R15+URZ+0x26828], R17 ;  /* 0x026828110f0095a7 */ /* 0x000ea4000802007f */
[----:B--2---:R-:W-:Y:S05]  /*f940*/  @!P1 BRA `(.L_x_3657) ;  /* 0xfffffffc00f09947 */ /* 0x004fea000383ffff */
[----:B------:R-:W-:Y:S05]  /*f950*/  BRA `(.L_x_3696) ;  /* 0xffffffe800687947 */ /* 0x000fea000383ffff */
.L_x_3659:
[----:B--2---:R2:W4:Y:S02]  /*f960*/  SYNCS.PHASECHK.TRANS64.TRYWAIT P1, [R15+URZ+0x26848], R17 ;  /* 0x026848110f0075a7 */ /* 0x004524000802017f */
[----:B----4-:R-:W-:Y:S05]  /*f970*/  @!P1 NANOSLEEP.SYNCS 0x989680 ;  /* 0x009896800000995d */ /* 0x010fea0003900000 */
[----:B------:R-:W4:Y:S02]  /*f980*/  @!P1 SYNCS.PHASECHK.TRANS64 P1, [R15+URZ+0x26848], R17 ;  /* 0x026848110f0095a7 */ /* 0x000f24000802007f */
[----:B----4-:R-:W-:Y:S05]  /*f990*/  @!P1 BRA `(.L_x_3659) ;  /* 0xfffffffc00f09947 */ /* 0x010fea000383ffff */
[----:B------:R-:W-:Y:S05]  /*f9a0*/  BRA `(.L_x_3697) ;  /* 0xffffffe800ec7947 */ /* 0x000fea000383ffff */
.L_x_3661:
[----:B------:R-:W-:-:S07]  /*f9b0*/  SHF.L.U32 R4, R10, 0x1f, RZ ;  /* 0x0000001f0a047819 */ /* 0x000fce00000006ff */
.L_x_3698:
[----:B----4-:R4:W1:Y:S02]  /*f9c0*/  SYNCS.PHASECHK.TRANS64.TRYWAIT P1, [R15+URZ+0x26820], R4 ;  /* 0x026820040f0075a7 */ /* 0x010864000802017f */
[----:B-1----:R-:W-:Y:S05]  /*f9d0*/  @!P1 NANOSLEEP.SYNCS 0x989680 ;  /* 0x009896800000995d */ /* 0x002fea0003900000 */
[----:B------:R-:W1:Y:S02]  /*f9e0*/  @!P1 SYNCS.PHASECHK.TRANS64 P1, [R15+URZ+0x26820], R4 ;  /* 0x026820040f0095a7 */ /* 0x000e64000802007f */
[----:B-1----:R-:W-:Y:S05]  /*f9f0*/  @!P1 BRA `(.L_x_3698) ;  /* 0xfffffffc00f09947 */ /* 0x002fea000383ffff */
[----:B------:R-:W-:Y:S05]  /*fa00*/  BRA `(.L_x_3699) ;  /* 0xffffffec00547947 */ /* 0x000fea000383ffff */
.L_x_3664:
[----:B-1----:R1:W4:Y:S02]  /*fa10*/  SYNCS.PHASECHK.TRANS64.TRYWAIT P1, [R15+URZ+0x26840], R12 ;  /* 0x0268400c0f0075a7 */ /* 0x002324000802017f */
[----:B----4-:R-:W-:Y:S05]  /*fa20*/  @!P1 NANOSLEEP.SYNCS 0x989680 ;  /* 0x009896800000995d */ /* 0x010fea0003900000 */
[----:B------:R-:W4:Y:S02]  /*fa30*/  @!P1 SYNCS.PHASECHK.TRANS64 P1, [R15+URZ+0x26840], R12 ;  /* 0x0268400c0f0095a7 */ /* 0x000f24000802007f */
[----:B----4-:R-:W-:Y:S05]  /*fa40*/  @!P1 BRA `(.L_x_3664) ;  /* 0xfffffffc00f09947 */ /* 0x010fea000383ffff */
[----:B------:R-:W-:Y:S05]  /*fa50*/  BRA `(.L_x_3700) ;  /* 0xffffffec00f07947 */ /* 0x000fea000383ffff */
.L_x_3666:
[----:B--2---:R2:W4:Y:S02]  /*fa60*/  SYNCS.PHASECHK.TRANS64.TRYWAIT P1, [R15+URZ+0x26828], R12 ;  /* 0x0268280c0f0075a7 */ /* 0x004524000802017f */
[----:B----4-:R-:W-:Y:S05]  /*fa70*/  @!P1 NANOSLEEP.SYNCS 0x989680 ;  /* 0x009896800000995d */ /* 0x010fea0003900000 */
[----:B------:R-:W4:Y:S02]  /*fa80*/  @!P1 SYNCS.PHASECHK.TRANS64 P1, [R15+URZ+0x26828], R12 ;  /* 0x0268280c0f0095a7 */ /* 0x000f24000802007f */
[----:B----4-:R-:W-:Y:S05]  /*fa90*/  @!P1 BRA `(.L_x_3666) ;  /* 0xfffffffc00f09947 */ /* 0x010fea000383ffff */
[----:B------:R-:W-:Y:S05]  /*faa0*/  BRA `(.L_x_3701) ;  /* 0xfffffff000687947 */ /* 0x000fea000383ffff */
.L_x_3668:
[----:B--2---:R2:W4:Y:S02]  /*fab0*/  SYNCS.PHASECHK.TRANS64.TRYWAIT P0, [R3+URZ+0x26840], R0 ;  /* 0x02684000030075a7 */ /* 0x004524000800017f */
[----:B----4-:R-:W-:Y:S05]  /*fac0*/  @!P0 NANOSLEEP.SYNCS 0x989680 ;  /* 0x009896800000895d */ /* 0x010fea0003900000 */
[----:B------:R-:W4:Y:S02]  /*fad0*/  @!P0 SYNCS.PHASECHK.TRANS64 P0, [R3+URZ+0x26840], R0 ;  /* 0x02684000030085a7 */ /* 0x000f24000800007f */
[----:B----4-:R-:W-:Y:S05]  /*fae0*/  @!P0 BRA `(.L_x_3668) ;  /* 0xfffffffc00f08947 */ /* 0x010fea000383ffff */
[----:B------:R-:W-:Y:S05]  /*faf0*/  BRA `(.L_x_3702) ;  /* 0xfffffff400087947 */ /* 0x000fea000383ffff */
.L_x_3670:
[----:B------:R-:W-:Y:S01]  /*fb00*/  BSSY B0, `(.L_x_3703) ;  /* 0x0000006000007945 */ /* 0x000fe20003800000 */
[----:B------:R-:W-:-:S07]  /*fb10*/  IMAD.MOV.U32 R15, RZ, RZ, -0x1 ;  /* 0xffffffffff0f7424 */ /* 0x000fce00078e00ff */
[----:B------:R-:W-:Y:S05]  /*fb20*/  WARPSYNC.COLLECTIVE R15, `(.L_x_3704) ;  /* 0x000000000f0c7348 */ /* 0x000fea0003c00000 */
[----:B------:R-:W-:Y:S02]  /*fb30*/  ELECT P6, UR62, PT ;  /* 0x00000000003e782f */ /* 0x000fe400038c0000 */
[----:B------:R-:W-:Y:S01]  /*fb40*/  MOV R14, UR62 ;  /* 0x0000003e000e7c02 */ /* 0x000fe20008000f00 */
[----:B------:R-:W-:Y:S10]  /*fb50*/  ENDCOLLECTIVE ;  /* 0x000000000000791b */ /* 0x000ff40003800000 */
.L_x_3704:
[----:B------:R-:W-:Y:S05]  /*fb60*/  BSYNC B0 ;  /* 0x0000000000007941 */ /* 0x000fea0003800000 */
.L_x_3703:
[----:B------:R-:W-:Y:S05]  /*fb70*/  BRA `(.L_x_3705) ;  /* 0xfffffff400a07947 */ /* 0x000fea000383ffff */
.L_x_3672:
[----:B-1----:R1:W2:Y:S02]  /*fb80*/  SYNCS.PHASECHK.TRANS64.TRYWAIT P0, [R7+URZ], R4 ;  /* 0x00000004070075a7 */ /* 0x0022a4000800017f */
[----:B--2---:R-:W-:Y:S05]  /*fb90*/  @!P0 NANOSLEEP.SYNCS 0x989680 ;  /* 0x009896800000895d */ /* 0x004fea0003900000 */
[----:B------:R-:W2:Y:S02]  /*fba0*/  @!P0 SYNCS.PHASECHK.TRANS64 P0, [R7+URZ], R4 ;  /* 0x00000004070085a7 */ /* 0x000ea4000800007f */
[----:B--2---:R-:W-:Y:S05]  /*fbb0*/  @!P0 BRA `(.L_x_3672) ;  /* 0xfffffffc00f08947 */ /* 0x004fea000383ffff */
[----:B------:R-:W-:Y:S05]  /*fbc0*/  BRA `(.L_x_3706) ;  /* 0xfffffff400e07947 */ /* 0x000fea000383ffff */
.L_x_3673:
[----:B--2---:R2:W3:Y:S02]  /*fbd0*/  SYNCS.PHASECHK.TRANS64.TRYWAIT P0, [R3+URZ], R0 ;  /* 0x00000000030075a7 */ /* 0x0044e4000800017f */
[----:B---3--:R-:W-:Y:S05]  /*fbe0*/  @!P0 NANOSLEEP.SYNCS 0x989680 ;  /* 0x009896800000895d */ /* 0x008fea0003900000 */
[----:B------:R-:W3:Y:S02]  /*fbf0*/  @!P0 SYNCS.PHASECHK.TRANS64 P0, [R3+URZ], R0 ;  /* 0x00000000030085a7 */ /* 0x000ee4000800007f */
[----:B---3--:R-:W-:Y:S05]  /*fc00*/  @!P0 BRA `(.L_x_3673) ;  /* 0xfffffffc00f08947 */ /* 0x008fea000383ffff */
[----:B------:R-:W-:Y:S05]  /*fc10*/  BRA `(.L_x_3707) ;  /* 0xfffffff400d47947 */ /* 0x000fea000383ffff */
.L_x_3675:
[----:B--2---:R2:W3:Y:S02]  /*fc20*/  SYNCS.PHASECHK.TRANS64.TRYWAIT P0, [R5+URZ], R4 ;  /* 0x00000004050075a7 */ /* 0x0044e4000800017f */
[----:B---3--:R-:W-:Y:S05]  /*fc30*/  @!P0 NANOSLEEP.SYNCS 0x989680 ;  /* 0x009896800000895d */ /* 0x008fea0003900000 */
[----:B------:R-:W3:Y:S02]  /*fc40*/  @!P0 SYNCS.PHASECHK.TRANS64 P0, [R5+URZ], R4 ;  /* 0x00000004050085a7 */ /* 0x000ee4000800007f */
[----:B---3--:R-:W-:Y:S05]  /*fc50*/  @!P0 BRA `(.L_x_3675) ;  /* 0xfffffffc00f08947 */ /* 0x008fea000383ffff */
[----:B------:R-:W-:Y:S05]  /*fc60*/  BRA `(.L_x_3708) ;  /* 0xfffffff400d87947 */ /* 0x000fea000383ffff */
.L_x_3709:
        /* <DEDUP_REMOVED lines=9> */
.L_x_3747:


//--------------------- .text._ZN7cutlass13device_kernelIN5flash22FlashAttnBwdPreprocessIN4cute5tupleIJNS3_1CILi96EEENS5_ILi64EEEEEENS_6half_tEfNS_4arch4Sm90ELb1ELb1EEEEEvNT_6ParamsE --------------------------
	.section	.text._ZN7cutlass13device_kernelIN5flash22FlashAttnBwdPreprocessIN4cute5tupleIJNS3_1CILi96EEENS5_ILi64EEEEEENS_6half_tEfNS_4arch4Sm90ELb1ELb1EEEEEvNT_6ParamsE,"ax",@progbits
	.align	128
.text._ZN7cutlass13device_kernelIN5flash22FlashAttnBwdPreprocessIN4cute5tupleIJNS3_1CILi96EEENS5_ILi64EEEEEENS_6half_tEfNS_4arch4Sm90ELb1ELb1EEEEEvNT_6ParamsE:
        .type           _ZN7cutlass13device_kernelIN5flash22FlashAttnBwdPreprocessIN4cute5tupleIJNS3_1CILi96EEENS5_ILi64EEEEEENS_6half_tEfNS_4arch4Sm90ELb1ELb1EEEEEvNT_6ParamsE,@function
        .size           _ZN7cutlass13device_kernelIN5flash22FlashAttnBwdPreprocessIN4cute5tupleIJNS3_1CILi96EEENS5_ILi64EEEEEENS_6half_tEfNS_4arch4Sm90ELb1ELb1EEEEEvNT_6ParamsE,(.L_x_3748 - _ZN7cutlass13device_kernelIN5flash22FlashAttnBwdPreprocessIN4cute5tupleIJNS3_1CILi96EEENS5_ILi64EEEEEENS_6half_tEfNS_4arch4Sm90ELb1ELb1EEEEEvNT_6ParamsE)
        .other          _ZN7cutlass13device_kernelIN5flash22FlashAttnBwdPreprocessIN4cute5tupleIJNS3_1CILi96EEENS5_ILi64EEEEEENS_6half_tEfNS_4arch4Sm90ELb1ELb1EEEEEvNT_6ParamsE,@"STO_CUDA_ENTRY STV_DEFAULT"
_ZN7cutlass13device_kernelIN5flash22FlashAttnBwdPreprocessIN4cute5tupleIJNS3_1CILi96EEENS5_ILi64EEEEEENS_6half_tEfNS_4arch4Sm90ELb1ELb1EEEEEvNT_6ParamsE:
        /* <DEDUP_REMOVED lines=14> */
[----:B------:R-:W-:Y:S01]  /*00e0*/  ISETP.NE.U32.AND P2, PT, R4, RZ, PT ;  /* 0x000000ff0400720c */ /* 0x000fe20003f45070 */
[----:B------:R-:W3:Y:S03]  /*00f0*/  S2R R2, SR_CTAID.X ;  /* 0x0000000000027919 */ /* 0x000ee60000002500 */
[----:B------:R-:W-:Y:S01]  /*0100*/  ISETP.NE.AND.EX P2, PT, R5, RZ, PT, P2 ;  /* 0x000000ff0500720c */ /* 0x000fe20003f45320 */
[----:B------:R-:W4:Y:S01]  /*0110*/  S2R R3, SR_TID.X ;  /* 0x0000000000037919 */ /* 0x000f220000002100 */
[----:B-1----:R-:W-:-:S05]  /*0120*/  @P1 IMAD.WIDE R8, R0, 0x4, R8 ;  /* 0x0000000400081825 */ /* 0x002fca00078e0208 */
[----:B0-----:R2:W5:Y:S01]  /*0130*/  @P1 LDG.E R38, desc[UR4][R8.64] ;  /* 0x0000000408261981 */ /* 0x001562000c1e1900 */
[----:B---3--:R-:W-:Y:S01]  /*0140*/  IMAD R4, R2, 0x60, RZ ;  /* 0x0000006002047824 */ /* 0x008fe200078e02ff */
[----:B----4-:R-:W-:Y:S06]  /*0150*/  @P1 BRA `(.L_x_3710) ;  /* 0x0000000000101947 */ /* 0x010fec0003800000 */
[----:B------:R-:W-:Y:S05]  /*0160*/  @!P0 BRA `(.L_x_3710) ;  /* 0x00000000000c8947 */ /* 0x000fea0003800000 */
[----:B------:R-:W3:Y:S04]  /*0170*/  LDG.E R5, desc[UR4][R6.64] ;  /* 0x0000000406057981 */ /* 0x000ee8000c1e1900 */
[----:B-----5:R-:W3:Y:S02]  /*0180*/  LDG.E R38, desc[UR4][R6.64+0x4] ;  /* 0x0000040406267981 */ /* 0x020ee4000c1e1900 */
[----:B---3--:R-:W-:-:S07]  /*0190*/  IADD3 R38, -R5, R38, RZ ;  /* 0x0000002605267210 */ /* 0x008fce0007ffe1ff */
.L_x_3710:
[----:B-----5:R-:W-:-:S13]  /*01a0*/  ISETP.GE.AND P1, PT, R4, R38, PT ;  /* 0x000000260400720c */ /* 0x020fda0003f26270 */
[----:B------:R-:W-:Y:S05]  /*01b0*/  @P2 EXIT P1 ;  /* 0x000000000000294d */ /* 0x000fea0000800000 */
[----:B------:R-:W0:Y:S01]  /*01c0*/  S2UR UR6, SR_CTAID.Y ;  /* 0x00000000000679c3 */ /* 0x000e220000002600 */
[----:B------:R-:W-:Y:S01]  /*01d0*/  IMAD R5, R2, -0x60, R38 ;  /* 0xffffffa002057824 */ /* 0x000fe200078e0226 */
[C---:B------:R-:W-:Y:S01]  /*01e0*/  ISETP.GT.AND P1, PT, R3.reuse, 0x5f, PT ;  /* 0x0000005f0300780c */ /* 0x040fe20003f24270 */
[----:B------:R-:W-:Y:S01]  /*01f0*/  BSSY B0, `(.L_x_3711) ;  /* 0x0000024000007945 */ /* 0x000fe20003800000 */
[----:B--2---:R-:W-:Y:S02]  /*0200*/  SHF.R.S32.HI R6, RZ, 0x1f, R3 ;  /* 0x0000001fff067819 */ /* 0x004fe40000011403 */
[----:B------:R-:W-:Y:S02]  /*0210*/  CS2R R8, SRZ ;  /* 0x0000000000087805 */ /* 0x000fe4000001ff00 */
[----:B------:R-:W-:Y:S01]  /*0220*/  ISETP.GE.OR P3, PT, R3, R5, P1 ;  /* 0x000000050300720c */ /* 0x000fe20000f66670 */
[----:B------:R-:W1:Y:S01]  /*0230*/  LDC.64 R12, c[0x0][0x230] ;  /* 0x00008c00ff0c7b82 */ /* 0x000e620000000a00 */
[----:B------:R-:W-:-:S02]  /*0240*/  LEA.HI R33, R6, R3, RZ, 0x3 ;  /* 0x0000000306217211 */ /* 0x000fc400078f18ff */
[----:B------:R-:W-:Y:S02]  /*0250*/  SHF.R.S32.HI R32, RZ, 0x1f, R0 ;  /* 0x0000001fff207819 */ /* 0x000fe40000011400 */
[----:B------:R-:W-:Y:S02]  /*0260*/  LOP3.LUT R6, R33, 0xfffffff8, RZ, 0xc0, !PT ;  /* 0xfffffff821067812 */ /* 0x000fe400078ec0ff */
[----:B------:R-:W-:Y:S01]  /*0270*/  @P0 SHF.R.S32.HI R9, RZ, 0x1f, R36 ;  /* 0x0000001fff090819 */ /* 0x000fe20000011424 */
[----:B------:R-:W2:Y:S01]  /*0280*/  LDC.64 R10, c[0x0][0x250] ;  /* 0x00009400ff0a7b82 */ /* 0x000ea20000000a00 */
[----:B------:R-:W-:Y:S02]  /*0290*/  IADD3 R37, -R6, R3, RZ ;  /* 0x0000000306257210 */ /* 0x000fe40007ffe1ff */
[----:B------:R-:W-:Y:S02]  /*02a0*/  @P0 MOV R8, R36 ;  /* 0x0000002400080202 */ /* 0x000fe40000000f00 */
[----:B------:R-:W-:-:S02]  /*02b0*/  SEL R6, R0, RZ, !P2 ;  /* 0x000000ff00067207 */ /* 0x000fc40005000000 */
[----:B------:R-:W-:Y:S01]  /*02c0*/  MOV R7, 0x7f800000 ;  /* 0x7f80000000077802 */ /* 0x000fe20000000f00 */
[----:B0-----:R-:W-:Y:S01]  /*02d0*/  USHF.R.S32.HI UR7, URZ, 0x1f, UR6 ;  /* 0x0000001f3f077899 */ /* 0x001fe20008011406 */
[----:B------:R-:W-:Y:S02]  /*02e0*/  SHF.L.U32 R18, R37, 0x3, RZ ;  /* 0x0000000325127819 */ /* 0x000fe400000006ff */
[----:B------:R-:W-:Y:S01]  /*02f0*/  SEL R32, R32, RZ, !P2 ;  /* 0x000000ff20207207 */ /* 0x000fe20005000000 */
[----:B------:R-:W-:Y:S08]  /*0300*/  @P3 BRA `(.L_x_3712) ;  /* 0x0000000000483947 */ /* 0x000ff00003800000 */
[----:B------:R-:W0:Y:S01]  /*0310*/  LDC.64 R20, c[0x0][0x290] ;  /* 0x0000a400ff147b82 */ /* 0x000e220000000a00 */
[----:B------:R-:W-:Y:S01]  /*0320*/  SHF.R.S32.HI R7, RZ, 0x1f, R4 ;  /* 0x0000001fff077819 */ /* 0x000fe20000011404 */
[----:B------:R-:W-:Y:S01]  /*0330*/  ULDC.64 UR8, c[0x0][0x298] ;  /* 0x0000a60000087ab9 */ /* 0x000fe20000000a00 */
[--C-:B------:R-:W-:Y:S01]  /*0340*/  SHF.R.S32.HI R15, RZ, 0x1f, R3.reuse ;  /* 0x0000001fff0f7819 */ /* 0x100fe20000011403 */
[----:B------:R-:W-:Y:S01]  /*0350*/  IMAD R17, R32, UR8, RZ ;  /* 0x0000000820117c24 */ /* 0x000fe2000f8e02ff */
[----:B------:R-:W-:-:S04]  /*0360*/  IADD3 R14, P2, P3, R8, R4, R3 ;  /* 0x00000004080e7210 */ /* 0x000fc80007b5e003 */
[----:B------:R-:W-:Y:S01]  /*0370*/  IADD3.X R15, R9, R7, R15, P2, P3 ;  /* 0x00000007090f7210 */ /* 0x000fe200017e640f */
[C---:B0-----:R-:W-:Y:S02]  /*0380*/  IMAD R16, R20.reuse, UR7, RZ ;  /* 0x0000000714107c24 */ /* 0x041fe4000f8e02ff */
[----:B------:R-:W-:-:S04]  /*0390*/  IMAD.WIDE.U32 R14, R20, UR6, R14 ;  /* 0x00000006140e7c25 */ /* 0x000fc8000f8e000e */
[----:B------:R-:W-:-:S05]  /*03a0*/  IMAD R7, R21, UR6, R16 ;  /* 0x0000000615077c24 */ /* 0x000fca000f8e0210 */
        /* <DEDUP_REMOVED lines=8> */
.L_x_3712:
[----:B------:R-:W-:Y:S05]  /*0430*/  BSYNC B0 ;  /* 0x0000000000007941 */ /* 0x000fea0003800000 */
.L_x_3711:
[----:B------:R-:W-:Y:S01]  /*0440*/  ULDC UR8, c[0x0][0x21c] ;  /* 0x0000870000087ab9 */ /* 0x000fe20000000800 */
[----:B------:R-:W-:Y:S01]  /*0450*/  SHF.R.S32.HI R33, RZ, 0x3, R33 ;  /* 0x00000003ff217819 */ /* 0x000fe20000011421 */
[----:B-1----:R-:W-:Y:S01]  /*0460*/  IMAD R14, R12, UR7, RZ ;  /* 0x000000070c0e7c24 */ /* 0x002fe2000f8e02ff */
[----:B------:R-:W-:Y:S01]  /*0470*/  ISETP.GE.AND P2, PT, R18, UR8, PT ;  /* 0x0000000812007c0c */ /* 0x000fe2000bf46270 */
[----:B0-2---:R-:W-:Y:S01]  /*0480*/  IMAD R16, R10, UR7, RZ ;  /* 0x000000070a107c24 */ /* 0x005fe2000f8e02ff */
[----:B------:R-:W-:Y:S01]  /*0490*/  SHF.R.S32.HI R19, RZ, 0x1f, R18 ;  /* 0x0000001fff137819 */ /* 0x000fe20000011412 */
[----:B------:R-:W-:Y:S01]  /*04a0*/  IMAD R15, R13, UR6, R14 ;  /* 0x000000060d0f7c24 */ /* 0x000fe2000f8e020e */
[----:B------:R-:W-:Y:S01]  /*04b0*/  ISETP.GE.OR P4, PT, R33, R5, P2 ;  /* 0x000000052100720c */ /* 0x000fe20001786670 */
[----:B------:R-:W-:Y:S01]  /*04c0*/  IMAD R11, R11, UR6, R16 ;  /* 0x000000060b0b7c24 */ /* 0x000fe2000f8e0210 */
[----:B------:R-:W-:Y:S01]  /*04d0*/  SHF.R.S32.HI R34, RZ, 0x1f, R33 ;  /* 0x0000001fff227819 */ /* 0x000fe20000011421 */
[--C-:B------:R-:W-:Y:S01]  /*04e0*/  IMAD.WIDE.U32 R40, R12, UR6, R18.reuse ;  /* 0x000000060c287c25 */ /* 0x100fe2000f8e0012 */
[----:B------:R-:W-:Y:S01]  /*04f0*/  IADD3 R28, P3, R33, R8, RZ ;  /* 0x00000008211c7210 */ /* 0x000fe20007f7e0ff */
[----:B------:R-:W-:Y:S01]  /*0500*/  ULDC.64 UR10, c[0x0][0x238] ;  /* 0x00008e00000a7ab9 */ /* 0x000fe20000000a00 */
[----:B------:R-:W-:Y:S01]  /*0510*/  ULDC.64 UR12, c[0x0][0x258] ;  /* 0x00009600000c7ab9 */ /* 0x000fe20000000a00 */
[----:B------:R-:W-:Y:S01]  /*0520*/  IMAD.WIDE.U32 R30, R10, UR6, R18 ;  /* 0x000000060a1e7c25 */ /* 0x000fe2000f8e0012 */
[----:B------:R-:W-:-:S02]  /*0530*/  IADD3 R41, R41, R15, RZ ;  /* 0x0000000f29297210 */ /* 0x000fc40007ffe0ff */
[----:B------:R-:W-:Y:S01]  /*0540*/  IADD3.X R29, R34, R9, RZ, P3, !PT ;  /* 0x00000009221d7210 */ /* 0x000fe20001ffe4ff */
[C---:B------:R-:W-:Y:S01]  /*0550*/  IMAD R17, R32.reuse, UR10, RZ ;  /* 0x0000000a20117c24 */ /* 0x040fe2000f8e02ff */
[----:B------:R-:W-:Y:S01]  /*0560*/  IADD3 R31, R31, R11, RZ ;  /* 0x0000000b1f1f7210 */ /* 0x000fe20007ffe0ff */
[----:B------:R-:W0:Y:S01]  /*0570*/  @!P4 LDC.64 R12, c[0x0][0x228] ;  /* 0x00008a00ff0ccb82 */ /* 0x000e220000000a00 */
[----:B------:R-:W-:Y:S01]  /*0580*/  IMAD R19, R32, UR12, RZ ;  /* 0x0000000c20137c24 */ /* 0x000fe2000f8e02ff */
[----:B------:R-:W-:Y:S01]  /*0590*/  IADD3 R35, R33, 0x20, RZ ;  /* 0x0000002021237810 */ /* 0x000fe20007ffe0ff */
[----:B------:R-:W-:-:S03]  /*05a0*/  IMAD.WIDE R28, R2, 0x60, R28 ;  /* 0x00000060021c7825 */ /* 0x000fc600078e021c */
[CC--:B------:R-:W-:Y:S01]  /*05b0*/  ISETP.GE.OR P2, PT, R35.reuse, R5.reuse, P2 ;  /* 0x000000052300720c */ /* 0x0c0fe20001746670 */
[C---:B------:R-:W-:Y:S01]  /*05c0*/  IMAD R17, R6.reuse, UR11, R17 ;  /* 0x0000000b06117c24 */ /* 0x040fe2000f8e0211 */
[----:B------:R-:W1:Y:S01]  /*05d0*/  @!P4 LDC.64 R14, c[0x0][0x248] ;  /* 0x00009200ff0ecb82 */ /* 0x000e620000000a00 */
[----:B------:R-:W-:Y:S01]  /*05e0*/  IMAD.WIDE.U32 R40, R6, UR10, R40 ;  /* 0x0000000a06287c25 */ /* 0x000fe2000f8e0028 */
[----:B------:R-:W-:-:S03]  /*05f0*/  ISETP.GE.AND P3, PT, R35, R5, PT ;  /* 0x000000052300720c */ /* 0x000fc60003f66270 */
[C---:B------:R-:W-:Y:S01]  /*0600*/  IMAD R21, R6.reuse, UR13, R19 ;  /* 0x0000000d06157c24 */ /* 0x040fe2000f8e0213 */
[----:B------:R-:W-:Y:S01]  /*0610*/  IADD3 R41, R41, R17, RZ ;  /* 0x0000001129297210 */ /* 0x000fe20007ffe0ff */
[----:B------:R-:W-:Y:S01]  /*0620*/  IMAD.WIDE.U32 R30, R6, UR12, R30 ;  /* 0x0000000c061e7c25 */ /* 0x000fe2000f8e001e */
[----:B------:R-:W2:Y:S01]  /*0630*/  @!P4 LDC.64 R10, c[0x0][0x240] ;  /* 0x00009000ff0acb82 */ /* 0x000ea20000000a00 */
[----:B------:R-:W-:-:S03]  /*0640*/  ISETP.GE.OR P3, PT, R18, UR8, P3 ;  /* 0x0000000812007c0c */ /* 0x000fc60009f66670 */
[----:B------:R-:W-:-:S04]  /*0650*/  IADD3 R31, R31, R21, RZ ;  /* 0x000000151f1f7210 */ /* 0x000fc80007ffe0ff */
[----:B------:R-:W3:Y:S01]  /*0660*/  @!P4 LDC.64 R8, c[0x0][0x210] ;  /* 0x00008400ff08cb82 */ /* 0x000ee20000000a00 */
[----:B0-----:R-:W-:-:S04]  /*0670*/  @!P4 IMAD R16, R29, R12, RZ ;  /* 0x0000000c1d10c224 */ /* 0x001fc800078e02ff */
[C---:B------:R-:W-:Y:S02]  /*0680*/  @!P4 IMAD R19, R28.reuse, R13, R16 ;  /* 0x0000000d1c13c224 */ /* 0x040fe400078e0210 */
[----:B------:R-:W-:Y:S01]  /*0690*/  @!P4 IMAD.WIDE.U32 R12, R28, R12, R40 ;  /* 0x0000000c1c0cc225 */ /* 0x000fe200078e0028 */
[----:B------:R-:W0:Y:S03]  /*06a0*/  @!P3 LDC.64 R22, c[0x0][0x228] ;  /* 0x00008a00ff16bb82 */ /* 0x000e260000000a00 */
[----:B-1----:R-:W-:Y:S01]  /*06b0*/  @!P4 IMAD R16, R29, R14, RZ ;  /* 0x0000000e1d10c224 */ /* 0x002fe200078e02ff */
[----:B------:R-:W-:-:S03]  /*06c0*/  @!P4 IADD3 R19, R13, R19, RZ ;  /* 0x000000130d13c210 */ /* 0x000fc60007ffe0ff */
[C---:B------:R-:W-:Y:S02]  /*06d0*/  @!P4 IMAD R21, R28.reuse, R15, R16 ;  /* 0x0000000f1c15c224 */ /* 0x040fe400078e0210 */
[----:B------:R-:W-:Y:S01]  /*06e0*/  @!P4 IMAD.WIDE.U32 R14, R28, R14, R30 ;  /* 0x0000000e1c0ec225 */ /* 0x000fe200078e001e */
[----:B------:R-:W1:Y:S04]  /*06f0*/  @!P2 LDC.64 R16, c[0x0][0x248] ;  /* 0x00009200ff10ab82 */ /* 0x000e680000000a00 */
[----:B------:R-:W-:Y:S02]  /*0700*/  @!P4 IADD3 R13, R15, R21, RZ ;  /* 0x000000150f0dc210 */ /* 0x000fe40007ffe0ff */
[----:B--2---:R-:W-:Y:S02]  /*0710*/  @!P4 LEA R24, P6, R14, R10, 0x1 ;  /* 0x0000000a0e18c211 */ /* 0x004fe400078c08ff */
[----:B---3--:R-:W-:-:S02]  /*0720*/  @!P4 LEA R26, P5, R12, R8, 0x1 ;  /* 0x000000080c1ac211 */ /* 0x008fc400078a08ff */
[----:B------:R-:W-:Y:S02]  /*0730*/  IADD3 R8, R33, 0x40, RZ ;  /* 0x0000004021087810 */ /* 0x000fe40007ffe0ff */
[----:B------:R-:W-:Y:S02]  /*0740*/  @!P4 LEA.HI.X R25, R14, R11, R13, 0x1, P6 ;  /* 0x0000000b0e19c211 */ /* 0x000fe400030f0c0d */
[----:B------:R-:W-:Y:S02]  /*0750*/  CS2R R14, SRZ ;  /* 0x00000000000e7805 */ /* 0x000fe4000001ff00 */
[----:B------:R-:W-:Y:S02]  /*0760*/  @!P4 LEA.HI.X R27, R12, R9, R19, 0x1, P5 ;  /* 0x000000090c1bc211 */ /* 0x000fe400028f0c13 */
[----:B------:R-:W-:Y:S02]  /*0770*/  CS2R R12, SRZ ;  /* 0x00000000000c7805 */ /* 0x000fe4000001ff00 */
[----:B------:R-:W-:-:S02]  /*0780*/  @!P2 IADD3 R42, P6, R28, 0x20, RZ ;  /* 0x000000201c2aa810 */ /* 0x000fc40007fde0ff */
[----:B------:R-:W-:Y:S02]  /*0790*/  CS2R R10, SRZ ;  /* 0x00000000000a7805 */ /* 0x000fe4000001ff00 */
[----:B------:R-:W-:Y:S02]  /*07a0*/  ISETP.GE.AND P5, PT, R8, R5, PT ;  /* 0x000000050800720c */ /* 0x000fe40003fa6270 */
[----:B------:R-:W-:Y:S02]  /*07b0*/  CS2R R8, SRZ ;  /* 0x0000000000087805 */ /* 0x000fe4000001ff00 */
[----:B------:R-:W-:Y:S01]  /*07c0*/  @!P2 IADD3.X R21, RZ, R29, RZ, P6, !PT ;  /* 0x0000001dff15a210 */ /* 0x000fe200037fe4ff */
[----:B------:R2:W3:Y:S01]  /*07d0*/  @!P4 LDG.E.128 R12, desc[UR4][R24.64] ;  /* 0x00000004180cc981 */ /* 0x0004e2000c1e1d00 */
[----:B------:R-:W-:Y:S02]  /*07e0*/  ISETP.LT.AND P6, PT, R18, UR8, !P5 ;  /* 0x0000000812007c0c */ /* 0x000fe4000efc1270 */
[----:B------:R-:W4:Y:S01]  /*07f0*/  @!P2 LDC.64 R18, c[0x0][0x240] ;  /* 0x00009000ff12ab82 */ /* 0x000f220000000a00 */
[----:B------:R0:W3:Y:S01]  /*0800*/  @!P4 LDG.E.128 R8, desc[UR4][R26.64] ;  /* 0x000000041a08c981 */ /* 0x0000e2000c1e1d00 */
[----:B-1----:R-:W-:Y:S01]  /*0810*/  @!P2 IMAD R21, R21, R16, RZ ;  /* 0x000000101515a224 */ /* 0x002fe200078e02ff */
[----:B------:R-:W-:-:S03]  /*0820*/  @!P3 IADD3 R39, P4, R28, 0x20, RZ ;  /* 0x000000201c27b810 */ /* 0x000fc60007f9e0ff */
[C---:B------:R-:W-:Y:S02]  /*0830*/  @!P2 IMAD R21, R42.reuse, R17, R21 ;  /* 0x000000112a15a224 */ /* 0x040fe400078e0215 */
[----:B--2---:R-:W1:Y:S01]  /*0840*/  @!P3 LDC.64 R24, c[0x0][0x210] ;  /* 0x00008400ff18bb82 */ /* 0x004e620000000a00 */
[----:B0-----:R-:W-:Y:S02]  /*0850*/  @!P2 MOV R26, R30 ;  /* 0x0000001e001aa202 */ /* 0x001fe40000000f00 */
[----:B------:R-:W-:Y:S02]  /*0860*/  @!P2 MOV R27, R31 ;  /* 0x0000001f001ba202 */ /* 0x000fe40000000f00 */
[----:B------:R-:W-:Y:S01]  /*0870*/  @!P3 IADD3.X R20, RZ, R29, RZ, P4, !PT ;  /* 0x0000001dff14b210 */ /* 0x000fe200027fe4ff */
[----:B------:R-:W-:Y:S01]  /*0880*/  @!P2 IMAD.WIDE.U32 R42, R42, R16, R26 ;  /* 0x000000102a2aa225 */ /* 0x000fe200078e001a */
[----:B------:R-:W-:Y:S01]  /*0890*/  @!P3 MOV R44, R40 ;  /* 0x00000028002cb202 */ /* 0x000fe20000000f00 */
[----:B------:R-:W0:Y:S01]  /*08a0*/  @P6 LDC.64 R16, c[0x0][0x228] ;  /* 0x00008a00ff106b82 */ /* 0x000e220000000a00 */
[----:B------:R-:W-:Y:S01]  /*08b0*/  @!P3 MOV R45, R41 ;  /* 0x00000029002db202 */ /* 0x000fe20000000f00 */
[----:B------:R-:W-:Y:S01]  /*08c0*/  @!P3 IMAD R20, R20, R22, RZ ;  /* 0x000000161414b224 */ /* 0x000fe200078e02ff */
[----:B------:R-:W-:-:S02]  /*08d0*/  @!P2 IADD3 R21, R43, R21, RZ ;  /* 0x000000152b15a210 */ /* 0x000fc40007ffe0ff */
[C---:B----4-:R-:W-:Y:S01]  /*08e0*/  @!P2 LEA R26, P4, R42.reuse, R18, 0x1 ;  /* 0x000000122a1aa211 */ /* 0x050fe200078808ff */
[C---:B------:R-:W-:Y:S02]  /*08f0*/  @!P3 IMAD R23, R39.reuse, R23, R20 ;  /* 0x000000172717b224 */ /* 0x040fe400078e0214 */
[----:B------:R-:W-:Y:S01]  /*0900*/  @!P3 IMAD.WIDE.U32 R44, R39, R22, R44 ;  /* 0x00000016272cb225 */ /* 0x000fe200078e002c */
[----:B------:R-:W-:Y:S02]  /*0910*/  @!P2 LEA.HI.X R27, R42, R19, R21, 0x1, P4 ;  /* 0x000000132a1ba211 */ /* 0x000fe400020f0c15 */
[----:B------:R-:W2:Y:S01]  /*0920*/  @P6 LDC.64 R20, c[0x0][0x248] ;  /* 0x00009200ff146b82 */ /* 0x000ea20000000a00 */
[----:B------:R-:W-:Y:S02]  /*0930*/  @P6 IADD3 R22, P4, R28, 0x40, RZ ;  /* 0x000000401c166810 */ /* 0x000fe40007f9e0ff */
[----:B------:R-:W-:Y:S02]  /*0940*/  @!P3 IADD3 R23, R45, R23, RZ ;  /* 0x000000172d17b210 */ /* 0x000fe40007ffe0ff */
[----:B------:R-:W-:-:S02]  /*0950*/  @P6 IADD3.X R39, RZ, R29, RZ, P4, !PT ;  /* 0x0000001dff276210 */ /* 0x000fc400027fe4ff */
[C---:B-1----:R-:W-:Y:S01]  /*0960*/  @!P3 LEA R42, P4, R44.reuse, R24, 0x1 ;  /* 0x000000182c2ab211 */ /* 0x042fe200078808ff */
[----:B------:R-:W1:Y:S03]  /*0970*/  @P6 LDC.64 R18, c[0x0][0x210] ;  /* 0x00008400ff126b82 */ /* 0x000e660000000a00 */
[----:B------:R-:W-:-:S05]  /*0980*/  @!P3 LEA.HI.X R43, R44, R25, R23, 0x1, P4 ;  /* 0x000000192c2bb211 */ /* 0x000fca00020f0c17 */
[----:B------:R-:W4:Y:S01]  /*0990*/  @P6 LDC.64 R24, c[0x0][0x240] ;  /* 0x00009000ff186b82 */ /* 0x000f220000000a00 */
[----:B------:R-:W-:Y:S01]  /*09a0*/  @P6 IADD3 R23, P4, R28, 0x40, RZ ;  /* 0x000000401c176810 */ /* 0x000fe20007f9e0ff */
[----:B0-----:R-:W-:-:S03]  /*09b0*/  @P6 IMAD R39, R39, R16, RZ ;  /* 0x0000001027276224 */ /* 0x001fc600078e02ff */
[----:B------:R-:W-:Y:S01]  /*09c0*/  @P6 IADD3.X R29, RZ, R29, RZ, P4, !PT ;  /* 0x0000001dff1d6210 */ /* 0x000fe200027fe4ff */
[----:B------:R-:W-:Y:S01]  /*09d0*/  @P6 IMAD.WIDE.U32 R44, R22, R16, R40 ;  /* 0x00000010162c6225 */ /* 0x000fe200078e0028 */
[----:B------:R-:W-:-:S03]  /*09e0*/  @P6 MOV R28, R30 ;  /* 0x0000001e001c6202 */ /* 0x000fc60000000f00 */
[----:B--2---:R-:W-:Y:S01]  /*09f0*/  @P6 IMAD R16, R29, R20, RZ ;  /* 0x000000141d106224 */ /* 0x004fe200078e02ff */
[----:B------:R-:W-:Y:S01]  /*0a00*/  @P6 MOV R29, R31 ;  /* 0x0000001f001d6202 */ /* 0x000fe20000000f00 */
[----:B------:R-:W-:Y:S02]  /*0a10*/  @P6 IMAD R17, R22, R17, R39 ;  /* 0x0000001116116224 */ /* 0x000fe400078e0227 */
[C---:B------:R-:W-:Y:S01]  /*0a20*/  @P6 IMAD R31, R23.reuse, R21, R16 ;  /* 0x00000015171f6224 */ /* 0x040fe200078e0210 */
[----:B-1----:R-:W-:Y:S01]  /*0a30*/  @P6 LEA R40, P4, R44, R18, 0x1 ;  /* 0x000000122c286211 */ /* 0x002fe200078808ff */
[----:B------:R-:W-:Y:S01]  /*0a40*/  @P6 IMAD.WIDE.U32 R28, R23, R20, R28 ;  /* 0x00000014171c6225 */ /* 0x000fe200078e001c */
[----:B------:R-:W-:Y:S02]  /*0a50*/  @P6 IADD3 R17, R45, R17, RZ ;  /* 0x000000112d116210 */ /* 0x000fe40007ffe0ff */
[----:B------:R-:W-:Y:S02]  /*0a60*/  CS2R R20, SRZ ;  /* 0x0000000000147805 */ /* 0x000fe4000001ff00 */
[----:B------:R-:W-:-:S02]  /*0a70*/  CS2R R22, SRZ ;  /* 0x0000000000167805 */ /* 0x000fc4000001ff00 */
[----:B------:R-:W-:Y:S02]  /*0a80*/  @P6 LEA.HI.X R41, R44, R19, R17, 0x1, P4 ;  /* 0x000000132c296211 */ /* 0x000fe400020f0c11 */
[----:B------:R-:W-:Y:S02]  /*0a90*/  @P6 IADD3 R29, R29, R31, RZ ;  /* 0x0000001f1d1d6210 */ /* 0x000fe40007ffe0ff */
[C---:B----4-:R-:W-:Y:S02]  /*0aa0*/  @P6 LEA R44, P4, R28.reuse, R24, 0x1 ;  /* 0x000000181c2c6211 */ /* 0x050fe400078808ff */
[----:B------:R-:W-:Y:S02]  /*0ab0*/  CS2R R16, SRZ ;  /* 0x0000000000107805 */ /* 0x000fe4000001ff00 */
[----:B------:R-:W-:Y:S01]  /*0ac0*/  CS2R R18, SRZ ;  /* 0x0000000000127805 */ /* 0x000fe2000001ff00 */
[----:B------:R0:W2:Y:S01]  /*0ad0*/  @!P2 LDG.E.128 R20, desc[UR4][R26.64] ;  /* 0x000000041a14a981 */ /* 0x0000a2000c1e1d00 */
[----:B------:R-:W-:-:S02]  /*0ae0*/  @P6 LEA.HI.X R45, R28, R25, R29, 0x1, P4 ;  /* 0x000000191c2d6211 */ /* 0x000fc400020f0c1d */
[----:B------:R-:W-:Y:S02]  /*0af0*/  CS2R R24, SRZ ;  /* 0x0000000000187805 */ /* 0x000fe4000001ff00 */
[----:B------:R-:W-:Y:S02]  /*0b00*/  CS2R R28, SRZ ;  /* 0x00000000001c7805 */ /* 0x000fe4000001ff00 */
[----:B------:R-:W-:Y:S01]  /*0b10*/  CS2R R30, SRZ ;  /* 0x00000000001e7805 */ /* 0x000fe2000001ff00 */
[----:B------:R3:W4:Y:S01]  /*0b20*/  @!P3 LDG.E.128 R16, desc[UR4][R42.64] ;  /* 0x000000042a10b981 */ /* 0x000722000c1e1d00 */
[----:B0-----:R-:W-:-:S04]  /*0b30*/  CS2R R26, SRZ ;  /* 0x00000000001a7805 */ /* 0x001fc8000001ff00 */
[----:B------:R-:W4:Y:S04]  /*0b40*/  @P6 LDG.E.128 R28, desc[UR4][R44.64] ;  /* 0x000000042c1c6981 */ /* 0x000f28000c1e1d00 */
[----:B------:R0:W4:Y:S01]  /*0b50*/  @P6 LDG.E.128 R24, desc[UR4][R40.64] ;  /* 0x0000000428186981 */ /* 0x000122000c1e1d00 */
[----:B------:R-:W-:Y:S01]  /*0b60*/  @P0 IMAD R36, R0, 0x60, R36 ;  /* 0x0000006000240824 */ /* 0x000fe200078e0224 */
[----:B------:R-:W-:-:S03]  /*0b70*/  ISETP.NE.AND P2, PT, R37, RZ, PT ;  /* 0x000000ff2500720c */ /* 0x000fc60003f45270 */
[----:B------:R-:W-:Y:S01]  /*0b80*/  @P0 IMAD.HI R36, R36, 0x2aaaaaab, RZ ;  /* 0x2aaaaaab24240827 */ /* 0x000fe200078e02ff */
[----:B------:R-:W-:Y:S03]  /*0b90*/  BSSY B0, `(.L_x_3713) ;  /* 0x000007a000007945 */ /* 0x000fe60003800000 */
[----:B---3--:R-:W-:Y:S02]  /*0ba0*/  HADD2.F32 R42, -RZ, R12.H1_H1 ;  /* 0x3000000cff2a7230 */ /* 0x008fe40000004100 */
[--C-:B------:R-:W-:Y:S02]  /*0bb0*/  HADD2.F32 R39, -RZ, R8.reuse.H1_H1 ;  /* 0x30000008ff277230 */ /* 0x100fe40000004100 */
[----:B------:R-:W-:Y:S02]  /*0bc0*/  HADD2.F32 R8, -RZ, R8.H0_H0 ;  /* 0x20000008ff087230 */ /* 0x000fe40000004100 */
[----:B------:R-:W-:-:S02]  /*0bd0*/  HADD2.F32 R43, -RZ, R12.H0_H0 ;  /* 0x2000000cff2b7230 */ /* 0x000fc40000004100 */
[----:B------:R-:W-:Y:S01]  /*0be0*/  FMUL.FTZ R42, R39, R42 ;  /* 0x0000002a272a7220 */ /* 0x000fe20000410000 */
[----:B------:R-:W-:Y:S02]  /*0bf0*/  HADD2.F32 R12, -RZ, R9.H0_H0 ;  /* 0x20000009ff0c7230 */ /* 0x000fe40000004100 */
[----:B------:R-:W-:Y:S02]  /*0c00*/  HADD2.F32 R39, -RZ, R13.H0_H0 ;  /* 0x2000000dff277230 */ /* 0x000fe40000004100 */
[----:B------:R-:W-:Y:S01]  /*0c10*/  FFMA.FTZ R43, R8, R43, R42 ;  /* 0x0000002b082b7223 */ /* 0x000fe2000001002a */
[----:B------:R-:W-:Y:S02]  /*0c20*/  HADD2.F32 R9, -RZ, R9.H1_H1 ;  /* 0x30000009ff097230 */ /* 0x000fe40000004100 */
[----:B0-----:R-:W-:Y:S02]  /*0c30*/  HADD2.F32 R40, -RZ, R13.H1_H1 ;  /* 0x3000000dff287230 */ /* 0x001fe40000004100 */
        /* <DEDUP_REMOVED lines=9> */
[----:B------:R-:W-:-:S04]  /*0cd0*/  FFMA.FTZ R9, R10, R9, R39 ;  /* 0x000000090a097223 */ /* 0x000fc80000010027 */
[----:B------:R-:W-:Y:S01]  /*0ce0*/  FFMA.FTZ R8, R8, R13, R9 ;  /* 0x0000000d08087223 */ /* 0x000fe20000010009 */
[----:B------:R-:W-:Y:S02]  /*0cf0*/  HADD2.F32 R11, -RZ, R11.H1_H1 ;  /* 0x3000000bff0b7230 */ /* 0x000fe40000004100 */
[----:B------:R-:W-:-:S05]  /*0d00*/  HADD2.F32 R15, -RZ, R15.H1_H1 ;  /* 0x3000000fff0f7230 */ /* 0x000fca0000004100 */
[----:B------:R-:W-:Y:S01]  /*0d10*/  FFMA.FTZ R8, R11, R15, R8 ;  /* 0x0000000f0b087223 */ /* 0x000fe20000010008 */
[--C-:B--2---:R-:W-:Y:S02]  /*0d20*/  HADD2.F32 R41, -RZ, R20.reuse.H1_H1 ;  /* 0x30000014ff297230 */ /* 0x104fe40000004100 */
[----:B------:R-:W-:Y:S02]  /*0d30*/  HADD2.F32 R14, -RZ, R20.H0_H0 ;  /* 0x20000014ff0e7230 */ /* 0x000fe40000004100 */
[--C-:B----4-:R-:W-:Y:S02]  /*0d40*/  HADD2.F32 R9, -RZ, R16.reuse.H0_H0 ;  /* 0x20000010ff097230 */ /* 0x110fe40000004100 */
[----:B------:R-:W-:Y:S02]  /*0d50*/  HADD2.F32 R16, -RZ, R16.H1_H1 ;  /* 0x30000010ff107230 */ /* 0x000fe40000004100 */
[----:B------:R-:W-:Y:S02]  /*0d60*/  HADD2.F32 R39, -RZ, R21.H0_H0 ;  /* 0x20000015ff277230 */ /* 0x000fe40000004100 */
[----:B------:R-:W-:-:S02]  /*0d70*/  HADD2.F32 R45, -RZ, R28.H1_H1 ;  /* 0x3000001cff2d7230 */ /* 0x000fc40000004100 */
[----:B------:R-:W-:Y:S02]  /*0d80*/  HADD2.F32 R20, -RZ, R21.H1_H1 ;  /* 0x30000015ff147230 */ /* 0x000fe40000004100 */
[----:B------:R-:W-:Y:S02]  /*0d90*/  HADD2.F32 R40, -RZ, R24.H1_H1 ;  /* 0x30000018ff287230 */ /* 0x000fe40000004100 */
[----:B------:R-:W-:Y:S01]  /*0da0*/  FMUL.FTZ R16, R16, R41 ;  /* 0x0000002910107220 */ /* 0x000fe20000410000 */
[--C-:B------:R-:W-:Y:S02]  /*0db0*/  HADD2.F32 R21, -RZ, R22.reuse.H0_H0 ;  /* 0x20000016ff157230 */ /* 0x100fe40000004100 */
[----:B------:R-:W-:Y:S02]  /*0dc0*/  HADD2.F32 R43, -RZ, R22.H1_H1 ;  /* 0x30000016ff2b7230 */ /* 0x000fe40000004100 */
[--C-:B------:R-:W-:Y:S02]  /*0dd0*/  HADD2.F32 R22, -RZ, R23.reuse.H0_H0 ;  /* 0x20000017ff167230 */ /* 0x100fe40000004100 */
[----:B------:R-:W-:-:S02]  /*0de0*/  HADD2.F32 R42, -RZ, R23.H1_H1 ;  /* 0x30000017ff2a7230 */ /* 0x000fc40000004100 */
[----:B------:R-:W-:Y:S01]  /*0df0*/  FMUL.FTZ R45, R40, R45 ;  /* 0x0000002d282d7220 */ /* 0x000fe20000410000 */
[----:B------:R-:W-:Y:S02]  /*0e00*/  HADD2.F32 R24, -RZ, R24.H0_H0 ;  /* 0x20000018ff187230 */ /* 0x000fe40000004100 */
[----:B------:R-:W-:Y:S02]  /*0e10*/  HADD2.F32 R23, -RZ, R28.H0_H0 ;  /* 0x2000001cff177230 */ /* 0x000fe40000004100 */
[----:B------:R-:W-:Y:S01]  /*0e20*/  FFMA.FTZ R41, R9, R14, R16 ;  /* 0x0000000e09297223 */ /* 0x000fe20000010010 */
[----:B------:R-:W-:Y:S02]  /*0e30*/  HADD2.F32 R10, -RZ, R17.H0_H0 ;  /* 0x20000011ff0a7230 */ /* 0x000fe40000004100 */
[----:B------:R-:W-:Y:S02]  /*0e40*/  HADD2.F32 R9, -RZ, R25.H0_H0 ;  /* 0x20000019ff097230 */ /* 0x000fe40000004100 */
[----:B------:R-:W-:Y:S01]  /*0e50*/  FFMA.FTZ R24, R24, R23, R45 ;  /* 0x0000001718187223 */ /* 0x000fe2000001002d */
[----:B------:R-:W-:-:S02]  /*0e60*/  HADD2.F32 R14, -RZ, R29.H0_H0 ;  /* 0x2000001dff0e7230 */ /* 0x000fc40000004100 */
[----:B------:R-:W-:Y:S01]  /*0e70*/  FFMA.FTZ R16, R10, R39, R41 ;  /* 0x000000270a107223 */ /* 0x000fe20000010029 */
[----:B------:R-:W-:Y:S02]  /*0e80*/  HADD2.F32 R17, -RZ, R17.H1_H1 ;  /* 0x30000011ff117230 */ /* 0x000fe40000004100 */
[----:B------:R-:W-:Y:S02]  /*0e90*/  HADD2.F32 R25, -RZ, R25.H1_H1 ;  /* 0x30000019ff197230 */ /* 0x000fe40000004100 */
[----:B------:R-:W-:Y:S01]  /*0ea0*/  FFMA.FTZ R24, R9, R14, R24 ;  /* 0x0000000e09187223 */ /* 0x000fe20000010018 */
[----:B------:R-:W-:Y:S02]  /*0eb0*/  HADD2.F32 R10, -RZ, R29.H1_H1 ;  /* 0x3000001dff0a7230 */ /* 0x000fe40000004100 */
[----:B------:R-:W-:Y:S01]  /*0ec0*/  FFMA.FTZ R17, R17, R20, R16 ;  /* 0x0000001411117223 */ /* 0x000fe20000010010 */
[----:B------:R-:W-:Y:S02]  /*0ed0*/  HADD2.F32 R12, -RZ, R18.H0_H0 ;  /* 0x20000012ff0c7230 */ /* 0x000fe40000004100 */
        /* <DEDUP_REMOVED lines=18> */
[----:B------:R-:W-:-:S03]  /*1000*/  FFMA.FTZ R18, R19, R42, R18 ;  /* 0x0000002a13127223 */ /* 0x000fc60000010012 */
[----:B------:R-:W-:Y:S01]  /*1010*/  FFMA.FTZ R27, R27, R12, R10 ;  /* 0x0000000c1b1b7223 */ /* 0x000fe2000001000a */
[----:B------:R-:W0:Y:S04]  /*1020*/  SHFL.BFLY PT, R9, R8, 0x4, 0x1f ;  /* 0x0c801f0008097f89 */ /* 0x000e2800000e0000 */
[----:B------:R-:W1:Y:S04]  /*1030*/  SHFL.BFLY PT, R11, R18, 0x4, 0x1f ;  /* 0x0c801f00120b7f89 */ /* 0x000e6800000e0000 */
[----:B------:R-:W2:Y:S01]  /*1040*/  SHFL.BFLY PT, R10, R27, 0x4, 0x1f ;  /* 0x0c801f001b0a7f89 */ /* 0x000ea200000e0000 */
[----:B0-----:R-:W-:Y:S01]  /*1050*/  FADD.FTZ R9, R8, R9 ;  /* 0x0000000908097221 */ /* 0x001fe20000010000 */
[----:B-1----:R-:W-:Y:S01]  /*1060*/  FADD.FTZ R11, R18, R11 ;  /* 0x0000000b120b7221 */ /* 0x002fe20000010000 */
[----:B--2---:R-:W-:-:S04]  /*1070*/  FADD.FTZ R14, R27, R10 ;  /* 0x0000000a1b0e7221 */ /* 0x004fc80000010000 */
[----:B------:R-:W0:Y:S04]  /*1080*/  SHFL.BFLY PT, R12, R11, 0x2, 0x1f ;  /* 0x0c401f000b0c7f89 */ /* 0x000e2800000e0000 */
[----:B------:R-:W1:Y:S04]  /*1090*/  SHFL.BFLY PT, R10, R9, 0x2, 0x1f ;  /* 0x0c401f00090a7f89 */ /* 0x000e6800000e0000 */
[----:B------:R-:W2:Y:S01]  /*10a0*/  SHFL.BFLY PT, R13, R14, 0x2, 0x1f ;  /* 0x0c401f000e0d7f89 */ /* 0x000ea200000e0000 */
[----:B0-----:R-:W-:Y:S01]  /*10b0*/  FADD.FTZ R12, R11, R12 ;  /* 0x0000000c0b0c7221 */ /* 0x001fe20000010000 */
[----:B-1----:R-:W-:Y:S01]  /*10c0*/  FADD.FTZ R10, R9, R10 ;  /* 0x0000000a090a7221 */ /* 0x002fe20000010000 */
[----:B--2---:R-:W-:-:S03]  /*10d0*/  FADD.FTZ R16, R14, R13 ;  /* 0x0000000d0e107221 */ /* 0x004fc60000010000 */
[----:B------:R-:W0:Y:S01]  /*10e0*/  SHFL.BFLY PT, R15, R12, 0x1, 0x1f ;  /* 0x0c201f000c0f7f89 */ /* 0x000e2200000e0000 */
[----:B------:R-:W1:Y:S03]  /*10f0*/  LDC.64 R8, c[0x0][0x2d0] ;  /* 0x0000b400ff087b82 */ /* 0x000e660000000a00 */
[----:B------:R-:W2:Y:S04]  /*1100*/  SHFL.BFLY PT, R13, R10, 0x1, 0x1f ;  /* 0x0c201f000a0d7f89 */ /* 0x000ea800000e0000 */
[----:B------:R-:W3:Y:S01]  /*1110*/  SHFL.BFLY PT, R17, R16, 0x1, 0x1f ;  /* 0x0c201f0010117f89 */ /* 0x000ee200000e0000 */
[----:B------:R-:W-:-:S04]  /*1120*/  @P0 SHF.R.U32.HI R11, RZ, 0x1f, R36 ;  /* 0x0000001fff0b0819 */ /* 0x000fc80000011624 */
[----:B------:R-:W-:Y:S01]  /*1130*/  @P0 LEA.HI.SX32 R36, R36, R11, 0x1c ;  /* 0x0000000b24240211 */ /* 0x000fe200078fe2ff */
[----:B------:R-:W-:-:S06]  /*1140*/  HFMA2.MMA R11, -RZ, RZ, 0, 0 ;  /* 0x00000000ff0b7435 */ /* 0x000fcc00000001ff */
[----:B------:R-:W-:Y:S02]  /*1150*/  @P0 IMAD R11, R36, 0x60, RZ ;  /* 0x00000060240b0824 */ /* 0x000fe400078e02ff */
[----:B0-----:R-:W-:Y:S01]  /*1160*/  FADD.FTZ R19, R12, R15 ;  /* 0x0000000f0c137221 */ /* 0x001fe20000010000 */
[----:B--2---:R-:W-:Y:S01]  /*1170*/  FADD.FTZ R18, R10, R13 ;  /* 0x0000000d0a127221 */ /* 0x004fe20000010000 */
[----:B---3--:R-:W-:Y:S01]  /*1180*/  FADD.FTZ R17, R16, R17 ;  /* 0x0000001110117221 */ /* 0x008fe20000010000 */
[----:B------:R-:W-:Y:S06]  /*1190*/  @P2 BRA `(.L_x_3714) ;  /* 0x0000000000642947 */ /* 0x000fec0003800000 */
[----:B------:R-:W0:Y:S01]  /*11a0*/  LDC.64 R14, c[0x0][0x278] ;  /* 0x00009e00ff0e7b82 */ /* 0x000e220000000a00 */
[----:B------:R-:W-:Y:S01]  /*11b0*/  SHF.R.S32.HI R13, RZ, 0x1f, R11 ;  /* 0x0000001fff0d7819 */ /* 0x000fe2000001140b */
[----:B------:R-:W-:Y:S01]  /*11c0*/  ULDC.64 UR8, c[0x0][0x280] ;  /* 0x0000a00000087ab9 */ /* 0x000fe20000000a00 */
[C---:B------:R-:W-:Y:S02]  /*11d0*/  IADD3 R12, P0, R4.reuse, R11, RZ ;  /* 0x0000000b040c7210 */ /* 0x040fe40007f1e0ff */
[----:B------:R-:W-:Y:S02]  /*11e0*/  ISETP.GE.AND P2, PT, R33, R5, PT ;  /* 0x000000052100720c */ /* 0x000fe40003f46270 */
[----:B------:R-:W-:Y:S02]  /*11f0*/  LEA.HI.X.SX32 R13, R4, R13, 0x1, P0 ;  /* 0x0000000d040d7211 */ /* 0x000fe400000f0eff */
[----:B------:R-:W-:Y:S01]  /*1200*/  FSEL R17, R17, RZ, !P5 ;  /* 0x000000ff11117208 */ /* 0x000fe20006800000 */
[----:B0-----:R-:W-:-:S02]  /*1210*/  IMAD R10, R14, UR7, RZ ;  /* 0x000000070e0a7c24 */ /* 0x001fc4000f8e02ff */
[----:B------:R-:W-:-:S04]  /*1220*/  IMAD.WIDE.U32 R12, R14, UR6, R12 ;  /* 0x000000060e0c7c25 */ /* 0x000fc8000f8e000c */
[----:B------:R-:W-:-:S05]  /*1230*/  IMAD R15, R15, UR6, R10 ;  /* 0x000000060f0f7c24 */ /* 0x000fca000f8e020a */
[----:B------:R-:W-:Y:S01]  /*1240*/  IADD3 R13, R13, R15, RZ ;  /* 0x0000000f0d0d7210 */ /* 0x000fe20007ffe0ff */
[----:B------:R-:W-:Y:S02]  /*1250*/  IMAD R15, R32, UR8, RZ ;  /* 0x00000008200f7c24 */ /* 0x000fe4000f8e02ff */
[----:B------:R-:W-:-:S04]  /*1260*/  IMAD.WIDE.U32 R12, R6, UR8, R12 ;  /* 0x00000008060c7c25 */ /* 0x000fc8000f8e000c */
[----:B------:R-:W-:Y:S01]  /*1270*/  IMAD R15, R6, UR9, R15 ;  /* 0x00000009060f7c24 */ /* 0x000fe2000f8e020f */
[----:B------:R-:W-:Y:S01]  /*1280*/  IADD3 R10, P0, R33, R12, RZ ;  /* 0x0000000c210a7210 */ /* 0x000fe20007f1e0ff */
[----:B------:R-:W-:-:S03]  /*1290*/  ULDC.64 UR8, c[0x0][0x260] ;  /* 0x0000980000087ab9 */ /* 0x000fc60000000a00 */
[----:B------:R-:W-:Y:S02]  /*12a0*/  IADD3.X R13, R34, R13, R15, P0, !PT ;  /* 0x0000000d220d7210 */ /* 0x000fe400007fe40f */
[C---:B------:R-:W-:Y:S02]  /*12b0*/  LEA R12, P3, R10.reuse, UR8, 0x2 ;  /* 0x000000080a0c7c11 */ /* 0x040fe4000f8610ff */
[----:B------:R-:W-:Y:S02]  /*12c0*/  ISETP.GE.AND P0, PT, R35, R5, PT ;  /* 0x000000052300720c */ /* 0x000fe40003f06270 */
[----:B------:R-:W-:Y:S02]  /*12d0*/  LEA.HI.X R13, R10, UR9, R13, 0x2, P3 ;  /* 0x000000090a0d7c11 */ /* 0x000fe400098f140d */
[----:B------:R-:W-:Y:S02]  /*12e0*/  FSEL R5, R18, RZ, !P2 ;  /* 0x000000ff12057208 */ /* 0x000fe40005000000 */
[----:B------:R-:W-:Y:S01]  /*12f0*/  FSEL R15, R19, RZ, !P0 ;  /* 0x000000ff130f7208 */ /* 0x000fe20004000000 */
[----:B------:R0:W-:Y:S04]  /*1300*/  STG.E desc[UR4][R12.64+0x100], R17 ;  /* 0x000100110c007986 */ /* 0x0001e8000c101904 */
[----:B------:R0:W-:Y:S04]  /*1310*/  STG.E desc[UR4][R12.64], R5 ;  /* 0x000000050c007986 */ /* 0x0001e8000c101904 */
[----:B------:R0:W-:Y:S02]  /*1320*/  STG.E desc[UR4][R12.64+0x80], R15 ;  /* 0x0000800f0c007986 */ /* 0x0001e4000c101904 */
.L_x_3714:
[----:B------:R-:W-:Y:S05]  /*1330*/  BSYNC B0 ;  /* 0x0000000000007941 */ /* 0x000fea0003800000 */
.L_x_3713:
[----:B0-----:R-:W-:Y:S01]  /*1340*/  IADD3 R5, R38, 0x5f, RZ ;  /* 0x0000005f26057810 */ /* 0x001fe20007ffe0ff */
[----:B------:R-:W-:Y:S01]  /*1350*/  IMAD R15, R2, 0x1800, RZ ;  /* 0x00001800020f7824 */ /* 0x000fe200078e02ff */
[----:B------:R-:W-:Y:S01]  /*1360*/  SHF.L.U32 R12, R11, 0x6, RZ ;  /* 0x000000060b0c7819 */ /* 0x000fe200000006ff */
[----:B------:R-:W-:Y:S01]  /*1370*/  BSSY B0, `(.L_x_3715) ;  /* 0x0000029000007945 */ /* 0x000fe20003800000 */
[----:B------:R-:W-:Y:S01]  /*1380*/  SHF.L.U32 R14, R3, 0x2, RZ ;  /* 0x00000002030e7819 */ /* 0x000fe200000006ff */
[----:B------:R-:W-:Y:S01]  /*1390*/  IMAD.HI R10, R5, 0x2aaaaaab, RZ ;  /* 0x2aaaaaab050a7827 */ /* 0x000fe200078e02ff */
[----:B------:R-:W-:-:S04]  /*13a0*/  SHF.R.S32.HI R16, RZ, 0x1f, R15 ;  /* 0x0000001fff107819 */ /* 0x000fc8000001140f */
[----:B------:R-:W-:-:S04]  /*13b0*/  SHF.R.U32.HI R13, RZ, 0x1f, R10 ;  /* 0x0000001fff0d7819 */ /* 0x000fc8000001160a */
[----:B------:R-:W-:Y:S02]  /*13c0*/  LEA.HI.SX32 R10, R10, R13, 0x1c ;  /* 0x0000000d0a0a7211 */ /* 0x000fe400078fe2ff */
[----:B------:R-:W-:Y:S02]  /*13d0*/  SHF.R.S32.HI R13, RZ, 0x1f, R12 ;  /* 0x0000001fff0d7819 */ /* 0x000fe4000001140c */
[----:B------:R-:W-:Y:S01]  /*13e0*/  IADD3 R12, P0, P2, R12, R14, R15 ;  /* 0x0000000e0c0c7210 */ /* 0x000fe20007a1e00f */
[--C-:B------:R-:W-:Y:S01]  /*13f0*/  IMAD R10, R10, 0x60, -R5.reuse ;  /* 0x000000600a0a7824 */ /* 0x100fe200078e0a05 */
[----:B------:R-:W-:Y:S01]  /*1400*/  SHF.R.S32.HI R14, RZ, 0x1f, R14 ;  /* 0x0000001fff0e7819 */ /* 0x000fe2000001140e */
[----:B------:R-:W-:-:S03]  /*1410*/  IMAD R5, R2, -0x60, R5 ;  /* 0xffffffa002057824 */ /* 0x000fc600078e0205 */
[----:B------:R-:W-:Y:S01]  /*1420*/  IADD3.X R13, R13, R14, R16, P0, P2 ;  /* 0x0000000e0d0d7210 */ /* 0x000fe200007e4410 */
[----:B-1----:R-:W-:Y:S01]  /*1430*/  IMAD R14, R8, UR7, RZ ;  /* 0x00000007080e7c24 */ /* 0x002fe2000f8e02ff */
[----:B------:R-:W-:-:S03]  /*1440*/  IADD3 R10, R5, R10, RZ ;  /* 0x0000000a050a7210 */ /* 0x000fc60007ffe0ff */
[----:B------:R-:W-:Y:S01]  /*1450*/  IMAD R5, R9, UR6, R14 ;  /* 0x0000000609057c24 */ /* 0x000fe2000f8e020e */
[----:B------:R-:W-:Y:S01]  /*1460*/  ISETP.GE.OR P1, PT, R3, R10, P1 ;  /* 0x0000000a0300720c */ /* 0x000fe20000f26670 */
[----:B------:R-:W-:-:S05]  /*1470*/  IMAD.WIDE.U32 R8, R8, UR6, R12 ;  /* 0x0000000608087c25 */ /* 0x000fca000f8e000c */
[----:B------:R-:W-:-:S07]  /*1480*/  IADD3 R5, R9, R5, RZ ;  /* 0x0000000509057210 */ /* 0x000fce0007ffe0ff */
[----:B------:R-:W-:Y:S05]  /*1490*/  @P1 BRA `(.L_x_3716) ;  /* 0x0000000000581947 */ /* 0x000fea0003800000 */
[----:B------:R-:W0:Y:S01]  /*14a0*/  LDC.64 R14, c[0x0][0x2a8] ;  /* 0x0000aa00ff0e7b82 */ /* 0x000e220000000a00 */
[----:B------:R-:W-:Y:S01]  /*14b0*/  IADD3 R10, P0, P1, R11, R4, R3 ;  /* 0x000000040b0a7210 */ /* 0x000fe2000791e003 */
[----:B------:R-:W-:Y:S01]  /*14c0*/  ULDC.64 UR8, c[0x0][0x2b0] ;  /* 0x0000ac0000087ab9 */ /* 0x000fe20000000a00 */
[----:B------:R-:W-:Y:S02]  /*14d0*/  SHF.R.S32.HI R13, RZ, 0x1f, R11 ;  /* 0x0000001fff0d7819 */ /* 0x000fe4000001140b */
[----:B------:R-:W-:Y:S02]  /*14e0*/  SHF.R.S32.HI R12, RZ, 0x1f, R4 ;  /* 0x0000001fff0c7819 */ /* 0x000fe40000011404 */
[----:B------:R-:W-:-:S04]  /*14f0*/  SHF.R.S32.HI R11, RZ, 0x1f, R3 ;  /* 0x0000001fff0b7819 */ /* 0x000fc80000011403 */
[----:B------:R-:W-:Y:S02]  /*1500*/  IADD3.X R11, R13, R12, R11, P0, P1 ;  /* 0x0000000c0d0b7210 */ /* 0x000fe400007e240b */
[----:B-----5:R-:W-:Y:S01]  /*1510*/  FSETP.NEU.FTZ.AND P0, PT, R7, -INF , PT ;  /* 0xff8000000700780b */ /* 0x020fe20003f1d000 */
[C---:B0-----:R-:W-:Y:S02]  /*1520*/  IMAD R12, R14.reuse, UR7, RZ ;  /* 0x000000070e0c7c24 */ /* 0x041fe4000f8e02ff */
[----:B------:R-:W-:-:S04]  /*1530*/  IMAD.WIDE.U32 R10, R14, UR6, R10 ;  /* 0x000000060e0a7c25 */ /* 0x000fc8000f8e000a */
[----:B------:R-:W-:Y:S01]  /*1540*/  FMUL.FTZ R14, R7, 1.4426950216293334961 ;  /* 0x3fb8aa3b070e7820 */ /* 0x000fe20000410000 */
[----:B------:R-:W-:Y:S02]  /*1550*/  IMAD R13, R15, UR6, R12 ;  /* 0x000000060f0d7c24 */ /* 0x000fe4000f8e020c */
[----:B------:R-:W-:Y:S02]  /*1560*/  IMAD R15, R32, UR8, RZ ;  /* 0x00000008200f7c24 */ /* 0x000fe4000f8e02ff */
[----:B------:R-:W-:Y:S02]  /*1570*/  FSEL R7, R14, RZ, P0 ;  /* 0x000000ff0e077208 */ /* 0x000fe40000000000 */
[----:B------:R-:W-:Y:S01]  /*1580*/  IADD3 R11, R11, R13, RZ ;  /* 0x0000000d0b0b7210 */ /* 0x000fe20007ffe0ff */
[C---:B------:R-:W-:Y:S02]  /*1590*/  IMAD R15, R6.reuse, UR9, R15 ;  /* 0x00000009060f7c24 */ /* 0x040fe4000f8e020f */
[----:B------:R-:W-:Y:S01]  /*15a0*/  IMAD.WIDE.U32 R10, R6, UR8, R10 ;  /* 0x00000008060a7c25 */ /* 0x000fe2000f8e000a */
[----:B------:R-:W-:-:S04]  /*15b0*/  ULDC.64 UR8, c[0x0][0x2a0] ;  /* 0x0000a80000087ab9 */ /* 0x000fc80000000a00 */
[----:B------:R-:W-:Y:S02]  /*15c0*/  IADD3 R11, R11, R15, RZ ;  /* 0x0000000f0b0b7210 */ /* 0x000fe40007ffe0ff */
[----:B------:R-:W-:-:S04]  /*15d0*/  LEA R12, P1, R10, UR8, 0x2 ;  /* 0x000000080a0c7c11 */ /* 0x000fc8000f8210ff */
[----:B------:R-:W-:-:S05]  /*15e0*/  LEA.HI.X R13, R10, UR9, R11, 0x2, P1 ;  /* 0x000000090a0d7c11 */ /* 0x000fca00088f140b */
[----:B------:R0:W-:Y:S04]  /*15f0*/  STG.E desc[UR4][R12.64], R7 ;  /* 0x000000070c007986 */ /* 0x0001e8000c101904 */
.L_x_3716:
[----:B------:R-:W-:Y:S05]  /*1600*/  BSYNC B0 ;  /* 0x0000000000007941 */ /* 0x000fea0003800000 */
.L_x_3715:
[----:B------:R-:W-:Y:S01]  /*1610*/  ULDC.64 UR10, c[0x0][0x2e8] ;  /* 0x0000ba00000a7ab9 */ /* 0x000fe20000000a00 */
[----:B------:R-:W-:Y:S01]  /*1620*/  ULDC.64 UR8, c[0x0][0x2d8] ;  /* 0x0000b60000087ab9 */ /* 0x000fe20000000a00 */
[----:B------:R-:W-:Y:S01]  /*1630*/  ISETP.NE.U32.AND P0, PT, RZ, UR10, PT ;  /* 0x0000000aff007c0c */ /* 0x000fe2000bf05070 */
[----:B0----5:R-:W-:Y:S01]  /*1640*/  IMAD R7, R32, UR8, RZ ;  /* 0x0000000820077c24 */ /* 0x021fe2000f8e02ff */
[----:B------:R-:W-:Y:S02]  /*1650*/  MOV R4, R8 ;  /* 0x0000000800047202 */ /* 0x000fe40000000f00 */
[----:B------:R-:W-:Y:S01]  /*1660*/  ISETP.NE.AND.EX P0, PT, RZ, UR11, PT, P0 ;  /* 0x0000000bff007c0c */ /* 0x000fe2000bf05300 */
[C---:B------:R-:W-:Y:S02]  /*1670*/  IMAD R7, R6.reuse, UR9, R7 ;  /* 0x0000000906077c24 */ /* 0x040fe4000f8e0207 */
[----:B------:R-:W-:Y:S01]  /*1680*/  IMAD.WIDE.U32 R4, R6, UR8, R4 ;  /* 0x0000000806047c25 */ /* 0x000fe2000f8e0004 */
[----:B------:R-:W-:Y:S01]  /*1690*/  ISETP.NE.OR P0, PT, R3, RZ, !P0 ;  /* 0x000000ff0300720c */ /* 0x000fe20004705670 */
[----:B------:R-:W-:-:S02]  /*16a0*/  ULDC.64 UR8, c[0x0][0x2b8] ;  /* 0x0000ae0000087ab9 */ /* 0x000fc40000000a00 */
        /* <DEDUP_REMOVED lines=18> */
.L_x_3717:
        /* <DEDUP_REMOVED lines=11> */
.L_x_3748:


//--------------------- .nv.global.init           --------------------------
	.section	.nv.global.init,"aw",@progbits
.nv.global.init:
	.type		$str$23,@object
	.size		$str$23,($str$24 - $str$23)
$str$23:
        /*0000*/ 	.byte	0x28, 0x61, 0x64, 0x64, 0x72, 0x65, 0x73, 0x73, 0x20, 0x26, 0x20, 0x6d, 0x61, 0x73, 0x6b, 0x29
        /*0010*/ 	.byte	0x20, 0x3d, 0x3d, 0x20, 0x30, 0x00
	.type		$str$24,@object
	.size		$str$24,(__unnamed_4 - $str$24)
$str$24:
        /*0016*/ 	.byte	0x2f, 0x74, 0x6d, 0x70, 0x2f, 0x6f, 0x73, 0x73, 0x5f, 0x6b, 0x65, 0x72, 0x6e, 0x65, 0x6c, 0x73
        /*0026*/ 	.byte	0x5f, 0x73, 0x72, 0x63, 0x2f, 0x66, 0x6c, 0x61, 0x73, 0x68, 0x5f, 0x61, 0x74, 0x74, 0x65, 0x6e
        /*0036*/ 	.byte	0x74, 0x69, 0x6f, 0x6e, 0x2f, 0x63, 0x73, 0x72, 0x63, 0x2f, 0x63, 0x75, 0x74, 0x6c, 0x61, 0x73
        /*0046*/ 	.byte	0x73, 0x2f, 0x69, 0x6e, 0x63, 0x6c, 0x75, 0x64, 0x65, 0x2f, 0x63, 0x75, 0x74, 0x65, 0x2f, 0x70
        /*0056*/ 	.byte	0x6f, 0x69, 0x6e, 0x74, 0x65, 0x72, 0x5f, 0x66, 0x6c, 0x61, 0x67, 0x67, 0x65, 0x64, 0x2e, 0x68
        /*0066*/ 	.byte	0x70, 0x70, 0x00
	.type		__unnamed_4,@object
	.size		__unnamed_4,(__unnamed_2 - __unnamed_4)
__unnamed_4:
        /* <DEDUP_REMOVED lines=17> */
        /*0179*/ 	.byte	0x3e, 0x3e, 0x3e, 0x3e, 0x5d, 0x00
	.type		__unnamed_2,@object
	.size		__unnamed_2,(__unnamed_6 - __unnamed_2)
__unnamed_2:
        /* <DEDUP_REMOVED lines=22> */
        /*02df*/ 	.byte	0x3e, 0x3e, 0x3e, 0x3e, 0x20, 0x26, 0x5d, 0x00
	.type		__unnamed_6,@object
	.size		__unnamed_6,(__unnamed_3 - __unnamed_6)
__unnamed_6:
        /* <DEDUP_REMOVED lines=22> */
        /*0447*/ 	.byte	0x34, 0x3e, 0x3e, 0x3e, 0x3e, 0x20, 0x26, 0x5d, 0x00
	.type		__unnamed_3,@object
	.size		__unnamed_3,(__unnamed_1 - __unnamed_3)
__unnamed_3:
        /* <DEDUP_REMOVED lines=23> */
        /*05c0*/ 	.byte	0x3a, 0x43, 0x3c, 0x30, 0x3e, 0x3e, 0x3e, 0x3e, 0x3e, 0x5d, 0x00
	.type		__unnamed_1,@object
	.size		__unnamed_1,(__unnamed_5 - __unnamed_1)
__unnamed_1:
        /* <DEDUP_REMOVED lines=28> */
        /*078b*/ 	.byte	0x31, 0x32, 0x32, 0x38, 0x38, 0x3e, 0x3e, 0x3e, 0x3e, 0x3e, 0x20, 0x26, 0x5d, 0x00
	.type		__unnamed_5,@object
	.size		__unnamed_5,(.L_4 - __unnamed_5)
__unnamed_5:
        /* <DEDUP_REMOVED lines=29> */
.L_4:


//--------------------- .nv.shared._ZN7cutlass13device_kernelIN5flash11enable_sm90INS1_16FlashAttnBwdSm90INS1_25CollectiveMainloopBwdSm90ILi2ELi2ELi2EN4cute5tupleIJNS5_1CILi1EEES8_S8_EEENS6_IJNS7_ILi128EEESA_NS7_ILi64EEEEEENS_6half_tEfNS_4arch4Sm90ELb0ELb0ELb1ELb0ELb0ELb1ELb0ELb0ELi2ELi1ELi2ELi2ELb0EEENS1_21CollectiveEpilogueBwdISC_SD_SF_Li256ELb0ELb0ELi1EEENS1_19SingleTileSchedulerILb0ELb0ELb0ELi128EEEEEEEEEvNT_6ParamsE --------------------------
	.section	.nv.shared._ZN7cutlass13device_kernelIN5flash11enable_sm90INS1_16FlashAttnBwdSm90INS1_25CollectiveMainloopBwdSm90ILi2ELi2ELi2EN4cute5tupleIJNS5_1CILi1EEES8_S8_EEENS6_IJNS7_ILi128EEESA_NS7_ILi64EEEEEENS_6half_tEfNS_4arch4Sm90ELb0ELb0ELb1ELb0ELb0ELb1ELb0ELb0ELi2ELi1ELi2ELi2ELb0EEENS1_21CollectiveEpilogueBwdISC_SD_SF_Li256ELb0ELb0ELi1EEENS1_19SingleTileSchedulerILb0ELb0ELb0ELi128EEEEEEEEEvNT_6ParamsE,"aw",@nobits
	.sectionflags	@""
	.align	16
	.zero		1024


//--------------------- .nv.shared.reserved.0     --------------------------
	.section	.nv.shared.reserved.0,"aw",@nobits
	.weak		__nv_reservedSMEM_offset_0_alias
	.size		__nv_reservedSMEM_offset_0_alias, 0, 0
	.other		__nv_reservedSMEM_offset_0_alias,@"STO_CUDA_RESERVED_SHARED STV_DEFAULT"
__nv_reservedSMEM_offset_0_alias:
	.zero		0


//--------------------- .nv.global                --------------------------
	.section	.nv.global,"aw",@nobits
.nv.global:
	.type		_ZN73_INTERNAL_d9ee66f6_37_flash_bwd_hdim64_fp16_softcap_sm90_cu_744032ad_29614cute1_E,@object
	.size		_ZN73_INTERNAL_d9ee66f6_37_flash_bwd_hdim64_fp16_softcap_sm90_cu_744032ad_29614cute1_E,(_ZN73_INTERNAL_d9ee66f6_37_flash_bwd_hdim64_fp16_softcap_sm90_cu_744032ad_29614cuda3std3__45__cpo6cbeginE - _ZN73_INTERNAL_d9ee66f6_37_flash_bwd_hdim64_fp16_softcap_sm90_cu_744032ad_29614cute1_E)
_ZN73_INTERNAL_d9ee66f6_37_flash_bwd_hdim64_fp16_softcap_sm90_cu_744032ad_29614cute1_E:
	.zero		1
	.type		_ZN73_INTERNAL_d9ee66f6_37_flash_bwd_hdim64_fp16_softcap_sm90_cu_744032ad_29614cuda3std3__45__cpo6cbeginE,@object
	.size		_ZN73_INTERNAL_d9ee66f6_37_flash_bwd_hdim64_fp16_softcap_sm90_cu_744032ad_29614cuda3std3__45__cpo6cbeginE,(_ZN73_INTERNAL_d9ee66f6_37_flash_bwd_hdim64_fp16_softcap_sm90_cu_744032ad_29614cuda3std3__48in_placeE - _ZN73_INTERNAL_d9ee66f6_37_flash_bwd_hdim64_fp16_softcap_sm90_cu_744032ad_29614cuda3std3__45__cpo6cbeginE)
_ZN73_INTERNAL_d9ee66f6_37_flash_bwd_hdim64_fp16_softcap_sm90_cu_744032ad_29614cuda3std3__45__cpo6cbeginE:
	.zero		1
	.type		_ZN73_INTERNAL_d9ee66f6_37_flash_bwd_hdim64_fp16_softcap_sm90_cu_744032ad_29614cuda3std3__48in_placeE,@object
	.size		_ZN73_INTERNAL_d9ee66f6_37_flash_bwd_hdim64_fp16_softcap_sm90_cu_744032ad_29614cuda3std3__48in_placeE,(_ZN73_INTERNAL_d9ee66f6_37_flash_bwd_hdim64_fp16_softcap_sm90_cu_744032ad_29614cuda3std6ranges3__45__cpo9iter_moveE - _ZN73_INTERNAL_d9ee66f6_37_flash_bwd_hdim64_fp16_softcap_sm90_cu_744032ad_29614cuda3std3__48in_placeE)
_ZN73_INTERNAL_d9ee66f6_37_flash_bwd_hdim64_fp16_softcap_sm90_cu_744032ad_29614cuda3std3__48in_placeE:
	.zero		1
	.type		_ZN73_INTERNAL_d9ee66f6_37_flash_bwd_hdim64_fp16_softcap_sm90_cu_744032ad_29614cuda3std6ranges3__45__cpo9iter_moveE,@object
	.size		_ZN73_INTERNAL_d9ee66f6_37_flash_bwd_hdim64_fp16_softcap_sm90_cu_744032ad_29614cuda3std6ranges3__45__cpo9iter_moveE,(_ZN73_INTERNAL_d9ee66f6_37_flash_bwd_hdim64_fp16_softcap_sm90_cu_744032ad_29614cuda3std3__45__cpo5beginE - _ZN73_INTERNAL_d9ee66f6_37_flash_bwd_hdim64_fp16_softcap_sm90_cu_744032ad_29614cuda3std6ranges3__45__cpo9iter_moveE)
_ZN73_INTERNAL_d9ee66f6_37_flash_bwd_hdim64_fp16_softcap_sm90_cu_744032ad_29614cuda3std6ranges3__45__cpo9iter_moveE:
	.zero		1
	.type		_ZN73_INTERNAL_d9ee66f6_37_flash_bwd_hdim64_fp16_softcap_sm90_cu_744032ad_29614cuda3std3__45__cpo5beginE,@object
	.size		_ZN73_INTERNAL_d9ee66f6_37_flash_bwd_hdim64_fp16_softcap_sm90_cu_744032ad_29614cuda3std3__45__cpo5beginE,(_ZN73_INTERNAL_d9ee66f6_37_flash_bwd_hdim64_fp16_softcap_sm90_cu_744032ad_29614cuda3std3__475_GLOBAL__N__d9ee66f6_37_flash_bwd_hdim64_fp16_softcap_sm90_cu_744032ad_29616ignoreE - _ZN73_INTERNAL_d9ee66f6_37_flash_bwd_hdim64_fp16_softcap_sm90_cu_744032ad_29614cuda3std3__45__cpo5beginE)
_ZN73_INTERNAL_d9ee66f6_37_flash_bwd_hdim64_fp16_softcap_sm90_cu_744032ad_29614cuda3std3__45__cpo5beginE:
	.zero		1
	.type		_ZN73_INTERNAL_d9ee66f6_37_flash_bwd_hdim64_fp16_softcap_sm90_cu_744032ad_29614cuda3std3__475_GLOBAL__N__d9ee66f6_37_flash_bwd_hdim64_fp16_softcap_sm90_cu_744032ad_29616ignoreE,@object
	.size		_ZN73_INTERNAL_d9ee66f6_37_flash_bwd_hdim64_fp16_softcap_sm90_cu_744032ad_29614cuda3std3__475_GLOBAL__N__d9ee66f6_37_flash_bwd_hdim64_fp16_softcap_sm90_cu_744032ad_29616ignoreE,(_ZN73_INTERNAL_d9ee66f6_37_flash_bwd_hdim64_fp16_softcap_sm90_cu_744032ad_29614cute7productE - _ZN73_INTERNAL_d9ee66f6_37_flash_bwd_hdim64_fp16_softcap_sm90_cu_744032ad_29614cuda3std3__475_GLOBAL__N__d9ee66f6_37_flash_bwd_hdim64_fp16_softcap_sm90_cu_744032ad_29616ignoreE)
_ZN73_INTERNAL_d9ee66f6_37_flash_bwd_hdim64_fp16_softcap_sm90_cu_744032ad_29614cuda3std3__475_GLOBAL__N__d9ee66f6_37_flash_bwd_hdim64_fp16_softcap_sm90_cu_744032ad_29616ignoreE:
	.zero		1
	.type		_ZN73_INTERNAL_d9ee66f6_37_flash_bwd_hdim64_fp16_softcap_sm90_cu_744032ad_29614cute7productE,@object
	.size		_ZN73_INTERNAL_d9ee66f6_37_flash_bwd_hdim64_fp16_softcap_sm90_cu_744032ad_29614cute7productE,(_ZN73_INTERNAL_d9ee66f6_37_flash_bwd_hdim64_fp16_softcap_sm90_cu_744032ad_29614cuda3std3__45__cpo3endE - _ZN73_INTERNAL_d9ee66f6_37_flash_bwd_hdim64_fp16_softcap_sm90_cu_744032ad_29614cute7productE)
_ZN73_INTERNAL_d9ee66f6_37_flash_bwd_hdim64_fp16_softcap_sm90_cu_744032ad_29614cute7productE:
	.zero		1
	.type		_ZN73_INTERNAL_d9ee66f6_37_flash_bwd_hdim64_fp16_softcap_sm90_cu_744032ad_29614cuda3std3__45__cpo3endE,@object
	.size		_ZN73_INTERNAL_d9ee66f6_37_flash_bwd_hdim64_fp16_softcap_sm90_cu_744032ad_29614cuda3std3__45__cpo3endE,(_ZN73_INTERNAL_d9ee66f6_37_flash_bwd_hdim64_fp16_softcap_sm90_cu_744032ad_29614cuda3std3__419piecewise_constructE - _ZN73_INTERNAL_d9ee66f6_37_flash_bwd_hdim64_fp16_softcap_sm90_cu_744032ad_29614cuda3std3__45__cpo3endE)
_ZN73_INTERNAL_d9ee66f6_37_flash_bwd_hdim64_fp16_softcap_sm90_cu_744032ad_29614cuda3std3__45__cpo3endE:
	.zero		1
	.type		_ZN73_INTERNAL_d9ee66f6_37_flash_bwd_hdim64_fp16_softcap_sm90_cu_744032ad_29614cuda3std3__419piecewise_constructE,@object
	.size		_ZN73_INTERNAL_d9ee66f6_37_flash_bwd_hdim64_fp16_softcap_sm90_cu_744032ad_29614cuda3std3__419piecewise_constructE,(_ZN73_INTERNAL_d9ee66f6_37_flash_bwd_hdim64_fp16_softcap_sm90_cu_744032ad_29614cuda3std3__45__cpo4cendE - _ZN73_INTERNAL_d9ee66f6_37_flash_bwd_hdim64_fp16_softcap_sm90_cu_744032ad_29614cuda3std3__419piecewise_constructE)
_ZN73_INTERNAL_d9ee66f6_37_flash_bwd_hdim64_fp16_softcap_sm90_cu_744032ad_29614cuda3std3__419piecewise_constructE:
	.zero		1
	.type		_ZN73_INTERNAL_d9ee66f6_37_flash_bwd_hdim64_fp16_softcap_sm90_cu_744032ad_29614cuda3std3__45__cpo4cendE,@object
	.size		_ZN73_INTERNAL_d9ee66f6_37_flash_bwd_hdim64_fp16_softcap_sm90_cu_744032ad_29614cuda3std3__45__cpo4cendE,(_ZN73_INTERNAL_d9ee66f6_37_flash_bwd_hdim64_fp16_softcap_sm90_cu_744032ad_29614cuda3std6ranges3__45__cpo4swapE - _ZN73_INTERNAL_d9ee66f6_37_flash_bwd_hdim64_fp16_softcap_sm90_cu_744032ad_29614cuda3std3__45__cpo4cendE)
_ZN73_INTERNAL_d9ee66f6_37_flash_bwd_hdim64_fp16_softcap_sm90_cu_744032ad_29614cuda3std3__45__cpo4cendE:
	.zero		1
	.type		_ZN73_INTERNAL_d9ee66f6_37_flash_bwd_hdim64_fp16_softcap_sm90_cu_744032ad_29614cuda3std6ranges3__45__cpo4swapE,@object
	.size		_ZN73_INTERNAL_d9ee66f6_37_flash_bwd_hdim64_fp16_softcap_sm90_cu_744032ad_29614cuda3std6ranges3__45__cpo4swapE,(.L_13 - _ZN73_INTERNAL_d9ee66f6_37_flash_bwd_hdim64_fp16_softcap_sm90_cu_744032ad_29614cuda3std6ranges3__45__cpo4swapE)
_ZN73_INTERNAL_d9ee66f6_37_flash_bwd_hdim64_fp16_softcap_sm90_cu_744032ad_29614cuda3std6ranges3__45__cpo4swapE:
	.zero		1
.L_13:


//--------------------- .nv.shared._ZN7cutlass13device_kernelIN5flash11enable_sm90INS1_16FlashAttnBwdSm90INS1_25CollectiveMainloopBwdSm90ILi2ELi2ELi2EN4cute5tupleIJNS5_1CILi1EEES8_S8_EEENS6_IJNS7_ILi128EEESA_NS7_ILi64EEEEEENS_6half_tEfNS_4arch4Sm90ELb0ELb0ELb1ELb0ELb1ELb1ELb0ELb0ELi2ELi1ELi2ELi2ELb0EEENS1_21CollectiveEpilogueBwdISC_SD_SF_Li256ELb0ELb0ELi1EEENS1_19SingleTileSchedulerILb0ELb0ELb0ELi128EEEEEEEEEvNT_6ParamsE --------------------------
	.section	.nv.shared._ZN7cutlass13device_kernelIN5flash11enable_sm90INS1_16FlashAttnBwdSm90INS1_25CollectiveMainloopBwdSm90ILi2ELi2ELi2EN4cute5tupleIJNS5_1CILi1EEES8_S8_EEENS6_IJNS7_ILi128EEESA_NS7_ILi64EEEEEENS_6half_tEfNS_4arch4Sm90ELb0ELb0ELb1ELb0ELb1ELb1ELb0ELb0ELi2ELi1ELi2ELi2ELb0EEENS1_21CollectiveEpilogueBwdISC_SD_SF_Li256ELb0ELb0ELi1EEENS1_19SingleTileSchedulerILb0ELb0ELb0ELi128EEEEEEEEEvNT_6ParamsE,"aw",@nobits
	.sectionflags	@""
	.align	16
	.zero		1024


//--------------------- .nv.shared._ZN7cutlass13device_kernelIN5flash11enable_sm90INS1_16FlashAttnBwdSm90INS1_25CollectiveMainloopBwdSm90ILi2ELi2ELi2EN4cute5tupleIJNS5_1CILi1EEES8_S8_EEENS6_IJNS7_ILi128EEESA_NS7_ILi64EEEEEENS_6half_tEfNS_4arch4Sm90ELb0ELb0ELb1ELb0ELb0ELb1ELb0ELb0ELi2ELi1ELi2ELi2ELb0EEENS1_24CollectiveEpilogueBwdGQAISC_fSF_Li256ELb0ELb0EEENS1_19SingleTileSchedulerILb0ELb0ELb0ELi128EEEEEEEEEvNT_6ParamsE --------------------------
	.section	.nv.shared._ZN7cutlass13device_kernelIN5flash11enable_sm90INS1_16FlashAttnBwdSm90INS1_25CollectiveMainloopBwdSm90ILi2ELi2ELi2EN4cute5tupleIJNS5_1CILi1EEES8_S8_EEENS6_IJNS7_ILi128EEESA_NS7_ILi64EEEEEENS_6half_tEfNS_4arch4Sm90ELb0ELb0ELb1ELb0ELb0ELb1ELb0ELb0ELi2ELi1ELi2ELi2ELb0EEENS1_24CollectiveEpilogueBwdGQAISC_fSF_Li256ELb0ELb0EEENS1_19SingleTileSchedulerILb0ELb0ELb0ELi128EEEEEEEEEvNT_6ParamsE,"aw",@nobits
	.sectionflags	@""
	.align	16
	.zero		1024


//--------------------- .nv.shared._ZN7cutlass13device_kernelIN5flash11enable_sm90INS1_16FlashAttnBwdSm90INS1_25CollectiveMainloopBwdSm90ILi2ELi2ELi2EN4cute5tupleIJNS5_1CILi1EEES8_S8_EEENS6_IJNS7_ILi128EEESA_NS7_ILi64EEEEEENS_6half_tEfNS_4arch4Sm90ELb0ELb0ELb1ELb0ELb1ELb1ELb0ELb0ELi2ELi1ELi2ELi2ELb0EEENS1_24CollectiveEpilogueBwdGQAISC_fSF_Li256ELb0ELb1EEENS1_19SingleTileSchedulerILb0ELb0ELb0ELi128EEEEEEEEEvNT_6ParamsE --------------------------
	.section	.nv.shared._ZN7cutlass13device_kernelIN5flash11enable_sm90INS1_16FlashAttnBwdSm90INS1_25CollectiveMainloopBwdSm90ILi2ELi2ELi2EN4cute5tupleIJNS5_1CILi1EEES8_S8_EEENS6_IJNS7_ILi128EEESA_NS7_ILi64EEEEEENS_6half_tEfNS_4arch4Sm90ELb0ELb0ELb1ELb0ELb1ELb1ELb0ELb0ELi2ELi1ELi2ELi2ELb0EEENS1_24CollectiveEpilogueBwdGQAISC_fSF_Li256ELb0ELb1EEENS1_19SingleTileSchedulerILb0ELb0ELb0ELi128EEEEEEEEEvNT_6ParamsE,"aw",@nobits
	.sectionflags	@""
	.align	16
	.zero		1024


//--------------------- .nv.shared._ZN7cutlass13device_kernelIN5flash11enable_sm90INS1_16FlashAttnBwdSm90INS1_25CollectiveMainloopBwdSm90ILi2ELi2ELi2EN4cute5tupleIJNS5_1CILi1EEES8_S8_EEENS6_IJNS7_ILi128EEESA_NS7_ILi64EEEEEENS_6half_tEfNS_4arch4Sm90ELb0ELb0ELb1ELb1ELb0ELb1ELb0ELb0ELi2ELi1ELi2ELi2ELb0EEENS1_21CollectiveEpilogueBwdISC_SD_SF_Li256ELb1ELb0ELi1EEENS1_19SingleTileSchedulerILb1ELb0ELb0ELi128EEEEEEEEEvNT_6ParamsE --------------------------
	.section	.nv.shared._ZN7cutlass13device_kernelIN5flash11enable_sm90INS1_16FlashAttnBwdSm90INS1_25CollectiveMainloopBwdSm90ILi2ELi2ELi2EN4cute5tupleIJNS5_1CILi1EEES8_S8_EEENS6_IJNS7_ILi128EEESA_NS7_ILi64EEEEEENS_6half_tEfNS_4arch4Sm90ELb0ELb0ELb1ELb1ELb0ELb1ELb0ELb0ELi2ELi1ELi2ELi2ELb0EEENS1_21CollectiveEpilogueBwdISC_SD_SF_Li256ELb1ELb0ELi1EEENS1_19SingleTileSchedulerILb1ELb0ELb0ELi128EEEEEEEEEvNT_6ParamsE,"aw",@nobits
	.sectionflags	@""
	.align	16
	.zero		1024


//--------------------- .nv.shared._ZN7cutlass13device_kernelIN5flash11enable_sm90INS1_16FlashAttnBwdSm90INS1_25CollectiveMainloopBwdSm90ILi2ELi2ELi2EN4cute5tupleIJNS5_1CILi1EEES8_S8_EEENS6_IJNS7_ILi128EEESA_NS7_ILi64EEEEEENS_6half_tEfNS_4arch4Sm90ELb0ELb0ELb1ELb1ELb1ELb1ELb0ELb0ELi2ELi1ELi2ELi2ELb0EEENS1_21CollectiveEpilogueBwdISC_SD_SF_Li256ELb1ELb0ELi1EEENS1_19SingleTileSchedulerILb1ELb0ELb0ELi128EEEEEEEEEvNT_6ParamsE --------------------------
	.section	.nv.shared._ZN7cutlass13device_kernelIN5flash11enable_sm90INS1_16FlashAttnBwdSm90INS1_25CollectiveMainloopBwdSm90ILi2ELi2ELi2EN4cute5tupleIJNS5_1CILi1EEES8_S8_EEENS6_IJNS7_ILi128EEESA_NS7_ILi64EEEEEENS_6half_tEfNS_4arch4Sm90ELb0ELb0ELb1ELb1ELb1ELb1ELb0ELb0ELi2ELi1ELi2ELi2ELb0EEENS1_21CollectiveEpilogueBwdISC_SD_SF_Li256ELb1ELb0ELi1EEENS1_19SingleTileSchedulerILb1ELb0ELb0ELi128EEEEEEEEEvNT_6ParamsE,"aw",@nobits
	.sectionflags	@""
	.align	16
	.zero		1024


//--------------------- .nv.shared._ZN7cutlass13device_kernelIN5flash11enable_sm90INS1_16FlashAttnBwdSm90INS1_25CollectiveMainloopBwdSm90ILi2ELi2ELi2EN4cute5tupleIJNS5_1CILi1EEES8_S8_EEENS6_IJNS7_ILi128EEESA_NS7_ILi64EEEEEENS_6half_tEfNS_4arch4Sm90ELb0ELb0ELb1ELb1ELb0ELb1ELb0ELb0ELi2ELi1ELi2ELi2ELb0EEENS1_24CollectiveEpilogueBwdGQAISC_fSF_Li256ELb1ELb0EEENS1_19SingleTileSchedulerILb1ELb0ELb0ELi128EEEEEEEEEvNT_6ParamsE --------------------------
	.section	.nv.shared._ZN7cutlass13device_kernelIN5flash11enable_sm90INS1_16FlashAttnBwdSm90INS1_25CollectiveMainloopBwdSm90ILi2ELi2ELi2EN4cute5tupleIJNS5_1CILi1EEES8_S8_EEENS6_IJNS7_ILi128EEESA_NS7_ILi64EEEEEENS_6half_tEfNS_4arch4Sm90ELb0ELb0ELb1ELb1ELb0ELb1ELb0ELb0ELi2ELi1ELi2ELi2ELb0EEENS1_24CollectiveEpilogueBwdGQAISC_fSF_Li256ELb1ELb0EEENS1_19SingleTileSchedulerILb1ELb0ELb0ELi128EEEEEEEEEvNT_6ParamsE,"aw",@nobits
	.sectionflags	@""
	.align	16
	.zero		1024


//--------------------- .nv.shared._ZN7cutlass13device_kernelIN5flash11enable_sm90INS1_16FlashAttnBwdSm90INS1_25CollectiveMainloopBwdSm90ILi2ELi2ELi2EN4cute5tupleIJNS5_1CILi1EEES8_S8_EEENS6_IJNS7_ILi128EEESA_NS7_ILi64EEEEEENS_6half_tEfNS_4arch4Sm90ELb0ELb0ELb1ELb1ELb1ELb1ELb0ELb0ELi2ELi1ELi2ELi2ELb0EEENS1_24CollectiveEpilogueBwdGQAISC_fSF_Li256ELb1ELb1EEENS1_19SingleTileSchedulerILb1ELb0ELb0ELi128EEEEEEEEEvNT_6ParamsE --------------------------
	.section	.nv.shared._ZN7cutlass13device_kernelIN5flash11enable_sm90INS1_16FlashAttnBwdSm90INS1_25CollectiveMainloopBwdSm90ILi2ELi2ELi2EN4cute5tupleIJNS5_1CILi1EEES8_S8_EEENS6_IJNS7_ILi128EEESA_NS7_ILi64EEEEEENS_6half_tEfNS_4arch4Sm90ELb0ELb0ELb1ELb1ELb1ELb1ELb0ELb0ELi2ELi1ELi2ELi2ELb0EEENS1_24CollectiveEpilogueBwdGQAISC_fSF_Li256ELb1ELb1EEENS1_19SingleTileSchedulerILb1ELb0ELb0ELi128EEEEEEEEEvNT_6ParamsE,"aw",@nobits
	.sectionflags	@""
	.align	16
	.zero		1024


//--------------------- .nv.shared._ZN7cutlass13device_kernelIN5flash11enable_sm90INS1_16FlashAttnBwdSm90INS1_25CollectiveMainloopBwdSm90ILi2ELi2ELi2EN4cute5tupleIJNS5_1CILi1EEES8_S8_EEENS6_IJNS7_ILi128EEESA_NS7_ILi64EEEEEENS_6half_tEfNS_4arch4Sm90ELb0ELb1ELb1ELb0ELb0ELb1ELb0ELb0ELi2ELi1ELi2ELi2ELb0EEENS1_21CollectiveEpilogueBwdISC_SD_SF_Li256ELb0ELb0ELi1EEENS1_19SingleTileSchedulerILb0ELb0ELb0ELi128EEEEEEEEEvNT_6ParamsE --------------------------
	.section	.nv.shared._ZN7cutlass13device_kernelIN5flash11enable_sm90INS1_16FlashAttnBwdSm90INS1_25CollectiveMainloopBwdSm90ILi2ELi2ELi2EN4cute5tupleIJNS5_1CILi1EEES8_S8_EEENS6_IJNS7_ILi128EEESA_NS7_ILi64EEEEEENS_6half_tEfNS_4arch4Sm90ELb0ELb1ELb1ELb0ELb0ELb1ELb0ELb0ELi2ELi1ELi2ELi2ELb0EEENS1_21CollectiveEpilogueBwdISC_SD_SF_Li256ELb0ELb0ELi1EEENS1_19SingleTileSchedulerILb0ELb0ELb0ELi128EEEEEEEEEvNT_6ParamsE,"aw",@nobits
	.sectionflags	@""
	.align	16
	.zero		1024


//--------------------- .nv.shared._ZN7cutlass13device_kernelIN5flash11enable_sm90INS1_16FlashAttnBwdSm90INS1_25CollectiveMainloopBwdSm90ILi2ELi2ELi2EN4cute5tupleIJNS5_1CILi1EEES8_S8_EEENS6_IJNS7_ILi128EEESA_NS7_ILi64EEEEEENS_6half_tEfNS_4arch4Sm90ELb0ELb1ELb1ELb0ELb1ELb1ELb0ELb0ELi2ELi1ELi2ELi2ELb0EEENS1_21CollectiveEpilogueBwdISC_SD_SF_Li256ELb0ELb0ELi1EEENS1_19SingleTileSchedulerILb0ELb0ELb0ELi128EEEEEEEEEvNT_6ParamsE --------------------------
	.section	.nv.shared._ZN7cutlass13device_kernelIN5flash11enable_sm90INS1_16FlashAttnBwdSm90INS1_25CollectiveMainloopBwdSm90ILi2ELi2ELi2EN4cute5tupleIJNS5_1CILi1EEES8_S8_EEENS6_IJNS7_ILi128EEESA_NS7_ILi64EEEEEENS_6half_tEfNS_4arch4Sm90ELb0ELb1ELb1ELb0ELb1ELb1ELb0ELb0ELi2ELi1ELi2ELi2ELb0EEENS1_21CollectiveEpilogueBwdISC_SD_SF_Li256ELb0ELb0ELi1EEENS1_19SingleTileSchedulerILb0ELb0ELb0ELi128EEEEEEEEEvNT_6ParamsE,"aw",@nobits
	.sectionflags	@""
	.align	16
	.zero		1024


//--------------------- .nv.shared._ZN7cutlass13device_kernelIN5flash11enable_sm90INS1_16FlashAttnBwdSm90INS1_25CollectiveMainloopBwdSm90ILi2ELi2ELi2EN4cute5tupleIJNS5_1CILi1EEES8_S8_EEENS6_IJNS7_ILi128EEESA_NS7_ILi64EEEEEENS_6half_tEfNS_4arch4Sm90ELb0ELb1ELb1ELb0ELb0ELb1ELb0ELb0ELi2ELi1ELi2ELi2ELb0EEENS1_24CollectiveEpilogueBwdGQAISC_fSF_Li256ELb0ELb0EEENS1_19SingleTileSchedulerILb0ELb0ELb0ELi128EEEEEEEEEvNT_6ParamsE --------------------------
	.section	.nv.shared._ZN7cutlass13device_kernelIN5flash11enable_sm90INS1_16FlashAttnBwdSm90INS1_25CollectiveMainloopBwdSm90ILi2ELi2ELi2EN4cute5tupleIJNS5_1CILi1EEES8_S8_EEENS6_IJNS7_ILi128EEESA_NS7_ILi64EEEEEENS_6half_tEfNS_4arch4Sm90ELb0ELb1ELb1ELb0ELb0ELb1ELb0ELb0ELi2ELi1ELi2ELi2ELb0EEENS1_24CollectiveEpilogueBwdGQAISC_fSF_Li256ELb0ELb0EEENS1_19SingleTileSchedulerILb0ELb0ELb0ELi128EEEEEEEEEvNT_6ParamsE,"aw",@nobits
	.sectionflags	@""
	.align	16
	.zero		1024


//--------------------- .nv.shared._ZN7cutlass13device_kernelIN5flash11enable_sm90INS1_16FlashAttnBwdSm90INS1_25CollectiveMainloopBwdSm90ILi2ELi2ELi2EN4cute5tupleIJNS5_1CILi1EEES8_S8_EEENS6_IJNS7_ILi128EEESA_NS7_ILi64EEEEEENS_6half_tEfNS_4arch4Sm90ELb0ELb1ELb1ELb0ELb1ELb1ELb0ELb0ELi2ELi1ELi2ELi2ELb0EEENS1_24CollectiveEpilogueBwdGQAISC_fSF_Li256ELb0ELb1EEENS1_19SingleTileSchedulerILb0ELb0ELb0ELi128EEEEEEEEEvNT_6ParamsE --------------------------
	.section	.nv.shared._ZN7cutlass13device_kernelIN5flash11enable_sm90INS1_16FlashAttnBwdSm90INS1_25CollectiveMainloopBwdSm90ILi2ELi2ELi2EN4cute5tupleIJNS5_1CILi1EEES8_S8_EEENS6_IJNS7_ILi128EEESA_NS7_ILi64EEEEEENS_6half_tEfNS_4arch4Sm90ELb0ELb1ELb1ELb0ELb1ELb1ELb0ELb0ELi2ELi1ELi2ELi2ELb0EEENS1_24CollectiveEpilogueBwdGQAISC_fSF_Li256ELb0ELb1EEENS1_19SingleTileSchedulerILb0ELb0ELb0ELi128EEEEEEEEEvNT_6ParamsE,"aw",@nobits
	.sectionflags	@""
	.align	16
	.zero		1024


//--------------------- .nv.shared._ZN7cutlass13device_kernelIN5flash22FlashAttnBwdPreprocessIN4cute5tupleIJNS3_1CILi128EEENS5_ILi64EEEEEENS_6half_tEfNS_4arch4Sm90ELb1ELb0EEEEEvNT_6ParamsE --------------------------
	.section	.nv.shared._ZN7cutlass13device_kernelIN5flash22FlashAttnBwdPreprocessIN4cute5tupleIJNS3_1CILi128EEENS5_ILi64EEEEEENS_6half_tEfNS_4arch4Sm90ELb1ELb0EEEEEvNT_6ParamsE,"aw",@nobits
	.sectionflags	@""
	.align	16
	.zero		1024


//--------------------- .nv.shared._ZN7cutlass13device_kernelIN5flash11enable_sm90INS1_16FlashAttnBwdSm90INS1_25CollectiveMainloopBwdSm90ILi2ELi2ELi2EN4cute5tupleIJNS5_1CILi1EEES8_S8_EEENS6_IJNS7_ILi128EEESA_NS7_ILi64EEEEEENS_6half_tEfNS_4arch4Sm90ELb0ELb1ELb1ELb1ELb0ELb1ELb0ELb0ELi2ELi1ELi2ELi2ELb0EEENS1_21CollectiveEpilogueBwdISC_SD_SF_Li256ELb1ELb0ELi1EEENS1_19SingleTileSchedulerILb1ELb0ELb0ELi128EEEEEEEEEvNT_6ParamsE --------------------------
	.section	.nv.shared._ZN7cutlass13device_kernelIN5flash11enable_sm90INS1_16FlashAttnBwdSm90INS1_25CollectiveMainloopBwdSm90ILi2ELi2ELi2EN4cute5tupleIJNS5_1CILi1EEES8_S8_EEENS6_IJNS7_ILi128EEESA_NS7_ILi64EEEEEENS_6half_tEfNS_4arch4Sm90ELb0ELb1ELb1ELb1ELb0ELb1ELb0ELb0ELi2ELi1ELi2ELi2ELb0EEENS1_21CollectiveEpilogueBwdISC_SD_SF_Li256ELb1ELb0ELi1EEENS1_19SingleTileSchedulerILb1ELb0ELb0ELi128EEEEEEEEEvNT_6ParamsE,"aw",@nobits
	.sectionflags	@""
	.align	16
	.zero		1024


//--------------------- .nv.shared._ZN7cutlass13device_kernelIN5flash11enable_sm90INS1_16FlashAttnBwdSm90INS1_25CollectiveMainloopBwdSm90ILi2ELi2ELi2EN4cute5tupleIJNS5_1CILi1EEES8_S8_EEENS6_IJNS7_ILi128EEESA_NS7_ILi64EEEEEENS_6half_tEfNS_4arch4Sm90ELb0ELb1ELb1ELb1ELb1ELb1ELb0ELb0ELi2ELi1ELi2ELi2ELb0EEENS1_21CollectiveEpilogueBwdISC_SD_SF_Li256ELb1ELb0ELi1EEENS1_19SingleTileSchedulerILb1ELb0ELb0ELi128EEEEEEEEEvNT_6ParamsE --------------------------
	.section	.nv.shared._ZN7cutlass13device_kernelIN5flash11enable_sm90INS1_16FlashAttnBwdSm90INS1_25CollectiveMainloopBwdSm90ILi2ELi2ELi2EN4cute5tupleIJNS5_1CILi1EEES8_S8_EEENS6_IJNS7_ILi128EEESA_NS7_ILi64EEEEEENS_6half_tEfNS_4arch4Sm90ELb0ELb1ELb1ELb1ELb1ELb1ELb0ELb0ELi2ELi1ELi2ELi2ELb0EEENS1_21CollectiveEpilogueBwdISC_SD_SF_Li256ELb1ELb0ELi1EEENS1_19SingleTileSchedulerILb1ELb0ELb0ELi128EEEEEEEEEvNT_6ParamsE,"aw",@nobits
	.sectionflags	@""
	.align	16
	.zero		1024


//--------------------- .nv.shared._ZN7cutlass13device_kernelIN5flash11enable_sm90INS1_16FlashAttnBwdSm90INS1_25CollectiveMainloopBwdSm90ILi2ELi2ELi2EN4cute5tupleIJNS5_1CILi1EEES8_S8_EEENS6_IJNS7_ILi128EEESA_NS7_ILi64EEEEEENS_6half_tEfNS_4arch4Sm90ELb0ELb1ELb1ELb1ELb0ELb1ELb0ELb0ELi2ELi1ELi2ELi2ELb0EEENS1_24CollectiveEpilogueBwdGQAISC_fSF_Li256ELb1ELb0EEENS1_19SingleTileSchedulerILb1ELb0ELb0ELi128EEEEEEEEEvNT_6ParamsE --------------------------
	.section	.nv.shared._ZN7cutlass13device_kernelIN5flash11enable_sm90INS1_16FlashAttnBwdSm90INS1_25CollectiveMainloopBwdSm90ILi2ELi2ELi2EN4cute5tupleIJNS5_1CILi1EEES8_S8_EEENS6_IJNS7_ILi128EEESA_NS7_ILi64EEEEEENS_6half_tEfNS_4arch4Sm90ELb0ELb1ELb1ELb1ELb0ELb1ELb0ELb0ELi2ELi1ELi2ELi2ELb0EEENS1_24CollectiveEpilogueBwdGQAISC_fSF_Li256ELb1ELb0EEENS1_19SingleTileSchedulerILb1ELb0ELb0ELi128EEEEEEEEEvNT_6ParamsE,"aw",@nobits
	.sectionflags	@""
	.align	16
	.zero		1024


//--------------------- .nv.shared._ZN7cutlass13device_kernelIN5flash32FlashAttnBwdPostprocessConvertdQIN4cute5tupleIJNS3_1CILi128EEENS5_ILi64EEEEEENS_6half_tEfNS_4arch4Sm90ELi256ENS3_8TiledMMAINS3_8MMA_AtomIJNS3_4SM904GMMA25MMA_64x64x16_F32F16F16_SSILNSF_5MajorE0ELSH_1ELNSF_7ScaleInE1ELSI_1EEEEEENS3_6LayoutINS4_IJNS5_ILi2EEENS5_ILi1EEESN_EEENS4_IJSN_NS5_ILi0EEESP_EEEEENS4_IJNS3_10UnderscoreESS_SS_EEEEELb0EEEEEvNT_6ParamsE --------------------------
	.section	.nv.shared._ZN7cutlass13device_kernelIN5flash32FlashAttnBwdPostprocessConvertdQIN4cute5tupleIJNS3_1CILi128EEENS5_ILi64EEEEEENS_6half_tEfNS_4arch4Sm90ELi256ENS3_8TiledMMAINS3_8MMA_AtomIJNS3_4SM904GMMA25MMA_64x64x16_F32F16F16_SSILNSF_5MajorE0ELSH_1ELNSF_7ScaleInE1ELSI_1EEEEEENS3_6LayoutINS4_IJNS5_ILi2EEENS5_ILi1EEESN_EEENS4_IJSN_NS5_ILi0EEESP_EEEEENS4_IJNS3_10UnderscoreESS_SS_EEEEELb0EEEEEvNT_6ParamsE,"aw",@nobits
	.sectionflags	@""
	.align	16
	.zero		1024


//--------------------- .nv.shared._ZN7cutlass13device_kernelIN5flash11enable_sm90INS1_16FlashAttnBwdSm90INS1_25CollectiveMainloopBwdSm90ILi2ELi2ELi2EN4cute5tupleIJNS5_1CILi1EEES8_S8_EEENS6_IJNS7_ILi128EEESA_NS7_ILi64EEEEEENS_6half_tEfNS_4arch4Sm90ELb0ELb1ELb1ELb1ELb1ELb1ELb0ELb0ELi2ELi1ELi2ELi2ELb0EEENS1_24CollectiveEpilogueBwdGQAISC_fSF_Li256ELb1ELb1EEENS1_19SingleTileSchedulerILb1ELb0ELb0ELi128EEEEEEEEEvNT_6ParamsE --------------------------
	.section	.nv.shared._ZN7cutlass13device_kernelIN5flash11enable_sm90INS1_16FlashAttnBwdSm90INS1_25CollectiveMainloopBwdSm90ILi2ELi2ELi2EN4cute5tupleIJNS5_1CILi1EEES8_S8_EEENS6_IJNS7_ILi128EEESA_NS7_ILi64EEEEEENS_6half_tEfNS_4arch4Sm90ELb0ELb1ELb1ELb1ELb1ELb1ELb0ELb0ELi2ELi1ELi2ELi2ELb0EEENS1_24CollectiveEpilogueBwdGQAISC_fSF_Li256ELb1ELb1EEENS1_19SingleTileSchedulerILb1ELb0ELb0ELi128EEEEEEEEEvNT_6ParamsE,"aw",@nobits
	.sectionflags	@""
	.align	16
	.zero		1024


//--------------------- .nv.shared._ZN7cutlass13device_kernelIN5flash22FlashAttnBwdPreprocessIN4cute5tupleIJNS3_1CILi128EEENS5_ILi64EEEEEENS_6half_tEfNS_4arch4Sm90ELb1ELb1EEEEEvNT_6ParamsE --------------------------
	.section	.nv.shared._ZN7cutlass13device_kernelIN5flash22FlashAttnBwdPreprocessIN4cute5tupleIJNS3_1CILi128EEENS5_ILi64EEEEEENS_6half_tEfNS_4arch4Sm90ELb1ELb1EEEEEvNT_6ParamsE,"aw",@nobits
	.sectionflags	@""
	.align	16
	.zero		1024


//--------------------- .nv.shared._ZN7cutlass13device_kernelIN5flash11enable_sm90INS1_16FlashAttnBwdSm90INS1_25CollectiveMainloopBwdSm90ILi2ELi2ELi2EN4cute5tupleIJNS5_1CILi1EEES8_S8_EEENS6_IJNS7_ILi96EEENS7_ILi128EEENS7_ILi64EEEEEENS_6half_tEfNS_4arch4Sm90ELb1ELb0ELb1ELb0ELb0ELb1ELb0ELb1ELi2ELi1ELi2ELi2ELb0EEENS1_21CollectiveEpilogueBwdISD_SE_SG_Li256ELb0ELb0ELi1EEENS1_25SingleTileBwdLPTSchedulerILb0ELi128ELb0EEEEEEEEEvNT_6ParamsE --------------------------
	.section	.nv.shared._ZN7cutlass13device_kernelIN5flash11enable_sm90INS1_16FlashAttnBwdSm90INS1_25CollectiveMainloopBwdSm90ILi2ELi2ELi2EN4cute5tupleIJNS5_1CILi1EEES8_S8_EEENS6_IJNS7_ILi96EEENS7_ILi128EEENS7_ILi64EEEEEENS_6half_tEfNS_4arch4Sm90ELb1ELb0ELb1ELb0ELb0ELb1ELb0ELb1ELi2ELi1ELi2ELi2ELb0EEENS1_21CollectiveEpilogueBwdISD_SE_SG_Li256ELb0ELb0ELi1EEENS1_25SingleTileBwdLPTSchedulerILb0ELi128ELb0EEEEEEEEEvNT_6ParamsE,"aw",@nobits
	.sectionflags	@""
	.align	16
	.zero		1024


//--------------------- .nv.shared._ZN7cutlass13device_kernelIN5flash11enable_sm90INS1_16FlashAttnBwdSm90INS1_25CollectiveMainloopBwdSm90ILi2ELi2ELi2EN4cute5tupleIJNS5_1CILi1EEES8_S8_EEENS6_IJNS7_ILi96EEENS7_ILi128EEENS7_ILi64EEEEEENS_6half_tEfNS_4arch4Sm90ELb1ELb0ELb1ELb0ELb1ELb1ELb0ELb1ELi2ELi1ELi2ELi2ELb0EEENS1_21CollectiveEpilogueBwdISD_SE_SG_Li256ELb0ELb0ELi1EEENS1_25SingleTileBwdLPTSchedulerILb0ELi128ELb1EEEEEEEEEvNT_6ParamsE --------------------------
	.section	.nv.shared._ZN7cutlass13device_kernelIN5flash11enable_sm90INS1_16FlashAttnBwdSm90INS1_25CollectiveMainloopBwdSm90ILi2ELi2ELi2EN4cute5tupleIJNS5_1CILi1EEES8_S8_EEENS6_IJNS7_ILi96EEENS7_ILi128EEENS7_ILi64EEEEEENS_6half_tEfNS_4arch4Sm90ELb1ELb0ELb1ELb0ELb1ELb1ELb0ELb1ELi2ELi1ELi2ELi2ELb0EEENS1_21CollectiveEpilogueBwdISD_SE_SG_Li256ELb0ELb0ELi1EEENS1_25SingleTileBwdLPTSchedulerILb0ELi128ELb1EEEEEEEEEvNT_6ParamsE,"aw",@nobits
	.sectionflags	@""
	.align	16
	.zero		1024


//--------------------- .nv.shared._ZN7cutlass13device_kernelIN5flash11enable_sm90INS1_16FlashAttnBwdSm90INS1_25CollectiveMainloopBwdSm90ILi2ELi2ELi2EN4cute5tupleIJNS5_1CILi1EEES8_S8_EEENS6_IJNS7_ILi96EEENS7_ILi128EEENS7_ILi64EEEEEENS_6half_tEfNS_4arch4Sm90ELb1ELb0ELb1ELb0ELb0ELb1ELb0ELb1ELi2ELi1ELi2ELi2ELb0EEENS1_24CollectiveEpilogueBwdGQAISD_fSG_Li256ELb0ELb0EEENS1_25SingleTileBwdLPTSchedulerILb0ELi128ELb0EEEEEEEEEvNT_6ParamsE --------------------------
	.section	.nv.shared._ZN7cutlass13device_kernelIN5flash11enable_sm90INS1_16FlashAttnBwdSm90INS1_25CollectiveMainloopBwdSm90ILi2ELi2ELi2EN4cute5tupleIJNS5_1CILi1EEES8_S8_EEENS6_IJNS7_ILi96EEENS7_ILi128EEENS7_ILi64EEEEEENS_6half_tEfNS_4arch4Sm90ELb1ELb0ELb1ELb0ELb0ELb1ELb0ELb1ELi2ELi1ELi2ELi2ELb0EEENS1_24CollectiveEpilogueBwdGQAISD_fSG_Li256ELb0ELb0EEENS1_25SingleTileBwdLPTSchedulerILb0ELi128ELb0EEEEEEEEEvNT_6ParamsE,"aw",@nobits
	.sectionflags	@""
	.align	16
	.zero		1024


//--------------------- .nv.shared._ZN7cutlass13device_kernelIN5flash11enable_sm90INS1_16FlashAttnBwdSm90INS1_25CollectiveMainloopBwdSm90ILi2ELi2ELi2EN4cute5tupleIJNS5_1CILi1EEES8_S8_EEENS6_IJNS7_ILi96EEENS7_ILi128EEENS7_ILi64EEEEEENS_6half_tEfNS_4arch4Sm90ELb1ELb0ELb1ELb0ELb1ELb1ELb0ELb1ELi2ELi1ELi2ELi2ELb0EEENS1_24CollectiveEpilogueBwdGQAISD_fSG_Li256ELb0ELb1EEENS1_25SingleTileBwdLPTSchedulerILb0ELi128ELb1EEEEEEEEEvNT_6ParamsE --------------------------
	.section	.nv.shared._ZN7cutlass13device_kernelIN5flash11enable_sm90INS1_16FlashAttnBwdSm90INS1_25CollectiveMainloopBwdSm90ILi2ELi2ELi2EN4cute5tupleIJNS5_1CILi1EEES8_S8_EEENS6_IJNS7_ILi96EEENS7_ILi128EEENS7_ILi64EEEEEENS_6half_tEfNS_4arch4Sm90ELb1ELb0ELb1ELb0ELb1ELb1ELb0ELb1ELi2ELi1ELi2ELi2ELb0EEENS1_24CollectiveEpilogueBwdGQAISD_fSG_Li256ELb0ELb1EEENS1_25SingleTileBwdLPTSchedulerILb0ELi128ELb1EEEEEEEEEvNT_6ParamsE,"aw",@nobits
	.sectionflags	@""
	.align	16
	.zero		1024


//--------------------- .nv.shared._ZN7cutlass13device_kernelIN5flash22FlashAttnBwdPreprocessIN4cute5tupleIJNS3_1CILi96EEENS5_ILi64EEEEEENS_6half_tEfNS_4arch4Sm90ELb1ELb0EEEEEvNT_6ParamsE --------------------------
	.section	.nv.shared._ZN7cutlass13device_kernelIN5flash22FlashAttnBwdPreprocessIN4cute5tupleIJNS3_1CILi96EEENS5_ILi64EEEEEENS_6half_tEfNS_4arch4Sm90ELb1ELb0EEEEEvNT_6ParamsE,"aw",@nobits
	.sectionflags	@""
	.align	16
	.zero		1024


//--------------------- .nv.shared._ZN7cutlass13device_kernelIN5flash11enable_sm90INS1_16FlashAttnBwdSm90INS1_25CollectiveMainloopBwdSm90ILi2ELi2ELi2EN4cute5tupleIJNS5_1CILi1EEES8_S8_EEENS6_IJNS7_ILi96EEENS7_ILi128EEENS7_ILi64EEEEEENS_6half_tEfNS_4arch4Sm90ELb1ELb0ELb1ELb1ELb0ELb1ELb0ELb1ELi2ELi1ELi2ELi2ELb0EEENS1_21CollectiveEpilogueBwdISD_SE_SG_Li256ELb1ELb0ELi1EEENS1_25SingleTileBwdLPTSchedulerILb1ELi128ELb0EEEEEEEEEvNT_6ParamsE --------------------------
	.section	.nv.shared._ZN7cutlass13device_kernelIN5flash11enable_sm90INS1_16FlashAttnBwdSm90INS1_25CollectiveMainloopBwdSm90ILi2ELi2ELi2EN4cute5tupleIJNS5_1CILi1EEES8_S8_EEENS6_IJNS7_ILi96EEENS7_ILi128EEENS7_ILi64EEEEEENS_6half_tEfNS_4arch4Sm90ELb1ELb0ELb1ELb1ELb0ELb1ELb0ELb1ELi2ELi1ELi2ELi2ELb0EEENS1_21CollectiveEpilogueBwdISD_SE_SG_Li256ELb1ELb0ELi1EEENS1_25SingleTileBwdLPTSchedulerILb1ELi128ELb0EEEEEEEEEvNT_6ParamsE,"aw",@nobits
	.sectionflags	@""
	.align	16
	.zero		1024


//--------------------- .nv.shared._ZN7cutlass13device_kernelIN5flash11enable_sm90INS1_16FlashAttnBwdSm90INS1_25CollectiveMainloopBwdSm90ILi2ELi2ELi2EN4cute5tupleIJNS5_1CILi1EEES8_S8_EEENS6_IJNS7_ILi96EEENS7_ILi128EEENS7_ILi64EEEEEENS_6half_tEfNS_4arch4Sm90ELb1ELb0ELb1ELb1ELb1ELb1ELb0ELb1ELi2ELi1ELi2ELi2ELb0EEENS1_21CollectiveEpilogueBwdISD_SE_SG_Li256ELb1ELb0ELi1EEENS1_25SingleTileBwdLPTSchedulerILb1ELi128ELb1EEEEEEEEEvNT_6ParamsE --------------------------
	.section	.nv.shared._ZN7cutlass13device_kernelIN5flash11enable_sm90INS1_16FlashAttnBwdSm90INS1_25CollectiveMainloopBwdSm90ILi2ELi2ELi2EN4cute5tupleIJNS5_1CILi1EEES8_S8_EEENS6_IJNS7_ILi96EEENS7_ILi128EEENS7_ILi64EEEEEENS_6half_tEfNS_4arch4Sm90ELb1ELb0ELb1ELb1ELb1ELb1ELb0ELb1ELi2ELi1ELi2ELi2ELb0EEENS1_21CollectiveEpilogueBwdISD_SE_SG_Li256ELb1ELb0ELi1EEENS1_25SingleTileBwdLPTSchedulerILb1ELi128ELb1EEEEEEEEEvNT_6ParamsE,"aw",@nobits
	.sectionflags	@""
	.align	16
	.zero		1024


//--------------------- .nv.shared._ZN7cutlass13device_kernelIN5flash11enable_sm90INS1_16FlashAttnBwdSm90INS1_25CollectiveMainloopBwdSm90ILi2ELi2ELi2EN4cute5tupleIJNS5_1CILi1EEES8_S8_EEENS6_IJNS7_ILi96EEENS7_ILi128EEENS7_ILi64EEEEEENS_6half_tEfNS_4arch4Sm90ELb1ELb0ELb1ELb1ELb0ELb1ELb0ELb1ELi2ELi1ELi2ELi2ELb0EEENS1_24CollectiveEpilogueBwdGQAISD_fSG_Li256ELb1ELb0EEENS1_25SingleTileBwdLPTSchedulerILb1ELi128ELb0EEEEEEEEEvNT_6ParamsE --------------------------
	.section	.nv.shared._ZN7cutlass13device_kernelIN5flash11enable_sm90INS1_16FlashAttnBwdSm90INS1_25CollectiveMainloopBwdSm90ILi2ELi2ELi2EN4cute5tupleIJNS5_1CILi1EEES8_S8_EEENS6_IJNS7_ILi96EEENS7_ILi128EEENS7_ILi64EEEEEENS_6half_tEfNS_4arch4Sm90ELb1ELb0ELb1ELb1ELb0ELb1ELb0ELb1ELi2ELi1ELi2ELi2ELb0EEENS1_24CollectiveEpilogueBwdGQAISD_fSG_Li256ELb1ELb0EEENS1_25SingleTileBwdLPTSchedulerILb1ELi128ELb0EEEEEEEEEvNT_6ParamsE,"aw",@nobits
	.sectionflags	@""
	.align	16
	.zero		1024


//--------------------- .nv.shared._ZN7cutlass13device_kernelIN5flash32FlashAttnBwdPostprocessConvertdQIN4cute5tupleIJNS3_1CILi128EEENS5_ILi64EEEEEENS_6half_tEfNS_4arch4Sm90ELi256ENS3_8TiledMMAINS3_8MMA_AtomIJNS3_4SM904GMMA25MMA_64x64x16_F32F16F16_RSILNSF_5MajorE0ELSH_1ELNSF_7ScaleInE1ELSI_1EEEEEENS3_6LayoutINS4_IJNS5_ILi2EEENS5_ILi1EEESN_EEENS4_IJSN_NS5_ILi0EEESP_EEEEENS4_IJNS3_10UnderscoreESS_SS_EEEEELb0EEEEEvNT_6ParamsE --------------------------
	.section	.nv.shared._ZN7cutlass13device_kernelIN5flash32FlashAttnBwdPostprocessConvertdQIN4cute5tupleIJNS3_1CILi128EEENS5_ILi64EEEEEENS_6half_tEfNS_4arch4Sm90ELi256ENS3_8TiledMMAINS3_8MMA_AtomIJNS3_4SM904GMMA25MMA_64x64x16_F32F16F16_RSILNSF_5MajorE0ELSH_1ELNSF_7ScaleInE1ELSI_1EEEEEENS3_6LayoutINS4_IJNS5_ILi2EEENS5_ILi1EEESN_EEENS4_IJSN_NS5_ILi0EEESP_EEEEENS4_IJNS3_10UnderscoreESS_SS_EEEEELb0EEEEEvNT_6ParamsE,"aw",@nobits
	.sectionflags	@""
	.align	16
	.zero		1024


//--------------------- .nv.shared._ZN7cutlass13device_kernelIN5flash32FlashAttnBwdPostprocessConvertdQIN4cute5tupleIJNS3_1CILi96EEENS5_ILi64EEEEEENS_6half_tEfNS_4arch4Sm90ELi256ENS3_8TiledMMAINS3_8MMA_AtomIJNS3_4SM904GMMA25MMA_64x16x16_F32F16F16_SSILNSF_5MajorE1ELSH_0ELNSF_7ScaleInE1ELSI_1EEEEEENS3_6LayoutINS4_IJNS5_ILi1EEENS5_ILi2EEESM_EEENS4_IJNS5_ILi0EEESM_SP_EEEEENS4_IJNS3_10UnderscoreESS_SS_EEEEELb1EEEEEvNT_6ParamsE --------------------------
	.section	.nv.shared._ZN7cutlass13device_kernelIN5flash32FlashAttnBwdPostprocessConvertdQIN4cute5tupleIJNS3_1CILi96EEENS5_ILi64EEEEEENS_6half_tEfNS_4arch4Sm90ELi256ENS3_8TiledMMAINS3_8MMA_AtomIJNS3_4SM904GMMA25MMA_64x16x16_F32F16F16_SSILNSF_5MajorE1ELSH_0ELNSF_7ScaleInE1ELSI_1EEEEEENS3_6LayoutINS4_IJNS5_ILi1EEENS5_ILi2EEESM_EEENS4_IJNS5_ILi0EEESM_SP_EEEEENS4_IJNS3_10UnderscoreESS_SS_EEEEELb1EEEEEvNT_6ParamsE,"aw",@nobits
	.sectionflags	@""
	.align	16
	.zero		1024


//--------------------- .nv.shared._ZN7cutlass13device_kernelIN5flash11enable_sm90INS1_16FlashAttnBwdSm90INS1_25CollectiveMainloopBwdSm90ILi2ELi2ELi2EN4cute5tupleIJNS5_1CILi1EEES8_S8_EEENS6_IJNS7_ILi96EEENS7_ILi128EEENS7_ILi64EEEEEENS_6half_tEfNS_4arch4Sm90ELb1ELb0ELb1ELb1ELb1ELb1ELb0ELb1ELi2ELi1ELi2ELi2ELb0EEENS1_24CollectiveEpilogueBwdGQAISD_fSG_Li256ELb1ELb1EEENS1_25SingleTileBwdLPTSchedulerILb1ELi128ELb1EEEEEEEEEvNT_6ParamsE --------------------------
	.section	.nv.shared._ZN7cutlass13device_kernelIN5flash11enable_sm90INS1_16FlashAttnBwdSm90INS1_25CollectiveMainloopBwdSm90ILi2ELi2ELi2EN4cute5tupleIJNS5_1CILi1EEES8_S8_EEENS6_IJNS7_ILi96EEENS7_ILi128EEENS7_ILi64EEEEEENS_6half_tEfNS_4arch4Sm90ELb1ELb0ELb1ELb1ELb1ELb1ELb0ELb1ELi2ELi1ELi2ELi2ELb0EEENS1_24CollectiveEpilogueBwdGQAISD_fSG_Li256ELb1ELb1EEENS1_25SingleTileBwdLPTSchedulerILb1ELi128ELb1EEEEEEEEEvNT_6ParamsE,"aw",@nobits
	.sectionflags	@""
	.align	16
	.zero		1024


//--------------------- .nv.shared._ZN7cutlass13device_kernelIN5flash22FlashAttnBwdPreprocessIN4cute5tupleIJNS3_1CILi96EEENS5_ILi64EEEEEENS_6half_tEfNS_4arch4Sm90ELb1ELb1EEEEEvNT_6ParamsE --------------------------
	.section	.nv.shared._ZN7cutlass13device_kernelIN5flash22FlashAttnBwdPreprocessIN4cute5tupleIJNS3_1CILi96EEENS5_ILi64EEEEEENS_6half_tEfNS_4arch4Sm90ELb1ELb1EEEEEvNT_6ParamsE,"aw",@nobits
	.sectionflags	@""
	.align	16
	.zero		1024


//--------------------- .nv.constant0._ZN7cutlass13device_kernelIN5flash11enable_sm90INS1_16FlashAttnBwdSm90INS1_25CollectiveMainloopBwdSm90ILi2ELi2ELi2EN4cute5tupleIJNS5_1CILi1EEES8_S8_EEENS6_IJNS7_ILi128EEESA_NS7_ILi64EEEEEENS_6half_tEfNS_4arch4Sm90ELb0ELb0ELb1ELb0ELb0ELb1ELb0ELb0ELi2ELi1ELi2ELi2ELb0EEENS1_21CollectiveEpilogueBwdISC_SD_SF_Li256ELb0ELb0ELi1EEENS1_19SingleTileSchedulerILb0ELb0ELb0ELi128EEEEEEEEEvNT_6ParamsE --------------------------
	.section	.nv.constant0._ZN7cutlass13device_kernelIN5flash11enable_sm90INS1_16FlashAttnBwdSm90INS1_25CollectiveMainloopBwdSm90ILi2ELi2ELi2EN4cute5tupleIJNS5_1CILi1EEES8_S8_EEENS6_IJNS7_ILi128EEESA_NS7_ILi64EEEEEENS_6half_tEfNS_4arch4Sm90ELb0ELb0ELb1ELb0ELb0ELb1ELb0ELb0ELi2ELi1ELi2ELi2ELb0EEENS1_21CollectiveEpilogueBwdISC_SD_SF_Li256ELb0ELb0ELi1EEENS1_19SingleTileSchedulerILb0ELb0ELb0ELi128EEEEEEEEEvNT_6ParamsE,"a",@progbits
	.sectionflags	@""
	.align	4
.nv.constant0._ZN7cutlass13device_kernelIN5flash11enable_sm90INS1_16FlashAttnBwdSm90INS1_25CollectiveMainloopBwdSm90ILi2ELi2ELi2EN4cute5tupleIJNS5_1CILi1EEES8_S8_EEENS6_IJNS7_ILi128EEESA_NS7_ILi64EEEEEENS_6half_tEfNS_4arch4Sm90ELb0ELb0ELb1ELb0ELb0ELb1ELb0ELb0ELi2ELi1ELi2ELi2ELb0EEENS1_21CollectiveEpilogueBwdISC_SD_SF_Li256ELb0ELb0ELi1EEENS1_19SingleTileSchedulerILb0ELb0ELb0ELi128EEEEEEEEEvNT_6ParamsE:
	.zero		2944


//--------------------- .nv.constant0._ZN7cutlass13device_kernelIN5flash11enable_sm90INS1_16FlashAttnBwdSm90INS1_25CollectiveMainloopBwdSm90ILi2ELi2ELi2EN4cute5tupleIJNS5_1CILi1EEES8_S8_EEENS6_IJNS7_ILi128EEESA_NS7_ILi64EEEEEENS_6half_tEfNS_4arch4Sm90ELb0ELb0ELb1ELb0ELb1ELb1ELb0ELb0ELi2ELi1ELi2ELi2ELb0EEENS1_21CollectiveEpilogueBwdISC_SD_SF_Li256ELb0ELb0ELi1EEENS1_19SingleTileSchedulerILb0ELb0ELb0ELi128EEEEEEEEEvNT_6ParamsE --------------------------
	.section	.nv.constant0._ZN7cutlass13device_kernelIN5flash11enable_sm90INS1_16FlashAttnBwdSm90INS1_25CollectiveMainloopBwdSm90ILi2ELi2ELi2EN4cute5tupleIJNS5_1CILi1EEES8_S8_EEENS6_IJNS7_ILi128EEESA_NS7_ILi64EEEEEENS_6half_tEfNS_4arch4Sm90ELb0ELb0ELb1ELb0ELb1ELb1ELb0ELb0ELi2ELi1ELi2ELi2ELb0EEENS1_21CollectiveEpilogueBwdISC_SD_SF_Li256ELb0ELb0ELi1EEENS1_19SingleTileSchedulerILb0ELb0ELb0ELi128EEEEEEEEEvNT_6ParamsE,"a",@progbits
	.sectionflags	@""
	.align	4
.nv.constant0._ZN7cutlass13device_kernelIN5flash11enable_sm90INS1_16FlashAttnBwdSm90INS1_25CollectiveMainloopBwdSm90ILi2ELi2ELi2EN4cute5tupleIJNS5_1CILi1EEES8_S8_EEENS6_IJNS7_ILi128EEESA_NS7_ILi64EEEEEENS_6half_tEfNS_4arch4Sm90ELb0ELb0ELb1ELb0ELb1ELb1ELb0ELb0ELi2ELi1ELi2ELi2ELb0EEENS1_21CollectiveEpilogueBwdISC_SD_SF_Li256ELb0ELb0ELi1EEENS1_19SingleTileSchedulerILb0ELb0ELb0ELi128EEEEEEEEEvNT_6ParamsE:
	.zero		2944


//--------------------- .nv.constant0._ZN7cutlass13device_kernelIN5flash11enable_sm90INS1_16FlashAttnBwdSm90INS1_25CollectiveMainloopBwdSm90ILi2ELi2ELi2EN4cute5tupleIJNS5_1CILi1EEES8_S8_EEENS6_IJNS7_ILi128EEESA_NS7_ILi64EEEEEENS_6half_tEfNS_4arch4Sm90ELb0ELb0ELb1ELb0ELb0ELb1ELb0ELb0ELi2ELi1ELi2ELi2ELb0EEENS1_24CollectiveEpilogueBwdGQAISC_fSF_Li256ELb0ELb0EEENS1_19SingleTileSchedulerILb0ELb0ELb0ELi128EEEEEEEEEvNT_6ParamsE --------------------------
	.section	.nv.constant0._ZN7cutlass13device_kernelIN5flash11enable_sm90INS1_16FlashAttnBwdSm90INS1_25CollectiveMainloopBwdSm90ILi2ELi2ELi2EN4cute5tupleIJNS5_1CILi1EEES8_S8_EEENS6_IJNS7_ILi128EEESA_NS7_ILi64EEEEEENS_6half_tEfNS_4arch4Sm90ELb0ELb0ELb1ELb0ELb0ELb1ELb0ELb0ELi2ELi1ELi2ELi2ELb0EEENS1_24CollectiveEpilogueBwdGQAISC_fSF_Li256ELb0ELb0EEENS1_19SingleTileSchedulerILb0ELb0ELb0ELi128EEEEEEEEEvNT_6ParamsE,"a",@progbits
	.sectionflags	@""
	.align	4
.nv.constant0._ZN7cutlass13device_kernelIN5flash11enable_sm90INS1_16FlashAttnBwdSm90INS1_25CollectiveMainloopBwdSm90ILi2ELi2ELi2EN4cute5tupleIJNS5_1CILi1EEES8_S8_EEENS6_IJNS7_ILi128EEESA_NS7_ILi64EEEEEENS_6half_tEfNS_4arch4Sm90ELb0ELb0ELb1ELb0ELb0ELb1ELb0ELb0ELi2ELi1ELi2ELi2ELb0EEENS1_24CollectiveEpilogueBwdGQAISC_fSF_Li256ELb0ELb0EEENS1_19SingleTileSchedulerILb0ELb0ELb0ELi128EEEEEEEEEvNT_6ParamsE:
	.zero		2304


//--------------------- .nv.constant0._ZN7cutlass13device_kernelIN5flash11enable_sm90INS1_16FlashAttnBwdSm90INS1_25CollectiveMainloopBwdSm90ILi2ELi2ELi2EN4cute5tupleIJNS5_1CILi1EEES8_S8_EEENS6_IJNS7_ILi128EEESA_NS7_ILi64EEEEEENS_6half_tEfNS_4arch4Sm90ELb0ELb0ELb1ELb0ELb1ELb1ELb0ELb0ELi2ELi1ELi2ELi2ELb0EEENS1_24CollectiveEpilogueBwdGQAISC_fSF_Li256ELb0ELb1EEENS1_19SingleTileSchedulerILb0ELb0ELb0ELi128EEEEEEEEEvNT_6ParamsE --------------------------
	.section	.nv.constant0._ZN7cutlass13device_kernelIN5flash11enable_sm90INS1_16FlashAttnBwdSm90INS1_25CollectiveMainloopBwdSm90ILi2ELi2ELi2EN4cute5tupleIJNS5_1CILi1EEES8_S8_EEENS6_IJNS7_ILi128EEESA_NS7_ILi64EEEEEENS_6half_tEfNS_4arch4Sm90ELb0ELb0ELb1ELb0ELb1ELb1ELb0ELb0ELi2ELi1ELi2ELi2ELb0EEENS1_24CollectiveEpilogueBwdGQAISC_fSF_Li256ELb0ELb1EEENS1_19SingleTileSchedulerILb0ELb0ELb0ELi128EEEEEEEEEvNT_6ParamsE,"a",@progbits
	.sectionflags	@""
	.align	4
.nv.constant0._ZN7cutlass13device_kernelIN5flash11enable_sm90INS1_16FlashAttnBwdSm90INS1_25CollectiveMainloopBwdSm90ILi2ELi2ELi2EN4cute5tupleIJNS5_1CILi1EEES8_S8_EEENS6_IJNS7_ILi128EEESA_NS7_ILi64EEEEEENS_6half_tEfNS_4arch4Sm90ELb0ELb0ELb1ELb0ELb1ELb1ELb0ELb0ELi2ELi1ELi2ELi2ELb0EEENS1_24CollectiveEpilogueBwdGQAISC_fSF_Li256ELb0ELb1EEENS1_19SingleTileSchedulerILb0ELb0ELb0ELi128EEEEEEEEEvNT_6ParamsE:
	.zero		2304


//--------------------- .nv.constant0._ZN7cutlass13device_kernelIN5flash11enable_sm90INS1_16FlashAttnBwdSm90INS1_25CollectiveMainloopBwdSm90ILi2ELi2ELi2EN4cute5tupleIJNS5_1CILi1EEES8_S8_EEENS6_IJNS7_ILi128EEESA_NS7_ILi64EEEEEENS_6half_tEfNS_4arch4Sm90ELb0ELb0ELb1ELb1ELb0ELb1ELb0ELb0ELi2ELi1ELi2ELi2ELb0EEENS1_21CollectiveEpilogueBwdISC_SD_SF_Li256ELb1ELb0ELi1EEENS1_19SingleTileSchedulerILb1ELb0ELb0ELi128EEEEEEEEEvNT_6ParamsE --------------------------
	.section	.nv.constant0._ZN7cutlass13device_kernelIN5flash11enable_sm90INS1_16FlashAttnBwdSm90INS1_25CollectiveMainloopBwdSm90ILi2ELi2ELi2EN4cute5tupleIJNS5_1CILi1EEES8_S8_EEENS6_IJNS7_ILi128EEESA_NS7_ILi64EEEEEENS_6half_tEfNS_4arch4Sm90ELb0ELb0ELb1ELb1ELb0ELb1ELb0ELb0ELi2ELi1ELi2ELi2ELb0EEENS1_21CollectiveEpilogueBwdISC_SD_SF_Li256ELb1ELb0ELi1EEENS1_19SingleTileSchedulerILb1ELb0ELb0ELi128EEEEEEEEEvNT_6ParamsE,"a",@progbits
	.sectionflags	@""
	.align	4
.nv.constant0._ZN7cutlass13device_kernelIN5flash11enable_sm90INS1_16FlashAttnBwdSm90INS1_25CollectiveMainloopBwdSm90ILi2ELi2ELi2EN4cute5tupleIJNS5_1CILi1EEES8_S8_EEENS6_IJNS7_ILi128EEESA_NS7_ILi64EEEEEENS_6half_tEfNS_4arch4Sm90ELb0ELb0ELb1ELb1ELb0ELb1ELb0ELb0ELi2ELi1ELi2ELi2ELb0EEENS1_21CollectiveEpilogueBwdISC_SD_SF_Li256ELb1ELb0ELi1EEENS1_19SingleTileSchedulerILb1ELb0ELb0ELi128EEEEEEEEEvNT_6ParamsE:
	.zero		2304


//--------------------- .nv.constant0._ZN7cutlass13device_kernelIN5flash11enable_sm90INS1_16FlashAttnBwdSm90INS1_25CollectiveMainloopBwdSm90ILi2ELi2ELi2EN4cute5tupleIJNS5_1CILi1EEES8_S8_EEENS6_IJNS7_ILi128EEESA_NS7_ILi64EEEEEENS_6half_tEfNS_4arch4Sm90ELb0ELb0ELb1ELb1ELb1ELb1ELb0ELb0ELi2ELi1ELi2ELi2ELb0EEENS1_21CollectiveEpilogueBwdISC_SD_SF_Li256ELb1ELb0ELi1EEENS1_19SingleTileSchedulerILb1ELb0ELb0ELi128EEEEEEEEEvNT_6ParamsE --------------------------
	.section	.nv.constant0._ZN7cutlass13device_kernelIN5flash11enable_sm90INS1_16FlashAttnBwdSm90INS1_25CollectiveMainloopBwdSm90ILi2ELi2ELi2EN4cute5tupleIJNS5_1CILi1EEES8_S8_EEENS6_IJNS7_ILi128EEESA_NS7_ILi64EEEEEENS_6half_tEfNS_4arch4Sm90ELb0ELb0ELb1ELb1ELb1ELb1ELb0ELb0ELi2ELi1ELi2ELi2ELb0EEENS1_21CollectiveEpilogueBwdISC_SD_SF_Li256ELb1ELb0ELi1EEENS1_19SingleTileSchedulerILb1ELb0ELb0ELi128EEEEEEEEEvNT_6ParamsE,"a",@progbits
	.sectionflags	@""
	.align	4
.nv.constant0._ZN7cutlass13device_kernelIN5flash11enable_sm90INS1_16FlashAttnBwdSm90INS1_25CollectiveMainloopBwdSm90ILi2ELi2ELi2EN4cute5tupleIJNS5_1CILi1EEES8_S8_EEENS6_IJNS7_ILi128EEESA_NS7_ILi64EEEEEENS_6half_tEfNS_4arch4Sm90ELb0ELb0ELb1ELb1ELb1ELb1ELb0ELb0ELi2ELi1ELi2ELi2ELb0EEENS1_21CollectiveEpilogueBwdISC_SD_SF_Li256ELb1ELb0ELi1EEENS1_19SingleTileSchedulerILb1ELb0ELb0ELi128EEEEEEEEEvNT_6ParamsE:
	.zero		2304


//--------------------- .nv.constant0._ZN7cutlass13device_kernelIN5flash11enable_sm90INS1_16FlashAttnBwdSm90INS1_25CollectiveMainloopBwdSm90ILi2ELi2ELi2EN4cute5tupleIJNS5_1CILi1EEES8_S8_EEENS6_IJNS7_ILi128EEESA_NS7_ILi64EEEEEENS_6half_tEfNS_4arch4Sm90ELb0ELb0ELb1ELb1ELb0ELb1ELb0ELb0ELi2ELi1ELi2ELi2ELb0EEENS1_24CollectiveEpilogueBwdGQAISC_fSF_Li256ELb1ELb0EEENS1_19SingleTileSchedulerILb1ELb0ELb0ELi128EEEEEEEEEvNT_6ParamsE --------------------------
	.section	.nv.constant0._ZN7cutlass13device_kernelIN5flash11enable_sm90INS1_16FlashAttnBwdSm90INS1_25CollectiveMainloopBwdSm90ILi2ELi2ELi2EN4cute5tupleIJNS5_1CILi1EEES8_S8_EEENS6_IJNS7_ILi128EEESA_NS7_ILi64EEEEEENS_6half_tEfNS_4arch4Sm90ELb0ELb0ELb1ELb1ELb0ELb1ELb0ELb0ELi2ELi1ELi2ELi2ELb0EEENS1_24CollectiveEpilogueBwdGQAISC_fSF_Li256ELb1ELb0EEENS1_19SingleTileSchedulerILb1ELb0ELb0ELi128EEEEEEEEEvNT_6ParamsE,"a",@progbits
	.sectionflags	@""
	.align	4
.nv.constant0._ZN7cutlass13device_kernelIN5flash11enable_sm90INS1_16FlashAttnBwdSm90INS1_25CollectiveMainloopBwdSm90ILi2ELi2ELi2EN4cute5tupleIJNS5_1CILi1EEES8_S8_EEENS6_IJNS7_ILi128EEESA_NS7_ILi64EEEEEENS_6half_tEfNS_4arch4Sm90ELb0ELb0ELb1ELb1ELb0ELb1ELb0ELb0ELi2ELi1ELi2ELi2ELb0EEENS1_24CollectiveEpilogueBwdGQAISC_fSF_Li256ELb1ELb0EEENS1_19SingleTileSchedulerILb1ELb0ELb0ELi128EEEEEEEEEvNT_6ParamsE:
	.zero		2304


//--------------------- .nv.constant0._ZN7cutlass13device_kernelIN5flash11enable_sm90INS1_16FlashAttnBwdSm90INS1_25CollectiveMainloopBwdSm90ILi2ELi2ELi2EN4cute5tupleIJNS5_1CILi1EEES8_S8_EEENS6_IJNS7_ILi128EEESA_NS7_ILi64EEEEEENS_6half_tEfNS_4arch4Sm90ELb0ELb0ELb1ELb1ELb1ELb1ELb0ELb0ELi2ELi1ELi2ELi2ELb0EEENS1_24CollectiveEpilogueBwdGQAISC_fSF_Li256ELb1ELb1EEENS1_19SingleTileSchedulerILb1ELb0ELb0ELi128EEEEEEEEEvNT_6ParamsE --------------------------
	.section	.nv.constant0._ZN7cutlass13device_kernelIN5flash11enable_sm90INS1_16FlashAttnBwdSm90INS1_25CollectiveMainloopBwdSm90ILi2ELi2ELi2EN4cute5tupleIJNS5_1CILi1EEES8_S8_EEENS6_IJNS7_ILi128EEESA_NS7_ILi64EEEEEENS_6half_tEfNS_4arch4Sm90ELb0ELb0ELb1ELb1ELb1ELb1ELb0ELb0ELi2ELi1ELi2ELi2ELb0EEENS1_24CollectiveEpilogueBwdGQAISC_fSF_Li256ELb1ELb1EEENS1_19SingleTileSchedulerILb1ELb0ELb0ELi128EEEEEEEEEvNT_6ParamsE,"a",@progbits
	.sectionflags	@""
	.align	4
.nv.constant0._ZN7cutlass13device_kernelIN5flash11enable_sm90INS1_16FlashAttnBwdSm90INS1_25CollectiveMainloopBwdSm90ILi2ELi2ELi2EN4cute5tupleIJNS5_1CILi1EEES8_S8_EEENS6_IJNS7_ILi128EEESA_NS7_ILi64EEEEEENS_6half_tEfNS_4arch4Sm90ELb0ELb0ELb1ELb1ELb1ELb1ELb0ELb0ELi2ELi1ELi2ELi2ELb0EEENS1_24CollectiveEpilogueBwdGQAISC_fSF_Li256ELb1ELb1EEENS1_19SingleTileSchedulerILb1ELb0ELb0ELi128EEEEEEEEEvNT_6ParamsE:
	.zero		2304


//--------------------- .nv.constant0._ZN7cutlass13device_kernelIN5flash11enable_sm90INS1_16FlashAttnBwdSm90INS1_25CollectiveMainloopBwdSm90ILi2ELi2ELi2EN4cute5tupleIJNS5_1CILi1EEES8_S8_EEENS6_IJNS7_ILi128EEESA_NS7_ILi64EEEEEENS_6half_tEfNS_4arch4Sm90ELb0ELb1ELb1ELb0ELb0ELb1ELb0ELb0ELi2ELi1ELi2ELi2ELb0EEENS1_21CollectiveEpilogueBwdISC_SD_SF_Li256ELb0ELb0ELi1EEENS1_19SingleTileSchedulerILb0ELb0ELb0ELi128EEEEEEEEEvNT_6ParamsE --------------------------
	.section	.nv.constant0._ZN7cutlass13device_kernelIN5flash11enable_sm90INS1_16FlashAttnBwdSm90INS1_25CollectiveMainloopBwdSm90ILi2ELi2ELi2EN4cute5tupleIJNS5_1CILi1EEES8_S8_EEENS6_IJNS7_ILi128EEESA_NS7_ILi64EEEEEENS_6half_tEfNS_4arch4Sm90ELb0ELb1ELb1ELb0ELb0ELb1ELb0ELb0ELi2ELi1ELi2ELi2ELb0EEENS1_21CollectiveEpilogueBwdISC_SD_SF_Li256ELb0ELb0ELi1EEENS1_19SingleTileSchedulerILb0ELb0ELb0ELi128EEEEEEEEEvNT_6ParamsE,"a",@progbits
	.sectionflags	@""
	.align	4
.nv.constant0._ZN7cutlass13device_kernelIN5flash11enable_sm90INS1_16FlashAttnBwdSm90INS1_25CollectiveMainloopBwdSm90ILi2ELi2ELi2EN4cute5tupleIJNS5_1CILi1EEES8_S8_EEENS6_IJNS7_ILi128EEESA_NS7_ILi64EEEEEENS_6half_tEfNS_4arch4Sm90ELb0ELb1ELb1ELb0ELb0ELb1ELb0ELb0ELi2ELi1ELi2ELi2ELb0EEENS1_21CollectiveEpilogueBwdISC_SD_SF_Li256ELb0ELb0ELi1EEENS1_19SingleTileSchedulerILb0ELb0ELb0ELi128EEEEEEEEEvNT_6ParamsE:
	.zero		2944


//--------------------- .nv.constant0._ZN7cutlass13device_kernelIN5flash11enable_sm90INS1_16FlashAttnBwdSm90INS1_25CollectiveMainloopBwdSm90ILi2ELi2ELi2EN4cute5tupleIJNS5_1CILi1EEES8_S8_EEENS6_IJNS7_ILi128EEESA_NS7_ILi64EEEEEENS_6half_tEfNS_4arch4Sm90ELb0ELb1ELb1ELb0ELb1ELb1ELb0ELb0ELi2ELi1ELi2ELi2ELb0EEENS1_21CollectiveEpilogueBwdISC_SD_SF_Li256ELb0ELb0ELi1EEENS1_19SingleTileSchedulerILb0ELb0ELb0ELi128EEEEEEEEEvNT_6ParamsE --------------------------
	.section	.nv.constant0._ZN7cutlass13device_kernelIN5flash11enable_sm90INS1_16FlashAttnBwdSm90INS1_25CollectiveMainloopBwdSm90ILi2ELi2ELi2EN4cute5tupleIJNS5_1CILi1EEES8_S8_EEENS6_IJNS7_ILi128EEESA_NS7_ILi64EEEEEENS_6half_tEfNS_4arch4Sm90ELb0ELb1ELb1ELb0ELb1ELb1ELb0ELb0ELi2ELi1ELi2ELi2ELb0EEENS1_21CollectiveEpilogueBwdISC_SD_SF_Li256ELb0ELb0ELi1EEENS1_19SingleTileSchedulerILb0ELb0ELb0ELi128EEEEEEEEEvNT_6ParamsE,"a",@progbits
	.sectionflags	@""
	.align	4
.nv.constant0._ZN7cutlass13device_kernelIN5flash11enable_sm90INS1_16FlashAttnBwdSm90INS1_25CollectiveMainloopBwdSm90ILi2ELi2ELi2EN4cute5tupleIJNS5_1CILi1EEES8_S8_EEENS6_IJNS7_ILi128EEESA_NS7_ILi64EEEEEENS_6half_tEfNS_4arch4Sm90ELb0ELb1ELb1ELb0ELb1ELb1ELb0ELb0ELi2ELi1ELi2ELi2ELb0EEENS1_21CollectiveEpilogueBwdISC_SD_SF_Li256ELb0ELb0ELi1EEENS1_19SingleTileSchedulerILb0ELb0ELb0ELi128EEEEEEEEEvNT_6ParamsE:
	.zero		2944


//--------------------- .nv.constant0._ZN7cutlass13device_kernelIN5flash11enable_sm90INS1_16FlashAttnBwdSm90INS1_25CollectiveMainloopBwdSm90ILi2ELi2ELi2EN4cute5tupleIJNS5_1CILi1EEES8_S8_EEENS6_IJNS7_ILi128EEESA_NS7_ILi64EEEEEENS_6half_tEfNS_4arch4Sm90ELb0ELb1ELb1ELb0ELb0ELb1ELb0ELb0ELi2ELi1ELi2ELi2ELb0EEENS1_24CollectiveEpilogueBwdGQAISC_fSF_Li256ELb0ELb0EEENS1_19SingleTileSchedulerILb0ELb0ELb0ELi128EEEEEEEEEvNT_6ParamsE --------------------------
	.section	.nv.constant0._ZN7cutlass13device_kernelIN5flash11enable_sm90INS1_16FlashAttnBwdSm90INS1_25CollectiveMainloopBwdSm90ILi2ELi2ELi2EN4cute5tupleIJNS5_1CILi1EEES8_S8_EEENS6_IJNS7_ILi128EEESA_NS7_ILi64EEEEEENS_6half_tEfNS_4arch4Sm90ELb0ELb1ELb1ELb0ELb0ELb1ELb0ELb0ELi2ELi1ELi2ELi2ELb0EEENS1_24CollectiveEpilogueBwdGQAISC_fSF_Li256ELb0ELb0EEENS1_19SingleTileSchedulerILb0ELb0ELb0ELi128EEEEEEEEEvNT_6ParamsE,"a",@progbits
	.sectionflags	@""
	.align	4
.nv.constant0._ZN7cutlass13device_kernelIN5flash11enable_sm90INS1_16FlashAttnBwdSm90INS1_25CollectiveMainloopBwdSm90ILi2ELi2ELi2EN4cute5tupleIJNS5_1CILi1EEES8_S8_EEENS6_IJNS7_ILi128EEESA_NS7_ILi64EEEEEENS_6half_tEfNS_4arch4Sm90ELb0ELb1ELb1ELb0ELb0ELb1ELb0ELb0ELi2ELi1ELi2ELi2ELb0EEENS1_24CollectiveEpilogueBwdGQAISC_fSF_Li256ELb0ELb0EEENS1_19SingleTileSchedulerILb0ELb0ELb0ELi128EEEEEEEEEvNT_6ParamsE:
	.zero		2304


//--------------------- .nv.constant0._ZN7cutlass13device_kernelIN5flash11enable_sm90INS1_16FlashAttnBwdSm90INS1_25CollectiveMainloopBwdSm90ILi2ELi2ELi2EN4cute5tupleIJNS5_1CILi1EEES8_S8_EEENS6_IJNS7_ILi128EEESA_NS7_ILi64EEEEEENS_6half_tEfNS_4arch4Sm90ELb0ELb1ELb1ELb0ELb1ELb1ELb0ELb0ELi2ELi1ELi2ELi2ELb0EEENS1_24CollectiveEpilogueBwdGQAISC_fSF_Li256ELb0ELb1EEENS1_19SingleTileSchedulerILb0ELb0ELb0ELi128EEEEEEEEEvNT_6ParamsE --------------------------
	.section	.nv.constant0._ZN7cutlass13device_kernelIN5flash11enable_sm90INS1_16FlashAttnBwdSm90INS1_25CollectiveMainloopBwdSm90ILi2ELi2ELi2EN4cute5tupleIJNS5_1CILi1EEES8_S8_EEENS6_IJNS7_ILi128EEESA_NS7_ILi64EEEEEENS_6half_tEfNS_4arch4Sm90ELb0ELb1ELb1ELb0ELb1ELb1ELb0ELb0ELi2ELi1ELi2ELi2ELb0EEENS1_24CollectiveEpilogueBwdGQAISC_fSF_Li256ELb0ELb1EEENS1_19SingleTileSchedulerILb0ELb0ELb0ELi128EEEEEEEEEvNT_6ParamsE,"a",@progbits
	.sectionflags	@""
	.align	4
.nv.constant0._ZN7cutlass13device_kernelIN5flash11enable_sm90INS1_16FlashAttnBwdSm90INS1_25CollectiveMainloopBwdSm90ILi2ELi2ELi2EN4cute5tupleIJNS5_1CILi1EEES8_S8_EEENS6_IJNS7_ILi128EEESA_NS7_ILi64EEEEEENS_6half_tEfNS_4arch4Sm90ELb0ELb1ELb1ELb0ELb1ELb1ELb0ELb0ELi2ELi1ELi2ELi2ELb0EEENS1_24CollectiveEpilogueBwdGQAISC_fSF_Li256ELb0ELb1EEENS1_19SingleTileSchedulerILb0ELb0ELb0ELi128EEEEEEEEEvNT_6ParamsE:
	.zero		2304


//--------------------- .nv.constant0._ZN7cutlass13device_kernelIN5flash22FlashAttnBwdPreprocessIN4cute5tupleIJNS3_1CILi128EEENS5_ILi64EEEEEENS_6half_tEfNS_4arch4Sm90ELb1ELb0EEEEEvNT_6ParamsE --------------------------
	.section	.nv.constant0._ZN7cutlass13device_kernelIN5flash22FlashAttnBwdPreprocessIN4cute5tupleIJNS3_1CILi128EEENS5_ILi64EEEEEENS_6half_tEfNS_4arch4Sm90ELb1ELb0EEEEEvNT_6ParamsE,"a",@progbits
	.sectionflags	@""
	.align	4
.nv.constant0._ZN7cutlass13device_kernelIN5flash22FlashAttnBwdPreprocessIN4cute5tupleIJNS3_1CILi128EEENS5_ILi64EEEEEENS_6half_tEfNS_4arch4Sm90ELb1ELb0EEEEEvNT_6ParamsE:
	.zero		768


//--------------------- .nv.constant0._ZN7cutlass13device_kernelIN5flash11enable_sm90INS1_16FlashAttnBwdSm90INS1_25CollectiveMainloopBwdSm90ILi2ELi2ELi2EN4cute5tupleIJNS5_1CILi1EEES8_S8_EEENS6_IJNS7_ILi128EEESA_NS7_ILi64EEEEEENS_6half_tEfNS_4arch4Sm90ELb0ELb1ELb1ELb1ELb0ELb1ELb0ELb0ELi2ELi1ELi2ELi2ELb0EEENS1_21CollectiveEpilogueBwdISC_SD_SF_Li256ELb1ELb0ELi1EEENS1_19SingleTileSchedulerILb1ELb0ELb0ELi128EEEEEEEEEvNT_6ParamsE --------------------------
	.section	.nv.constant0._ZN7cutlass13device_kernelIN5flash11enable_sm90INS1_16FlashAttnBwdSm90INS1_25CollectiveMainloopBwdSm90ILi2ELi2ELi2EN4cute5tupleIJNS5_1CILi1EEES8_S8_EEENS6_IJNS7_ILi128EEESA_NS7_ILi64EEEEEENS_6half_tEfNS_4arch4Sm90ELb0ELb1ELb1ELb1ELb0ELb1ELb0ELb0ELi2ELi1ELi2ELi2ELb0EEENS1_21CollectiveEpilogueBwdISC_SD_SF_Li256ELb1ELb0ELi1EEENS1_19SingleTileSchedulerILb1ELb0ELb0ELi128EEEEEEEEEvNT_6ParamsE,"a",@progbits
	.sectionflags	@""
	.align	4
.nv.constant0._ZN7cutlass13device_kernelIN5flash11enable_sm90INS1_16FlashAttnBwdSm90INS1_25CollectiveMainloopBwdSm90ILi2ELi2ELi2EN4cute5tupleIJNS5_1CILi1EEES8_S8_EEENS6_IJNS7_ILi128EEESA_NS7_ILi64EEEEEENS_6half_tEfNS_4arch4Sm90ELb0ELb1ELb1ELb1ELb0ELb1ELb0ELb0ELi2ELi1ELi2ELi2ELb0EEENS1_21CollectiveEpilogueBwdISC_SD_SF_Li256ELb1ELb0ELi1EEENS1_19SingleTileSchedulerILb1ELb0ELb0ELi128EEEEEEEEEvNT_6ParamsE:
	.zero		2304


//--------------------- .nv.constant0._ZN7cutlass13device_kernelIN5flash11enable_sm90INS1_16FlashAttnBwdSm90INS1_25CollectiveMainloopBwdSm90ILi2ELi2ELi2EN4cute5tupleIJNS5_1CILi1EEES8_S8_EEENS6_IJNS7_ILi128EEESA_NS7_ILi64EEEEEENS_6half_tEfNS_4arch4Sm90ELb0ELb1ELb1ELb1ELb1ELb1ELb0ELb0ELi2ELi1ELi2ELi2ELb0EEENS1_21CollectiveEpilogueBwdISC_SD_SF_Li256ELb1ELb0ELi1EEENS1_19SingleTileSchedulerILb1ELb0ELb0ELi128EEEEEEEEEvNT_6ParamsE --------------------------
	.section	.nv.constant0._ZN7cutlass13device_kernelIN5flash11enable_sm90INS1_16FlashAttnBwdSm90INS1_25CollectiveMainloopBwdSm90ILi2ELi2ELi2EN4cute5tupleIJNS5_1CILi1EEES8_S8_EEENS6_IJNS7_ILi128EEESA_NS7_ILi64EEEEEENS_6half_tEfNS_4arch4Sm90ELb0ELb1ELb1ELb1ELb1ELb1ELb0ELb0ELi2ELi1ELi2ELi2ELb0EEENS1_21CollectiveEpilogueBwdISC_SD_SF_Li256ELb1ELb0ELi1EEENS1_19SingleTileSchedulerILb1ELb0ELb0ELi128EEEEEEEEEvNT_6ParamsE,"a",@progbits
	.sectionflags	@""
	.align	4
.nv.constant0._ZN7cutlass13device_kernelIN5flash11enable_sm90INS1_16FlashAttnBwdSm90INS1_25CollectiveMainloopBwdSm90ILi2ELi2ELi2EN4cute5tupleIJNS5_1CILi1EEES8_S8_EEENS6_IJNS7_ILi128EEESA_NS7_ILi64EEEEEENS_6half_tEfNS_4arch4Sm90ELb0ELb1ELb1ELb1ELb1ELb1ELb0ELb0ELi2ELi1ELi2ELi2ELb0EEENS1_21CollectiveEpilogueBwdISC_SD_SF_Li256ELb1ELb0ELi1EEENS1_19SingleTileSchedulerILb1ELb0ELb0ELi128EEEEEEEEEvNT_6ParamsE:
	.zero		2304


//--------------------- .nv.constant0._ZN7cutlass13device_kernelIN5flash11enable_sm90INS1_16FlashAttnBwdSm90INS1_25CollectiveMainloopBwdSm90ILi2ELi2ELi2EN4cute5tupleIJNS5_1CILi1EEES8_S8_EEENS6_IJNS7_ILi128EEESA_NS7_ILi64EEEEEENS_6half_tEfNS_4arch4Sm90ELb0ELb1ELb1ELb1ELb0ELb1ELb0ELb0ELi2ELi1ELi2ELi2ELb0EEENS1_24CollectiveEpilogueBwdGQAISC_fSF_Li256ELb1ELb0EEENS1_19SingleTileSchedulerILb1ELb0ELb0ELi128EEEEEEEEEvNT_6ParamsE --------------------------
	.section	.nv.constant0._ZN7cutlass13device_kernelIN5flash11enable_sm90INS1_16FlashAttnBwdSm90INS1_25CollectiveMainloopBwdSm90ILi2ELi2ELi2EN4cute5tupleIJNS5_1CILi1EEES8_S8_EEENS6_IJNS7_ILi128EEESA_NS7_ILi64EEEEEENS_6half_tEfNS_4arch4Sm90ELb0ELb1ELb1ELb1ELb0ELb1ELb0ELb0ELi2ELi1ELi2ELi2ELb0EEENS1_24CollectiveEpilogueBwdGQAISC_fSF_Li256ELb1ELb0EEENS1_19SingleTileSchedulerILb1ELb0ELb0ELi128EEEEEEEEEvNT_6ParamsE,"a",@progbits
	.sectionflags	@""
	.align	4
.nv.constant0._ZN7cutlass13device_kernelIN5flash11enable_sm90INS1_16FlashAttnBwdSm90INS1_25CollectiveMainloopBwdSm90ILi2ELi2ELi2EN4cute5tupleIJNS5_1CILi1EEES8_S8_EEENS6_IJNS7_ILi128EEESA_NS7_ILi64EEEEEENS_6half_tEfNS_4arch4Sm90ELb0ELb1ELb1ELb1ELb0ELb1ELb0ELb0ELi2ELi1ELi2ELi2ELb0EEENS1_24CollectiveEpilogueBwdGQAISC_fSF_Li256ELb1ELb0EEENS1_19SingleTileSchedulerILb1ELb0ELb0ELi128EEEEEEEEEvNT_6ParamsE:
	.zero		2304


//--------------------- .nv.constant0._ZN7cutlass13device_kernelIN5flash32FlashAttnBwdPostprocessConvertdQIN4cute5tupleIJNS3_1CILi128EEENS5_ILi64EEEEEENS_6half_tEfNS_4arch4Sm90ELi256ENS3_8TiledMMAINS3_8MMA_AtomIJNS3_4SM904GMMA25MMA_64x64x16_F32F16F16_SSILNSF_5MajorE0ELSH_1ELNSF_7ScaleInE1ELSI_1EEEEEENS3_6LayoutINS4_IJNS5_ILi2EEENS5_ILi1EEESN_EEENS4_IJSN_NS5_ILi0EEESP_EEEEENS4_IJNS3_10UnderscoreESS_SS_EEEEELb0EEEEEvNT_6ParamsE --------------------------
	.section	.nv.constant0._ZN7cutlass13device_kernelIN5flash32FlashAttnBwdPostprocessConvertdQIN4cute5tupleIJNS3_1CILi128EEENS5_ILi64EEEEEENS_6half_tEfNS_4arch4Sm90ELi256ENS3_8TiledMMAINS3_8MMA_AtomIJNS3_4SM904GMMA25MMA_64x64x16_F32F16F16_SSILNSF_5MajorE0ELSH_1ELNSF_7ScaleInE1ELSI_1EEEEEENS3_6LayoutINS4_IJNS5_ILi2EEENS5_ILi1EEESN_EEENS4_IJSN_NS5_ILi0EEESP_EEEEENS4_IJNS3_10UnderscoreESS_SS_EEEEELb0EEEEEvNT_6ParamsE,"a",@progbits
	.sectionflags	@""
	.align	4
.nv.constant0._ZN7cutlass13device_kernelIN5flash32FlashAttnBwdPostprocessConvertdQIN4cute5tupleIJNS3_1CILi128EEENS5_ILi64EEEEEENS_6half_tEfNS_4arch4Sm90ELi256ENS3_8TiledMMAINS3_8MMA_AtomIJNS3_4SM904GMMA25MMA_64x64x16_F32F16F16_SSILNSF_5MajorE0ELSH_1ELNSF_7ScaleInE1ELSI_1EEEEEENS3_6LayoutINS4_IJNS5_ILi2EEENS5_ILi1EEESN_EEENS4_IJSN_NS5_ILi0EEESP_EEEEENS4_IJNS3_10UnderscoreESS_SS_EEEEELb0EEEEEvNT_6ParamsE:
	.zero		640


//--------------------- .nv.constant0._ZN7cutlass13device_kernelIN5flash11enable_sm90INS1_16FlashAttnBwdSm90INS1_25CollectiveMainloopBwdSm90ILi2ELi2ELi2EN4cute5tupleIJNS5_1CILi1EEES8_S8_EEENS6_IJNS7_ILi128EEESA_NS7_ILi64EEEEEENS_6half_tEfNS_4arch4Sm90ELb0ELb1ELb1ELb1ELb1ELb1ELb0ELb0ELi2ELi1ELi2ELi2ELb0EEENS1_24CollectiveEpilogueBwdGQAISC_fSF_Li256ELb1ELb1EEENS1_19SingleTileSchedulerILb1ELb0ELb0ELi128EEEEEEEEEvNT_6ParamsE --------------------------
	.section	.nv.constant0._ZN7cutlass13device_kernelIN5flash11enable_sm90INS1_16FlashAttnBwdSm90INS1_25CollectiveMainloopBwdSm90ILi2ELi2ELi2EN4cute5tupleIJNS5_1CILi1EEES8_S8_EEENS6_IJNS7_ILi128EEESA_NS7_ILi64EEEEEENS_6half_tEfNS_4arch4Sm90ELb0ELb1ELb1ELb1ELb1ELb1ELb0ELb0ELi2ELi1ELi2ELi2ELb0EEENS1_24CollectiveEpilogueBwdGQAISC_fSF_Li256ELb1ELb1EEENS1_19SingleTileSchedulerILb1ELb0ELb0ELi128EEEEEEEEEvNT_6ParamsE,"a",@progbits
	.sectionflags	@""
	.align	4
.nv.constant0._ZN7cutlass13device_kernelIN5flash11enable_sm90INS1_16FlashAttnBwdSm90INS1_25CollectiveMainloopBwdSm90ILi2ELi2ELi2EN4cute5tupleIJNS5_1CILi1EEES8_S8_EEENS6_IJNS7_ILi128EEESA_NS7_ILi64EEEEEENS_6half_tEfNS_4arch4Sm90ELb0ELb1ELb1ELb1ELb1ELb1ELb0ELb0ELi2ELi1ELi2ELi2ELb0EEENS1_24CollectiveEpilogueBwdGQAISC_fSF_Li256ELb1ELb1EEENS1_19SingleTileSchedulerILb1ELb0ELb0ELi128EEEEEEEEEvNT_6ParamsE:
	.zero		2304


//--------------------- .nv.constant0._ZN7cutlass13device_kernelIN5flash22FlashAttnBwdPreprocessIN4cute5tupleIJNS3_1CILi128EEENS5_ILi64EEEEEENS_6half_tEfNS_4arch4Sm90ELb1ELb1EEEEEvNT_6ParamsE --------------------------
	.section	.nv.constant0._ZN7cutlass13device_kernelIN5flash22FlashAttnBwdPreprocessIN4cute5tupleIJNS3_1CILi128EEENS5_ILi64EEEEEENS_6half_tEfNS_4arch4Sm90ELb1ELb1EEEEEvNT_6ParamsE,"a",@progbits
	.sectionflags	@""
	.align	4
.nv.constant0._ZN7cutlass13device_kernelIN5flash22FlashAttnBwdPreprocessIN4cute5tupleIJNS3_1CILi128EEENS5_ILi64EEEEEENS_6half_tEfNS_4arch4Sm90ELb1ELb1EEEEEvNT_6ParamsE:
	.zero		768


//--------------------- .nv.constant0._ZN7cutlass13device_kernelIN5flash11enable_sm90INS1_16FlashAttnBwdSm90INS1_25CollectiveMainloopBwdSm90ILi2ELi2ELi2EN4cute5tupleIJNS5_1CILi1EEES8_S8_EEENS6_IJNS7_ILi96EEENS7_ILi128EEENS7_ILi64EEEEEENS_6half_tEfNS_4arch4Sm90ELb1ELb0ELb1ELb0ELb0ELb1ELb0ELb1ELi2ELi1ELi2ELi2ELb0EEENS1_21CollectiveEpilogueBwdISD_SE_SG_Li256ELb0ELb0ELi1EEENS1_25SingleTileBwdLPTSchedulerILb0ELi128ELb0EEEEEEEEEvNT_6ParamsE --------------------------
	.section	.nv.constant0._ZN7cutlass13device_kernelIN5flash11enable_sm90INS1_16FlashAttnBwdSm90INS1_25CollectiveMainloopBwdSm90ILi2ELi2ELi2EN4cute5tupleIJNS5_1CILi1EEES8_S8_EEENS6_IJNS7_ILi96EEENS7_ILi128EEENS7_ILi64EEEEEENS_6half_tEfNS_4arch4Sm90ELb1ELb0ELb1ELb0ELb0ELb1ELb0ELb1ELi2ELi1ELi2ELi2ELb0EEENS1_21CollectiveEpilogueBwdISD_SE_SG_Li256ELb0ELb0ELi1EEENS1_25SingleTileBwdLPTSchedulerILb0ELi128ELb0EEEEEEEEEvNT_6ParamsE,"a",@progbits
	.sectionflags	@""
	.align	4
.nv.constant0._ZN7cutlass13device_kernelIN5flash11enable_sm90INS1_16FlashAttnBwdSm90INS1_25CollectiveMainloopBwdSm90ILi2ELi2ELi2EN4cute5tupleIJNS5_1CILi1EEES8_S8_EEENS6_IJNS7_ILi96EEENS7_ILi128EEENS7_ILi64EEEEEENS_6half_tEfNS_4arch4Sm90ELb1ELb0ELb1ELb0ELb0ELb1ELb0ELb1ELi2ELi1ELi2ELi2ELb0EEENS1_21CollectiveEpilogueBwdISD_SE_SG_Li256ELb0ELb0ELi1EEENS1_25SingleTileBwdLPTSchedulerILb0ELi128ELb0EEEEEEEEEvNT_6ParamsE:
	.zero		2944


//--------------------- .nv.constant0._ZN7cutlass13device_kernelIN5flash11enable_sm90INS1_16FlashAttnBwdSm90INS1_25CollectiveMainloopBwdSm90ILi2ELi2ELi2EN4cute5tupleIJNS5_1CILi1EEES8_S8_EEENS6_IJNS7_ILi96EEENS7_ILi128EEENS7_ILi64EEEEEENS_6half_tEfNS_4arch4Sm90ELb1ELb0ELb1ELb0ELb1ELb1ELb0ELb1ELi2ELi1ELi2ELi2ELb0EEENS1_21CollectiveEpilogueBwdISD_SE_SG_Li256ELb0ELb0ELi1EEENS1_25SingleTileBwdLPTSchedulerILb0ELi128ELb1EEEEEEEEEvNT_6ParamsE --------------------------
	.section	.nv.constant0._ZN7cutlass13device_kernelIN5flash11enable_sm90INS1_16FlashAttnBwdSm90INS1_25CollectiveMainloopBwdSm90ILi2ELi2ELi2EN4cute5tupleIJNS5_1CILi1EEES8_S8_EEENS6_IJNS7_ILi96EEENS7_ILi128EEENS7_ILi64EEEEEENS_6half_tEfNS_4arch4Sm90ELb1ELb0ELb1ELb0ELb1ELb1ELb0ELb1ELi2ELi1ELi2ELi2ELb0EEENS1_21CollectiveEpilogueBwdISD_SE_SG_Li256ELb0ELb0ELi1EEENS1_25SingleTileBwdLPTSchedulerILb0ELi128ELb1EEEEEEEEEvNT_6ParamsE,"a",@progbits
	.sectionflags	@""
	.align	4
.nv.constant0._ZN7cutlass13device_kernelIN5flash11enable_sm90INS1_16FlashAttnBwdSm90INS1_25CollectiveMainloopBwdSm90ILi2ELi2ELi2EN4cute5tupleIJNS5_1CILi1EEES8_S8_EEENS6_IJNS7_ILi96EEENS7_ILi128EEENS7_ILi64EEEEEENS_6half_tEfNS_4arch4Sm90ELb1ELb0ELb1ELb0ELb1ELb1ELb0ELb1ELi2ELi1ELi2ELi2ELb0EEENS1_21CollectiveEpilogueBwdISD_SE_SG_Li256ELb0ELb0ELi1EEENS1_25SingleTileBwdLPTSchedulerILb0ELi128ELb1EEEEEEEEEvNT_6ParamsE:
	.zero		2944


//--------------------- .nv.constant0._ZN7cutlass13device_kernelIN5flash11enable_sm90INS1_16FlashAttnBwdSm90INS1_25CollectiveMainloopBwdSm90ILi2ELi2ELi2EN4cute5tupleIJNS5_1CILi1EEES8_S8_EEENS6_IJNS7_ILi96EEENS7_ILi128EEENS7_ILi64EEEEEENS_6half_tEfNS_4arch4Sm90ELb1ELb0ELb1ELb0ELb0ELb1ELb0ELb1ELi2ELi1ELi2ELi2ELb0EEENS1_24CollectiveEpilogueBwdGQAISD_fSG_Li256ELb0ELb0EEENS1_25SingleTileBwdLPTSchedulerILb0ELi128ELb0EEEEEEEEEvNT_6ParamsE --------------------------
	.section	.nv.constant0._ZN7cutlass13device_kernelIN5flash11enable_sm90INS1_16FlashAttnBwdSm90INS1_25CollectiveMainloopBwdSm90ILi2ELi2ELi2EN4cute5tupleIJNS5_1CILi1EEES8_S8_EEENS6_IJNS7_ILi96EEENS7_ILi128EEENS7_ILi64EEEEEENS_6half_tEfNS_4arch4Sm90ELb1ELb0ELb1ELb0ELb0ELb1ELb0ELb1ELi2ELi1ELi2ELi2ELb0EEENS1_24CollectiveEpilogueBwdGQAISD_fSG_Li256ELb0ELb0EEENS1_25SingleTileBwdLPTSchedulerILb0ELi128ELb0EEEEEEEEEvNT_6ParamsE,"a",@progbits
	.sectionflags	@""
	.align	4
.nv.constant0._ZN7cutlass13device_kernelIN5flash11enable_sm90INS1_16FlashAttnBwdSm90INS1_25CollectiveMainloopBwdSm90ILi2ELi2ELi2EN4cute5tupleIJNS5_1CILi1EEES8_S8_EEENS6_IJNS7_ILi96EEENS7_ILi128EEENS7_ILi64EEEEEENS_6half_tEfNS_4arch4Sm90ELb1ELb0ELb1ELb0ELb0ELb1ELb0ELb1ELi2ELi1ELi2ELi2ELb0EEENS1_24CollectiveEpilogueBwdGQAISD_fSG_Li256ELb0ELb0EEENS1_25SingleTileBwdLPTSchedulerILb0ELi128ELb0EEEEEEEEEvNT_6ParamsE:
	.zero		2432


//--------------------- .nv.constant0._ZN7cutlass13device_kernelIN5flash11enable_sm90INS1_16FlashAttnBwdSm90INS1_25CollectiveMainloopBwdSm90ILi2ELi2ELi2EN4cute5tupleIJNS5_1CILi1EEES8_S8_EEENS6_IJNS7_ILi96EEENS7_ILi128EEENS7_ILi64EEEEEENS_6half_tEfNS_4arch4Sm90ELb1ELb0ELb1ELb0ELb1ELb1ELb0ELb1ELi2ELi1ELi2ELi2ELb0EEENS1_24CollectiveEpilogueBwdGQAISD_fSG_Li256ELb0ELb1EEENS1_25SingleTileBwdLPTSchedulerILb0ELi128ELb1EEEEEEEEEvNT_6ParamsE --------------------------
	.section	.nv.constant0._ZN7cutlass13device_kernelIN5flash11enable_sm90INS1_16FlashAttnBwdSm90INS1_25CollectiveMainloopBwdSm90ILi2ELi2ELi2EN4cute5tupleIJNS5_1CILi1EEES8_S8_EEENS6_IJNS7_ILi96EEENS7_ILi128EEENS7_ILi64EEEEEENS_6half_tEfNS_4arch4Sm90ELb1ELb0ELb1ELb0ELb1ELb1ELb0ELb1ELi2ELi1ELi2ELi2ELb0EEENS1_24CollectiveEpilogueBwdGQAISD_fSG_Li256ELb0ELb1EEENS1_25SingleTileBwdLPTSchedulerILb0ELi128ELb1EEEEEEEEEvNT_6ParamsE,"a",@progbits
	.sectionflags	@""
	.align	4
.nv.constant0._ZN7cutlass13device_kernelIN5flash11enable_sm90INS1_16FlashAttnBwdSm90INS1_25CollectiveMainloopBwdSm90ILi2ELi2ELi2EN4cute5tupleIJNS5_1CILi1EEES8_S8_EEENS6_IJNS7_ILi96EEENS7_ILi128EEENS7_ILi64EEEEEENS_6half_tEfNS_4arch4Sm90ELb1ELb0ELb1ELb0ELb1ELb1ELb0ELb1ELi2ELi1ELi2ELi2ELb0EEENS1_24CollectiveEpilogueBwdGQAISD_fSG_Li256ELb0ELb1EEENS1_25SingleTileBwdLPTSchedulerILb0ELi128ELb1EEEEEEEEEvNT_6ParamsE:
	.zero		2432


//--------------------- .nv.constant0._ZN7cutlass13device_kernelIN5flash22FlashAttnBwdPreprocessIN4cute5tupleIJNS3_1CILi96EEENS5_ILi64EEEEEENS_6half_tEfNS_4arch4Sm90ELb1ELb0EEEEEvNT_6ParamsE --------------------------
	.section	.nv.constant0._ZN7cutlass13device_kernelIN5flash22FlashAttnBwdPreprocessIN4cute5tupleIJNS3_1CILi96EEENS5_ILi64EEEEEENS_6half_tEfNS_4arch4Sm90ELb1ELb0EEEEEvNT_6ParamsE,"a",@progbits
	.sectionflags	@""
	.align	4
.nv.constant0._ZN7cutlass13device_kernelIN5flash22FlashAttnBwdPreprocessIN4cute5tupleIJNS3_1CILi96EEENS5_ILi64EEEEEENS_6half_tEfNS_4arch4Sm90ELb1ELb0EEEEEvNT_6ParamsE:
	.zero		768


//--------------------- .nv.constant0._ZN7cutlass13device_kernelIN5flash11enable_sm90INS1_16FlashAttnBwdSm90INS1_25CollectiveMainloopBwdSm90ILi2ELi2ELi2EN4cute5tupleIJNS5_1CILi1EEES8_S8_EEENS6_IJNS7_ILi96EEENS7_ILi128EEENS7_ILi64EEEEEENS_6half_tEfNS_4arch4Sm90ELb1ELb0ELb1ELb1ELb0ELb1ELb0ELb1ELi2ELi1ELi2ELi2ELb0EEENS1_21CollectiveEpilogueBwdISD_SE_SG_Li256ELb1ELb0ELi1EEENS1_25SingleTileBwdLPTSchedulerILb1ELi128ELb0EEEEEEEEEvNT_6ParamsE --------------------------
	.section	.nv.constant0._ZN7cutlass13device_kernelIN5flash11enable_sm90INS1_16FlashAttnBwdSm90INS1_25CollectiveMainloopBwdSm90ILi2ELi2ELi2EN4cute5tupleIJNS5_1CILi1EEES8_S8_EEENS6_IJNS7_ILi96EEENS7_ILi128EEENS7_ILi64EEEEEENS_6half_tEfNS_4arch4Sm90ELb1ELb0ELb1ELb1ELb0ELb1ELb0ELb1ELi2ELi1ELi2ELi2ELb0EEENS1_21CollectiveEpilogueBwdISD_SE_SG_Li256ELb1ELb0ELi1EEENS1_25SingleTileBwdLPTSchedulerILb1ELi128ELb0EEEEEEEEEvNT_6ParamsE,"a",@progbits
	.sectionflags	@""
	.align	4
.nv.constant0._ZN7cutlass13device_kernelIN5flash11enable_sm90INS1_16FlashAttnBwdSm90INS1_25CollectiveMainloopBwdSm90ILi2ELi2ELi2EN4cute5tupleIJNS5_1CILi1EEES8_S8_EEENS6_IJNS7_ILi96EEENS7_ILi128EEENS7_ILi64EEEEEENS_6half_tEfNS_4arch4Sm90ELb1ELb0ELb1ELb1ELb0ELb1ELb0ELb1ELi2ELi1ELi2ELi2ELb0EEENS1_21CollectiveEpilogueBwdISD_SE_SG_Li256ELb1ELb0ELi1EEENS1_25SingleTileBwdLPTSchedulerILb1ELi128ELb0EEEEEEEEEvNT_6ParamsE:
	.zero		2304


//--------------------- .nv.constant0._ZN7cutlass13device_kernelIN5flash11enable_sm90INS1_16FlashAttnBwdSm90INS1_25CollectiveMainloopBwdSm90ILi2ELi2ELi2EN4cute5tupleIJNS5_1CILi1EEES8_S8_EEENS6_IJNS7_ILi96EEENS7_ILi128EEENS7_ILi64EEEEEENS_6half_tEfNS_4arch4Sm90ELb1ELb0ELb1ELb1ELb1ELb1ELb0ELb1ELi2ELi1ELi2ELi2ELb0EEENS1_21CollectiveEpilogueBwdISD_SE_SG_Li256ELb1ELb0ELi1EEENS1_25SingleTileBwdLPTSchedulerILb1ELi128ELb1EEEEEEEEEvNT_6ParamsE --------------------------
	.section	.nv.constant0._ZN7cutlass13device_kernelIN5flash11enable_sm90INS1_16FlashAttnBwdSm90INS1_25CollectiveMainloopBwdSm90ILi2ELi2ELi2EN4cute5tupleIJNS5_1CILi1EEES8_S8_EEENS6_IJNS7_ILi96EEENS7_ILi128EEENS7_ILi64EEEEEENS_6half_tEfNS_4arch4Sm90ELb1ELb0ELb1ELb1ELb1ELb1ELb0ELb1ELi2ELi1ELi2ELi2ELb0EEENS1_21CollectiveEpilogueBwdISD_SE_SG_Li256ELb1ELb0ELi1EEENS1_25SingleTileBwdLPTSchedulerILb1ELi128ELb1EEEEEEEEEvNT_6ParamsE,"a",@progbits
	.sectionflags	@""
	.align	4
.nv.constant0._ZN7cutlass13device_kernelIN5flash11enable_sm90INS1_16FlashAttnBwdSm90INS1_25CollectiveMainloopBwdSm90ILi2ELi2ELi2EN4cute5tupleIJNS5_1CILi1EEES8_S8_EEENS6_IJNS7_ILi96EEENS7_ILi128EEENS7_ILi64EEEEEENS_6half_tEfNS_4arch4Sm90ELb1ELb0ELb1ELb1ELb1ELb1ELb0ELb1ELi2ELi1ELi2ELi2ELb0EEENS1_21CollectiveEpilogueBwdISD_SE_SG_Li256ELb1ELb0ELi1EEENS1_25SingleTileBwdLPTSchedulerILb1ELi128ELb1EEEEEEEEEvNT_6ParamsE:
	.zero		2304


//--------------------- .nv.constant0._ZN7cutlass13device_kernelIN5flash11enable_sm90INS1_16FlashAttnBwdSm90INS1_25CollectiveMainloopBwdSm90ILi2ELi2ELi2EN4cute5tupleIJNS5_1CILi1EEES8_S8_EEENS6_IJNS7_ILi96EEENS7_ILi128EEENS7_ILi64EEEEEENS_6half_tEfNS_4arch4Sm90ELb1ELb0ELb1ELb1ELb0ELb1ELb0ELb1ELi2ELi1ELi2ELi2ELb0EEENS1_24CollectiveEpilogueBwdGQAISD_fSG_Li256ELb1ELb0EEENS1_25SingleTileBwdLPTSchedulerILb1ELi128ELb0EEEEEEEEEvNT_6ParamsE --------------------------
	.section	.nv.constant0._ZN7cutlass13device_kernelIN5flash11enable_sm90INS1_16FlashAttnBwdSm90INS1_25CollectiveMainloopBwdSm90ILi2ELi2ELi2EN4cute5tupleIJNS5_1CILi1EEES8_S8_EEENS6_IJNS7_ILi96EEENS7_ILi128EEENS7_ILi64EEEEEENS_6half_tEfNS_4arch4Sm90ELb1ELb0ELb1ELb1ELb0ELb1ELb0ELb1ELi2ELi1ELi2ELi2ELb0EEENS1_24CollectiveEpilogueBwdGQAISD_fSG_Li256ELb1ELb0EEENS1_25SingleTileBwdLPTSchedulerILb1ELi128ELb0EEEEEEEEEvNT_6ParamsE,"a",@progbits
	.sectionflags	@""
	.align	4
.nv.constant0._ZN7cutlass13device_kernelIN5flash11enable_sm90INS1_16FlashAttnBwdSm90INS1_25CollectiveMainloopBwdSm90ILi2ELi2ELi2EN4cute5tupleIJNS5_1CILi1EEES8_S8_EEENS6_IJNS7_ILi96EEENS7_ILi128EEENS7_ILi64EEEEEENS_6half_tEfNS_4arch4Sm90ELb1ELb0ELb1ELb1ELb0ELb1ELb0ELb1ELi2ELi1ELi2ELi2ELb0EEENS1_24CollectiveEpilogueBwdGQAISD_fSG_Li256ELb1ELb0EEENS1_25SingleTileBwdLPTSchedulerILb1ELi128ELb0EEEEEEEEEvNT_6ParamsE:
	.zero		2432


//--------------------- .nv.constant0._ZN7cutlass13device_kernelIN5flash32FlashAttnBwdPostprocessConvertdQIN4cute5tupleIJNS3_1CILi128EEENS5_ILi64EEEEEENS_6half_tEfNS_4arch4Sm90ELi256ENS3_8TiledMMAINS3_8MMA_AtomIJNS3_4SM904GMMA25MMA_64x64x16_F32F16F16_RSILNSF_5MajorE0ELSH_1ELNSF_7ScaleInE1ELSI_1EEEEEENS3_6LayoutINS4_IJNS5_ILi2EEENS5_ILi1EEESN_EEENS4_IJSN_NS5_ILi0EEESP_EEEEENS4_IJNS3_10UnderscoreESS_SS_EEEEELb0EEEEEvNT_6ParamsE --------------------------
	.section	.nv.constant0._ZN7cutlass13device_kernelIN5flash32FlashAttnBwdPostprocessConvertdQIN4cute5tupleIJNS3_1CILi128EEENS5_ILi64EEEEEENS_6half_tEfNS_4arch4Sm90ELi256ENS3_8TiledMMAINS3_8MMA_AtomIJNS3_4SM904GMMA25MMA_64x64x16_F32F16F16_RSILNSF_5MajorE0ELSH_1ELNSF_7ScaleInE1ELSI_1EEEEEENS3_6LayoutINS4_IJNS5_ILi2EEENS5_ILi1EEESN_EEENS4_IJSN_NS5_ILi0EEESP_EEEEENS4_IJNS3_10UnderscoreESS_SS_EEEEELb0EEEEEvNT_6ParamsE,"a",@progbits
	.sectionflags	@""
	.align	4
.nv.constant0._ZN7cutlass13device_kernelIN5flash32FlashAttnBwdPostprocessConvertdQIN4cute5tupleIJNS3_1CILi128EEENS5_ILi64EEEEEENS_6half_tEfNS_4arch4Sm90ELi256ENS3_8TiledMMAINS3_8MMA_AtomIJNS3_4SM904GMMA25MMA_64x64x16_F32F16F16_RSILNSF_5MajorE0ELSH_1ELNSF_7ScaleInE1ELSI_1EEEEEENS3_6LayoutINS4_IJNS5_ILi2EEENS5_ILi1EEESN_EEENS4_IJSN_NS5_ILi0EEESP_EEEEENS4_IJNS3_10UnderscoreESS_SS_EEEEELb0EEEEEvNT_6ParamsE:
	.zero		640


//--------------------- .nv.constant0._ZN7cutlass13device_kernelIN5flash32FlashAttnBwdPostprocessConvertdQIN4cute5tupleIJNS3_1CILi96EEENS5_ILi64EEEEEENS_6half_tEfNS_4arch4Sm90ELi256ENS3_8TiledMMAINS3_8MMA_AtomIJNS3_4SM904GMMA25MMA_64x16x16_F32F16F16_SSILNSF_5MajorE1ELSH_0ELNSF_7ScaleInE1ELSI_1EEEEEENS3_6LayoutINS4_IJNS5_ILi1EEENS5_ILi2EEESM_EEENS4_IJNS5_ILi0EEESM_SP_EEEEENS4_IJNS3_10UnderscoreESS_SS_EEEEELb1EEEEEvNT_6ParamsE --------------------------
	.section	.nv.constant0._ZN7cutlass13device_kernelIN5flash32FlashAttnBwdPostprocessConvertdQIN4cute5tupleIJNS3_1CILi96EEENS5_ILi64EEEEEENS_6half_tEfNS_4arch4Sm90ELi256ENS3_8TiledMMAINS3_8MMA_AtomIJNS3_4SM904GMMA25MMA_64x16x16_F32F16F16_SSILNSF_5MajorE1ELSH_0ELNSF_7ScaleInE1ELSI_1EEEEEENS3_6LayoutINS4_IJNS5_ILi1EEENS5_ILi2EEESM_EEENS4_IJNS5_ILi0EEESM_SP_EEEEENS4_IJNS3_10UnderscoreESS_SS_EEEEELb1EEEEEvNT_6ParamsE,"a",@progbits
	.sectionflags	@""
	.align	4
.nv.constant0._ZN7cutlass13device_kernelIN5flash32FlashAttnBwdPostprocessConvertdQIN4cute5tupleIJNS3_1CILi96EEENS5_ILi64EEEEEENS_6half_tEfNS_4arch4Sm90ELi256ENS3_8TiledMMAINS3_8MMA_AtomIJNS3_4SM904GMMA25MMA_64x16x16_F32F16F16_SSILNSF_5MajorE1ELSH_0ELNSF_7ScaleInE1ELSI_1EEEEEENS3_6LayoutINS4_IJNS5_ILi1EEENS5_ILi2EEESM_EEENS4_IJNS5_ILi0EEESM_SP_EEEEENS4_IJNS3_10UnderscoreESS_SS_EEEEELb1EEEEEvNT_6ParamsE:
	.zero		640


//--------------------- .nv.constant0._ZN7cutlass13device_kernelIN5flash11enable_sm90INS1_16FlashAttnBwdSm90INS1_25CollectiveMainloopBwdSm90ILi2ELi2ELi2EN4cute5tupleIJNS5_1CILi1EEES8_S8_EEENS6_IJNS7_ILi96EEENS7_ILi128EEENS7_ILi64EEEEEENS_6half_tEfNS_4arch4Sm90ELb1ELb0ELb1ELb1ELb1ELb1ELb0ELb1ELi2ELi1ELi2ELi2ELb0EEENS1_24CollectiveEpilogueBwdGQAISD_fSG_Li256ELb1ELb1EEENS1_25SingleTileBwdLPTSchedulerILb1ELi128ELb1EEEEEEEEEvNT_6ParamsE --------------------------
	.section	.nv.constant0._ZN7cutlass13device_kernelIN5flash11enable_sm90INS1_16FlashAttnBwdSm90INS1_25CollectiveMainloopBwdSm90ILi2ELi2ELi2EN4cute5tupleIJNS5_1CILi1EEES8_S8_EEENS6_IJNS7_ILi96EEENS7_ILi128EEENS7_ILi64EEEEEENS_6half_tEfNS_4arch4Sm90ELb1ELb0ELb1ELb1ELb1ELb1ELb0ELb1ELi2ELi1ELi2ELi2ELb0EEENS1_24CollectiveEpilogueBwdGQAISD_fSG_Li256ELb1ELb1EEENS1_25SingleTileBwdLPTSchedulerILb1ELi128ELb1EEEEEEEEEvNT_6ParamsE,"a",@progbits
	.sectionflags	@""
	.align	4
.nv.constant0._ZN7cutlass13device_kernelIN5flash11enable_sm90INS1_16FlashAttnBwdSm90INS1_25CollectiveMainloopBwdSm90ILi2ELi2ELi2EN4cute5tupleIJNS5_1CILi1EEES8_S8_EEENS6_IJNS7_ILi96EEENS7_ILi128EEENS7_ILi64EEEEEENS_6half_tEfNS_4arch4Sm90ELb1ELb0ELb1ELb1ELb1ELb1ELb0ELb1ELi2ELi1ELi2ELi2ELb0EEENS1_24CollectiveEpilogueBwdGQAISD_fSG_Li256ELb1ELb1EEENS1_25SingleTileBwdLPTSchedulerILb1ELi128ELb1EEEEEEEEEvNT_6ParamsE:
	.zero		2432


//--------------------- .nv.constant0._ZN7cutlass13device_kernelIN5flash22FlashAttnBwdPreprocessIN4cute5tupleIJNS3_1CILi96EEENS5_ILi64EEEEEENS_6half_tEfNS_4arch4Sm90ELb1ELb1EEEEEvNT_6ParamsE --------------------------
	.section	.nv.constant0._ZN7cutlass13device_kernelIN5flash22FlashAttnBwdPreprocessIN4cute5tupleIJNS3_1CILi96EEENS5_ILi64EEEEEENS_6half_tEfNS_4arch4Sm90ELb1ELb1EEEEEvNT_6ParamsE,"a",@progbits
	.sectionflags	@""
	.align	4
.nv.constant0._ZN7cutlass13device_kernelIN5flash22FlashAttnBwdPreprocessIN4cute5tupleIJNS3_1CILi96EEENS5_ILi64EEEEEENS_6half_tEfNS_4arch4Sm90ELb1ELb1EEEEEvNT_6ParamsE:
	.zero		768


//--------------------- SYMBOLS --------------------------

	.type		.nv.reservedSmem.offset0,@object
	.size		.nv.reservedSmem.offset0,0x4
	.type		__assertfail,@function
